	.target	sm_80

	.elftype	@"ET_EXEC"


//--------------------- .note.nv.tkinfo           --------------------------
	.section	.note.nv.tkinfo,"",@"SHT_NOTE"
	.sectionflags	@"SHF_NOTE_NV_TKINFO"
	.tkinfo
        /*0018*/ 	.word	0x00000002
        /*0030*/ 	.string	""
        /*0030*/ 	.string	"ptxas"
        /*0030*/ 	.string	"Cuda compilation tools, release 13.0, V13.0.88"
        /*0030*/ 	.string	"Build cuda_13.0.r13.0/compiler.36424714_0"
        /*0030*/ 	.string	"-arch sm_80 -m 64 "



//--------------------- .note.nv.cuinfo           --------------------------
	.section	.note.nv.cuinfo,"",@"SHT_NOTE"
	.sectionflags	@"SHF_NOTE_NV_CUINFO"
        /*0018*/ 	.short	0x0002
        /*001a*/ 	.short	0x0050
        /*001c*/ 	.short	0x0082
	.zero		2


//--------------------- .nv.info                  --------------------------
	.section	.nv.info,"",@"SHT_CUDA_INFO"
	.align	4


	//----- nvinfo : EIATTR_REGCOUNT
	.align		4
        /*0000*/ 	.byte	0x04, 0x2f
        /*0002*/ 	.short	(.L_12 - .L_11)
	.align		4
.L_11:
        /*0004*/ 	.word	index@(_ZN7cutlass13device_kernelIN5flash19enable_sm80_to_sm89INS1_16FlashAttnFwdSm80INS1_25CollectiveMainloopFwdSm80ILi8ELi2ELb0EN4cute5tupleIJNS5_1CILi128EEENS7_ILi64EEENS7_ILi192EEEEEELi192ENS_10bfloat16_tEfNS_4arch4Sm80ELb1ELb0ELb1ELb1ELb1ELb1ELb1ELb0EEENS1_21CollectiveEpilogueFwdINS6_IJS8_SA_S9_EEENS6_IJNS7_ILi1EEESI_SI_EEESC_SE_Li256ELb1ELb1ELb0ELb0EEENS1_19SingleTileSchedulerILb1ELb0ELb1ELi128EEEEEEEEEvNT_6ParamsE)
        /*0008*/ 	.word	0x000000f2


	//----- nvinfo : EIATTR_FRAME_SIZE
	.align		4
.L_12:
        /*000c*/ 	.byte	0x04, 0x11
        /*000e*/ 	.short	(.L_14 - .L_13)
	.align		4
.L_13:
        /*0010*/ 	.word	index@(_ZN7cutlass13device_kernelIN5flash19enable_sm80_to_sm89INS1_16FlashAttnFwdSm80INS1_25CollectiveMainloopFwdSm80ILi8ELi2ELb0EN4cute5tupleIJNS5_1CILi128EEENS7_ILi64EEENS7_ILi192EEEEEELi192ENS_10bfloat16_tEfNS_4arch4Sm80ELb1ELb0ELb1ELb1ELb1ELb1ELb1ELb0EEENS1_21CollectiveEpilogueFwdINS6_IJS8_SA_S9_EEENS6_IJNS7_ILi1EEESI_SI_EEESC_SE_Li256ELb1ELb1ELb0ELb0EEENS1_19SingleTileSchedulerILb1ELb0ELb1ELi128EEEEEEEEEvNT_6ParamsE)
        /*0014*/ 	.word	0x00000000


	//----- nvinfo : EIATTR_REGCOUNT
	.align		4
.L_14:
        /*0018*/ 	.byte	0x04, 0x2f
        /*001a*/ 	.short	(.L_16 - .L_15)
	.align		4
.L_15:
        /*001c*/ 	.word	index@(_ZN7cutlass13device_kernelIN5flash19enable_sm80_to_sm89INS1_16FlashAttnFwdSm80INS1_25CollectiveMainloopFwdSm80ILi8ELi2ELb0EN4cute5tupleIJNS5_1CILi128EEENS7_ILi64EEENS7_ILi192EEEEEELi192ENS_10bfloat16_tEfNS_4arch4Sm80ELb1ELb0ELb1ELb1ELb1ELb0ELb1ELb0EEENS1_21CollectiveEpilogueFwdINS6_IJS8_SA_S9_EEENS6_IJNS7_ILi1EEESI_SI_EEESC_SE_Li256ELb1ELb1ELb0ELb0EEENS1_19SingleTileSchedulerILb1ELb0ELb1ELi128EEEEEEEEEvNT_6ParamsE)
        /*0020*/ 	.word	0x000000fe


	//----- nvinfo : EIATTR_FRAME_SIZE
	.align		4
.L_16:
        /*0024*/ 	.byte	0x04, 0x11
        /*0026*/ 	.short	(.L_18 - .L_17)
	.align		4
.L_17:
        /*0028*/ 	.word	index@(_ZN7cutlass13device_kernelIN5flash19enable_sm80_to_sm89INS1_16FlashAttnFwdSm80INS1_25CollectiveMainloopFwdSm80ILi8ELi2ELb0EN4cute5tupleIJNS5_1CILi128EEENS7_ILi64EEENS7_ILi192EEEEEELi192ENS_10bfloat16_tEfNS_4arch4Sm80ELb1ELb0ELb1ELb1ELb1ELb0ELb1ELb0EEENS1_21CollectiveEpilogueFwdINS6_IJS8_SA_S9_EEENS6_IJNS7_ILi1EEESI_SI_EEESC_SE_Li256ELb1ELb1ELb0ELb0EEENS1_19SingleTileSchedulerILb1ELb0ELb1ELi128EEEEEEEEEvNT_6ParamsE)
        /*002c*/ 	.word	0x00000000


	//----- nvinfo : EIATTR_REGCOUNT
	.align		4
.L_18:
        /*0030*/ 	.byte	0x04, 0x2f
        /*0032*/ 	.short	(.L_20 - .L_19)
	.align		4
.L_19:
        /*0034*/ 	.word	index@(_ZN7cutlass13device_kernelIN5flash19enable_sm80_to_sm89INS1_16FlashAttnFwdSm80INS1_25CollectiveMainloopFwdSm80ILi8ELi2ELb0EN4cute5tupleIJNS5_1CILi128EEENS7_ILi64EEENS7_ILi192EEEEEELi192ENS_10bfloat16_tEfNS_4arch4Sm80ELb1ELb0ELb1ELb0ELb1ELb0ELb1ELb0EEENS1_21CollectiveEpilogueFwdINS6_IJS8_SA_S9_EEENS6_IJNS7_ILi1EEESI_SI_EEESC_SE_Li256ELb0ELb1ELb0ELb0EEENS1_30DynamicPersistentTileSchedulerILi256ELi256ELb0ELb1ELb0EEEEEEEEEvNT_6ParamsE)
        /*0038*/ 	.word	0x000000ff


	//----- nvinfo : EIATTR_FRAME_SIZE
	.align		4
.L_20:
        /*003c*/ 	.byte	0x04, 0x11
        /*003e*/ 	.short	(.L_22 - .L_21)
	.align		4
.L_21:
        /*0040*/ 	.word	index@($__internal_7_$__cuda_sm70_shflsync_idx_p)
        /*0044*/ 	.word	0x00000000


	//----- nvinfo : EIATTR_FRAME_SIZE
	.align		4
.L_22:
        /*0048*/ 	.byte	0x04, 0x11
        /*004a*/ 	.short	(.L_24 - .L_23)
	.align		4
.L_23:
        /*004c*/ 	.word	index@($__internal_6_$__cuda_sm70_shflsync_bfly_p)
        /*0050*/ 	.word	0x00000000


	//----- nvinfo : EIATTR_FRAME_SIZE
	.align		4
.L_24:
        /*0054*/ 	.byte	0x04, 0x11
        /*0056*/ 	.short	(.L_26 - .L_25)
	.align		4
.L_25:
        /*0058*/ 	.word	index@(_ZN7cutlass13device_kernelIN5flash19enable_sm80_to_sm89INS1_16FlashAttnFwdSm80INS1_25CollectiveMainloopFwdSm80ILi8ELi2ELb0EN4cute5tupleIJNS5_1CILi128EEENS7_ILi64EEENS7_ILi192EEEEEELi192ENS_10bfloat16_tEfNS_4arch4Sm80ELb1ELb0ELb1ELb0ELb1ELb0ELb1ELb0EEENS1_21CollectiveEpilogueFwdINS6_IJS8_SA_S9_EEENS6_IJNS7_ILi1EEESI_SI_EEESC_SE_Li256ELb0ELb1ELb0ELb0EEENS1_30DynamicPersistentTileSchedulerILi256ELi256ELb0ELb1ELb0EEEEEEEEEvNT_6ParamsE)
        /*005c*/ 	.word	0x00000040


	//----- nvinfo : EIATTR_REGCOUNT
	.align		4
.L_26:
        /*0060*/ 	.byte	0x04, 0x2f
        /*0062*/ 	.short	(.L_28 - .L_27)
	.align		4
.L_27:
        /*0064*/ 	.word	index@(_ZN7cutlass13device_kernelIN5flash19enable_sm80_to_sm89INS1_16FlashAttnFwdSm80INS1_25CollectiveMainloopFwdSm80ILi8ELi2ELb0EN4cute5tupleIJNS5_1CILi128EEENS7_ILi64EEENS7_ILi192EEEEEELi192ENS_10bfloat16_tEfNS_4arch4Sm80ELb0ELb1ELb1ELb1ELb1ELb1ELb1ELb0EEENS1_21CollectiveEpilogueFwdINS6_IJS8_SA_S9_EEENS6_IJNS7_ILi1EEESI_SI_EEESC_SE_Li256ELb1ELb1ELb0ELb0EEENS1_19SingleTileSchedulerILb1ELb0ELb1ELi128EEEEEEEEEvNT_6ParamsE)
        /*0068*/ 	.word	0x000000ff


	//----- nvinfo : EIATTR_FRAME_SIZE
	.align		4
.L_28:
        /*006c*/ 	.byte	0x04, 0x11
        /*006e*/ 	.short	(.L_30 - .L_29)
	.align		4
.L_29:
        /*0070*/ 	.word	index@($__internal_5_$__cuda_sm70_shflsync_idx_p)
        /*0074*/ 	.word	0x00000000


	//----- nvinfo : EIATTR_FRAME_SIZE
	.align		4
.L_30:
        /*0078*/ 	.byte	0x04, 0x11
        /*007a*/ 	.short	(.L_32 - .L_31)
	.align		4
.L_31:
        /*007c*/ 	.word	index@($__internal_4_$__cuda_sm70_shflsync_bfly_p)
        /*0080*/ 	.word	0x00000000


	//----- nvinfo : EIATTR_FRAME_SIZE
	.align		4
.L_32:
        /*0084*/ 	.byte	0x04, 0x11
        /*0086*/ 	.short	(.L_34 - .L_33)
	.align		4
.L_33:
        /*0088*/ 	.word	index@($_ZN7cutlass13device_kernelIN5flash19enable_sm80_to_sm89INS1_16FlashAttnFwdSm80INS1_25CollectiveMainloopFwdSm80ILi8ELi2ELb0EN4cute5tupleIJNS5_1CILi128EEENS7_ILi64EEENS7_ILi192EEEEEELi192ENS_10bfloat16_tEfNS_4arch4Sm80ELb0ELb1ELb1ELb1ELb1ELb1ELb1ELb0EEENS1_21CollectiveEpilogueFwdINS6_IJS8_SA_S9_EEENS6_IJNS7_ILi1EEESI_SI_EEESC_SE_Li256ELb1ELb1ELb0ELb0EEENS1_19SingleTileSchedulerILb1ELb0ELb1ELi128EEEEEEEEEvNT_6ParamsE$_ZZN5flash25CollectiveMainloopFwdSm80ILi8ELi2ELb0EN4cute5tupleIJNS1_1CILi128EEENS3_ILi64EEENS3_ILi192EEEEEELi192EN7cutlass10bfloat16_tEfNS8_4arch4Sm80ELb0ELb1ELb1ELb1ELb1ELb1ELb1ELb0EE3mmaINS_16FlashAttnFwdSm80ISC_NS_21CollectiveEpilogueFwdINS2_IJS4_S6_S5_EEENS2_IJNS3_ILi1EEESH_SH_EEES9_SB_Li256ELb1ELb1ELb0ELb0EEENS_19SingleTileSchedulerILb1ELb0ELb1ELi128EEEE13SharedStorageENS1_6TensorINS1_11ArrayEngineIfLm96EEENS1_6LayoutINS2_IJNS2_IJNS3_ILi2EEESS_EEESH_NS3_ILi24EEEEEENS2_IJNS2_IJSH_SS_EEENS3_ILi0EEENS3_ILi4EEEEEEEEEENS_7SoftmaxILi2ELi0EEEEEbRKNSC_6ParamsERT0_RT1_iRKNS_16SeqlenInfoQKNewKILb1ELb1EEENS2_IJiiiiEEERT_ENKUlvE_clEv)
        /*008c*/ 	.word	0x00000000


	//----- nvinfo : EIATTR_FRAME_SIZE
	.align		4
.L_34:
        /*0090*/ 	.byte	0x04, 0x11
        /*0092*/ 	.short	(.L_36 - .L_35)
	.align		4
.L_35:
        /*0094*/ 	.word	index@(_ZN7cutlass13device_kernelIN5flash19enable_sm80_to_sm89INS1_16FlashAttnFwdSm80INS1_25CollectiveMainloopFwdSm80ILi8ELi2ELb0EN4cute5tupleIJNS5_1CILi128EEENS7_ILi64EEENS7_ILi192EEEEEELi192ENS_10bfloat16_tEfNS_4arch4Sm80ELb0ELb1ELb1ELb1ELb1ELb1ELb1ELb0EEENS1_21CollectiveEpilogueFwdINS6_IJS8_SA_S9_EEENS6_IJNS7_ILi1EEESI_SI_EEESC_SE_Li256ELb1ELb1ELb0ELb0EEENS1_19SingleTileSchedulerILb1ELb0ELb1ELi128EEEEEEEEEvNT_6ParamsE)
        /*0098*/ 	.word	0x00000070


	//----- nvinfo : EIATTR_REGCOUNT
	.align		4
.L_36:
        /*009c*/ 	.byte	0x04, 0x2f
        /*009e*/ 	.short	(.L_38 - .L_37)
	.align		4
.L_37:
        /*00a0*/ 	.word	index@(_ZN7cutlass13device_kernelIN5flash19enable_sm80_to_sm89INS1_16FlashAttnFwdSm80INS1_25CollectiveMainloopFwdSm80ILi8ELi2ELb0EN4cute5tupleIJNS5_1CILi128EEENS7_ILi64EEENS7_ILi192EEEEEELi192ENS_10bfloat16_tEfNS_4arch4Sm80ELb0ELb1ELb1ELb1ELb1ELb0ELb1ELb0EEENS1_21CollectiveEpilogueFwdINS6_IJS8_SA_S9_EEENS6_IJNS7_ILi1EEESI_SI_EEESC_SE_Li256ELb1ELb1ELb0ELb0EEENS1_19SingleTileSchedulerILb1ELb0ELb1ELi128EEEEEEEEEvNT_6ParamsE)
        /*00a4*/ 	.word	0x000000fe


	//----- nvinfo : EIATTR_FRAME_SIZE
	.align		4
.L_38:
        /*00a8*/ 	.byte	0x04, 0x11
        /*00aa*/ 	.short	(.L_40 - .L_39)
	.align		4
.L_39:
        /*00ac*/ 	.word	index@(_ZN7cutlass13device_kernelIN5flash19enable_sm80_to_sm89INS1_16FlashAttnFwdSm80INS1_25CollectiveMainloopFwdSm80ILi8ELi2ELb0EN4cute5tupleIJNS5_1CILi128EEENS7_ILi64EEENS7_ILi192EEEEEELi192ENS_10bfloat16_tEfNS_4arch4Sm80ELb0ELb1ELb1ELb1ELb1ELb0ELb1ELb0EEENS1_21CollectiveEpilogueFwdINS6_IJS8_SA_S9_EEENS6_IJNS7_ILi1EEESI_SI_EEESC_SE_Li256ELb1ELb1ELb0ELb0EEENS1_19SingleTileSchedulerILb1ELb0ELb1ELi128EEEEEEEEEvNT_6ParamsE)
        /*00b0*/ 	.word	0x00000000


	//----- nvinfo : EIATTR_REGCOUNT
	.align		4
.L_40:
        /*00b4*/ 	.byte	0x04, 0x2f
        /*00b6*/ 	.short	(.L_42 - .L_41)
	.align		4
.L_41:
        /*00b8*/ 	.word	index@(_ZN7cutlass13device_kernelIN5flash19enable_sm80_to_sm89INS1_16FlashAttnFwdSm80INS1_25CollectiveMainloopFwdSm80ILi8ELi2ELb0EN4cute5tupleIJNS5_1CILi128EEENS7_ILi64EEENS7_ILi192EEEEEELi192ENS_10bfloat16_tEfNS_4arch4Sm80ELb0ELb1ELb1ELb0ELb1ELb0ELb1ELb0EEENS1_21CollectiveEpilogueFwdINS6_IJS8_SA_S9_EEENS6_IJNS7_ILi1EEESI_SI_EEESC_SE_Li256ELb0ELb1ELb0ELb0EEENS1_19SingleTileSchedulerILb0ELb0ELb1ELi128EEEEEEEEEvNT_6ParamsE)
        /*00bc*/ 	.word	0x000000ff


	//----- nvinfo : EIATTR_FRAME_SIZE
	.align		4
.L_42:
        /*00c0*/ 	.byte	0x04, 0x11
        /*00c2*/ 	.short	(.L_44 - .L_43)
	.align		4
.L_43:
        /*00c4*/ 	.word	index@(_ZN7cutlass13device_kernelIN5flash19enable_sm80_to_sm89INS1_16FlashAttnFwdSm80INS1_25CollectiveMainloopFwdSm80ILi8ELi2ELb0EN4cute5tupleIJNS5_1CILi128EEENS7_ILi64EEENS7_ILi192EEEEEELi192ENS_10bfloat16_tEfNS_4arch4Sm80ELb0ELb1ELb1ELb0ELb1ELb0ELb1ELb0EEENS1_21CollectiveEpilogueFwdINS6_IJS8_SA_S9_EEENS6_IJNS7_ILi1EEESI_SI_EEESC_SE_Li256ELb0ELb1ELb0ELb0EEENS1_19SingleTileSchedulerILb0ELb0ELb1ELi128EEEEEEEEEvNT_6ParamsE)
        /*00c8*/ 	.word	0x00000000


	//----- nvinfo : EIATTR_REGCOUNT
	.align		4
.L_44:
        /*00cc*/ 	.byte	0x04, 0x2f
        /*00ce*/ 	.short	(.L_46 - .L_45)
	.align		4
.L_45:
        /*00d0*/ 	.word	index@(_ZN7cutlass13device_kernelIN5flash19enable_sm80_to_sm89INS1_16FlashAttnFwdSm80INS1_25CollectiveMainloopFwdSm80ILi8ELi2ELb0EN4cute5tupleIJNS5_1CILi128EEENS7_ILi64EEENS7_ILi192EEEEEELi192ENS_10bfloat16_tEfNS_4arch4Sm80ELb0ELb0ELb1ELb1ELb1ELb1ELb1ELb0EEENS1_21CollectiveEpilogueFwdINS6_IJS8_SA_S9_EEENS6_IJNS7_ILi1EEESI_SI_EEESC_SE_Li256ELb1ELb1ELb0ELb0EEENS1_19SingleTileSchedulerILb1ELb0ELb1ELi128EEEEEEEEEvNT_6ParamsE)
        /*00d4*/ 	.word	0x000000ec


	//----- nvinfo : EIATTR_FRAME_SIZE
	.align		4
.L_46:
        /*00d8*/ 	.byte	0x04, 0x11
        /*00da*/ 	.short	(.L_48 - .L_47)
	.align		4
.L_47:
        /*00dc*/ 	.word	index@(_ZN7cutlass13device_kernelIN5flash19enable_sm80_to_sm89INS1_16FlashAttnFwdSm80INS1_25CollectiveMainloopFwdSm80ILi8ELi2ELb0EN4cute5tupleIJNS5_1CILi128EEENS7_ILi64EEENS7_ILi192EEEEEELi192ENS_10bfloat16_tEfNS_4arch4Sm80ELb0ELb0ELb1ELb1ELb1ELb1ELb1ELb0EEENS1_21CollectiveEpilogueFwdINS6_IJS8_SA_S9_EEENS6_IJNS7_ILi1EEESI_SI_EEESC_SE_Li256ELb1ELb1ELb0ELb0EEENS1_19SingleTileSchedulerILb1ELb0ELb1ELi128EEEEEEEEEvNT_6ParamsE)
        /*00e0*/ 	.word	0x00000000


	//----- nvinfo : EIATTR_REGCOUNT
	.align		4
.L_48:
        /*00e4*/ 	.byte	0x04, 0x2f
        /*00e6*/ 	.short	(.L_50 - .L_49)
	.align		4
.L_49:
        /*00e8*/ 	.word	index@(_ZN7cutlass13device_kernelIN5flash19enable_sm80_to_sm89INS1_16FlashAttnFwdSm80INS1_25CollectiveMainloopFwdSm80ILi8ELi2ELb0EN4cute5tupleIJNS5_1CILi128EEENS7_ILi64EEENS7_ILi192EEEEEELi192ENS_10bfloat16_tEfNS_4arch4Sm80ELb0ELb0ELb1ELb1ELb1ELb0ELb1ELb0EEENS1_21CollectiveEpilogueFwdINS6_IJS8_SA_S9_EEENS6_IJNS7_ILi1EEESI_SI_EEESC_SE_Li256ELb1ELb1ELb0ELb0EEENS1_19SingleTileSchedulerILb1ELb0ELb1ELi128EEEEEEEEEvNT_6ParamsE)
        /*00ec*/ 	.word	0x000000f1


	//----- nvinfo : EIATTR_FRAME_SIZE
	.align		4
.L_50:
        /*00f0*/ 	.byte	0x04, 0x11
        /*00f2*/ 	.short	(.L_52 - .L_51)
	.align		4
.L_51:
        /*00f4*/ 	.word	index@(_ZN7cutlass13device_kernelIN5flash19enable_sm80_to_sm89INS1_16FlashAttnFwdSm80INS1_25CollectiveMainloopFwdSm80ILi8ELi2ELb0EN4cute5tupleIJNS5_1CILi128EEENS7_ILi64EEENS7_ILi192EEEEEELi192ENS_10bfloat16_tEfNS_4arch4Sm80ELb0ELb0ELb1ELb1ELb1ELb0ELb1ELb0EEENS1_21CollectiveEpilogueFwdINS6_IJS8_SA_S9_EEENS6_IJNS7_ILi1EEESI_SI_EEESC_SE_Li256ELb1ELb1ELb0ELb0EEENS1_19SingleTileSchedulerILb1ELb0ELb1ELi128EEEEEEEEEvNT_6ParamsE)
        /*00f8*/ 	.word	0x00000000


	//----- nvinfo : EIATTR_REGCOUNT
	.align		4
.L_52:
        /*00fc*/ 	.byte	0x04, 0x2f
        /*00fe*/ 	.short	(.L_54 - .L_53)
	.align		4
.L_53:
        /*0100*/ 	.word	index@(_ZN7cutlass13device_kernelIN5flash19enable_sm80_to_sm89INS1_16FlashAttnFwdSm80INS1_25CollectiveMainloopFwdSm80ILi8ELi2ELb0EN4cute5tupleIJNS5_1CILi128EEENS7_ILi64EEENS7_ILi192EEEEEELi192ENS_10bfloat16_tEfNS_4arch4Sm80ELb0ELb0ELb1ELb0ELb1ELb0ELb1ELb0EEENS1_21CollectiveEpilogueFwdINS6_IJS8_SA_S9_EEENS6_IJNS7_ILi1EEESI_SI_EEESC_SE_Li256ELb0ELb1ELb0ELb0EEENS1_19SingleTileSchedulerILb0ELb0ELb1ELi128EEEEEEEEEvNT_6ParamsE)
        /*0104*/ 	.word	0x000000ef


	//----- nvinfo : EIATTR_FRAME_SIZE
	.align		4
.L_54:
        /*0108*/ 	.byte	0x04, 0x11
        /*010a*/ 	.short	(.L_56 - .L_55)
	.align		4
.L_55:
        /*010c*/ 	.word	index@(_ZN7cutlass13device_kernelIN5flash19enable_sm80_to_sm89INS1_16FlashAttnFwdSm80INS1_25CollectiveMainloopFwdSm80ILi8ELi2ELb0EN4cute5tupleIJNS5_1CILi128EEENS7_ILi64EEENS7_ILi192EEEEEELi192ENS_10bfloat16_tEfNS_4arch4Sm80ELb0ELb0ELb1ELb0ELb1ELb0ELb1ELb0EEENS1_21CollectiveEpilogueFwdINS6_IJS8_SA_S9_EEENS6_IJNS7_ILi1EEESI_SI_EEESC_SE_Li256ELb0ELb1ELb0ELb0EEENS1_19SingleTileSchedulerILb0ELb0ELb1ELi128EEEEEEEEEvNT_6ParamsE)
        /*0110*/ 	.word	0x00000000


	//----- nvinfo : EIATTR_REGCOUNT
	.align		4
.L_56:
        /*0114*/ 	.byte	0x04, 0x2f
        /*0116*/ 	.short	(.L_58 - .L_57)
	.align		4
.L_57:
        /*0118*/ 	.word	index@(_ZN7cutlass13device_kernelIN5flash19enable_sm80_to_sm89INS1_16FlashAttnFwdSm80INS1_25CollectiveMainloopFwdSm80ILi8ELi1ELb0EN4cute5tupleIJNS5_1CILi128EEENS7_ILi64EEENS7_ILi192EEEEEELi192ENS_10bfloat16_tEfNS_4arch4Sm80ELb1ELb0ELb1ELb1ELb1ELb1ELb1ELb0EEENS1_21CollectiveEpilogueFwdINS6_IJS8_SA_S9_EEENS6_IJNS7_ILi1EEESI_SI_EEESC_SE_Li256ELb1ELb1ELb0ELb0EEENS1_19SingleTileSchedulerILb1ELb0ELb1ELi128EEEEEEEEEvNT_6ParamsE)
        /*011c*/ 	.word	0x000000f4


	//----- nvinfo : EIATTR_FRAME_SIZE
	.align		4
.L_58:
        /*0120*/ 	.byte	0x04, 0x11
        /*0122*/ 	.short	(.L_60 - .L_59)
	.align		4
.L_59:
        /*0124*/ 	.word	index@(_ZN7cutlass13device_kernelIN5flash19enable_sm80_to_sm89INS1_16FlashAttnFwdSm80INS1_25CollectiveMainloopFwdSm80ILi8ELi1ELb0EN4cute5tupleIJNS5_1CILi128EEENS7_ILi64EEENS7_ILi192EEEEEELi192ENS_10bfloat16_tEfNS_4arch4Sm80ELb1ELb0ELb1ELb1ELb1ELb1ELb1ELb0EEENS1_21CollectiveEpilogueFwdINS6_IJS8_SA_S9_EEENS6_IJNS7_ILi1EEESI_SI_EEESC_SE_Li256ELb1ELb1ELb0ELb0EEENS1_19SingleTileSchedulerILb1ELb0ELb1ELi128EEEEEEEEEvNT_6ParamsE)
        /*0128*/ 	.word	0x00000000


	//----- nvinfo : EIATTR_REGCOUNT
	.align		4
.L_60:
        /*012c*/ 	.byte	0x04, 0x2f
        /*012e*/ 	.short	(.L_62 - .L_61)
	.align		4
.L_61:
        /*0130*/ 	.word	index@(_ZN7cutlass13device_kernelIN5flash19enable_sm80_to_sm89INS1_16FlashAttnFwdSm80INS1_25CollectiveMainloopFwdSm80ILi8ELi1ELb0EN4cute5tupleIJNS5_1CILi128EEENS7_ILi64EEENS7_ILi192EEEEEELi192ENS_10bfloat16_tEfNS_4arch4Sm80ELb1ELb0ELb1ELb1ELb1ELb0ELb1ELb0EEENS1_21CollectiveEpilogueFwdINS6_IJS8_SA_S9_EEENS6_IJNS7_ILi1EEESI_SI_EEESC_SE_Li256ELb1ELb1ELb0ELb0EEENS1_19SingleTileSchedulerILb1ELb0ELb1ELi128EEEEEEEEEvNT_6ParamsE)
        /*0134*/ 	.word	0x000000ff


	//----- nvinfo : EIATTR_FRAME_SIZE
	.align		4
.L_62:
        /*0138*/ 	.byte	0x04, 0x11
        /*013a*/ 	.short	(.L_64 - .L_63)
	.align		4
.L_63:
        /*013c*/ 	.word	index@(_ZN7cutlass13device_kernelIN5flash19enable_sm80_to_sm89INS1_16FlashAttnFwdSm80INS1_25CollectiveMainloopFwdSm80ILi8ELi1ELb0EN4cute5tupleIJNS5_1CILi128EEENS7_ILi64EEENS7_ILi192EEEEEELi192ENS_10bfloat16_tEfNS_4arch4Sm80ELb1ELb0ELb1ELb1ELb1ELb0ELb1ELb0EEENS1_21CollectiveEpilogueFwdINS6_IJS8_SA_S9_EEENS6_IJNS7_ILi1EEESI_SI_EEESC_SE_Li256ELb1ELb1ELb0ELb0EEENS1_19SingleTileSchedulerILb1ELb0ELb1ELi128EEEEEEEEEvNT_6ParamsE)
        /*0140*/ 	.word	0x00000000


	//----- nvinfo : EIATTR_REGCOUNT
	.align		4
.L_64:
        /*0144*/ 	.byte	0x04, 0x2f
        /*0146*/ 	.short	(.L_66 - .L_65)
	.align		4
.L_65:
        /*0148*/ 	.word	index@(_ZN7cutlass13device_kernelIN5flash19enable_sm80_to_sm89INS1_16FlashAttnFwdSm80INS1_25CollectiveMainloopFwdSm80ILi8ELi1ELb0EN4cute5tupleIJNS5_1CILi128EEENS7_ILi64EEENS7_ILi192EEEEEELi192ENS_10bfloat16_tEfNS_4arch4Sm80ELb1ELb0ELb1ELb0ELb1ELb0ELb1ELb0EEENS1_21CollectiveEpilogueFwdINS6_IJS8_SA_S9_EEENS6_IJNS7_ILi1EEESI_SI_EEESC_SE_Li256ELb0ELb1ELb0ELb0EEENS1_30DynamicPersistentTileSchedulerILi256ELi256ELb0ELb1ELb0EEEEEEEEEvNT_6ParamsE)
        /*014c*/ 	.word	0x000000ff


	//----- nvinfo : EIATTR_FRAME_SIZE
	.align		4
.L_66:
        /*0150*/ 	.byte	0x04, 0x11
        /*0152*/ 	.short	(.L_68 - .L_67)
	.align		4
.L_67:
        /*0154*/ 	.word	index@($__internal_3_$__cuda_sm70_shflsync_idx_p)
        /*0158*/ 	.word	0x00000000


	//----- nvinfo : EIATTR_FRAME_SIZE
	.align		4
.L_68:
        /*015c*/ 	.byte	0x04, 0x11
        /*015e*/ 	.short	(.L_70 - .L_69)
	.align		4
.L_69:
        /*0160*/ 	.word	index@($__internal_2_$__cuda_sm70_shflsync_bfly_p)
        /*0164*/ 	.word	0x00000000


	//----- nvinfo : EIATTR_FRAME_SIZE
	.align		4
.L_70:
        /*0168*/ 	.byte	0x04, 0x11
        /*016a*/ 	.short	(.L_72 - .L_71)
	.align		4
.L_71:
        /*016c*/ 	.word	index@(_ZN7cutlass13device_kernelIN5flash19enable_sm80_to_sm89INS1_16FlashAttnFwdSm80INS1_25CollectiveMainloopFwdSm80ILi8ELi1ELb0EN4cute5tupleIJNS5_1CILi128EEENS7_ILi64EEENS7_ILi192EEEEEELi192ENS_10bfloat16_tEfNS_4arch4Sm80ELb1ELb0ELb1ELb0ELb1ELb0ELb1ELb0EEENS1_21CollectiveEpilogueFwdINS6_IJS8_SA_S9_EEENS6_IJNS7_ILi1EEESI_SI_EEESC_SE_Li256ELb0ELb1ELb0ELb0EEENS1_30DynamicPersistentTileSchedulerILi256ELi256ELb0ELb1ELb0EEEEEEEEEvNT_6ParamsE)
        /*0170*/ 	.word	0x00000030


	//----- nvinfo : EIATTR_REGCOUNT
	.align		4
.L_72:
        /*0174*/ 	.byte	0x04, 0x2f
        /*0176*/ 	.short	(.L_74 - .L_73)
	.align		4
.L_73:
        /*0178*/ 	.word	index@(_ZN7cutlass13device_kernelIN5flash19enable_sm80_to_sm89INS1_16FlashAttnFwdSm80INS1_25CollectiveMainloopFwdSm80ILi8ELi1ELb0EN4cute5tupleIJNS5_1CILi128EEENS7_ILi64EEENS7_ILi192EEEEEELi192ENS_10bfloat16_tEfNS_4arch4Sm80ELb0ELb1ELb1ELb1ELb1ELb1ELb1ELb0EEENS1_21CollectiveEpilogueFwdINS6_IJS8_SA_S9_EEENS6_IJNS7_ILi1EEESI_SI_EEESC_SE_Li256ELb1ELb1ELb0ELb0EEENS1_19SingleTileSchedulerILb1ELb0ELb1ELi128EEEEEEEEEvNT_6ParamsE)
        /*017c*/ 	.word	0x000000ff


	//----- nvinfo : EIATTR_FRAME_SIZE
	.align		4
.L_74:
        /*0180*/ 	.byte	0x04, 0x11
        /*0182*/ 	.short	(.L_76 - .L_75)
	.align		4
.L_75:
        /*0184*/ 	.word	index@($__internal_1_$__cuda_sm70_shflsync_idx_p)
        /*0188*/ 	.word	0x00000000


	//----- nvinfo : EIATTR_FRAME_SIZE
	.align		4
.L_76:
        /*018c*/ 	.byte	0x04, 0x11
        /*018e*/ 	.short	(.L_78 - .L_77)
	.align		4
.L_77:
        /*0190*/ 	.word	index@($__internal_0_$__cuda_sm70_shflsync_bfly_p)
        /*0194*/ 	.word	0x00000000


	//----- nvinfo : EIATTR_FRAME_SIZE
	.align		4
.L_78:
        /*0198*/ 	.byte	0x04, 0x11
        /*019a*/ 	.short	(.L_80 - .L_79)
	.align		4
.L_79:
        /*019c*/ 	.word	index@($_ZN7cutlass13device_kernelIN5flash19enable_sm80_to_sm89INS1_16FlashAttnFwdSm80INS1_25CollectiveMainloopFwdSm80ILi8ELi1ELb0EN4cute5tupleIJNS5_1CILi128EEENS7_ILi64EEENS7_ILi192EEEEEELi192ENS_10bfloat16_tEfNS_4arch4Sm80ELb0ELb1ELb1ELb1ELb1ELb1ELb1ELb0EEENS1_21CollectiveEpilogueFwdINS6_IJS8_SA_S9_EEENS6_IJNS7_ILi1EEESI_SI_EEESC_SE_Li256ELb1ELb1ELb0ELb0EEENS1_19SingleTileSchedulerILb1ELb0ELb1ELi128EEEEEEEEEvNT_6ParamsE$_ZZN5flash25CollectiveMainloopFwdSm80ILi8ELi1ELb0EN4cute5tupleIJNS1_1CILi128EEENS3_ILi64EEENS3_ILi192EEEEEELi192EN7cutlass10bfloat16_tEfNS8_4arch4Sm80ELb0ELb1ELb1ELb1ELb1ELb1ELb1ELb0EE3mmaINS_16FlashAttnFwdSm80ISC_NS_21CollectiveEpilogueFwdINS2_IJS4_S6_S5_EEENS2_IJNS3_ILi1EEESH_SH_EEES9_SB_Li256ELb1ELb1ELb0ELb0EEENS_19SingleTileSchedulerILb1ELb0ELb1ELi128EEEE13SharedStorageENS1_6TensorINS1_11ArrayEngineIfLm96EEENS1_6LayoutINS2_IJNS2_IJNS3_ILi2EEESS_EEESH_NS3_ILi24EEEEEENS2_IJNS2_IJSH_SS_EEENS3_ILi0EEENS3_ILi4EEEEEEEEEENS_7SoftmaxILi2ELi0EEEEEbRKNSC_6ParamsERT0_RT1_iRKNS_16SeqlenInfoQKNewKILb1ELb1EEENS2_IJiiiiEEERT_ENKUlvE_clEv)
        /*01a0*/ 	.word	0x00000000


	//----- nvinfo : EIATTR_FRAME_SIZE
	.align		4
.L_80:
        /*01a4*/ 	.byte	0x04, 0x11
        /*01a6*/ 	.short	(.L_82 - .L_81)
	.align		4
.L_81:
        /*01a8*/ 	.word	index@(_ZN7cutlass13device_kernelIN5flash19enable_sm80_to_sm89INS1_16FlashAttnFwdSm80INS1_25CollectiveMainloopFwdSm80ILi8ELi1ELb0EN4cute5tupleIJNS5_1CILi128EEENS7_ILi64EEENS7_ILi192EEEEEELi192ENS_10bfloat16_tEfNS_4arch4Sm80ELb0ELb1ELb1ELb1ELb1ELb1ELb1ELb0EEENS1_21CollectiveEpilogueFwdINS6_IJS8_SA_S9_EEENS6_IJNS7_ILi1EEESI_SI_EEESC_SE_Li256ELb1ELb1ELb0ELb0EEENS1_19SingleTileSchedulerILb1ELb0ELb1ELi128EEEEEEEEEvNT_6ParamsE)
        /*01ac*/ 	.word	0x00000070


	//----- nvinfo : EIATTR_REGCOUNT
	.align		4
.L_82:
        /*01b0*/ 	.byte	0x04, 0x2f
        /*01b2*/ 	.short	(.L_84 - .L_83)
	.align		4
.L_83:
        /*01b4*/ 	.word	index@(_ZN7cutlass13device_kernelIN5flash19enable_sm80_to_sm89INS1_16FlashAttnFwdSm80INS1_25CollectiveMainloopFwdSm80ILi8ELi1ELb0EN4cute5tupleIJNS5_1CILi128EEENS7_ILi64EEENS7_ILi192EEEEEELi192ENS_10bfloat16_tEfNS_4arch4Sm80ELb0ELb1ELb1ELb1ELb1ELb0ELb1ELb0EEENS1_21CollectiveEpilogueFwdINS6_IJS8_SA_S9_EEENS6_IJNS7_ILi1EEESI_SI_EEESC_SE_Li256ELb1ELb1ELb0ELb0EEENS1_19SingleTileSchedulerILb1ELb0ELb1ELi128EEEEEEEEEvNT_6ParamsE)
        /*01b8*/ 	.word	0x000000ff


	//----- nvinfo : EIATTR_FRAME_SIZE
	.align		4
.L_84:
        /*01bc*/ 	.byte	0x04, 0x11
        /*01be*/ 	.short	(.L_86 - .L_85)
	.align		4
.L_85:
        /*01c0*/ 	.word	index@(_ZN7cutlass13device_kernelIN5flash19enable_sm80_to_sm89INS1_16FlashAttnFwdSm80INS1_25CollectiveMainloopFwdSm80ILi8ELi1ELb0EN4cute5tupleIJNS5_1CILi128EEENS7_ILi64EEENS7_ILi192EEEEEELi192ENS_10bfloat16_tEfNS_4arch4Sm80ELb0ELb1ELb1ELb1ELb1ELb0ELb1ELb0EEENS1_21CollectiveEpilogueFwdINS6_IJS8_SA_S9_EEENS6_IJNS7_ILi1EEESI_SI_EEESC_SE_Li256ELb1ELb1ELb0ELb0EEENS1_19SingleTileSchedulerILb1ELb0ELb1ELi128EEEEEEEEEvNT_6ParamsE)
        /*01c4*/ 	.word	0x00000000


	//----- nvinfo : EIATTR_REGCOUNT
	.align		4
.L_86:
        /*01c8*/ 	.byte	0x04, 0x2f
        /*01ca*/ 	.short	(.L_88 - .L_87)
	.align		4
.L_87:
        /*01cc*/ 	.word	index@(_ZN7cutlass13device_kernelIN5flash19enable_sm80_to_sm89INS1_16FlashAttnFwdSm80INS1_25CollectiveMainloopFwdSm80ILi8ELi1ELb0EN4cute5tupleIJNS5_1CILi128EEENS7_ILi64EEENS7_ILi192EEEEEELi192ENS_10bfloat16_tEfNS_4arch4Sm80ELb0ELb1ELb1ELb0ELb1ELb0ELb1ELb0EEENS1_21CollectiveEpilogueFwdINS6_IJS8_SA_S9_EEENS6_IJNS7_ILi1EEESI_SI_EEESC_SE_Li256ELb0ELb1ELb0ELb0EEENS1_19SingleTileSchedulerILb0ELb0ELb1ELi128EEEEEEEEEvNT_6ParamsE)
        /*01d0*/ 	.word	0x000000ff


	//----- nvinfo : EIATTR_FRAME_SIZE
	.align		4
.L_88:
        /*01d4*/ 	.byte	0x04, 0x11
        /*01d6*/ 	.short	(.L_90 - .L_89)
	.align		4
.L_89:
        /*01d8*/ 	.word	index@(_ZN7cutlass13device_kernelIN5flash19enable_sm80_to_sm89INS1_16FlashAttnFwdSm80INS1_25CollectiveMainloopFwdSm80ILi8ELi1ELb0EN4cute5tupleIJNS5_1CILi128EEENS7_ILi64EEENS7_ILi192EEEEEELi192ENS_10bfloat16_tEfNS_4arch4Sm80ELb0ELb1ELb1ELb0ELb1ELb0ELb1ELb0EEENS1_21CollectiveEpilogueFwdINS6_IJS8_SA_S9_EEENS6_IJNS7_ILi1EEESI_SI_EEESC_SE_Li256ELb0ELb1ELb0ELb0EEENS1_19SingleTileSchedulerILb0ELb0ELb1ELi128EEEEEEEEEvNT_6ParamsE)
        /*01dc*/ 	.word	0x00000000


	//----- nvinfo : EIATTR_REGCOUNT
	.align		4
.L_90:
        /*01e0*/ 	.byte	0x04, 0x2f
        /*01e2*/ 	.short	(.L_92 - .L_91)
	.align		4
.L_91:
        /*01e4*/ 	.word	index@(_ZN7cutlass13device_kernelIN5flash19enable_sm80_to_sm89INS1_16FlashAttnFwdSm80INS1_25CollectiveMainloopFwdSm80ILi8ELi1ELb0EN4cute5tupleIJNS5_1CILi128EEENS7_ILi64EEENS7_ILi192EEEEEELi192ENS_10bfloat16_tEfNS_4arch4Sm80ELb0ELb0ELb1ELb1ELb1ELb1ELb1ELb0EEENS1_21CollectiveEpilogueFwdINS6_IJS8_SA_S9_EEENS6_IJNS7_ILi1EEESI_SI_EEESC_SE_Li256ELb1ELb1ELb0ELb0EEENS1_19SingleTileSchedulerILb1ELb0ELb1ELi128EEEEEEEEEvNT_6ParamsE)
        /*01e8*/ 	.word	0x000000ff


	//----- nvinfo : EIATTR_FRAME_SIZE
	.align		4
.L_92:
        /*01ec*/ 	.byte	0x04, 0x11
        /*01ee*/ 	.short	(.L_94 - .L_93)
	.align		4
.L_93:
        /*01f0*/ 	.word	index@(_ZN7cutlass13device_kernelIN5flash19enable_sm80_to_sm89INS1_16FlashAttnFwdSm80INS1_25CollectiveMainloopFwdSm80ILi8ELi1ELb0EN4cute5tupleIJNS5_1CILi128EEENS7_ILi64EEENS7_ILi192EEEEEELi192ENS_10bfloat16_tEfNS_4arch4Sm80ELb0ELb0ELb1ELb1ELb1ELb1ELb1ELb0EEENS1_21CollectiveEpilogueFwdINS6_IJS8_SA_S9_EEENS6_IJNS7_ILi1EEESI_SI_EEESC_SE_Li256ELb1ELb1ELb0ELb0EEENS1_19SingleTileSchedulerILb1ELb0ELb1ELi128EEEEEEEEEvNT_6ParamsE)
        /*01f4*/ 	.word	0x00000000


	//----- nvinfo : EIATTR_REGCOUNT
	.align		4
.L_94:
        /*01f8*/ 	.byte	0x04, 0x2f
        /*01fa*/ 	.short	(.L_96 - .L_95)
	.align		4
.L_95:
        /*01fc*/ 	.word	index@(_ZN7cutlass13device_kernelIN5flash19enable_sm80_to_sm89INS1_16FlashAttnFwdSm80INS1_25CollectiveMainloopFwdSm80ILi8ELi1ELb0EN4cute5tupleIJNS5_1CILi128EEENS7_ILi64EEENS7_ILi192EEEEEELi192ENS_10bfloat16_tEfNS_4arch4Sm80ELb0ELb0ELb1ELb1ELb1ELb0ELb1ELb0EEENS1_21CollectiveEpilogueFwdINS6_IJS8_SA_S9_EEENS6_IJNS7_ILi1EEESI_SI_EEESC_SE_Li256ELb1ELb1ELb0ELb0EEENS1_19SingleTileSchedulerILb1ELb0ELb1ELi128EEEEEEEEEvNT_6ParamsE)
        /*0200*/ 	.word	0x000000ff


	//----- nvinfo : EIATTR_FRAME_SIZE
	.align		4
.L_96:
        /*0204*/ 	.byte	0x04, 0x11
        /*0206*/ 	.short	(.L_98 - .L_97)
	.align		4
.L_97:
        /*0208*/ 	.word	index@(_ZN7cutlass13device_kernelIN5flash19enable_sm80_to_sm89INS1_16FlashAttnFwdSm80INS1_25CollectiveMainloopFwdSm80ILi8ELi1ELb0EN4cute5tupleIJNS5_1CILi128EEENS7_ILi64EEENS7_ILi192EEEEEELi192ENS_10bfloat16_tEfNS_4arch4Sm80ELb0ELb0ELb1ELb1ELb1ELb0ELb1ELb0EEENS1_21CollectiveEpilogueFwdINS6_IJS8_SA_S9_EEENS6_IJNS7_ILi1EEESI_SI_EEESC_SE_Li256ELb1ELb1ELb0ELb0EEENS1_19SingleTileSchedulerILb1ELb0ELb1ELi128EEEEEEEEEvNT_6ParamsE)
        /*020c*/ 	.word	0x00000000


	//----- nvinfo : EIATTR_REGCOUNT
	.align		4
.L_98:
        /*0210*/ 	.byte	0x04, 0x2f
        /*0212*/ 	.short	(.L_100 - .L_99)
	.align		4
.L_99:
        /*0214*/ 	.word	index@(_ZN7cutlass13device_kernelIN5flash19enable_sm80_to_sm89INS1_16FlashAttnFwdSm80INS1_25CollectiveMainloopFwdSm80ILi8ELi1ELb0EN4cute5tupleIJNS5_1CILi128EEENS7_ILi64EEENS7_ILi192EEEEEELi192ENS_10bfloat16_tEfNS_4arch4Sm80ELb0ELb0ELb1ELb0ELb1ELb0ELb1ELb0EEENS1_21CollectiveEpilogueFwdINS6_IJS8_SA_S9_EEENS6_IJNS7_ILi1EEESI_SI_EEESC_SE_Li256ELb0ELb1ELb0ELb0EEENS1_19SingleTileSchedulerILb0ELb0ELb1ELi128EEEEEEEEEvNT_6ParamsE)
        /*0218*/ 	.word	0x000000ff


	//----- nvinfo : EIATTR_FRAME_SIZE
	.align		4
.L_100:
        /*021c*/ 	.byte	0x04, 0x11
        /*021e*/ 	.short	(.L_102 - .L_101)
	.align		4
.L_101:
        /*0220*/ 	.word	index@(_ZN7cutlass13device_kernelIN5flash19enable_sm80_to_sm89INS1_16FlashAttnFwdSm80INS1_25CollectiveMainloopFwdSm80ILi8ELi1ELb0EN4cute5tupleIJNS5_1CILi128EEENS7_ILi64EEENS7_ILi192EEEEEELi192ENS_10bfloat16_tEfNS_4arch4Sm80ELb0ELb0ELb1ELb0ELb1ELb0ELb1ELb0EEENS1_21CollectiveEpilogueFwdINS6_IJS8_SA_S9_EEENS6_IJNS7_ILi1EEESI_SI_EEESC_SE_Li256ELb0ELb1ELb0ELb0EEENS1_19SingleTileSchedulerILb0ELb0ELb1ELi128EEEEEEEEEvNT_6ParamsE)
        /*0224*/ 	.word	0x00000000


	//----- nvinfo : EIATTR_MIN_STACK_SIZE
	.align		4
.L_102:
        /*0228*/ 	.byte	0x04, 0x12
        /*022a*/ 	.short	(.L_104 - .L_103)
	.align		4
.L_103:
        /*022c*/ 	.word	index@(_ZN7cutlass13device_kernelIN5flash19enable_sm80_to_sm89INS1_16FlashAttnFwdSm80INS1_25CollectiveMainloopFwdSm80ILi8ELi1ELb0EN4cute5tupleIJNS5_1CILi128EEENS7_ILi64EEENS7_ILi192EEEEEELi192ENS_10bfloat16_tEfNS_4arch4Sm80ELb0ELb0ELb1ELb0ELb1ELb0ELb1ELb0EEENS1_21CollectiveEpilogueFwdINS6_IJS8_SA_S9_EEENS6_IJNS7_ILi1EEESI_SI_EEESC_SE_Li256ELb0ELb1ELb0ELb0EEENS1_19SingleTileSchedulerILb0ELb0ELb1ELi128EEEEEEEEEvNT_6ParamsE)
        /*0230*/ 	.word	0x00000000


	//----- nvinfo : EIATTR_MIN_STACK_SIZE
	.align		4
.L_104:
        /*0234*/ 	.byte	0x04, 0x12
        /*0236*/ 	.short	(.L_106 - .L_105)
	.align		4
.L_105:
        /*0238*/ 	.word	index@(_ZN7cutlass13device_kernelIN5flash19enable_sm80_to_sm89INS1_16FlashAttnFwdSm80INS1_25CollectiveMainloopFwdSm80ILi8ELi1ELb0EN4cute5tupleIJNS5_1CILi128EEENS7_ILi64EEENS7_ILi192EEEEEELi192ENS_10bfloat16_tEfNS_4arch4Sm80ELb0ELb0ELb1ELb1ELb1ELb0ELb1ELb0EEENS1_21CollectiveEpilogueFwdINS6_IJS8_SA_S9_EEENS6_IJNS7_ILi1EEESI_SI_EEESC_SE_Li256ELb1ELb1ELb0ELb0EEENS1_19SingleTileSchedulerILb1ELb0ELb1ELi128EEEEEEEEEvNT_6ParamsE)
        /*023c*/ 	.word	0x00000000


	//----- nvinfo : EIATTR_MIN_STACK_SIZE
	.align		4
.L_106:
        /*0240*/ 	.byte	0x04, 0x12
        /*0242*/ 	.short	(.L_108 - .L_107)
	.align		4
.L_107:
        /*0244*/ 	.word	index@(_ZN7cutlass13device_kernelIN5flash19enable_sm80_to_sm89INS1_16FlashAttnFwdSm80INS1_25CollectiveMainloopFwdSm80ILi8ELi1ELb0EN4cute5tupleIJNS5_1CILi128EEENS7_ILi64EEENS7_ILi192EEEEEELi192ENS_10bfloat16_tEfNS_4arch4Sm80ELb0ELb0ELb1ELb1ELb1ELb1ELb1ELb0EEENS1_21CollectiveEpilogueFwdINS6_IJS8_SA_S9_EEENS6_IJNS7_ILi1EEESI_SI_EEESC_SE_Li256ELb1ELb1ELb0ELb0EEENS1_19SingleTileSchedulerILb1ELb0ELb1ELi128EEEEEEEEEvNT_6ParamsE)
        /*0248*/ 	.word	0x00000000


	//----- nvinfo : EIATTR_MIN_STACK_SIZE
	.align		4
.L_108:
        /*024c*/ 	.byte	0x04, 0x12
        /*024e*/ 	.short	(.L_110 - .L_109)
	.align		4
.L_109:
        /*0250*/ 	.word	index@(_ZN7cutlass13device_kernelIN5flash19enable_sm80_to_sm89INS1_16FlashAttnFwdSm80INS1_25CollectiveMainloopFwdSm80ILi8ELi1ELb0EN4cute5tupleIJNS5_1CILi128EEENS7_ILi64EEENS7_ILi192EEEEEELi192ENS_10bfloat16_tEfNS_4arch4Sm80ELb0ELb1ELb1ELb0ELb1ELb0ELb1ELb0EEENS1_21CollectiveEpilogueFwdINS6_IJS8_SA_S9_EEENS6_IJNS7_ILi1EEESI_SI_EEESC_SE_Li256ELb0ELb1ELb0ELb0EEENS1_19SingleTileSchedulerILb0ELb0ELb1ELi128EEEEEEEEEvNT_6ParamsE)
        /*0254*/ 	.word	0x00000000


	//----- nvinfo : EIATTR_MIN_STACK_SIZE
	.align		4
.L_110:
        /*0258*/ 	.byte	0x04, 0x12
        /*025a*/ 	.short	(.L_112 - .L_111)
	.align		4
.L_111:
        /*025c*/ 	.word	index@(_ZN7cutlass13device_kernelIN5flash19enable_sm80_to_sm89INS1_16FlashAttnFwdSm80INS1_25CollectiveMainloopFwdSm80ILi8ELi1ELb0EN4cute5tupleIJNS5_1CILi128EEENS7_ILi64EEENS7_ILi192EEEEEELi192ENS_10bfloat16_tEfNS_4arch4Sm80ELb0ELb1ELb1ELb1ELb1ELb0ELb1ELb0EEENS1_21CollectiveEpilogueFwdINS6_IJS8_SA_S9_EEENS6_IJNS7_ILi1EEESI_SI_EEESC_SE_Li256ELb1ELb1ELb0ELb0EEENS1_19SingleTileSchedulerILb1ELb0ELb1ELi128EEEEEEEEEvNT_6ParamsE)
        /*0260*/ 	.word	0x00000000


	//----- nvinfo : EIATTR_MIN_STACK_SIZE
	.align		4
.L_112:
        /*0264*/ 	.byte	0x04, 0x12
        /*0266*/ 	.short	(.L_114 - .L_113)
	.align		4
.L_113:
        /*0268*/ 	.word	index@(_ZN7cutlass13device_kernelIN5flash19enable_sm80_to_sm89INS1_16FlashAttnFwdSm80INS1_25CollectiveMainloopFwdSm80ILi8ELi1ELb0EN4cute5tupleIJNS5_1CILi128EEENS7_ILi64EEENS7_ILi192EEEEEELi192ENS_10bfloat16_tEfNS_4arch4Sm80ELb0ELb1ELb1ELb1ELb1ELb1ELb1ELb0EEENS1_21CollectiveEpilogueFwdINS6_IJS8_SA_S9_EEENS6_IJNS7_ILi1EEESI_SI_EEESC_SE_Li256ELb1ELb1ELb0ELb0EEENS1_19SingleTileSchedulerILb1ELb0ELb1ELi128EEEEEEEEEvNT_6ParamsE)
        /*026c*/ 	.word	0x00000070


	//----- nvinfo : EIATTR_MIN_STACK_SIZE
	.align		4
.L_114:
        /*0270*/ 	.byte	0x04, 0x12
        /*0272*/ 	.short	(.L_116 - .L_115)
	.align		4
.L_115:
        /*0274*/ 	.word	index@(_ZN7cutlass13device_kernelIN5flash19enable_sm80_to_sm89INS1_16FlashAttnFwdSm80INS1_25CollectiveMainloopFwdSm80ILi8ELi1ELb0EN4cute5tupleIJNS5_1CILi128EEENS7_ILi64EEENS7_ILi192EEEEEELi192ENS_10bfloat16_tEfNS_4arch4Sm80ELb1ELb0ELb1ELb0ELb1ELb0ELb1ELb0EEENS1_21CollectiveEpilogueFwdINS6_IJS8_SA_S9_EEENS6_IJNS7_ILi1EEESI_SI_EEESC_SE_Li256ELb0ELb1ELb0ELb0EEENS1_30DynamicPersistentTileSchedulerILi256ELi256ELb0ELb1ELb0EEEEEEEEEvNT_6ParamsE)
        /*0278*/ 	.word	0x00000030


	//----- nvinfo : EIATTR_MIN_STACK_SIZE
	.align		4
.L_116:
        /*027c*/ 	.byte	0x04, 0x12
        /*027e*/ 	.short	(.L_118 - .L_117)
	.align		4
.L_117:
        /*0280*/ 	.word	index@(_ZN7cutlass13device_kernelIN5flash19enable_sm80_to_sm89INS1_16FlashAttnFwdSm80INS1_25CollectiveMainloopFwdSm80ILi8ELi1ELb0EN4cute5tupleIJNS5_1CILi128EEENS7_ILi64EEENS7_ILi192EEEEEELi192ENS_10bfloat16_tEfNS_4arch4Sm80ELb1ELb0ELb1ELb1ELb1ELb0ELb1ELb0EEENS1_21CollectiveEpilogueFwdINS6_IJS8_SA_S9_EEENS6_IJNS7_ILi1EEESI_SI_EEESC_SE_Li256ELb1ELb1ELb0ELb0EEENS1_19SingleTileSchedulerILb1ELb0ELb1ELi128EEEEEEEEEvNT_6ParamsE)
        /*0284*/ 	.word	0x00000000


	//----- nvinfo : EIATTR_MIN_STACK_SIZE
	.align		4
.L_118:
        /*0288*/ 	.byte	0x04, 0x12
        /*028a*/ 	.short	(.L_120 - .L_119)
	.align		4
.L_119:
        /*028c*/ 	.word	index@(_ZN7cutlass13device_kernelIN5flash19enable_sm80_to_sm89INS1_16FlashAttnFwdSm80INS1_25CollectiveMainloopFwdSm80ILi8ELi1ELb0EN4cute5tupleIJNS5_1CILi128EEENS7_ILi64EEENS7_ILi192EEEEEELi192ENS_10bfloat16_tEfNS_4arch4Sm80ELb1ELb0ELb1ELb1ELb1ELb1ELb1ELb0EEENS1_21CollectiveEpilogueFwdINS6_IJS8_SA_S9_EEENS6_IJNS7_ILi1EEESI_SI_EEESC_SE_Li256ELb1ELb1ELb0ELb0EEENS1_19SingleTileSchedulerILb1ELb0ELb1ELi128EEEEEEEEEvNT_6ParamsE)
        /*0290*/ 	.word	0x00000000


	//----- nvinfo : EIATTR_MIN_STACK_SIZE
	.align		4
.L_120:
        /*0294*/ 	.byte	0x04, 0x12
        /*0296*/ 	.short	(.L_122 - .L_121)
	.align		4
.L_121:
        /*0298*/ 	.word	index@(_ZN7cutlass13device_kernelIN5flash19enable_sm80_to_sm89INS1_16FlashAttnFwdSm80INS1_25CollectiveMainloopFwdSm80ILi8ELi2ELb0EN4cute5tupleIJNS5_1CILi128EEENS7_ILi64EEENS7_ILi192EEEEEELi192ENS_10bfloat16_tEfNS_4arch4Sm80ELb0ELb0ELb1ELb0ELb1ELb0ELb1ELb0EEENS1_21CollectiveEpilogueFwdINS6_IJS8_SA_S9_EEENS6_IJNS7_ILi1EEESI_SI_EEESC_SE_Li256ELb0ELb1ELb0ELb0EEENS1_19SingleTileSchedulerILb0ELb0ELb1ELi128EEEEEEEEEvNT_6ParamsE)
        /*029c*/ 	.word	0x00000000


	//----- nvinfo : EIATTR_MIN_STACK_SIZE
	.align		4
.L_122:
        /*02a0*/ 	.byte	0x04, 0x12
        /*02a2*/ 	.short	(.L_124 - .L_123)
	.align		4
.L_123:
        /*02a4*/ 	.word	index@(_ZN7cutlass13device_kernelIN5flash19enable_sm80_to_sm89INS1_16FlashAttnFwdSm80INS1_25CollectiveMainloopFwdSm80ILi8ELi2ELb0EN4cute5tupleIJNS5_1CILi128EEENS7_ILi64EEENS7_ILi192EEEEEELi192ENS_10bfloat16_tEfNS_4arch4Sm80ELb0ELb0ELb1ELb1ELb1ELb0ELb1ELb0EEENS1_21CollectiveEpilogueFwdINS6_IJS8_SA_S9_EEENS6_IJNS7_ILi1EEESI_SI_EEESC_SE_Li256ELb1ELb1ELb0ELb0EEENS1_19SingleTileSchedulerILb1ELb0ELb1ELi128EEEEEEEEEvNT_6ParamsE)
        /*02a8*/ 	.word	0x00000000


	//----- nvinfo : EIATTR_MIN_STACK_SIZE
	.align		4
.L_124:
        /*02ac*/ 	.byte	0x04, 0x12
        /*02ae*/ 	.short	(.L_126 - .L_125)
	.align		4
.L_125:
        /*02b0*/ 	.word	index@(_ZN7cutlass13device_kernelIN5flash19enable_sm80_to_sm89INS1_16FlashAttnFwdSm80INS1_25CollectiveMainloopFwdSm80ILi8ELi2ELb0EN4cute5tupleIJNS5_1CILi128EEENS7_ILi64EEENS7_ILi192EEEEEELi192ENS_10bfloat16_tEfNS_4arch4Sm80ELb0ELb0ELb1ELb1ELb1ELb1ELb1ELb0EEENS1_21CollectiveEpilogueFwdINS6_IJS8_SA_S9_EEENS6_IJNS7_ILi1EEESI_SI_EEESC_SE_Li256ELb1ELb1ELb0ELb0EEENS1_19SingleTileSchedulerILb1ELb0ELb1ELi128EEEEEEEEEvNT_6ParamsE)
        /*02b4*/ 	.word	0x00000000


	//----- nvinfo : EIATTR_MIN_STACK_SIZE
	.align		4
.L_126:
        /*02b8*/ 	.byte	0x04, 0x12
        /*02ba*/ 	.short	(.L_128 - .L_127)
	.align		4
.L_127:
        /*02bc*/ 	.word	index@(_ZN7cutlass13device_kernelIN5flash19enable_sm80_to_sm89INS1_16FlashAttnFwdSm80INS1_25CollectiveMainloopFwdSm80ILi8ELi2ELb0EN4cute5tupleIJNS5_1CILi128EEENS7_ILi64EEENS7_ILi192EEEEEELi192ENS_10bfloat16_tEfNS_4arch4Sm80ELb0ELb1ELb1ELb0ELb1ELb0ELb1ELb0EEENS1_21CollectiveEpilogueFwdINS6_IJS8_SA_S9_EEENS6_IJNS7_ILi1EEESI_SI_EEESC_SE_Li256ELb0ELb1ELb0ELb0EEENS1_19SingleTileSchedulerILb0ELb0ELb1ELi128EEEEEEEEEvNT_6ParamsE)
        /*02c0*/ 	.word	0x00000000


	//----- nvinfo : EIATTR_MIN_STACK_SIZE
	.align		4
.L_128:
        /*02c4*/ 	.byte	0x04, 0x12
        /*02c6*/ 	.short	(.L_130 - .L_129)
	.align		4
.L_129:
        /*02c8*/ 	.word	index@(_ZN7cutlass13device_kernelIN5flash19enable_sm80_to_sm89INS1_16FlashAttnFwdSm80INS1_25CollectiveMainloopFwdSm80ILi8ELi2ELb0EN4cute5tupleIJNS5_1CILi128EEENS7_ILi64EEENS7_ILi192EEEEEELi192ENS_10bfloat16_tEfNS_4arch4Sm80ELb0ELb1ELb1ELb1ELb1ELb0ELb1ELb0EEENS1_21CollectiveEpilogueFwdINS6_IJS8_SA_S9_EEENS6_IJNS7_ILi1EEESI_SI_EEESC_SE_Li256ELb1ELb1ELb0ELb0EEENS1_19SingleTileSchedulerILb1ELb0ELb1ELi128EEEEEEEEEvNT_6ParamsE)
        /*02cc*/ 	.word	0x00000000


	//----- nvinfo : EIATTR_MIN_STACK_SIZE
	.align		4
.L_130:
        /*02d0*/ 	.byte	0x04, 0x12
        /*02d2*/ 	.short	(.L_132 - .L_131)
	.align		4
.L_131:
        /*02d4*/ 	.word	index@(_ZN7cutlass13device_kernelIN5flash19enable_sm80_to_sm89INS1_16FlashAttnFwdSm80INS1_25CollectiveMainloopFwdSm80ILi8ELi2ELb0EN4cute5tupleIJNS5_1CILi128EEENS7_ILi64EEENS7_ILi192EEEEEELi192ENS_10bfloat16_tEfNS_4arch4Sm80ELb0ELb1ELb1ELb1ELb1ELb1ELb1ELb0EEENS1_21CollectiveEpilogueFwdINS6_IJS8_SA_S9_EEENS6_IJNS7_ILi1EEESI_SI_EEESC_SE_Li256ELb1ELb1ELb0ELb0EEENS1_19SingleTileSchedulerILb1ELb0ELb1ELi128EEEEEEEEEvNT_6ParamsE)
        /*02d8*/ 	.word	0x00000070


	//----- nvinfo : EIATTR_MIN_STACK_SIZE
	.align		4
.L_132:
        /*02dc*/ 	.byte	0x04, 0x12
        /*02de*/ 	.short	(.L_134 - .L_133)
	.align		4
.L_133:
        /*02e0*/ 	.word	index@(_ZN7cutlass13device_kernelIN5flash19enable_sm80_to_sm89INS1_16FlashAttnFwdSm80INS1_25CollectiveMainloopFwdSm80ILi8ELi2ELb0EN4cute5tupleIJNS5_1CILi128EEENS7_ILi64EEENS7_ILi192EEEEEELi192ENS_10bfloat16_tEfNS_4arch4Sm80ELb1ELb0ELb1ELb0ELb1ELb0ELb1ELb0EEENS1_21CollectiveEpilogueFwdINS6_IJS8_SA_S9_EEENS6_IJNS7_ILi1EEESI_SI_EEESC_SE_Li256ELb0ELb1ELb0ELb0EEENS1_30DynamicPersistentTileSchedulerILi256ELi256ELb0ELb1ELb0EEEEEEEEEvNT_6ParamsE)
        /*02e4*/ 	.word	0x00000040


	//----- nvinfo : EIATTR_MIN_STACK_SIZE
	.align		4
.L_134:
        /*02e8*/ 	.byte	0x04, 0x12
        /*02ea*/ 	.short	(.L_136 - .L_135)
	.align		4
.L_135:
        /*02ec*/ 	.word	index@(_ZN7cutlass13device_kernelIN5flash19enable_sm80_to_sm89INS1_16FlashAttnFwdSm80INS1_25CollectiveMainloopFwdSm80ILi8ELi2ELb0EN4cute5tupleIJNS5_1CILi128EEENS7_ILi64EEENS7_ILi192EEEEEELi192ENS_10bfloat16_tEfNS_4arch4Sm80ELb1ELb0ELb1ELb1ELb1ELb0ELb1ELb0EEENS1_21CollectiveEpilogueFwdINS6_IJS8_SA_S9_EEENS6_IJNS7_ILi1EEESI_SI_EEESC_SE_Li256ELb1ELb1ELb0ELb0EEENS1_19SingleTileSchedulerILb1ELb0ELb1ELi128EEEEEEEEEvNT_6ParamsE)
        /*02f0*/ 	.word	0x00000000


	//----- nvinfo : EIATTR_MIN_STACK_SIZE
	.align		4
.L_136:
        /*02f4*/ 	.byte	0x04, 0x12
        /*02f6*/ 	.short	(.L_138 - .L_137)
	.align		4
.L_137:
        /*02f8*/ 	.word	index@(_ZN7cutlass13device_kernelIN5flash19enable_sm80_to_sm89INS1_16FlashAttnFwdSm80INS1_25CollectiveMainloopFwdSm80ILi8ELi2ELb0EN4cute5tupleIJNS5_1CILi128EEENS7_ILi64EEENS7_ILi192EEEEEELi192ENS_10bfloat16_tEfNS_4arch4Sm80ELb1ELb0ELb1ELb1ELb1ELb1ELb1ELb0EEENS1_21CollectiveEpilogueFwdINS6_IJS8_SA_S9_EEENS6_IJNS7_ILi1EEESI_SI_EEESC_SE_Li256ELb1ELb1ELb0ELb0EEENS1_19SingleTileSchedulerILb1ELb0ELb1ELi128EEEEEEEEEvNT_6ParamsE)
        /*02fc*/ 	.word	0x00000000
.L_138:


//--------------------- .nv.info._ZN7cutlass13device_kernelIN5flash19enable_sm80_to_sm89INS1_16FlashAttnFwdSm80INS1_25CollectiveMainloopFwdSm80ILi8ELi1ELb0EN4cute5tupleIJNS5_1CILi128EEENS7_ILi64EEENS7_ILi192EEEEEELi192ENS_10bfloat16_tEfNS_4arch4Sm80ELb0ELb0ELb1ELb0ELb1ELb0ELb1ELb0EEENS1_21CollectiveEpilogueFwdINS6_IJS8_SA_S9_EEENS6_IJNS7_ILi1EEESI_SI_EEESC_SE_Li256ELb0ELb1ELb0ELb0EEENS1_19SingleTileSchedulerILb0ELb0ELb1ELi128EEEEEEEEEvNT_6ParamsE --------------------------
	.section	.nv.info._ZN7cutlass13device_kernelIN5flash19enable_sm80_to_sm89INS1_16FlashAttnFwdSm80INS1_25CollectiveMainloopFwdSm80ILi8ELi1ELb0EN4cute5tupleIJNS5_1CILi128EEENS7_ILi64EEENS7_ILi192EEEEEELi192ENS_10bfloat16_tEfNS_4arch4Sm80ELb0ELb0ELb1ELb0ELb1ELb0ELb1ELb0EEENS1_21CollectiveEpilogueFwdINS6_IJS8_SA_S9_EEENS6_IJNS7_ILi1EEESI_SI_EEESC_SE_Li256ELb0ELb1ELb0ELb0EEENS1_19SingleTileSchedulerILb0ELb0ELb1ELi128EEEEEEEEEvNT_6ParamsE,"",@"SHT_CUDA_INFO"
	.sectionflags	@""
	.align	4


	//----- nvinfo : EIATTR_CUDA_API_VERSION
	.align		4
        /*0000*/ 	.byte	0x04, 0x37
        /*0002*/ 	.short	(.L_140 - .L_139)
.L_139:
        /*0004*/ 	.word	0x00000082


	//----- nvinfo : EIATTR_SW2861232_WAR
	.align		4
.L_140:
        /*0008*/ 	.byte	0x01, 0x35
	.zero		2


	//----- nvinfo : EIATTR_PARAM_CBANK
	.align		4
        /*000c*/ 	.byte	0x04, 0x0a
        /*000e*/ 	.short	(.L_142 - .L_141)
	.align		4
.L_141:
        /*0010*/ 	.word	index@(.nv.constant0._ZN7cutlass13device_kernelIN5flash19enable_sm80_to_sm89INS1_16FlashAttnFwdSm80INS1_25CollectiveMainloopFwdSm80ILi8ELi1ELb0EN4cute5tupleIJNS5_1CILi128EEENS7_ILi64EEENS7_ILi192EEEEEELi192ENS_10bfloat16_tEfNS_4arch4Sm80ELb0ELb0ELb1ELb0ELb1ELb0ELb1ELb0EEENS1_21CollectiveEpilogueFwdINS6_IJS8_SA_S9_EEENS6_IJNS7_ILi1EEESI_SI_EEESC_SE_Li256ELb0ELb1ELb0ELb0EEENS1_19SingleTileSchedulerILb0ELb0ELb1ELi128EEEEEEEEEvNT_6ParamsE)
        /*0014*/ 	.short	0x0160
        /*0016*/ 	.short	0x0418


	//----- nvinfo : EIATTR_CBANK_PARAM_SIZE
	.align		4
.L_142:
        /*0018*/ 	.byte	0x03, 0x19
        /*001a*/ 	.short	0x0418


	//----- nvinfo : EIATTR_KPARAM_INFO
	.align		4
        /*001c*/ 	.byte	0x04, 0x17
        /*001e*/ 	.short	(.L_144 - .L_143)
.L_143:
        /*0020*/ 	.word	0x00000000
        /*0024*/ 	.short	0x0000
        /*0026*/ 	.short	0x0000
        /*0028*/ 	.byte	0x00, 0xf0, 0x61, 0x10


	//----- nvinfo : EIATTR_MAXREG_COUNT
	.align		4
.L_144:
        /*002c*/ 	.byte	0x03, 0x1b
        /*002e*/ 	.short	0x00ff


	//----- nvinfo : EIATTR_NUM_BARRIERS
	.align		4
        /*0030*/ 	.byte	0x02, 0x4c
        /*0032*/ 	.byte	0x02
	.zero		1


	//----- nvinfo : EIATTR_MERCURY_ISA_VERSION
	.align		4
        /*0034*/ 	.byte	0x03, 0x5f
        /*0036*/ 	.short	0x0000


	//----- nvinfo : EIATTR_COOP_GROUP_MASK_REGIDS
	.align		4
        /*0038*/ 	.byte	0x04, 0x29
        /*003a*/ 	.short	(.L_146 - .L_145)


	//   ....[0]....
.L_145:
        /*003c*/ 	.word	0xffffffff


	//   ....[1]....
        /*0040*/ 	.word	0xffffffff


	//   ....[2]....
        /*0044*/ 	.word	0xffffffff


	//   ....[3]....
        /*0048*/ 	.word	0xffffffff


	//   ....[4]....
        /*004c*/ 	.word	0xffffffff


	//   ....[5]....
        /*0050*/ 	.word	0xffffffff


	//   ....[6]....
        /*0054*/ 	.word	0xffffffff


	//   ....[7]....
        /*0058*/ 	.word	0xffffffff


	//   ....[8]....
        /*005c*/ 	.word	0xffffffff


	//   ....[9]....
        /*0060*/ 	.word	0xffffffff


	//   ....[10]....
        /*0064*/ 	.word	0xffffffff


	//   ....[11]....
        /*0068*/ 	.word	0xffffffff


	//   ....[12]....
        /*006c*/ 	.word	0xffffffff


	//   ....[13]....
        /*0070*/ 	.word	0xffffffff


	//   ....[14]....
        /*0074*/ 	.word	0xffffffff


	//   ....[15]....
        /*0078*/ 	.word	0xffffffff


	//   ....[16]....
        /*007c*/ 	.word	0xffffffff


	//   ....[17]....
        /*0080*/ 	.word	0xffffffff


	//   ....[18]....
        /*0084*/ 	.word	0xffffffff


	//   ....[19]....
        /*0088*/ 	.word	0xffffffff


	//   ....[20]....
        /*008c*/ 	.word	0xffffffff


	//   ....[21]....
        /*0090*/ 	.word	0xffffffff


	//   ....[22]....
        /*0094*/ 	.word	0xffffffff


	//   ....[23]....
        /*0098*/ 	.word	0xffffffff


	//   ....[24]....
        /*009c*/ 	.word	0xffffffff


	//   ....[25]....
        /*00a0*/ 	.word	0xffffffff


	//   ....[26]....
        /*00a4*/ 	.word	0xffffffff


	//   ....[27]....
        /*00a8*/ 	.word	0xffffffff


	//   ....[28]....
        /*00ac*/ 	.word	0xffffffff


	//   ....[29]....
        /*00b0*/ 	.word	0xffffffff


	//   ....[30]....
        /*00b4*/ 	.word	0xffffffff


	//   ....[31]....
        /*00b8*/ 	.word	0xffffffff


	//   ....[32]....
        /*00bc*/ 	.word	0xffffffff


	//   ....[33]....
        /*00c0*/ 	.word	0xffffffff


	//   ....[34]....
        /*00c4*/ 	.word	0xffffffff


	//   ....[35]....
        /*00c8*/ 	.word	0xffffffff


	//   ....[36]....
        /*00cc*/ 	.word	0xffffffff


	//   ....[37]....
        /*00d0*/ 	.word	0xffffffff


	//   ....[38]....
        /*00d4*/ 	.word	0xffffffff


	//   ....[39]....
        /*00d8*/ 	.word	0xffffffff


	//   ....[40]....
        /*00dc*/ 	.word	0xffffffff


	//   ....[41]....
        /*00e0*/ 	.word	0xffffffff


	//   ....[42]....
        /*00e4*/ 	.word	0xffffffff


	//   ....[43]....
        /*00e8*/ 	.word	0xffffffff


	//   ....[44]....
        /*00ec*/ 	.word	0xffffffff


	//   ....[45]....
        /*00f0*/ 	.word	0xffffffff


	//   ....[46]....
        /*00f4*/ 	.word	0xffffffff


	//   ....[47]....
        /*00f8*/ 	.word	0xffffffff


	//   ....[48]....
        /*00fc*/ 	.word	0xffffffff


	//   ....[49]....
        /*0100*/ 	.word	0xffffffff


	//   ....[50]....
        /*0104*/ 	.word	0xffffffff


	//   ....[51]....
        /*0108*/ 	.word	0xffffffff


	//----- nvinfo : EIATTR_COOP_GROUP_INSTR_OFFSETS
	.align		4
.L_146:
        /*010c*/ 	.byte	0x04, 0x28
        /*010e*/ 	.short	(.L_148 - .L_147)


	//   ....[0]....
.L_147:
        /*0110*/ 	.word	0x00000610


	//   ....[1]....
        /*0114*/ 	.word	0x00000650


	//   ....[2]....
        /*0118*/ 	.word	0x00000680


	//   ....[3]....
        /*011c*/ 	.word	0x000006b0


	//   ....[4]....
        /*0120*/ 	.word	0x000006e0


	//   ....[5]....
        /*0124*/ 	.word	0x00000910


	//   ....[6]....
        /*0128*/ 	.word	0x00000a90


	//   ....[7]....
        /*012c*/ 	.word	0x00000aa0


	//   ....[8]....
        /*0130*/ 	.word	0x00000f40


	//   ....[9]....
        /*0134*/ 	.word	0x00000f70


	//   ....[10]....
        /*0138*/ 	.word	0x00000fb0


	//   ....[11]....
        /*013c*/ 	.word	0x00000fd0


	//   ....[12]....
        /*0140*/ 	.word	0x00001580


	//   ....[13]....
        /*0144*/ 	.word	0x000015b0


	//   ....[14]....
        /*0148*/ 	.word	0x000015e0


	//   ....[15]....
        /*014c*/ 	.word	0x00001600


	//   ....[16]....
        /*0150*/ 	.word	0x00002880


	//   ....[17]....
        /*0154*/ 	.word	0x000028b0


	//   ....[18]....
        /*0158*/ 	.word	0x000028e0


	//   ....[19]....
        /*015c*/ 	.word	0x00002910


	//   ....[20]....
        /*0160*/ 	.word	0x000030c0


	//   ....[21]....
        /*0164*/ 	.word	0x000030e0


	//   ....[22]....
        /*0168*/ 	.word	0x00003100


	//   ....[23]....
        /*016c*/ 	.word	0x00003120


	//   ....[24]....
        /*0170*/ 	.word	0x000044b0


	//   ....[25]....
        /*0174*/ 	.word	0x000044c0


	//   ....[26]....
        /*0178*/ 	.word	0x00004540


	//   ....[27]....
        /*017c*/ 	.word	0x00004570


	//   ....[28]....
        /*0180*/ 	.word	0x000047b0


	//   ....[29]....
        /*0184*/ 	.word	0x000047d0


	//   ....[30]....
        /*0188*/ 	.word	0x000047f0


	//   ....[31]....
        /*018c*/ 	.word	0x00004810


	//   ....[32]....
        /*0190*/ 	.word	0x00005990


	//   ....[33]....
        /*0194*/ 	.word	0x000059b0


	//   ....[34]....
        /*0198*/ 	.word	0x000059f0


	//   ....[35]....
        /*019c*/ 	.word	0x00005a00


	//   ....[36]....
        /*01a0*/ 	.word	0x00007060


	//   ....[37]....
        /*01a4*/ 	.word	0x000070a0


	//   ....[38]....
        /*01a8*/ 	.word	0x00007180


	//   ....[39]....
        /*01ac*/ 	.word	0x000071b0


	//   ....[40]....
        /*01b0*/ 	.word	0x00008530


	//   ....[41]....
        /*01b4*/ 	.word	0x00008540


	//   ....[42]....
        /*01b8*/ 	.word	0x00008560


	//   ....[43]....
        /*01bc*/ 	.word	0x00008570


	//   ....[44]....
        /*01c0*/ 	.word	0x00008580


	//   ....[45]....
        /*01c4*/ 	.word	0x00008660


	//   ....[46]....
        /*01c8*/ 	.word	0x000087c0


	//   ....[47]....
        /*01cc*/ 	.word	0x000087f0


	//   ....[48]....
        /*01d0*/ 	.word	0x00008920


	//   ....[49]....
        /*01d4*/ 	.word	0x00008950


	//   ....[50]....
        /*01d8*/ 	.word	0x00008a80


	//   ....[51]....
        /*01dc*/ 	.word	0x00008aa0


	//----- nvinfo : EIATTR_EXIT_INSTR_OFFSETS
	.align		4
.L_148:
        /*01e0*/ 	.byte	0x04, 0x1c
        /*01e2*/ 	.short	(.L_150 - .L_149)


	//   ....[0]....
.L_149:
        /*01e4*/ 	.word	0x00000030


	//   ....[1]....
        /*01e8*/ 	.word	0x00008ab0


	//   ....[2]....
        /*01ec*/ 	.word	0x00008b60


	//   ....[3]....
        /*01f0*/ 	.word	0x00008bc0


	//----- nvinfo : EIATTR_CTAIDZ_USED
	.align		4
.L_150:
        /*01f4*/ 	.byte	0x01, 0x04
	.zero		2


	//----- nvinfo : EIATTR_MAX_THREADS
	.align		4
        /*01f8*/ 	.byte	0x04, 0x05
        /*01fa*/ 	.short	(.L_152 - .L_151)
.L_151:
        /*01fc*/ 	.word	0x00000100
        /*0200*/ 	.word	0x00000001
        /*0204*/ 	.word	0x00000001


	//----- nvinfo : EIATTR_CRS_STACK_SIZE
	.align		4
.L_152:
        /*0208*/ 	.byte	0x04, 0x1e
        /*020a*/ 	.short	(.L_154 - .L_153)
.L_153:
        /*020c*/ 	.word	0x00000000
.L_154:


//--------------------- .nv.info._ZN7cutlass13device_kernelIN5flash19enable_sm80_to_sm89INS1_16FlashAttnFwdSm80INS1_25CollectiveMainloopFwdSm80ILi8ELi1ELb0EN4cute5tupleIJNS5_1CILi128EEENS7_ILi64EEENS7_ILi192EEEEEELi192ENS_10bfloat16_tEfNS_4arch4Sm80ELb0ELb0ELb1ELb1ELb1ELb0ELb1ELb0EEENS1_21CollectiveEpilogueFwdINS6_IJS8_SA_S9_EEENS6_IJNS7_ILi1EEESI_SI_EEESC_SE_Li256ELb1ELb1ELb0ELb0EEENS1_19SingleTileSchedulerILb1ELb0ELb1ELi128EEEEEEEEEvNT_6ParamsE --------------------------
	.section	.nv.info._ZN7cutlass13device_kernelIN5flash19enable_sm80_to_sm89INS1_16FlashAttnFwdSm80INS1_25CollectiveMainloopFwdSm80ILi8ELi1ELb0EN4cute5tupleIJNS5_1CILi128EEENS7_ILi64EEENS7_ILi192EEEEEELi192ENS_10bfloat16_tEfNS_4arch4Sm80ELb0ELb0ELb1ELb1ELb1ELb0ELb1ELb0EEENS1_21CollectiveEpilogueFwdINS6_IJS8_SA_S9_EEENS6_IJNS7_ILi1EEESI_SI_EEESC_SE_Li256ELb1ELb1ELb0ELb0EEENS1_19SingleTileSchedulerILb1ELb0ELb1ELi128EEEEEEEEEvNT_6ParamsE,"",@"SHT_CUDA_INFO"
	.sectionflags	@""
	.align	4


	//----- nvinfo : EIATTR_CUDA_API_VERSION
	.align		4
        /*0000*/ 	.byte	0x04, 0x37
        /*0002*/ 	.short	(.L_156 - .L_155)
.L_155:
        /*0004*/ 	.word	0x00000082


	//----- nvinfo : EIATTR_SW2861232_WAR
	.align		4
.L_156:
        /*0008*/ 	.byte	0x01, 0x35
	.zero		2


	//----- nvinfo : EIATTR_PARAM_CBANK
	.align		4
        /*000c*/ 	.byte	0x04, 0x0a
        /*000e*/ 	.short	(.L_158 - .L_157)
	.align		4
.L_157:
        /*0010*/ 	.word	index@(.nv.constant0._ZN7cutlass13device_kernelIN5flash19enable_sm80_to_sm89INS1_16FlashAttnFwdSm80INS1_25CollectiveMainloopFwdSm80ILi8ELi1ELb0EN4cute5tupleIJNS5_1CILi128EEENS7_ILi64EEENS7_ILi192EEEEEELi192ENS_10bfloat16_tEfNS_4arch4Sm80ELb0ELb0ELb1ELb1ELb1ELb0ELb1ELb0EEENS1_21CollectiveEpilogueFwdINS6_IJS8_SA_S9_EEENS6_IJNS7_ILi1EEESI_SI_EEESC_SE_Li256ELb1ELb1ELb0ELb0EEENS1_19SingleTileSchedulerILb1ELb0ELb1ELi128EEEEEEEEEvNT_6ParamsE)
        /*0014*/ 	.short	0x0160
        /*0016*/ 	.short	0x0418


	//----- nvinfo : EIATTR_CBANK_PARAM_SIZE
	.align		4
.L_158:
        /*0018*/ 	.byte	0x03, 0x19
        /*001a*/ 	.short	0x0418


	//----- nvinfo : EIATTR_KPARAM_INFO
	.align		4
        /*001c*/ 	.byte	0x04, 0x17
        /*001e*/ 	.short	(.L_160 - .L_159)
.L_159:
        /*0020*/ 	.word	0x00000000
        /*0024*/ 	.short	0x0000
        /*0026*/ 	.short	0x0000
        /*0028*/ 	.byte	0x00, 0xf0, 0x61, 0x10


	//----- nvinfo : EIATTR_MAXREG_COUNT
	.align		4
.L_160:
        /*002c*/ 	.byte	0x03, 0x1b
        /*002e*/ 	.short	0x00ff


	//----- nvinfo : EIATTR_NUM_BARRIERS
	.align		4
        /*0030*/ 	.byte	0x02, 0x4c
        /*0032*/ 	.byte	0x02
	.zero		1


	//----- nvinfo : EIATTR_MERCURY_ISA_VERSION
	.align		4
        /*0034*/ 	.byte	0x03, 0x5f
        /*0036*/ 	.short	0x0000


	//----- nvinfo : EIATTR_COOP_GROUP_MASK_REGIDS
	.align		4
        /*0038*/ 	.byte	0x04, 0x29
        /*003a*/ 	.short	(.L_162 - .L_161)


	//   ....[0]....
.L_161:
        /*003c*/ 	.word	0xffffffff


	//   ....[1]....
        /*0040*/ 	.word	0xffffffff


	//   ....[2]....
        /*0044*/ 	.word	0xffffffff


	//   ....[3]....
        /*0048*/ 	.word	0xffffffff


	//   ....[4]....
        /*004c*/ 	.word	0xffffffff


	//   ....[5]....
        /*0050*/ 	.word	0xffffffff


	//   ....[6]....
        /*0054*/ 	.word	0xffffffff


	//   ....[7]....
        /*0058*/ 	.word	0xffffffff


	//   ....[8]....
        /*005c*/ 	.word	0xffffffff


	//   ....[9]....
        /*0060*/ 	.word	0xffffffff


	//   ....[10]....
        /*0064*/ 	.word	0xffffffff


	//   ....[11]....
        /*0068*/ 	.word	0xffffffff


	//   ....[12]....
        /*006c*/ 	.word	0xffffffff


	//   ....[13]....
        /*0070*/ 	.word	0xffffffff


	//   ....[14]....
        /*0074*/ 	.word	0xffffffff


	//   ....[15]....
        /*0078*/ 	.word	0xffffffff


	//   ....[16]....
        /*007c*/ 	.word	0xffffffff


	//   ....[17]....
        /*0080*/ 	.word	0xffffffff


	//   ....[18]....
        /*0084*/ 	.word	0xffffffff


	//   ....[19]....
        /*0088*/ 	.word	0xffffffff


	//   ....[20]....
        /*008c*/ 	.word	0xffffffff


	//   ....[21]....
        /*0090*/ 	.word	0xffffffff


	//   ....[22]....
        /*0094*/ 	.word	0xffffffff


	//   ....[23]....
        /*0098*/ 	.word	0xffffffff


	//   ....[24]....
        /*009c*/ 	.word	0xffffffff


	//   ....[25]....
        /*00a0*/ 	.word	0xffffffff


	//   ....[26]....
        /*00a4*/ 	.word	0xffffffff


	//   ....[27]....
        /*00a8*/ 	.word	0xffffffff


	//   ....[28]....
        /*00ac*/ 	.word	0xffffffff


	//   ....[29]....
        /*00b0*/ 	.word	0xffffffff


	//   ....[30]....
        /*00b4*/ 	.word	0xffffffff


	//   ....[31]....
        /*00b8*/ 	.word	0xffffffff


	//   ....[32]....
        /*00bc*/ 	.word	0xffffffff


	//   ....[33]....
        /*00c0*/ 	.word	0xffffffff


	//   ....[34]....
        /*00c4*/ 	.word	0xffffffff


	//   ....[35]....
        /*00c8*/ 	.word	0xffffffff


	//   ....[36]....
        /*00cc*/ 	.word	0xffffffff


	//   ....[37]....
        /*00d0*/ 	.word	0xffffffff


	//   ....[38]....
        /*00d4*/ 	.word	0xffffffff


	//   ....[39]....
        /*00d8*/ 	.word	0xffffffff


	//   ....[40]....
        /*00dc*/ 	.word	0xffffffff


	//   ....[41]....
        /*00e0*/ 	.word	0xffffffff


	//   ....[42]....
        /*00e4*/ 	.word	0xffffffff


	//   ....[43]....
        /*00e8*/ 	.word	0xffffffff


	//   ....[44]....
        /*00ec*/ 	.word	0xffffffff


	//   ....[45]....
        /*00f0*/ 	.word	0xffffffff


	//   ....[46]....
        /*00f4*/ 	.word	0xffffffff


	//   ....[47]....
        /*00f8*/ 	.word	0xffffffff


	//   ....[48]....
        /*00fc*/ 	.word	0xffffffff


	//   ....[49]....
        /*0100*/ 	.word	0xffffffff


	//   ....[50]....
        /*0104*/ 	.word	0xffffffff


	//   ....[51]....
        /*0108*/ 	.word	0xffffffff


	//   ....[52]....
        /*010c*/ 	.word	0xffffffff


	//   ....[53]....
        /*0110*/ 	.word	0xffffffff


	//   ....[54]....
        /*0114*/ 	.word	0xffffffff


	//   ....[55]....
        /*0118*/ 	.word	0xffffffff


	//   ....[56]....
        /*011c*/ 	.word	0xffffffff


	//   ....[57]....
        /*0120*/ 	.word	0xffffffff


	//   ....[58]....
        /*0124*/ 	.word	0xffffffff


	//   ....[59]....
        /*0128*/ 	.word	0xffffffff


	//   ....[60]....
        /*012c*/ 	.word	0xffffffff


	//----- nvinfo : EIATTR_COOP_GROUP_INSTR_OFFSETS
	.align		4
.L_162:
        /*0130*/ 	.byte	0x04, 0x28
        /*0132*/ 	.short	(.L_164 - .L_163)


	//   ....[0]....
.L_163:
        /*0134*/ 	.word	0x00000090


	//   ....[1]....
        /*0138*/ 	.word	0x00001080


	//   ....[2]....
        /*013c*/ 	.word	0x000010b0


	//   ....[3]....
        /*0140*/ 	.word	0x00001290


	//   ....[4]....
        /*0144*/ 	.word	0x000012c0


	//   ....[5]....
        /*0148*/ 	.word	0x000013e0


	//   ....[6]....
        /*014c*/ 	.word	0x00001410


	//   ....[7]....
        /*0150*/ 	.word	0x00001520


	//   ....[8]....
        /*0154*/ 	.word	0x00001560


	//   ....[9]....
        /*0158*/ 	.word	0x00001c80


	//   ....[10]....
        /*015c*/ 	.word	0x00001cb0


	//   ....[11]....
        /*0160*/ 	.word	0x00001ce0


	//   ....[12]....
        /*0164*/ 	.word	0x00001d10


	//   ....[13]....
        /*0168*/ 	.word	0x00001d40


	//   ....[14]....
        /*016c*/ 	.word	0x00001d70


	//   ....[15]....
        /*0170*/ 	.word	0x00001da0


	//   ....[16]....
        /*0174*/ 	.word	0x00001dd0


	//   ....[17]....
        /*0178*/ 	.word	0x00003210


	//   ....[18]....
        /*017c*/ 	.word	0x00003240


	//   ....[19]....
        /*0180*/ 	.word	0x00003260


	//   ....[20]....
        /*0184*/ 	.word	0x00003270


	//   ....[21]....
        /*0188*/ 	.word	0x00003a30


	//   ....[22]....
        /*018c*/ 	.word	0x00003a50


	//   ....[23]....
        /*0190*/ 	.word	0x00003a70


	//   ....[24]....
        /*0194*/ 	.word	0x00003a90


	//   ....[25]....
        /*0198*/ 	.word	0x00004c90


	//   ....[26]....
        /*019c*/ 	.word	0x00004ca0


	//   ....[27]....
        /*01a0*/ 	.word	0x00004cb0


	//   ....[28]....
        /*01a4*/ 	.word	0x00004cc0


	//   ....[29]....
        /*01a8*/ 	.word	0x00004f90


	//   ....[30]....
        /*01ac*/ 	.word	0x00004fb0


	//   ....[31]....
        /*01b0*/ 	.word	0x00004ff0


	//   ....[32]....
        /*01b4*/ 	.word	0x00005030


	//   ....[33]....
        /*01b8*/ 	.word	0x00006120


	//   ....[34]....
        /*01bc*/ 	.word	0x00006130


	//   ....[35]....
        /*01c0*/ 	.word	0x00006190


	//   ....[36]....
        /*01c4*/ 	.word	0x000061a0


	//   ....[37]....
        /*01c8*/ 	.word	0x00007800


	//   ....[38]....
        /*01cc*/ 	.word	0x00007830


	//   ....[39]....
        /*01d0*/ 	.word	0x00007880


	//   ....[40]....
        /*01d4*/ 	.word	0x00007890


	//   ....[41]....
        /*01d8*/ 	.word	0x00008ef0


	//   ....[42]....
        /*01dc*/ 	.word	0x00008f30


	//   ....[43]....
        /*01e0*/ 	.word	0x00008f70


	//   ....[44]....
        /*01e4*/ 	.word	0x00008fb0


	//   ....[45]....
        /*01e8*/ 	.word	0x000091b0


	//   ....[46]....
        /*01ec*/ 	.word	0x000091c0


	//   ....[47]....
        /*01f0*/ 	.word	0x00009340


	//   ....[48]....
        /*01f4*/ 	.word	0x00009370


	//   ....[49]....
        /*01f8*/ 	.word	0x000094c0


	//   ....[50]....
        /*01fc*/ 	.word	0x000094f0


	//   ....[51]....
        /*0200*/ 	.word	0x00009640


	//   ....[52]....
        /*0204*/ 	.word	0x00009660


	//   ....[53]....
        /*0208*/ 	.word	0x00009f80


	//   ....[54]....
        /*020c*/ 	.word	0x00009fb0


	//   ....[55]....
        /*0210*/ 	.word	0x0000a0e0


	//   ....[56]....
        /*0214*/ 	.word	0x0000a110


	//   ....[57]....
        /*0218*/ 	.word	0x0000a240


	//   ....[58]....
        /*021c*/ 	.word	0x0000a270


	//   ....[59]....
        /*0220*/ 	.word	0x0000a3a0


	//   ....[60]....
        /*0224*/ 	.word	0x0000a3c0


	//----- nvinfo : EIATTR_EXIT_INSTR_OFFSETS
	.align		4
.L_164:
        /*0228*/ 	.byte	0x04, 0x1c
        /*022a*/ 	.short	(.L_166 - .L_165)


	//   ....[0]....
.L_165:
        /*022c*/ 	.word	0x00000440


	//   ....[1]....
        /*0230*/ 	.word	0x00009670


	//   ....[2]....
        /*0234*/ 	.word	0x00009740


	//   ....[3]....
        /*0238*/ 	.word	0x000097a0


	//   ....[4]....
        /*023c*/ 	.word	0x0000a3d0


	//   ....[5]....
        /*0240*/ 	.word	0x0000a480


	//   ....[6]....
        /*0244*/ 	.word	0x0000a4e0


	//----- nvinfo : EIATTR_CTAIDZ_USED
	.align		4
.L_166:
        /*0248*/ 	.byte	0x01, 0x04
	.zero		2


	//----- nvinfo : EIATTR_MAX_THREADS
	.align		4
        /*024c*/ 	.byte	0x04, 0x05
        /*024e*/ 	.short	(.L_168 - .L_167)
.L_167:
        /*0250*/ 	.word	0x00000100
        /*0254*/ 	.word	0x00000001
        /*0258*/ 	.word	0x00000001


	//----- nvinfo : EIATTR_CRS_STACK_SIZE
	.align		4
.L_168:
        /*025c*/ 	.byte	0x04, 0x1e
        /*025e*/ 	.short	(.L_170 - .L_169)
.L_169:
        /*0260*/ 	.word	0x00000000
.L_170:


//--------------------- .nv.info._ZN7cutlass13device_kernelIN5flash19enable_sm80_to_sm89INS1_16FlashAttnFwdSm80INS1_25CollectiveMainloopFwdSm80ILi8ELi1ELb0EN4cute5tupleIJNS5_1CILi128EEENS7_ILi64EEENS7_ILi192EEEEEELi192ENS_10bfloat16_tEfNS_4arch4Sm80ELb0ELb0ELb1ELb1ELb1ELb1ELb1ELb0EEENS1_21CollectiveEpilogueFwdINS6_IJS8_SA_S9_EEENS6_IJNS7_ILi1EEESI_SI_EEESC_SE_Li256ELb1ELb1ELb0ELb0EEENS1_19SingleTileSchedulerILb1ELb0ELb1ELi128EEEEEEEEEvNT_6ParamsE --------------------------
	.section	.nv.info._ZN7cutlass13device_kernelIN5flash19enable_sm80_to_sm89INS1_16FlashAttnFwdSm80INS1_25CollectiveMainloopFwdSm80ILi8ELi1ELb0EN4cute5tupleIJNS5_1CILi128EEENS7_ILi64EEENS7_ILi192EEEEEELi192ENS_10bfloat16_tEfNS_4arch4Sm80ELb0ELb0ELb1ELb1ELb1ELb1ELb1ELb0EEENS1_21CollectiveEpilogueFwdINS6_IJS8_SA_S9_EEENS6_IJNS7_ILi1EEESI_SI_EEESC_SE_Li256ELb1ELb1ELb0ELb0EEENS1_19SingleTileSchedulerILb1ELb0ELb1ELi128EEEEEEEEEvNT_6ParamsE,"",@"SHT_CUDA_INFO"
	.sectionflags	@""
	.align	4


	//----- nvinfo : EIATTR_CUDA_API_VERSION
	.align		4
        /*0000*/ 	.byte	0x04, 0x37
        /*0002*/ 	.short	(.L_172 - .L_171)
.L_171:
        /*0004*/ 	.word	0x00000082


	//----- nvinfo : EIATTR_SW2861232_WAR
	.align		4
.L_172:
        /*0008*/ 	.byte	0x01, 0x35
	.zero		2


	//----- nvinfo : EIATTR_PARAM_CBANK
	.align		4
        /*000c*/ 	.byte	0x04, 0x0a
        /*000e*/ 	.short	(.L_174 - .L_173)
	.align		4
.L_173:
        /*0010*/ 	.word	index@(.nv.constant0._ZN7cutlass13device_kernelIN5flash19enable_sm80_to_sm89INS1_16FlashAttnFwdSm80INS1_25CollectiveMainloopFwdSm80ILi8ELi1ELb0EN4cute5tupleIJNS5_1CILi128EEENS7_ILi64EEENS7_ILi192EEEEEELi192ENS_10bfloat16_tEfNS_4arch4Sm80ELb0ELb0ELb1ELb1ELb1ELb1ELb1ELb0EEENS1_21CollectiveEpilogueFwdINS6_IJS8_SA_S9_EEENS6_IJNS7_ILi1EEESI_SI_EEESC_SE_Li256ELb1ELb1ELb0ELb0EEENS1_19SingleTileSchedulerILb1ELb0ELb1ELi128EEEEEEEEEvNT_6ParamsE)
        /*0014*/ 	.short	0x0160
        /*0016*/ 	.short	0x0418


	//----- nvinfo : EIATTR_CBANK_PARAM_SIZE
	.align		4
.L_174:
        /*0018*/ 	.byte	0x03, 0x19
        /*001a*/ 	.short	0x0418


	//----- nvinfo : EIATTR_KPARAM_INFO
	.align		4
        /*001c*/ 	.byte	0x04, 0x17
        /*001e*/ 	.short	(.L_176 - .L_175)
.L_175:
        /*0020*/ 	.word	0x00000000
        /*0024*/ 	.short	0x0000
        /*0026*/ 	.short	0x0000
        /*0028*/ 	.byte	0x00, 0xf0, 0x61, 0x10


	//----- nvinfo : EIATTR_MAXREG_COUNT
	.align		4
.L_176:
        /*002c*/ 	.byte	0x03, 0x1b
        /*002e*/ 	.short	0x00ff


	//----- nvinfo : EIATTR_NUM_BARRIERS
	.align		4
        /*0030*/ 	.byte	0x02, 0x4c
        /*0032*/ 	.byte	0x02
	.zero		1


	//----- nvinfo : EIATTR_MERCURY_ISA_VERSION
	.align		4
        /*0034*/ 	.byte	0x03, 0x5f
        /*0036*/ 	.short	0x0000


	//----- nvinfo : EIATTR_COOP_GROUP_MASK_REGIDS
	.align		4
        /*0038*/ 	.byte	0x04, 0x29
        /*003a*/ 	.short	(.L_178 - .L_177)


	//   ....[0]....
.L_177:
        /*003c*/ 	.word	0xffffffff


	//   ....[1]....
        /*0040*/ 	.word	0xffffffff


	//   ....[2]....
        /*0044*/ 	.word	0xffffffff


	//   ....[3]....
        /*0048*/ 	.word	0xffffffff


	//   ....[4]....
        /*004c*/ 	.word	0xffffffff


	//   ....[5]....
        /*0050*/ 	.word	0xffffffff


	//   ....[6]....
        /*0054*/ 	.word	0xffffffff


	//   ....[7]....
        /*0058*/ 	.word	0xffffffff


	//   ....[8]....
        /*005c*/ 	.word	0xffffffff


	//   ....[9]....
        /*0060*/ 	.word	0xffffffff


	//   ....[10]....
        /*0064*/ 	.word	0xffffffff


	//   ....[11]....
        /*0068*/ 	.word	0xffffffff


	//   ....[12]....
        /*006c*/ 	.word	0xffffffff


	//   ....[13]....
        /*0070*/ 	.word	0xffffffff


	//   ....[14]....
        /*0074*/ 	.word	0xffffffff


	//   ....[15]....
        /*0078*/ 	.word	0xffffffff


	//   ....[16]....
        /*007c*/ 	.word	0xffffffff


	//   ....[17]....
        /*0080*/ 	.word	0xffffffff


	//   ....[18]....
        /*0084*/ 	.word	0xffffffff


	//   ....[19]....
        /*0088*/ 	.word	0xffffffff


	//   ....[20]....
        /*008c*/ 	.word	0xffffffff


	//   ....[21]....
        /*0090*/ 	.word	0xffffffff


	//   ....[22]....
        /*0094*/ 	.word	0xffffffff


	//   ....[23]....
        /*0098*/ 	.word	0xffffffff


	//   ....[24]....
        /*009c*/ 	.word	0xffffffff


	//   ....[25]....
        /*00a0*/ 	.word	0xffffffff


	//   ....[26]....
        /*00a4*/ 	.word	0xffffffff


	//   ....[27]....
        /*00a8*/ 	.word	0xffffffff


	//   ....[28]....
        /*00ac*/ 	.word	0xffffffff


	//   ....[29]....
        /*00b0*/ 	.word	0xffffffff


	//   ....[30]....
        /*00b4*/ 	.word	0xffffffff


	//   ....[31]....
        /*00b8*/ 	.word	0xffffffff


	//   ....[32]....
        /*00bc*/ 	.word	0xffffffff


	//   ....[33]....
        /*00c0*/ 	.word	0xffffffff


	//   ....[34]....
        /*00c4*/ 	.word	0xffffffff


	//   ....[35]....
        /*00c8*/ 	.word	0xffffffff


	//   ....[36]....
        /*00cc*/ 	.word	0xffffffff


	//   ....[37]....
        /*00d0*/ 	.word	0xffffffff


	//   ....[38]....
        /*00d4*/ 	.word	0xffffffff


	//   ....[39]....
        /*00d8*/ 	.word	0xffffffff


	//   ....[40]....
        /*00dc*/ 	.word	0xffffffff


	//   ....[41]....
        /*00e0*/ 	.word	0xffffffff


	//   ....[42]....
        /*00e4*/ 	.word	0xffffffff


	//   ....[43]....
        /*00e8*/ 	.word	0xffffffff


	//   ....[44]....
        /*00ec*/ 	.word	0xffffffff


	//   ....[45]....
        /*00f0*/ 	.word	0xffffffff


	//   ....[46]....
        /*00f4*/ 	.word	0xffffffff


	//   ....[47]....
        /*00f8*/ 	.word	0xffffffff


	//   ....[48]....
        /*00fc*/ 	.word	0xffffffff


	//   ....[49]....
        /*0100*/ 	.word	0xffffffff


	//   ....[50]....
        /*0104*/ 	.word	0xffffffff


	//   ....[51]....
        /*0108*/ 	.word	0xffffffff


	//   ....[52]....
        /*010c*/ 	.word	0xffffffff


	//   ....[53]....
        /*0110*/ 	.word	0xffffffff


	//   ....[54]....
        /*0114*/ 	.word	0xffffffff


	//   ....[55]....
        /*0118*/ 	.word	0xffffffff


	//   ....[56]....
        /*011c*/ 	.word	0xffffffff


	//   ....[57]....
        /*0120*/ 	.word	0xffffffff


	//   ....[58]....
        /*0124*/ 	.word	0xffffffff


	//   ....[59]....
        /*0128*/ 	.word	0xffffffff


	//   ....[60]....
        /*012c*/ 	.word	0xffffffff


	//   ....[61]....
        /*0130*/ 	.word	0xffffffff


	//   ....[62]....
        /*0134*/ 	.word	0xffffffff


	//   ....[63]....
        /*0138*/ 	.word	0xffffffff


	//   ....[64]....
        /*013c*/ 	.word	0xffffffff


	//   ....[65]....
        /*0140*/ 	.word	0xffffffff


	//   ....[66]....
        /*0144*/ 	.word	0xffffffff


	//   ....[67]....
        /*0148*/ 	.word	0xffffffff


	//   ....[68]....
        /*014c*/ 	.word	0xffffffff


	//----- nvinfo : EIATTR_COOP_GROUP_INSTR_OFFSETS
	.align		4
.L_178:
        /*0150*/ 	.byte	0x04, 0x28
        /*0152*/ 	.short	(.L_180 - .L_179)


	//   ....[0]....
.L_179:
        /*0154*/ 	.word	0x00000080


	//   ....[1]....
        /*0158*/ 	.word	0x00001ec0


	//   ....[2]....
        /*015c*/ 	.word	0x00001ed0


	//   ....[3]....
        /*0160*/ 	.word	0x00003ab0


	//   ....[4]....
        /*0164*/ 	.word	0x00003ac0


	//   ....[5]....
        /*0168*/ 	.word	0x000054c0


	//   ....[6]....
        /*016c*/ 	.word	0x000054e0


	//   ....[7]....
        /*0170*/ 	.word	0x000059d0


	//   ....[8]....
        /*0174*/ 	.word	0x00005a30


	//   ....[9]....
        /*0178*/ 	.word	0x00006580


	//   ....[10]....
        /*017c*/ 	.word	0x00006640


	//   ....[11]....
        /*0180*/ 	.word	0x000067b0


	//   ....[12]....
        /*0184*/ 	.word	0x000067e0


	//   ....[13]....
        /*0188*/ 	.word	0x00006900


	//   ....[14]....
        /*018c*/ 	.word	0x00006930


	//   ....[15]....
        /*0190*/ 	.word	0x00006a60


	//   ....[16]....
        /*0194*/ 	.word	0x00006aa0


	//   ....[17]....
        /*0198*/ 	.word	0x00006ee0


	//   ....[18]....
        /*019c*/ 	.word	0x00006f00


	//   ....[19]....
        /*01a0*/ 	.word	0x00006f10


	//   ....[20]....
        /*01a4*/ 	.word	0x00006f20


	//   ....[21]....
        /*01a8*/ 	.word	0x0000cf00


	//   ....[22]....
        /*01ac*/ 	.word	0x0000cf50


	//   ....[23]....
        /*01b0*/ 	.word	0x0000cf80


	//   ....[24]....
        /*01b4*/ 	.word	0x0000cfb0


	//   ....[25]....
        /*01b8*/ 	.word	0x0000e4b0


	//   ....[26]....
        /*01bc*/ 	.word	0x0000e4d0


	//   ....[27]....
        /*01c0*/ 	.word	0x0000e4e0


	//   ....[28]....
        /*01c4*/ 	.word	0x0000e4f0


	//   ....[29]....
        /*01c8*/ 	.word	0x0000ec80


	//   ....[30]....
        /*01cc*/ 	.word	0x0000ecd0


	//   ....[31]....
        /*01d0*/ 	.word	0x0000ecf0


	//   ....[32]....
        /*01d4*/ 	.word	0x0000ed10


	//   ....[33]....
        /*01d8*/ 	.word	0x0000ff80


	//   ....[34]....
        /*01dc*/ 	.word	0x0000ff90


	//   ....[35]....
        /*01e0*/ 	.word	0x0000ffa0


	//   ....[36]....
        /*01e4*/ 	.word	0x0000ffb0


	//   ....[37]....
        /*01e8*/ 	.word	0x000101f0


	//   ....[38]....
        /*01ec*/ 	.word	0x00010200


	//   ....[39]....
        /*01f0*/ 	.word	0x00010350


	//   ....[40]....
        /*01f4*/ 	.word	0x00010370


	//   ....[41]....
        /*01f8*/ 	.word	0x00011420


	//   ....[42]....
        /*01fc*/ 	.word	0x00011430


	//   ....[43]....
        /*0200*/ 	.word	0x00011480


	//   ....[44]....
        /*0204*/ 	.word	0x00011490


	//   ....[45]....
        /*0208*/ 	.word	0x00012af0


	//   ....[46]....
        /*020c*/ 	.word	0x00012b20


	//   ....[47]....
        /*0210*/ 	.word	0x00012b70


	//   ....[48]....
        /*0214*/ 	.word	0x00012b80


	//   ....[49]....
        /*0218*/ 	.word	0x000140c0


	//   ....[50]....
        /*021c*/ 	.word	0x00014100


	//   ....[51]....
        /*0220*/ 	.word	0x00014140


	//   ....[52]....
        /*0224*/ 	.word	0x00014170


	//   ....[53]....
        /*0228*/ 	.word	0x00014350


	//   ....[54]....
        /*022c*/ 	.word	0x00014360


	//   ....[55]....
        /*0230*/ 	.word	0x000144e0


	//   ....[56]....
        /*0234*/ 	.word	0x00014510


	//   ....[57]....
        /*0238*/ 	.word	0x00014660


	//   ....[58]....
        /*023c*/ 	.word	0x00014690


	//   ....[59]....
        /*0240*/ 	.word	0x000147e0


	//   ....[60]....
        /*0244*/ 	.word	0x00014800


	//   ....[61]....
        /*0248*/ 	.word	0x00014fd0


	//   ....[62]....
        /*024c*/ 	.word	0x00014ff0


	//   ....[63]....
        /*0250*/ 	.word	0x00015120


	//   ....[64]....
        /*0254*/ 	.word	0x00015150


	//   ....[65]....
        /*0258*/ 	.word	0x00015280


	//   ....[66]....
        /*025c*/ 	.word	0x000152b0


	//   ....[67]....
        /*0260*/ 	.word	0x000153e0


	//   ....[68]....
        /*0264*/ 	.word	0x00015400


	//----- nvinfo : EIATTR_EXIT_INSTR_OFFSETS
	.align		4
.L_180:
        /*0268*/ 	.byte	0x04, 0x1c
        /*026a*/ 	.short	(.L_182 - .L_181)


	//   ....[0]....
.L_181:
        /*026c*/ 	.word	0x00000310


	//   ....[1]....
        /*0270*/ 	.word	0x00014810


	//   ....[2]....
        /*0274*/ 	.word	0x000148e0


	//   ....[3]....
        /*0278*/ 	.word	0x00014940


	//   ....[4]....
        /*027c*/ 	.word	0x00015410


	//   ....[5]....
        /*0280*/ 	.word	0x000154c0


	//   ....[6]....
        /*0284*/ 	.word	0x00015520


	//----- nvinfo : EIATTR_CTAIDZ_USED
	.align		4
.L_182:
        /*0288*/ 	.byte	0x01, 0x04
	.zero		2


	//----- nvinfo : EIATTR_MAX_THREADS
	.align		4
        /*028c*/ 	.byte	0x04, 0x05
        /*028e*/ 	.short	(.L_184 - .L_183)
.L_183:
        /*0290*/ 	.word	0x00000100
        /*0294*/ 	.word	0x00000001
        /*0298*/ 	.word	0x00000001


	//----- nvinfo : EIATTR_CRS_STACK_SIZE
	.align		4
.L_184:
        /*029c*/ 	.byte	0x04, 0x1e
        /*029e*/ 	.short	(.L_186 - .L_185)
.L_185:
        /*02a0*/ 	.word	0x00000000
.L_186:


//--------------------- .nv.info._ZN7cutlass13device_kernelIN5flash19enable_sm80_to_sm89INS1_16FlashAttnFwdSm80INS1_25CollectiveMainloopFwdSm80ILi8ELi1ELb0EN4cute5tupleIJNS5_1CILi128EEENS7_ILi64EEENS7_ILi192EEEEEELi192ENS_10bfloat16_tEfNS_4arch4Sm80ELb0ELb1ELb1ELb0ELb1ELb0ELb1ELb0EEENS1_21CollectiveEpilogueFwdINS6_IJS8_SA_S9_EEENS6_IJNS7_ILi1EEESI_SI_EEESC_SE_Li256ELb0ELb1ELb0ELb0EEENS1_19SingleTileSchedulerILb0ELb0ELb1ELi128EEEEEEEEEvNT_6ParamsE --------------------------
	.section	.nv.info._ZN7cutlass13device_kernelIN5flash19enable_sm80_to_sm89INS1_16FlashAttnFwdSm80INS1_25CollectiveMainloopFwdSm80ILi8ELi1ELb0EN4cute5tupleIJNS5_1CILi128EEENS7_ILi64EEENS7_ILi192EEEEEELi192ENS_10bfloat16_tEfNS_4arch4Sm80ELb0ELb1ELb1ELb0ELb1ELb0ELb1ELb0EEENS1_21CollectiveEpilogueFwdINS6_IJS8_SA_S9_EEENS6_IJNS7_ILi1EEESI_SI_EEESC_SE_Li256ELb0ELb1ELb0ELb0EEENS1_19SingleTileSchedulerILb0ELb0ELb1ELi128EEEEEEEEEvNT_6ParamsE,"",@"SHT_CUDA_INFO"
	.sectionflags	@""
	.align	4


	//----- nvinfo : EIATTR_CUDA_API_VERSION
	.align		4
        /*0000*/ 	.byte	0x04, 0x37
        /*0002*/ 	.short	(.L_188 - .L_187)
.L_187:
        /*0004*/ 	.word	0x00000082


	//----- nvinfo : EIATTR_SW2861232_WAR
	.align		4
.L_188:
        /*0008*/ 	.byte	0x01, 0x35
	.zero		2


	//----- nvinfo : EIATTR_PARAM_CBANK
	.align		4
        /*000c*/ 	.byte	0x04, 0x0a
        /*000e*/ 	.short	(.L_190 - .L_189)
	.align		4
.L_189:
        /*0010*/ 	.word	index@(.nv.constant0._ZN7cutlass13device_kernelIN5flash19enable_sm80_to_sm89INS1_16FlashAttnFwdSm80INS1_25CollectiveMainloopFwdSm80ILi8ELi1ELb0EN4cute5tupleIJNS5_1CILi128EEENS7_ILi64EEENS7_ILi192EEEEEELi192ENS_10bfloat16_tEfNS_4arch4Sm80ELb0ELb1ELb1ELb0ELb1ELb0ELb1ELb0EEENS1_21CollectiveEpilogueFwdINS6_IJS8_SA_S9_EEENS6_IJNS7_ILi1EEESI_SI_EEESC_SE_Li256ELb0ELb1ELb0ELb0EEENS1_19SingleTileSchedulerILb0ELb0ELb1ELi128EEEEEEEEEvNT_6ParamsE)
        /*0014*/ 	.short	0x0160
        /*0016*/ 	.short	0x0418


	//----- nvinfo : EIATTR_CBANK_PARAM_SIZE
	.align		4
.L_190:
        /*0018*/ 	.byte	0x03, 0x19
        /*001a*/ 	.short	0x0418


	//----- nvinfo : EIATTR_KPARAM_INFO
	.align		4
        /*001c*/ 	.byte	0x04, 0x17
        /*001e*/ 	.short	(.L_192 - .L_191)
.L_191:
        /*0020*/ 	.word	0x00000000
        /*0024*/ 	.short	0x0000
        /*0026*/ 	.short	0x0000
        /*0028*/ 	.byte	0x00, 0xf0, 0x61, 0x10


	//----- nvinfo : EIATTR_MAXREG_COUNT
	.align		4
.L_192:
        /*002c*/ 	.byte	0x03, 0x1b
        /*002e*/ 	.short	0x00ff


	//----- nvinfo : EIATTR_NUM_BARRIERS
	.align		4
        /*0030*/ 	.byte	0x02, 0x4c
        /*0032*/ 	.byte	0x02
	.zero		1


	//----- nvinfo : EIATTR_MERCURY_ISA_VERSION
	.align		4
        /*0034*/ 	.byte	0x03, 0x5f
        /*0036*/ 	.short	0x0000


	//----- nvinfo : EIATTR_COOP_GROUP_MASK_REGIDS
	.align		4
        /*0038*/ 	.byte	0x04, 0x29
        /*003a*/ 	.short	(.L_194 - .L_193)


	//   ....[0]....
.L_193:
        /*003c*/ 	.word	0xffffffff


	//   ....[1]....
        /*0040*/ 	.word	0xffffffff


	//   ....[2]....
        /*0044*/ 	.word	0xffffffff


	//   ....[3]....
        /*0048*/ 	.word	0xffffffff


	//   ....[4]....
        /*004c*/ 	.word	0xffffffff


	//   ....[5]....
        /*0050*/ 	.word	0xffffffff


	//   ....[6]....
        /*0054*/ 	.word	0xffffffff


	//   ....[7]....
        /*0058*/ 	.word	0xffffffff


	//   ....[8]....
        /*005c*/ 	.word	0xffffffff


	//   ....[9]....
        /*0060*/ 	.word	0xffffffff


	//   ....[10]....
        /*0064*/ 	.word	0xffffffff


	//   ....[11]....
        /*0068*/ 	.word	0xffffffff


	//   ....[12]....
        /*006c*/ 	.word	0xffffffff


	//   ....[13]....
        /*0070*/ 	.word	0xffffffff


	//   ....[14]....
        /*0074*/ 	.word	0xffffffff


	//   ....[15]....
        /*0078*/ 	.word	0xffffffff


	//   ....[16]....
        /*007c*/ 	.word	0xffffffff


	//   ....[17]....
        /*0080*/ 	.word	0xffffffff


	//   ....[18]....
        /*0084*/ 	.word	0xffffffff


	//   ....[19]....
        /*0088*/ 	.word	0xffffffff


	//   ....[20]....
        /*008c*/ 	.word	0xffffffff


	//   ....[21]....
        /*0090*/ 	.word	0xffffffff


	//   ....[22]....
        /*0094*/ 	.word	0xffffffff


	//   ....[23]....
        /*0098*/ 	.word	0xffffffff


	//   ....[24]....
        /*009c*/ 	.word	0xffffffff


	//   ....[25]....
        /*00a0*/ 	.word	0xffffffff


	//   ....[26]....
        /*00a4*/ 	.word	0xffffffff


	//   ....[27]....
        /*00a8*/ 	.word	0xffffffff


	//   ....[28]....
        /*00ac*/ 	.word	0xffffffff


	//   ....[29]....
        /*00b0*/ 	.word	0xffffffff


	//   ....[30]....
        /*00b4*/ 	.word	0xffffffff


	//   ....[31]....
        /*00b8*/ 	.word	0xffffffff


	//   ....[32]....
        /*00bc*/ 	.word	0xffffffff


	//   ....[33]....
        /*00c0*/ 	.word	0xffffffff


	//   ....[34]....
        /*00c4*/ 	.word	0xffffffff


	//   ....[35]....
        /*00c8*/ 	.word	0xffffffff


	//   ....[36]....
        /*00cc*/ 	.word	0xffffffff


	//   ....[37]....
        /*00d0*/ 	.word	0xffffffff


	//   ....[38]....
        /*00d4*/ 	.word	0xffffffff


	//   ....[39]....
        /*00d8*/ 	.word	0xffffffff


	//   ....[40]....
        /*00dc*/ 	.word	0xffffffff


	//   ....[41]....
        /*00e0*/ 	.word	0xffffffff


	//   ....[42]....
        /*00e4*/ 	.word	0xffffffff


	//   ....[43]....
        /*00e8*/ 	.word	0xffffffff


	//   ....[44]....
        /*00ec*/ 	.word	0xffffffff


	//   ....[45]....
        /*00f0*/ 	.word	0xffffffff


	//   ....[46]....
        /*00f4*/ 	.word	0xffffffff


	//   ....[47]....
        /*00f8*/ 	.word	0xffffffff


	//   ....[48]....
        /*00fc*/ 	.word	0xffffffff


	//   ....[49]....
        /*0100*/ 	.word	0xffffffff


	//   ....[50]....
        /*0104*/ 	.word	0xffffffff


	//   ....[51]....
        /*0108*/ 	.word	0xffffffff


	//   ....[52]....
        /*010c*/ 	.word	0xffffffff


	//   ....[53]....
        /*0110*/ 	.word	0xffffffff


	//   ....[54]....
        /*0114*/ 	.word	0xffffffff


	//   ....[55]....
        /*0118*/ 	.word	0xffffffff


	//   ....[56]....
        /*011c*/ 	.word	0xffffffff


	//   ....[57]....
        /*0120*/ 	.word	0xffffffff


	//   ....[58]....
        /*0124*/ 	.word	0xffffffff


	//   ....[59]....
        /*0128*/ 	.word	0xffffffff


	//   ....[60]....
        /*012c*/ 	.word	0xffffffff


	//   ....[61]....
        /*0130*/ 	.word	0xffffffff


	//   ....[62]....
        /*0134*/ 	.word	0xffffffff


	//   ....[63]....
        /*0138*/ 	.word	0xffffffff


	//   ....[64]....
        /*013c*/ 	.word	0xffffffff


	//   ....[65]....
        /*0140*/ 	.word	0xffffffff


	//   ....[66]....
        /*0144*/ 	.word	0xffffffff


	//   ....[67]....
        /*0148*/ 	.word	0xffffffff


	//   ....[68]....
        /*014c*/ 	.word	0xffffffff


	//   ....[69]....
        /*0150*/ 	.word	0xffffffff


	//   ....[70]....
        /*0154*/ 	.word	0xffffffff


	//   ....[71]....
        /*0158*/ 	.word	0xffffffff


	//   ....[72]....
        /*015c*/ 	.word	0xffffffff


	//   ....[73]....
        /*0160*/ 	.word	0xffffffff


	//   ....[74]....
        /*0164*/ 	.word	0xffffffff


	//   ....[75]....
        /*0168*/ 	.word	0xffffffff


	//   ....[76]....
        /*016c*/ 	.word	0xffffffff


	//   ....[77]....
        /*0170*/ 	.word	0xffffffff


	//   ....[78]....
        /*0174*/ 	.word	0xffffffff


	//   ....[79]....
        /*0178*/ 	.word	0xffffffff


	//   ....[80]....
        /*017c*/ 	.word	0xffffffff


	//   ....[81]....
        /*0180*/ 	.word	0xffffffff


	//   ....[82]....
        /*0184*/ 	.word	0xffffffff


	//   ....[83]....
        /*0188*/ 	.word	0xffffffff


	//   ....[84]....
        /*018c*/ 	.word	0xffffffff


	//   ....[85]....
        /*0190*/ 	.word	0xffffffff


	//   ....[86]....
        /*0194*/ 	.word	0xffffffff


	//   ....[87]....
        /*0198*/ 	.word	0xffffffff


	//   ....[88]....
        /*019c*/ 	.word	0xffffffff


	//   ....[89]....
        /*01a0*/ 	.word	0xffffffff


	//----- nvinfo : EIATTR_COOP_GROUP_INSTR_OFFSETS
	.align		4
.L_194:
        /*01a4*/ 	.byte	0x04, 0x28
        /*01a6*/ 	.short	(.L_196 - .L_195)


	//   ....[0]....
.L_195:
        /*01a8*/ 	.word	0x00000e70


	//   ....[1]....
        /*01ac*/ 	.word	0x00000eb0


	//   ....[2]....
        /*01b0*/ 	.word	0x00000ef0


	//   ....[3]....
        /*01b4*/ 	.word	0x00000f20


	//   ....[4]....
        /*01b8*/ 	.word	0x00000f90


	//   ....[5]....
        /*01bc*/ 	.word	0x00001070


	//   ....[6]....
        /*01c0*/ 	.word	0x000010d0


	//   ....[7]....
        /*01c4*/ 	.word	0x000010e0


	//   ....[8]....
        /*01c8*/ 	.word	0x000016d0


	//   ....[9]....
        /*01cc*/ 	.word	0x00001710


	//   ....[10]....
        /*01d0*/ 	.word	0x00001740


	//   ....[11]....
        /*01d4*/ 	.word	0x00001780


	//   ....[12]....
        /*01d8*/ 	.word	0x000017a0


	//   ....[13]....
        /*01dc*/ 	.word	0x000017d0


	//   ....[14]....
        /*01e0*/ 	.word	0x000017f0


	//   ....[15]....
        /*01e4*/ 	.word	0x00001820


	//   ....[16]....
        /*01e8*/ 	.word	0x00002a80


	//   ....[17]....
        /*01ec*/ 	.word	0x00002aa0


	//   ....[18]....
        /*01f0*/ 	.word	0x00002ab0


	//   ....[19]....
        /*01f4*/ 	.word	0x00002ac0


	//   ....[20]....
        /*01f8*/ 	.word	0x00002f20


	//   ....[21]....
        /*01fc*/ 	.word	0x00003220


	//   ....[22]....
        /*0200*/ 	.word	0x00003d20


	//   ....[23]....
        /*0204*/ 	.word	0x00003f50


	//   ....[24]....
        /*0208*/ 	.word	0x00003f60


	//   ....[25]....
        /*020c*/ 	.word	0x00003fb0


	//   ....[26]....
        /*0210*/ 	.word	0x00005360


	//   ....[27]....
        /*0214*/ 	.word	0x00005380


	//   ....[28]....
        /*0218*/ 	.word	0x000053a0


	//   ....[29]....
        /*021c*/ 	.word	0x000053b0


	//   ....[30]....
        /*0220*/ 	.word	0x00006470


	//   ....[31]....
        /*0224*/ 	.word	0x00006480


	//   ....[32]....
        /*0228*/ 	.word	0x00006490


	//   ....[33]....
        /*022c*/ 	.word	0x000064a0


	//   ....[34]....
        /*0230*/ 	.word	0x000066a0


	//   ....[35]....
        /*0234*/ 	.word	0x000068e0


	//   ....[36]....
        /*0238*/ 	.word	0x00007330


	//   ....[37]....
        /*023c*/ 	.word	0x00007500


	//   ....[38]....
        /*0240*/ 	.word	0x00007550


	//   ....[39]....
        /*0244*/ 	.word	0x000075e0


	//   ....[40]....
        /*0248*/ 	.word	0x000091f0


	//   ....[41]....
        /*024c*/ 	.word	0x00009210


	//   ....[42]....
        /*0250*/ 	.word	0x00009230


	//   ....[43]....
        /*0254*/ 	.word	0x00009240


	//   ....[44]....
        /*0258*/ 	.word	0x0000a2f0


	//   ....[45]....
        /*025c*/ 	.word	0x0000a310


	//   ....[46]....
        /*0260*/ 	.word	0x0000a320


	//   ....[47]....
        /*0264*/ 	.word	0x0000a330


	//   ....[48]....
        /*0268*/ 	.word	0x0000a700


	//   ....[49]....
        /*026c*/ 	.word	0x0000a720


	//   ....[50]....
        /*0270*/ 	.word	0x0000a750


	//   ....[51]....
        /*0274*/ 	.word	0x0000a760


	//   ....[52]....
        /*0278*/ 	.word	0x0000bfc0


	//   ....[53]....
        /*027c*/ 	.word	0x0000bfd0


	//   ....[54]....
        /*0280*/ 	.word	0x0000bff0


	//   ....[55]....
        /*0284*/ 	.word	0x0000c000


	//   ....[56]....
        /*0288*/ 	.word	0x0000d100


	//   ....[57]....
        /*028c*/ 	.word	0x0000d110


	//   ....[58]....
        /*0290*/ 	.word	0x0000d120


	//   ....[59]....
        /*0294*/ 	.word	0x0000d130


	//   ....[60]....
        /*0298*/ 	.word	0x0000d310


	//   ....[61]....
        /*029c*/ 	.word	0x0000d530


	//   ....[62]....
        /*02a0*/ 	.word	0x0000df70


	//   ....[63]....
        /*02a4*/ 	.word	0x0000e140


	//   ....[64]....
        /*02a8*/ 	.word	0x0000e190


	//   ....[65]....
        /*02ac*/ 	.word	0x0000e220


	//   ....[66]....
        /*02b0*/ 	.word	0x0000f8e0


	//   ....[67]....
        /*02b4*/ 	.word	0x0000f910


	//   ....[68]....
        /*02b8*/ 	.word	0x0000f950


	//   ....[69]....
        /*02bc*/ 	.word	0x0000f960


	//   ....[70]....
        /*02c0*/ 	.word	0x00010ee0


	//   ....[71]....
        /*02c4*/ 	.word	0x00010ef0


	//   ....[72]....
        /*02c8*/ 	.word	0x00010f10


	//   ....[73]....
        /*02cc*/ 	.word	0x00010f30


	//   ....[74]....
        /*02d0*/ 	.word	0x00010f50


	//   ....[75]....
        /*02d4*/ 	.word	0x00010f70


	//   ....[76]....
        /*02d8*/ 	.word	0x000111a0


	//   ....[77]....
        /*02dc*/ 	.word	0x000111d0


	//   ....[78]....
        /*02e0*/ 	.word	0x00011320


	//   ....[79]....
        /*02e4*/ 	.word	0x00011350


	//   ....[80]....
        /*02e8*/ 	.word	0x000114a0


	//   ....[81]....
        /*02ec*/ 	.word	0x000114c0


	//   ....[82]....
        /*02f0*/ 	.word	0x00011b90


	//   ....[83]....
        /*02f4*/ 	.word	0x00011bb0


	//   ....[84]....
        /*02f8*/ 	.word	0x00011ce0


	//   ....[85]....
        /*02fc*/ 	.word	0x00011d10


	//   ....[86]....
        /*0300*/ 	.word	0x00011e40


	//   ....[87]....
        /*0304*/ 	.word	0x00011e70


	//   ....[88]....
        /*0308*/ 	.word	0x00011fa0


	//   ....[89]....
        /*030c*/ 	.word	0x00011fc0


	//----- nvinfo : EIATTR_EXIT_INSTR_OFFSETS
	.align		4
.L_196:
        /*0310*/ 	.byte	0x04, 0x1c
        /*0312*/ 	.short	(.L_198 - .L_197)


	//   ....[0]....
.L_197:
        /*0314*/ 	.word	0x00000030


	//   ....[1]....
        /*0318*/ 	.word	0x000114d0


	//   ....[2]....
        /*031c*/ 	.word	0x000115a0


	//   ....[3]....
        /*0320*/ 	.word	0x00011600


	//   ....[4]....
        /*0324*/ 	.word	0x00011fd0


	//   ....[5]....
        /*0328*/ 	.word	0x00012080


	//   ....[6]....
        /*032c*/ 	.word	0x000120e0


	//----- nvinfo : EIATTR_CTAIDZ_USED
	.align		4
.L_198:
        /*0330*/ 	.byte	0x01, 0x04
	.zero		2


	//----- nvinfo : EIATTR_MAX_THREADS
	.align		4
        /*0334*/ 	.byte	0x04, 0x05
        /*0336*/ 	.short	(.L_200 - .L_199)
.L_199:
        /*0338*/ 	.word	0x00000100
        /*033c*/ 	.word	0x00000001
        /*0340*/ 	.word	0x00000001


	//----- nvinfo : EIATTR_CRS_STACK_SIZE
	.align		4
.L_200:
        /*0344*/ 	.byte	0x04, 0x1e
        /*0346*/ 	.short	(.L_202 - .L_201)
.L_201:
        /*0348*/ 	.word	0x00000000
.L_202:


//--------------------- .nv.info._ZN7cutlass13device_kernelIN5flash19enable_sm80_to_sm89INS1_16FlashAttnFwdSm80INS1_25CollectiveMainloopFwdSm80ILi8ELi1ELb0EN4cute5tupleIJNS5_1CILi128EEENS7_ILi64EEENS7_ILi192EEEEEELi192ENS_10bfloat16_tEfNS_4arch4Sm80ELb0ELb1ELb1ELb1ELb1ELb0ELb1ELb0EEENS1_21CollectiveEpilogueFwdINS6_IJS8_SA_S9_EEENS6_IJNS7_ILi1EEESI_SI_EEESC_SE_Li256ELb1ELb1ELb0ELb0EEENS1_19SingleTileSchedulerILb1ELb0ELb1ELi128EEEEEEEEEvNT_6ParamsE --------------------------
	.section	.nv.info._ZN7cutlass13device_kernelIN5flash19enable_sm80_to_sm89INS1_16FlashAttnFwdSm80INS1_25CollectiveMainloopFwdSm80ILi8ELi1ELb0EN4cute5tupleIJNS5_1CILi128EEENS7_ILi64EEENS7_ILi192EEEEEELi192ENS_10bfloat16_tEfNS_4arch4Sm80ELb0ELb1ELb1ELb1ELb1ELb0ELb1ELb0EEENS1_21CollectiveEpilogueFwdINS6_IJS8_SA_S9_EEENS6_IJNS7_ILi1EEESI_SI_EEESC_SE_Li256ELb1ELb1ELb0ELb0EEENS1_19SingleTileSchedulerILb1ELb0ELb1ELi128EEEEEEEEEvNT_6ParamsE,"",@"SHT_CUDA_INFO"
	.sectionflags	@""
	.align	4


	//----- nvinfo : EIATTR_CUDA_API_VERSION
	.align		4
        /*0000*/ 	.byte	0x04, 0x37
        /*0002*/ 	.short	(.L_204 - .L_203)
.L_203:
        /*0004*/ 	.word	0x00000082


	//----- nvinfo : EIATTR_SW2861232_WAR
	.align		4
.L_204:
        /*0008*/ 	.byte	0x01, 0x35
	.zero		2


	//----- nvinfo : EIATTR_PARAM_CBANK
	.align		4
        /*000c*/ 	.byte	0x04, 0x0a
        /*000e*/ 	.short	(.L_206 - .L_205)
	.align		4
.L_205:
        /*0010*/ 	.word	index@(.nv.constant0._ZN7cutlass13device_kernelIN5flash19enable_sm80_to_sm89INS1_16FlashAttnFwdSm80INS1_25CollectiveMainloopFwdSm80ILi8ELi1ELb0EN4cute5tupleIJNS5_1CILi128EEENS7_ILi64EEENS7_ILi192EEEEEELi192ENS_10bfloat16_tEfNS_4arch4Sm80ELb0ELb1ELb1ELb1ELb1ELb0ELb1ELb0EEENS1_21CollectiveEpilogueFwdINS6_IJS8_SA_S9_EEENS6_IJNS7_ILi1EEESI_SI_EEESC_SE_Li256ELb1ELb1ELb0ELb0EEENS1_19SingleTileSchedulerILb1ELb0ELb1ELi128EEEEEEEEEvNT_6ParamsE)
        /*0014*/ 	.short	0x0160
        /*0016*/ 	.short	0x0418


	//----- nvinfo : EIATTR_CBANK_PARAM_SIZE
	.align		4
.L_206:
        /*0018*/ 	.byte	0x03, 0x19
        /*001a*/ 	.short	0x0418


	//----- nvinfo : EIATTR_KPARAM_INFO
	.align		4
        /*001c*/ 	.byte	0x04, 0x17
        /*001e*/ 	.short	(.L_208 - .L_207)
.L_207:
        /*0020*/ 	.word	0x00000000
        /*0024*/ 	.short	0x0000
        /*0026*/ 	.short	0x0000
        /*0028*/ 	.byte	0x00, 0xf0, 0x61, 0x10


	//----- nvinfo : EIATTR_MAXREG_COUNT
	.align		4
.L_208:
        /*002c*/ 	.byte	0x03, 0x1b
        /*002e*/ 	.short	0x00ff


	//----- nvinfo : EIATTR_NUM_BARRIERS
	.align		4
        /*0030*/ 	.byte	0x02, 0x4c
        /*0032*/ 	.byte	0x02
	.zero		1


	//----- nvinfo : EIATTR_MERCURY_ISA_VERSION
	.align		4
        /*0034*/ 	.byte	0x03, 0x5f
        /*0036*/ 	.short	0x0000


	//----- nvinfo : EIATTR_COOP_GROUP_MASK_REGIDS
	.align		4
        /*0038*/ 	.byte	0x04, 0x29
        /*003a*/ 	.short	(.L_210 - .L_209)


	//   ....[0]....
.L_209:
        /*003c*/ 	.word	0xffffffff


	//   ....[1]....
        /*0040*/ 	.word	0xffffffff


	//   ....[2]....
        /*0044*/ 	.word	0xffffffff


	//   ....[3]....
        /*0048*/ 	.word	0xffffffff


	//   ....[4]....
        /*004c*/ 	.word	0xffffffff


	//   ....[5]....
        /*0050*/ 	.word	0xffffffff


	//   ....[6]....
        /*0054*/ 	.word	0xffffffff


	//   ....[7]....
        /*0058*/ 	.word	0xffffffff


	//   ....[8]....
        /*005c*/ 	.word	0xffffffff


	//   ....[9]....
        /*0060*/ 	.word	0xffffffff


	//   ....[10]....
        /*0064*/ 	.word	0xffffffff


	//   ....[11]....
        /*0068*/ 	.word	0xffffffff


	//   ....[12]....
        /*006c*/ 	.word	0xffffffff


	//   ....[13]....
        /*0070*/ 	.word	0xffffffff


	//   ....[14]....
        /*0074*/ 	.word	0xffffffff


	//   ....[15]....
        /*0078*/ 	.word	0xffffffff


	//   ....[16]....
        /*007c*/ 	.word	0xffffffff


	//   ....[17]....
        /*0080*/ 	.word	0xffffffff


	//   ....[18]....
        /*0084*/ 	.word	0xffffffff


	//   ....[19]....
        /*0088*/ 	.word	0xffffffff


	//   ....[20]....
        /*008c*/ 	.word	0xffffffff


	//   ....[21]....
        /*0090*/ 	.word	0xffffffff


	//   ....[22]....
        /*0094*/ 	.word	0xffffffff


	//   ....[23]....
        /*0098*/ 	.word	0xffffffff


	//   ....[24]....
        /*009c*/ 	.word	0xffffffff


	//   ....[25]....
        /*00a0*/ 	.word	0xffffffff


	//   ....[26]....
        /*00a4*/ 	.word	0xffffffff


	//   ....[27]....
        /*00a8*/ 	.word	0xffffffff


	//   ....[28]....
        /*00ac*/ 	.word	0xffffffff


	//   ....[29]....
        /*00b0*/ 	.word	0xffffffff


	//   ....[30]....
        /*00b4*/ 	.word	0xffffffff


	//   ....[31]....
        /*00b8*/ 	.word	0xffffffff


	//   ....[32]....
        /*00bc*/ 	.word	0xffffffff


	//   ....[33]....
        /*00c0*/ 	.word	0xffffffff


	//   ....[34]....
        /*00c4*/ 	.word	0xffffffff


	//   ....[35]....
        /*00c8*/ 	.word	0xffffffff


	//   ....[36]....
        /*00cc*/ 	.word	0xffffffff


	//   ....[37]....
        /*00d0*/ 	.word	0xffffffff


	//   ....[38]....
        /*00d4*/ 	.word	0xffffffff


	//   ....[39]....
        /*00d8*/ 	.word	0xffffffff


	//   ....[40]....
        /*00dc*/ 	.word	0xffffffff


	//   ....[41]....
        /*00e0*/ 	.word	0xffffffff


	//   ....[42]....
        /*00e4*/ 	.word	0xffffffff


	//   ....[43]....
        /*00e8*/ 	.word	0xffffffff


	//   ....[44]....
        /*00ec*/ 	.word	0xffffffff


	//   ....[45]....
        /*00f0*/ 	.word	0xffffffff


	//   ....[46]....
        /*00f4*/ 	.word	0xffffffff


	//   ....[47]....
        /*00f8*/ 	.word	0xffffffff


	//   ....[48]....
        /*00fc*/ 	.word	0xffffffff


	//   ....[49]....
        /*0100*/ 	.word	0xffffffff


	//   ....[50]....
        /*0104*/ 	.word	0xffffffff


	//   ....[51]....
        /*0108*/ 	.word	0xffffffff


	//   ....[52]....
        /*010c*/ 	.word	0xffffffff


	//   ....[53]....
        /*0110*/ 	.word	0xffffffff


	//   ....[54]....
        /*0114*/ 	.word	0xffffffff


	//   ....[55]....
        /*0118*/ 	.word	0xffffffff


	//   ....[56]....
        /*011c*/ 	.word	0xffffffff


	//   ....[57]....
        /*0120*/ 	.word	0xffffffff


	//   ....[58]....
        /*0124*/ 	.word	0xffffffff


	//   ....[59]....
        /*0128*/ 	.word	0xffffffff


	//   ....[60]....
        /*012c*/ 	.word	0xffffffff


	//   ....[61]....
        /*0130*/ 	.word	0xffffffff


	//   ....[62]....
        /*0134*/ 	.word	0xffffffff


	//   ....[63]....
        /*0138*/ 	.word	0xffffffff


	//   ....[64]....
        /*013c*/ 	.word	0xffffffff


	//   ....[65]....
        /*0140*/ 	.word	0xffffffff


	//   ....[66]....
        /*0144*/ 	.word	0xffffffff


	//   ....[67]....
        /*0148*/ 	.word	0xffffffff


	//   ....[68]....
        /*014c*/ 	.word	0xffffffff


	//   ....[69]....
        /*0150*/ 	.word	0xffffffff


	//   ....[70]....
        /*0154*/ 	.word	0xffffffff


	//   ....[71]....
        /*0158*/ 	.word	0xffffffff


	//   ....[72]....
        /*015c*/ 	.word	0xffffffff


	//   ....[73]....
        /*0160*/ 	.word	0xffffffff


	//   ....[74]....
        /*0164*/ 	.word	0xffffffff


	//   ....[75]....
        /*0168*/ 	.word	0xffffffff


	//   ....[76]....
        /*016c*/ 	.word	0xffffffff


	//   ....[77]....
        /*0170*/ 	.word	0xffffffff


	//   ....[78]....
        /*0174*/ 	.word	0xffffffff


	//   ....[79]....
        /*0178*/ 	.word	0xffffffff


	//   ....[80]....
        /*017c*/ 	.word	0xffffffff


	//   ....[81]....
        /*0180*/ 	.word	0xffffffff


	//   ....[82]....
        /*0184*/ 	.word	0xffffffff


	//   ....[83]....
        /*0188*/ 	.word	0xffffffff


	//   ....[84]....
        /*018c*/ 	.word	0xffffffff


	//   ....[85]....
        /*0190*/ 	.word	0xffffffff


	//   ....[86]....
        /*0194*/ 	.word	0xffffffff


	//   ....[87]....
        /*0198*/ 	.word	0xffffffff


	//   ....[88]....
        /*019c*/ 	.word	0xffffffff


	//   ....[89]....
        /*01a0*/ 	.word	0xffffffff


	//   ....[90]....
        /*01a4*/ 	.word	0xffffffff


	//----- nvinfo : EIATTR_COOP_GROUP_INSTR_OFFSETS
	.align		4
.L_210:
        /*01a8*/ 	.byte	0x04, 0x28
        /*01aa*/ 	.short	(.L_212 - .L_211)


	//   ....[0]....
.L_211:
        /*01ac*/ 	.word	0x00000090


	//   ....[1]....
        /*01b0*/ 	.word	0x00001590


	//   ....[2]....
        /*01b4*/ 	.word	0x000015d0


	//   ....[3]....
        /*01b8*/ 	.word	0x000017a0


	//   ....[4]....
        /*01bc*/ 	.word	0x000017d0


	//   ....[5]....
        /*01c0*/ 	.word	0x000018f0


	//   ....[6]....
        /*01c4*/ 	.word	0x00001920


	//   ....[7]....
        /*01c8*/ 	.word	0x00001a30


	//   ....[8]....
        /*01cc*/ 	.word	0x00001a70


	//   ....[9]....
        /*01d0*/ 	.word	0x000020d0


	//   ....[10]....
        /*01d4*/ 	.word	0x00002110


	//   ....[11]....
        /*01d8*/ 	.word	0x00002150


	//   ....[12]....
        /*01dc*/ 	.word	0x00002170


	//   ....[13]....
        /*01e0*/ 	.word	0x000021c0


	//   ....[14]....
        /*01e4*/ 	.word	0x000021f0


	//   ....[15]....
        /*01e8*/ 	.word	0x00002230


	//   ....[16]....
        /*01ec*/ 	.word	0x00002260


	//   ....[17]....
        /*01f0*/ 	.word	0x00003350


	//   ....[18]....
        /*01f4*/ 	.word	0x00003380


	//   ....[19]....
        /*01f8*/ 	.word	0x000033a0


	//   ....[20]....
        /*01fc*/ 	.word	0x000033c0


	//   ....[21]....
        /*0200*/ 	.word	0x00003830


	//   ....[22]....
        /*0204*/ 	.word	0x00003b00


	//   ....[23]....
        /*0208*/ 	.word	0x00004760


	//   ....[24]....
        /*020c*/ 	.word	0x00004860


	//   ....[25]....
        /*0210*/ 	.word	0x00004870


	//   ....[26]....
        /*0214*/ 	.word	0x000048c0


	//   ....[27]....
        /*0218*/ 	.word	0x00005ca0


	//   ....[28]....
        /*021c*/ 	.word	0x00005cc0


	//   ....[29]....
        /*0220*/ 	.word	0x00005ce0


	//   ....[30]....
        /*0224*/ 	.word	0x00005cf0


	//   ....[31]....
        /*0228*/ 	.word	0x00006db0


	//   ....[32]....
        /*022c*/ 	.word	0x00006dc0


	//   ....[33]....
        /*0230*/ 	.word	0x00006dd0


	//   ....[34]....
        /*0234*/ 	.word	0x00006de0


	//   ....[35]....
        /*0238*/ 	.word	0x00006fe0


	//   ....[36]....
        /*023c*/ 	.word	0x00007200


	//   ....[37]....
        /*0240*/ 	.word	0x00007c40


	//   ....[38]....
        /*0244*/ 	.word	0x00007e10


	//   ....[39]....
        /*0248*/ 	.word	0x00007e60


	//   ....[40]....
        /*024c*/ 	.word	0x00007ef0


	//   ....[41]....
        /*0250*/ 	.word	0x00009b10


	//   ....[42]....
        /*0254*/ 	.word	0x00009b30


	//   ....[43]....
        /*0258*/ 	.word	0x00009b50


	//   ....[44]....
        /*025c*/ 	.word	0x00009b60


	//   ....[45]....
        /*0260*/ 	.word	0x0000ac10


	//   ....[46]....
        /*0264*/ 	.word	0x0000ac30


	//   ....[47]....
        /*0268*/ 	.word	0x0000ac40


	//   ....[48]....
        /*026c*/ 	.word	0x0000ac50


	//   ....[49]....
        /*0270*/ 	.word	0x0000b020


	//   ....[50]....
        /*0274*/ 	.word	0x0000b040


	//   ....[51]....
        /*0278*/ 	.word	0x0000b070


	//   ....[52]....
        /*027c*/ 	.word	0x0000b080


	//   ....[53]....
        /*0280*/ 	.word	0x0000c8e0


	//   ....[54]....
        /*0284*/ 	.word	0x0000c8f0


	//   ....[55]....
        /*0288*/ 	.word	0x0000c910


	//   ....[56]....
        /*028c*/ 	.word	0x0000c920


	//   ....[57]....
        /*0290*/ 	.word	0x0000da20


	//   ....[58]....
        /*0294*/ 	.word	0x0000da30


	//   ....[59]....
        /*0298*/ 	.word	0x0000da40


	//   ....[60]....
        /*029c*/ 	.word	0x0000da50


	//   ....[61]....
        /*02a0*/ 	.word	0x0000dc40


	//   ....[62]....
        /*02a4*/ 	.word	0x0000dfb0


	//   ....[63]....
        /*02a8*/ 	.word	0x0000e890


	//   ....[64]....
        /*02ac*/ 	.word	0x0000ea70


	//   ....[65]....
        /*02b0*/ 	.word	0x0000eab0


	//   ....[66]....
        /*02b4*/ 	.word	0x0000eb30


	//   ....[67]....
        /*02b8*/ 	.word	0x00010200


	//   ....[68]....
        /*02bc*/ 	.word	0x00010230


	//   ....[69]....
        /*02c0*/ 	.word	0x00010270


	//   ....[70]....
        /*02c4*/ 	.word	0x00010280


	//   ....[71]....
        /*02c8*/ 	.word	0x00011870


	//   ....[72]....
        /*02cc*/ 	.word	0x000118e0


	//   ....[73]....
        /*02d0*/ 	.word	0x00011920


	//   ....[74]....
        /*02d4*/ 	.word	0x00011960


	//   ....[75]....
        /*02d8*/ 	.word	0x00011bb0


	//   ....[76]....
        /*02dc*/ 	.word	0x00011bc0


	//   ....[77]....
        /*02e0*/ 	.word	0x00011d40


	//   ....[78]....
        /*02e4*/ 	.word	0x00011d70


	//   ....[79]....
        /*02e8*/ 	.word	0x00011ec0


	//   ....[80]....
        /*02ec*/ 	.word	0x00011ef0


	//   ....[81]....
        /*02f0*/ 	.word	0x00012040


	//   ....[82]....
        /*02f4*/ 	.word	0x00012060


	//   ....[83]....
        /*02f8*/ 	.word	0x000129a0


	//   ....[84]....
        /*02fc*/ 	.word	0x000129b0


	//   ....[85]....
        /*0300*/ 	.word	0x00012ae0


	//   ....[86]....
        /*0304*/ 	.word	0x00012b10


	//   ....[87]....
        /*0308*/ 	.word	0x00012c40


	//   ....[88]....
        /*030c*/ 	.word	0x00012c70


	//   ....[89]....
        /*0310*/ 	.word	0x00012da0


	//   ....[90]....
        /*0314*/ 	.word	0x00012dc0


	//----- nvinfo : EIATTR_EXIT_INSTR_OFFSETS
	.align		4
.L_212:
        /*0318*/ 	.byte	0x04, 0x1c
        /*031a*/ 	.short	(.L_214 - .L_213)


	//   ....[0]....
.L_213:
        /*031c*/ 	.word	0x00000440


	//   ....[1]....
        /*0320*/ 	.word	0x00012070


	//   ....[2]....
        /*0324*/ 	.word	0x00012140


	//   ....[3]....
        /*0328*/ 	.word	0x000121a0


	//   ....[4]....
        /*032c*/ 	.word	0x00012dd0


	//   ....[5]....
        /*0330*/ 	.word	0x00012e80


	//   ....[6]....
        /*0334*/ 	.word	0x00012ee0


	//----- nvinfo : EIATTR_CTAIDZ_USED
	.align		4
.L_214:
        /*0338*/ 	.byte	0x01, 0x04
	.zero		2


	//----- nvinfo : EIATTR_MAX_THREADS
	.align		4
        /*033c*/ 	.byte	0x04, 0x05
        /*033e*/ 	.short	(.L_216 - .L_215)
.L_215:
        /*0340*/ 	.word	0x00000100
        /*0344*/ 	.word	0x00000001
        /*0348*/ 	.word	0x00000001


	//----- nvinfo : EIATTR_CRS_STACK_SIZE
	.align		4
.L_216:
        /*034c*/ 	.byte	0x04, 0x1e
        /*034e*/ 	.short	(.L_218 - .L_217)
.L_217:
        /*0350*/ 	.word	0x00000000
.L_218:


//--------------------- .nv.info._ZN7cutlass13device_kernelIN5flash19enable_sm80_to_sm89INS1_16FlashAttnFwdSm80INS1_25CollectiveMainloopFwdSm80ILi8ELi1ELb0EN4cute5tupleIJNS5_1CILi128EEENS7_ILi64EEENS7_ILi192EEEEEELi192ENS_10bfloat16_tEfNS_4arch4Sm80ELb0ELb1ELb1ELb1ELb1ELb1ELb1ELb0EEENS1_21CollectiveEpilogueFwdINS6_IJS8_SA_S9_EEENS6_IJNS7_ILi1EEESI_SI_EEESC_SE_Li256ELb1ELb1ELb0ELb0EEENS1_19SingleTileSchedulerILb1ELb0ELb1ELi128EEEEEEEEEvNT_6ParamsE --------------------------
	.section	.nv.info._ZN7cutlass13device_kernelIN5flash19enable_sm80_to_sm89INS1_16FlashAttnFwdSm80INS1_25CollectiveMainloopFwdSm80ILi8ELi1ELb0EN4cute5tupleIJNS5_1CILi128EEENS7_ILi64EEENS7_ILi192EEEEEELi192ENS_10bfloat16_tEfNS_4arch4Sm80ELb0ELb1ELb1ELb1ELb1ELb1ELb1ELb0EEENS1_21CollectiveEpilogueFwdINS6_IJS8_SA_S9_EEENS6_IJNS7_ILi1EEESI_SI_EEESC_SE_Li256ELb1ELb1ELb0ELb0EEENS1_19SingleTileSchedulerILb1ELb0ELb1ELi128EEEEEEEEEvNT_6ParamsE,"",@"SHT_CUDA_INFO"
	.sectionflags	@""
	.align	4


	//----- nvinfo : EIATTR_CUDA_API_VERSION
	.align		4
        /*0000*/ 	.byte	0x04, 0x37
        /*0002*/ 	.short	(.L_220 - .L_219)
.L_219:
        /*0004*/ 	.word	0x00000082


	//----- nvinfo : EIATTR_SW2861232_WAR
	.align		4
.L_220:
        /*0008*/ 	.byte	0x01, 0x35
	.zero		2


	//----- nvinfo : EIATTR_PARAM_CBANK
	.align		4
        /*000c*/ 	.byte	0x04, 0x0a
        /*000e*/ 	.short	(.L_222 - .L_221)
	.align		4
.L_221:
        /*0010*/ 	.word	index@(.nv.constant0._ZN7cutlass13device_kernelIN5flash19enable_sm80_to_sm89INS1_16FlashAttnFwdSm80INS1_25CollectiveMainloopFwdSm80ILi8ELi1ELb0EN4cute5tupleIJNS5_1CILi128EEENS7_ILi64EEENS7_ILi192EEEEEELi192ENS_10bfloat16_tEfNS_4arch4Sm80ELb0ELb1ELb1ELb1ELb1ELb1ELb1ELb0EEENS1_21CollectiveEpilogueFwdINS6_IJS8_SA_S9_EEENS6_IJNS7_ILi1EEESI_SI_EEESC_SE_Li256ELb1ELb1ELb0ELb0EEENS1_19SingleTileSchedulerILb1ELb0ELb1ELi128EEEEEEEEEvNT_6ParamsE)
        /*0014*/ 	.short	0x0160
        /*0016*/ 	.short	0x0418


	//----- nvinfo : EIATTR_CBANK_PARAM_SIZE
	.align		4
.L_222:
        /*0018*/ 	.byte	0x03, 0x19
        /*001a*/ 	.short	0x0418


	//----- nvinfo : EIATTR_KPARAM_INFO
	.align		4
        /*001c*/ 	.byte	0x04, 0x17
        /*001e*/ 	.short	(.L_224 - .L_223)
.L_223:
        /*0020*/ 	.word	0x00000000
        /*0024*/ 	.short	0x0000
        /*0026*/ 	.short	0x0000
        /*0028*/ 	.byte	0x00, 0xf0, 0x61, 0x10


	//----- nvinfo : EIATTR_MAXREG_COUNT
	.align		4
.L_224:
        /*002c*/ 	.byte	0x03, 0x1b
        /*002e*/ 	.short	0x00ff


	//----- nvinfo : EIATTR_NUM_BARRIERS
	.align		4
        /*0030*/ 	.byte	0x02, 0x4c
        /*0032*/ 	.byte	0x02
	.zero		1


	//----- nvinfo : EIATTR_MERCURY_ISA_VERSION
	.align		4
        /*0034*/ 	.byte	0x03, 0x5f
        /*0036*/ 	.short	0x0000


	//----- nvinfo : EIATTR_COOP_GROUP_MASK_REGIDS
	.align		4
        /*0038*/ 	.byte	0x04, 0x29
        /*003a*/ 	.short	(.L_226 - .L_225)


	//   ....[0]....
.L_225:
        /*003c*/ 	.word	0xffffffff


	//   ....[1]....
        /*0040*/ 	.word	0xffffffff


	//   ....[2]....
        /*0044*/ 	.word	0xffffffff


	//   ....[3]....
        /*0048*/ 	.word	0xffffffff


	//   ....[4]....
        /*004c*/ 	.word	0xffffffff


	//   ....[5]....
        /*0050*/ 	.word	0xffffffff


	//   ....[6]....
        /*0054*/ 	.word	0xffffffff


	//   ....[7]....
        /*0058*/ 	.word	0xffffffff


	//   ....[8]....
        /*005c*/ 	.word	0xffffffff


	//   ....[9]....
        /*0060*/ 	.word	0xffffffff


	//   ....[10]....
        /*0064*/ 	.word	0xffffffff


	//   ....[11]....
        /*0068*/ 	.word	0xffffffff


	//   ....[12]....
        /*006c*/ 	.word	0xffffffff


	//   ....[13]....
        /*0070*/ 	.word	0xffffffff


	//   ....[14]....
        /*0074*/ 	.word	0xffffffff


	//   ....[15]....
        /*0078*/ 	.word	0xffffffff


	//   ....[16]....
        /*007c*/ 	.word	0xffffffff


	//   ....[17]....
        /*0080*/ 	.word	0xffffffff


	//   ....[18]....
        /*0084*/ 	.word	0xffffffff


	//   ....[19]....
        /*0088*/ 	.word	0xffffffff


	//   ....[20]....
        /*008c*/ 	.word	0xffffffff


	//   ....[21]....
        /*0090*/ 	.word	0xffffffff


	//   ....[22]....
        /*0094*/ 	.word	0xffffffff


	//   ....[23]....
        /*0098*/ 	.word	0xffffffff


	//   ....[24]....
        /*009c*/ 	.word	0xffffffff


	//   ....[25]....
        /*00a0*/ 	.word	0xffffffff


	//   ....[26]....
        /*00a4*/ 	.word	0xffffffff


	//   ....[27]....
        /*00a8*/ 	.word	0xffffffff


	//   ....[28]....
        /*00ac*/ 	.word	0xffffffff


	//   ....[29]....
        /*00b0*/ 	.word	0xffffffff


	//   ....[30]....
        /*00b4*/ 	.word	0xffffffff


	//   ....[31]....
        /*00b8*/ 	.word	0xffffffff


	//   ....[32]....
        /*00bc*/ 	.word	0xffffffff


	//   ....[33]....
        /*00c0*/ 	.word	0xffffffff


	//   ....[34]....
        /*00c4*/ 	.word	0xffffffff


	//   ....[35]....
        /*00c8*/ 	.word	0xffffffff


	//   ....[36]....
        /*00cc*/ 	.word	0xffffffff


	//   ....[37]....
        /*00d0*/ 	.word	0xffffffff


	//   ....[38]....
        /*00d4*/ 	.word	0xffffffff


	//   ....[39]....
        /*00d8*/ 	.word	0xffffffff


	//   ....[40]....
        /*00dc*/ 	.word	0xffffffff


	//   ....[41]....
        /*00e0*/ 	.word	0xffffffff


	//   ....[42]....
        /*00e4*/ 	.word	0xffffffff


	//   ....[43]....
        /*00e8*/ 	.word	0xffffffff


	//   ....[44]....
        /*00ec*/ 	.word	0xffffffff


	//   ....[45]....
        /*00f0*/ 	.word	0xffffffff


	//   ....[46]....
        /*00f4*/ 	.word	0xffffffff


	//   ....[47]....
        /*00f8*/ 	.word	0xffffffff


	//   ....[48]....
        /*00fc*/ 	.word	0xffffffff


	//   ....[49]....
        /*0100*/ 	.word	0xffffffff


	//   ....[50]....
        /*0104*/ 	.word	0xffffffff


	//   ....[51]....
        /*0108*/ 	.word	0xffffffff


	//   ....[52]....
        /*010c*/ 	.word	0xffffffff


	//   ....[53]....
        /*0110*/ 	.word	0xffffffff


	//   ....[54]....
        /*0114*/ 	.word	0xffffffff


	//   ....[55]....
        /*0118*/ 	.word	0xffffffff


	//   ....[56]....
        /*011c*/ 	.word	0xffffffff


	//   ....[57]....
        /*0120*/ 	.word	0xffffffff


	//   ....[58]....
        /*0124*/ 	.word	0xffffffff


	//   ....[59]....
        /*0128*/ 	.word	0xffffffff


	//   ....[60]....
        /*012c*/ 	.word	0xffffffff


	//   ....[61]....
        /*0130*/ 	.word	0xffffffff


	//   ....[62]....
        /*0134*/ 	.word	0xffffffff


	//   ....[63]....
        /*0138*/ 	.word	0xffffffff


	//   ....[64]....
        /*013c*/ 	.word	0xffffffff


	//   ....[65]....
        /*0140*/ 	.word	0xffffffff


	//   ....[66]....
        /*0144*/ 	.word	0xffffffff


	//   ....[67]....
        /*0148*/ 	.word	0xffffffff


	//   ....[68]....
        /*014c*/ 	.word	0xffffffff


	//   ....[69]....
        /*0150*/ 	.word	0xffffffff


	//   ....[70]....
        /*0154*/ 	.word	0xffffffff


	//   ....[71]....
        /*0158*/ 	.word	0xffffffff


	//   ....[72]....
        /*015c*/ 	.word	0xffffffff


	//   ....[73]....
        /*0160*/ 	.word	0xffffffff


	//   ....[74]....
        /*0164*/ 	.word	0xffffffff


	//   ....[75]....
        /*0168*/ 	.word	0xffffffff


	//   ....[76]....
        /*016c*/ 	.word	0xffffffff


	//   ....[77]....
        /*0170*/ 	.word	0xffffffff


	//   ....[78]....
        /*0174*/ 	.word	0xffffffff


	//   ....[79]....
        /*0178*/ 	.word	0xffffffff


	//   ....[80]....
        /*017c*/ 	.word	0xffffffff


	//   ....[81]....
        /*0180*/ 	.word	0xffffffff


	//   ....[82]....
        /*0184*/ 	.word	0xffffffff


	//   ....[83]....
        /*0188*/ 	.word	0xffffffff


	//   ....[84]....
        /*018c*/ 	.word	0xffffffff


	//   ....[85]....
        /*0190*/ 	.word	0xffffffff


	//   ....[86]....
        /*0194*/ 	.word	0xffffffff


	//   ....[87]....
        /*0198*/ 	.word	0xffffffff


	//   ....[88]....
        /*019c*/ 	.word	0xffffffff


	//   ....[89]....
        /*01a0*/ 	.word	0xffffffff


	//   ....[90]....
        /*01a4*/ 	.word	0xffffffff


	//   ....[91]....
        /*01a8*/ 	.word	0xffffffff


	//   ....[92]....
        /*01ac*/ 	.word	0xffffffff


	//   ....[93]....
        /*01b0*/ 	.word	0xffffffff


	//   ....[94]....
        /*01b4*/ 	.word	0xffffffff


	//   ....[95]....
        /*01b8*/ 	.word	0xffffffff


	//   ....[96]....
        /*01bc*/ 	.word	0xffffffff


	//   ....[97]....
        /*01c0*/ 	.word	0xffffffff


	//   ....[98]....
        /*01c4*/ 	.word	0xffffffff


	//   ....[99]....
        /*01c8*/ 	.word	0xffffffff


	//   ....[100]....
        /*01cc*/ 	.word	0xffffffff


	//   ....[101]....
        /*01d0*/ 	.word	0xffffffff


	//   ....[102]....
        /*01d4*/ 	.word	0xffffffff


	//   ....[103]....
        /*01d8*/ 	.word	0xffffffff


	//   ....[104]....
        /*01dc*/ 	.word	0xffffffff


	//   ....[105]....
        /*01e0*/ 	.word	0xffffffff


	//   ....[106]....
        /*01e4*/ 	.word	0xffffffff


	//   ....[107]....
        /*01e8*/ 	.word	0xffffffff


	//   ....[108]....
        /*01ec*/ 	.word	0xffffffff


	//   ....[109]....
        /*01f0*/ 	.word	0xffffffff


	//   ....[110]....
        /*01f4*/ 	.word	0xffffffff


	//   ....[111]....
        /*01f8*/ 	.word	0xffffffff


	//   ....[112]....
        /*01fc*/ 	.word	0xffffffff


	//   ....[113]....
        /*0200*/ 	.word	0xffffffff


	//   ....[114]....
        /*0204*/ 	.word	0xffffffff


	//   ....[115]....
        /*0208*/ 	.word	0xffffffff


	//   ....[116]....
        /*020c*/ 	.word	0xffffffff


	//   ....[117]....
        /*0210*/ 	.word	0xffffffff


	//   ....[118]....
        /*0214*/ 	.word	0xffffffff


	//   ....[119]....
        /*0218*/ 	.word	0xffffffff


	//   ....[120]....
        /*021c*/ 	.word	0xffffffff


	//   ....[121]....
        /*0220*/ 	.word	0xffffffff


	//   ....[122]....
        /*0224*/ 	.word	0xffffffff


	//   ....[123]....
        /*0228*/ 	.word	0xffffffff


	//   ....[124]....
        /*022c*/ 	.word	0xffffffff


	//   ....[125]....
        /*0230*/ 	.word	0xffffffff


	//   ....[126]....
        /*0234*/ 	.word	0xffffffff


	//   ....[127]....
        /*0238*/ 	.word	0xffffffff


	//   ....[128]....
        /*023c*/ 	.word	0xffffffff


	//   ....[129]....
        /*0240*/ 	.word	0xffffffff


	//   ....[130]....
        /*0244*/ 	.word	0xffffffff


	//   ....[131]....
        /*0248*/ 	.word	0xffffffff


	//   ....[132]....
        /*024c*/ 	.word	0xffffffff


	//   ....[133]....
        /*0250*/ 	.word	0xffffffff


	//   ....[134]....
        /*0254*/ 	.word	0xffffffff


	//   ....[135]....
        /*0258*/ 	.word	0xffffffff


	//   ....[136]....
        /*025c*/ 	.word	0xffffffff


	//   ....[137]....
        /*0260*/ 	.word	0xffffffff


	//   ....[138]....
        /*0264*/ 	.word	0xffffffff


	//   ....[139]....
        /*0268*/ 	.word	0xffffffff


	//   ....[140]....
        /*026c*/ 	.word	0xffffffff


	//   ....[141]....
        /*0270*/ 	.word	0xffffffff


	//   ....[142]....
        /*0274*/ 	.word	0xffffffff


	//   ....[143]....
        /*0278*/ 	.word	0xffffffff


	//   ....[144]....
        /*027c*/ 	.word	0xffffffff


	//   ....[145]....
        /*0280*/ 	.word	0xffffffff


	//   ....[146]....
        /*0284*/ 	.word	0xffffffff


	//   ....[147]....
        /*0288*/ 	.word	0xffffffff


	//   ....[148]....
        /*028c*/ 	.word	0xffffffff


	//   ....[149]....
        /*0290*/ 	.word	0xffffffff


	//   ....[150]....
        /*0294*/ 	.word	0xffffffff


	//   ....[151]....
        /*0298*/ 	.word	0xffffffff


	//   ....[152]....
        /*029c*/ 	.word	0xffffffff


	//   ....[153]....
        /*02a0*/ 	.word	0xffffffff


	//   ....[154]....
        /*02a4*/ 	.word	0xffffffff


	//   ....[155]....
        /*02a8*/ 	.word	0xffffffff


	//   ....[156]....
        /*02ac*/ 	.word	0xffffffff


	//   ....[157]....
        /*02b0*/ 	.word	0xffffffff


	//   ....[158]....
        /*02b4*/ 	.word	0xffffffff


	//   ....[159]....
        /*02b8*/ 	.word	0xffffffff


	//   ....[160]....
        /*02bc*/ 	.word	0xffffffff


	//   ....[161]....
        /*02c0*/ 	.word	0xffffffff


	//   ....[162]....
        /*02c4*/ 	.word	0xffffffff


	//   ....[163]....
        /*02c8*/ 	.word	0xffffffff


	//   ....[164]....
        /*02cc*/ 	.word	0xffffffff


	//   ....[165]....
        /*02d0*/ 	.word	0xffffffff


	//   ....[166]....
        /*02d4*/ 	.word	0xffffffff


	//   ....[167]....
        /*02d8*/ 	.word	0xffffffff


	//   ....[168]....
        /*02dc*/ 	.word	0xffffffff


	//   ....[169]....
        /*02e0*/ 	.word	0xffffffff


	//   ....[170]....
        /*02e4*/ 	.word	0xffffffff


	//   ....[171]....
        /*02e8*/ 	.word	0xffffffff


	//   ....[172]....
        /*02ec*/ 	.word	0xffffffff


	//   ....[173]....
        /*02f0*/ 	.word	0xffffffff


	//   ....[174]....
        /*02f4*/ 	.word	0xffffffff


	//   ....[175]....
        /*02f8*/ 	.word	0xffffffff


	//   ....[176]....
        /*02fc*/ 	.word	0xffffffff


	//   ....[177]....
        /*0300*/ 	.word	0xffffffff


	//   ....[178]....
        /*0304*/ 	.word	0xffffffff


	//   ....[179]....
        /*0308*/ 	.word	0xffffffff


	//   ....[180]....
        /*030c*/ 	.word	0xffffffff


	//   ....[181]....
        /*0310*/ 	.word	0xffffffff


	//   ....[182]....
        /*0314*/ 	.word	0xffffffff


	//   ....[183]....
        /*0318*/ 	.word	0xffffffff


	//   ....[184]....
        /*031c*/ 	.word	0xffffffff


	//   ....[185]....
        /*0320*/ 	.word	0xffffffff


	//   ....[186]....
        /*0324*/ 	.word	0xffffffff


	//   ....[187]....
        /*0328*/ 	.word	0xffffffff


	//   ....[188]....
        /*032c*/ 	.word	0xffffffff


	//   ....[189]....
        /*0330*/ 	.word	0xffffffff


	//   ....[190]....
        /*0334*/ 	.word	0xffffffff


	//   ....[191]....
        /*0338*/ 	.word	0xffffffff


	//   ....[192]....
        /*033c*/ 	.word	0xffffffff


	//   ....[193]....
        /*0340*/ 	.word	0xffffffff


	//   ....[194]....
        /*0344*/ 	.word	0xffffffff


	//   ....[195]....
        /*0348*/ 	.word	0xffffffff


	//   ....[196]....
        /*034c*/ 	.word	0xffffffff


	//   ....[197]....
        /*0350*/ 	.word	0xffffffff


	//   ....[198]....
        /*0354*/ 	.word	0xffffffff


	//----- nvinfo : EIATTR_COOP_GROUP_INSTR_OFFSETS
	.align		4
.L_226:
        /*0358*/ 	.byte	0x04, 0x28
        /*035a*/ 	.short	(.L_228 - .L_227)


	//   ....[0]....
.L_227:
        /*035c*/ 	.word	0x00000090


	//   ....[1]....
        /*0360*/ 	.word	0x00002290


	//   ....[2]....
        /*0364*/ 	.word	0x000022a0


	//   ....[3]....
        /*0368*/ 	.word	0x00003de0


	//   ....[4]....
        /*036c*/ 	.word	0x00003df0


	//   ....[5]....
        /*0370*/ 	.word	0x00005770


	//   ....[6]....
        /*0374*/ 	.word	0x00005790


	//   ....[7]....
        /*0378*/ 	.word	0x00005c90


	//   ....[8]....
        /*037c*/ 	.word	0x00005cf0


	//   ....[9]....
        /*0380*/ 	.word	0x00006e80


	//   ....[10]....
        /*0384*/ 	.word	0x00006ea0


	//   ....[11]....
        /*0388*/ 	.word	0x00007030


	//   ....[12]....
        /*038c*/ 	.word	0x00007040


	//   ....[13]....
        /*0390*/ 	.word	0x000071c0


	//   ....[14]....
        /*0394*/ 	.word	0x000071e0


	//   ....[15]....
        /*0398*/ 	.word	0x00007360


	//   ....[16]....
        /*039c*/ 	.word	0x00007370


	//   ....[17]....
        /*03a0*/ 	.word	0x00007bb0


	//   ....[18]....
        /*03a4*/ 	.word	0x00007be0


	//   ....[19]....
        /*03a8*/ 	.word	0x00007c00


	//   ....[20]....
        /*03ac*/ 	.word	0x00007c10


	//   ....[21]....
        /*03b0*/ 	.word	0x00008100


	//   ....[22]....
        /*03b4*/ 	.word	0x00008110


	//   ....[23]....
        /*03b8*/ 	.word	0x00008150


	//   ....[24]....
        /*03bc*/ 	.word	0x000081a0


	//   ....[25]....
        /*03c0*/ 	.word	0x00008f50


	//   ....[26]....
        /*03c4*/ 	.word	0x00008f70


	//   ....[27]....
        /*03c8*/ 	.word	0x00008fe0


	//   ....[28]....
        /*03cc*/ 	.word	0x00009050


	//   ....[29]....
        /*03d0*/ 	.word	0x00009490


	//   ....[30]....
        /*03d4*/ 	.word	0x00009b10


	//   ....[31]....
        /*03d8*/ 	.word	0x0000a380


	//   ....[32]....
        /*03dc*/ 	.word	0x0000a3b0


	//   ....[33]....
        /*03e0*/ 	.word	0x0000a3c0


	//   ....[34]....
        /*03e4*/ 	.word	0x0000a3f0


	//   ....[35]....
        /*03e8*/ 	.word	0x0000b970


	//   ....[36]....
        /*03ec*/ 	.word	0x0000b990


	//   ....[37]....
        /*03f0*/ 	.word	0x0000ba40


	//   ....[38]....
        /*03f4*/ 	.word	0x0000ba70


	//   ....[39]....
        /*03f8*/ 	.word	0x0000cb40


	//   ....[40]....
        /*03fc*/ 	.word	0x0000cb60


	//   ....[41]....
        /*0400*/ 	.word	0x0000cc10


	//   ....[42]....
        /*0404*/ 	.word	0x0000cc40


	//   ....[43]....
        /*0408*/ 	.word	0x0000ce80


	//   ....[44]....
        /*040c*/ 	.word	0x0000d360


	//   ....[45]....
        /*0410*/ 	.word	0x0000da30


	//   ....[46]....
        /*0414*/ 	.word	0x0000da60


	//   ....[47]....
        /*0418*/ 	.word	0x0000da70


	//   ....[48]....
        /*041c*/ 	.word	0x0000daa0


	//   ....[49]....
        /*0420*/ 	.word	0x0000f760


	//   ....[50]....
        /*0424*/ 	.word	0x0000f780


	//   ....[51]....
        /*0428*/ 	.word	0x0000f820


	//   ....[52]....
        /*042c*/ 	.word	0x0000f850


	//   ....[53]....
        /*0430*/ 	.word	0x00010920


	//   ....[54]....
        /*0434*/ 	.word	0x00010940


	//   ....[55]....
        /*0438*/ 	.word	0x000109e0


	//   ....[56]....
        /*043c*/ 	.word	0x00010a10


	//   ....[57]....
        /*0440*/ 	.word	0x00010da0


	//   ....[58]....
        /*0444*/ 	.word	0x00010dd0


	//   ....[59]....
        /*0448*/ 	.word	0x00010de0


	//   ....[60]....
        /*044c*/ 	.word	0x00010e10


	//   ....[61]....
        /*0450*/ 	.word	0x00012750


	//   ....[62]....
        /*0454*/ 	.word	0x00012760


	//   ....[63]....
        /*0458*/ 	.word	0x000127c0


	//   ....[64]....
        /*045c*/ 	.word	0x000127f0


	//   ....[65]....
        /*0460*/ 	.word	0x00013860


	//   ....[66]....
        /*0464*/ 	.word	0x00013880


	//   ....[67]....
        /*0468*/ 	.word	0x00013910


	//   ....[68]....
        /*046c*/ 	.word	0x00013940


	//   ....[69]....
        /*0470*/ 	.word	0x00013b10


	//   ....[70]....
        /*0474*/ 	.word	0x00013ff0


	//   ....[71]....
        /*0478*/ 	.word	0x000146c0


	//   ....[72]....
        /*047c*/ 	.word	0x000146f0


	//   ....[73]....
        /*0480*/ 	.word	0x00014700


	//   ....[74]....
        /*0484*/ 	.word	0x00014730


	//   ....[75]....
        /*0488*/ 	.word	0x00015ec0


	//   ....[76]....
        /*048c*/ 	.word	0x00015ef0


	//   ....[77]....
        /*0490*/ 	.word	0x00015f00


	//   ....[78]....
        /*0494*/ 	.word	0x00015f30


	//   ....[79]....
        /*0498*/ 	.word	0x000174d0


	//   ....[80]....
        /*049c*/ 	.word	0x00017500


	//   ....[81]....
        /*04a0*/ 	.word	0x00017520


	//   ....[82]....
        /*04a4*/ 	.word	0x00017540


	//   ....[83]....
        /*04a8*/ 	.word	0x00017730


	//   ....[84]....
        /*04ac*/ 	.word	0x00017740


	//   ....[85]....
        /*04b0*/ 	.word	0x000178c0


	//   ....[86]....
        /*04b4*/ 	.word	0x000178f0


	//   ....[87]....
        /*04b8*/ 	.word	0x00017a40


	//   ....[88]....
        /*04bc*/ 	.word	0x00017a70


	//   ....[89]....
        /*04c0*/ 	.word	0x00017bc0


	//   ....[90]....
        /*04c4*/ 	.word	0x00017be0


	//   ....[91]....
        /*04c8*/ 	.word	0x000183d0


	//   ....[92]....
        /*04cc*/ 	.word	0x000183f0


	//   ....[93]....
        /*04d0*/ 	.word	0x00018560


	//   ....[94]....
        /*04d4*/ 	.word	0x00018570


	//   ....[95]....
        /*04d8*/ 	.word	0x000186e0


	//   ....[96]....
        /*04dc*/ 	.word	0x00018700


	//   ....[97]....
        /*04e0*/ 	.word	0x00018870


	//   ....[98]....
        /*04e4*/ 	.word	0x00018880


	//   ....[99]....
        /*04e8*/ 	.word	0x00018a40


	//   ....[100]....
        /*04ec*/ 	.word	0x00018ac0


	//   ....[101]....
        /*04f0*/ 	.word	0x00018b40


	//   ....[102]....
        /*04f4*/ 	.word	0x00018bb0


	//   ....[103]....
        /*04f8*/ 	.word	0x00018c30


	//   ....[104]....
        /*04fc*/ 	.word	0x00018cb0


	//   ....[105]....
        /*0500*/ 	.word	0x00018d30


	//   ....[106]....
        /*0504*/ 	.word	0x00018da0


	//   ....[107]....
        /*0508*/ 	.word	0x00018e20


	//   ....[108]....
        /*050c*/ 	.word	0x00018ea0


	//   ....[109]....
        /*0510*/ 	.word	0x00018f20


	//   ....[110]....
        /*0514*/ 	.word	0x000190e0


	//   ....[111]....
        /*0518*/ 	.word	0x00019150


	//   ....[112]....
        /*051c*/ 	.word	0x000191d0


	//   ....[113]....
        /*0520*/ 	.word	0x00019250


	//   ....[114]....
        /*0524*/ 	.word	0x000192b0


	//   ....[115]....
        /*0528*/ 	.word	0x00019300


	//   ....[116]....
        /*052c*/ 	.word	0x00019350


	//   ....[117]....
        /*0530*/ 	.word	0x000193a0


	//   ....[118]....
        /*0534*/ 	.word	0x00019420


	//   ....[119]....
        /*0538*/ 	.word	0x000194a0


	//   ....[120]....
        /*053c*/ 	.word	0x000195f0


	//   ....[121]....
        /*0540*/ 	.word	0x00019660


	//   ....[122]....
        /*0544*/ 	.word	0x000196e0


	//   ....[123]....
        /*0548*/ 	.word	0x00019760


	//   ....[124]....
        /*054c*/ 	.word	0x000198b0


	//   ....[125]....
        /*0550*/ 	.word	0x00019920


	//   ....[126]....
        /*0554*/ 	.word	0x000199a0


	//   ....[127]....
        /*0558*/ 	.word	0x00019a20


	//   ....[128]....
        /*055c*/ 	.word	0x00019a70


	//   ....[129]....
        /*0560*/ 	.word	0x00019ac0


	//   ....[130]....
        /*0564*/ 	.word	0x00019b10


	//   ....[131]....
        /*0568*/ 	.word	0x00019b50


	//   ....[132]....
        /*056c*/ 	.word	0x00019bc0


	//   ....[133]....
        /*0570*/ 	.word	0x00019c40


	//   ....[134]....
        /*0574*/ 	.word	0x00019d80


	//   ....[135]....
        /*0578*/ 	.word	0x00019df0


	//   ....[136]....
        /*057c*/ 	.word	0x00019e70


	//   ....[137]....
        /*0580*/ 	.word	0x00019ef0


	//   ....[138]....
        /*0584*/ 	.word	0x0001a030


	//   ....[139]....
        /*0588*/ 	.word	0x0001a0a0


	//   ....[140]....
        /*058c*/ 	.word	0x0001a0f0


	//   ....[141]....
        /*0590*/ 	.word	0x0001a140


	//   ....[142]....
        /*0594*/ 	.word	0x0001a190


	//   ....[143]....
        /*0598*/ 	.word	0x0001a1d0


	//   ....[144]....
        /*059c*/ 	.word	0x0001a240


	//   ....[145]....
        /*05a0*/ 	.word	0x0001a2c0


	//   ....[146]....
        /*05a4*/ 	.word	0x0001a340


	//   ....[147]....
        /*05a8*/ 	.word	0x0001a460


	//   ....[148]....
        /*05ac*/ 	.word	0x0001a4d0


	//   ....[149]....
        /*05b0*/ 	.word	0x0001a550


	//   ....[150]....
        /*05b4*/ 	.word	0x0001a5d0


	//   ....[151]....
        /*05b8*/ 	.word	0x0001a620


	//   ....[152]....
        /*05bc*/ 	.word	0x0001a670


	//   ....[153]....
        /*05c0*/ 	.word	0x0001a6c0


	//   ....[154]....
        /*05c4*/ 	.word	0x0001a700


	//   ....[155]....
        /*05c8*/ 	.word	0x0001a750


	//   ....[156]....
        /*05cc*/ 	.word	0x0001a7b0


	//   ....[157]....
        /*05d0*/ 	.word	0x0001a800


	//   ....[158]....
        /*05d4*/ 	.word	0x0001a840


	//   ....[159]....
        /*05d8*/ 	.word	0x0001a8c0


	//   ....[160]....
        /*05dc*/ 	.word	0x0001a940


	//   ....[161]....
        /*05e0*/ 	.word	0x0001a9c0


	//   ....[162]....
        /*05e4*/ 	.word	0x0001aa30


	//   ....[163]....
        /*05e8*/ 	.word	0x0001aab0


	//   ....[164]....
        /*05ec*/ 	.word	0x0001ab30


	//   ....[165]....
        /*05f0*/ 	.word	0x0001abb0


	//   ....[166]....
        /*05f4*/ 	.word	0x0001ac20


	//   ....[167]....
        /*05f8*/ 	.word	0x0001b080


	//   ....[168]....
        /*05fc*/ 	.word	0x0001b0a0


	//   ....[169]....
        /*0600*/ 	.word	0x0001b0b0


	//   ....[170]....
        /*0604*/ 	.word	0x0001b0c0


	//   ....[171]....
        /*0608*/ 	.word	0x0001b890


	//   ....[172]....
        /*060c*/ 	.word	0x0001b8a0


	//   ....[173]....
        /*0610*/ 	.word	0x0001b8b0


	//   ....[174]....
        /*0614*/ 	.word	0x0001b8c0


	//   ....[175]....
        /*0618*/ 	.word	0x0001ec00


	//   ....[176]....
        /*061c*/ 	.word	0x0001ec20


	//   ....[177]....
        /*0620*/ 	.word	0x0001ec30


	//   ....[178]....
        /*0624*/ 	.word	0x0001ec40


	//   ....[179]....
        /*0628*/ 	.word	0x0001f200


	//   ....[180]....
        /*062c*/ 	.word	0x0001f210


	//   ....[181]....
        /*0630*/ 	.word	0x0001f220


	//   ....[182]....
        /*0634*/ 	.word	0x0001f230


	//   ....[183]....
        /*0638*/ 	.word	0x000226b0


	//   ....[184]....
        /*063c*/ 	.word	0x00022730


	//   ....[185]....
        /*0640*/ 	.word	0x000227a0


	//   ....[186]....
        /*0644*/ 	.word	0x00022810


	//   ....[187]....
        /*0648*/ 	.word	0x00022890


	//   ....[188]....
        /*064c*/ 	.word	0x00022900


	//   ....[189]....
        /*0650*/ 	.word	0x00022970


	//   ....[190]....
        /*0654*/ 	.word	0x000229e0


	//   ....[191]....
        /*0658*/ 	.word	0x00022a60


	//   ....[192]....
        /*065c*/ 	.word	0x00022ae0


	//   ....[193]....
        /*0660*/ 	.word	0x00022b50


	//   ....[194]....
        /*0664*/ 	.word	0x00022bc0


	//   ....[195]....
        /*0668*/ 	.word	0x00022c40


	//   ....[196]....
        /*066c*/ 	.word	0x00022cb0


	//   ....[197]....
        /*0670*/ 	.word	0x00022d30


	//   ....[198]....
        /*0674*/ 	.word	0x00022da0


	//----- nvinfo : EIATTR_EXIT_INSTR_OFFSETS
	.align		4
.L_228:
        /*0678*/ 	.byte	0x04, 0x1c
        /*067a*/ 	.short	(.L_230 - .L_229)


	//   ....[0]....
.L_229:
        /*067c*/ 	.word	0x00000320


	//   ....[1]....
        /*0680*/ 	.word	0x00017bf0


	//   ....[2]....
        /*0684*/ 	.word	0x00017cc0


	//   ....[3]....
        /*0688*/ 	.word	0x00017d20


	//   ....[4]....
        /*068c*/ 	.word	0x000188d0


	//   ....[5]....
        /*0690*/ 	.word	0x00018980


	//   ....[6]....
        /*0694*/ 	.word	0x000189e0


	//----- nvinfo : EIATTR_CTAIDZ_USED
	.align		4
.L_230:
        /*0698*/ 	.byte	0x01, 0x04
	.zero		2


	//----- nvinfo : EIATTR_MAX_THREADS
	.align		4
        /*069c*/ 	.byte	0x04, 0x05
        /*069e*/ 	.short	(.L_232 - .L_231)
.L_231:
        /*06a0*/ 	.word	0x00000100
        /*06a4*/ 	.word	0x00000001
        /*06a8*/ 	.word	0x00000001


	//----- nvinfo : EIATTR_CRS_STACK_SIZE
	.align		4
.L_232:
        /*06ac*/ 	.byte	0x04, 0x1e
        /*06ae*/ 	.short	(.L_234 - .L_233)
.L_233:
        /*06b0*/ 	.word	0x00000000
.L_234:


//--------------------- .nv.info._ZN7cutlass13device_kernelIN5flash19enable_sm80_to_sm89INS1_16FlashAttnFwdSm80INS1_25CollectiveMainloopFwdSm80ILi8ELi1ELb0EN4cute5tupleIJNS5_1CILi128EEENS7_ILi64EEENS7_ILi192EEEEEELi192ENS_10bfloat16_tEfNS_4arch4Sm80ELb1ELb0ELb1ELb0ELb1ELb0ELb1ELb0EEENS1_21CollectiveEpilogueFwdINS6_IJS8_SA_S9_EEENS6_IJNS7_ILi1EEESI_SI_EEESC_SE_Li256ELb0ELb1ELb0ELb0EEENS1_30DynamicPersistentTileSchedulerILi256ELi256ELb0ELb1ELb0EEEEEEEEEvNT_6ParamsE --------------------------
	.section	.nv.info._ZN7cutlass13device_kernelIN5flash19enable_sm80_to_sm89INS1_16FlashAttnFwdSm80INS1_25CollectiveMainloopFwdSm80ILi8ELi1ELb0EN4cute5tupleIJNS5_1CILi128EEENS7_ILi64EEENS7_ILi192EEEEEELi192ENS_10bfloat16_tEfNS_4arch4Sm80ELb1ELb0ELb1ELb0ELb1ELb0ELb1ELb0EEENS1_21CollectiveEpilogueFwdINS6_IJS8_SA_S9_EEENS6_IJNS7_ILi1EEESI_SI_EEESC_SE_Li256ELb0ELb1ELb0ELb0EEENS1_30DynamicPersistentTileSchedulerILi256ELi256ELb0ELb1ELb0EEEEEEEEEvNT_6ParamsE,"",@"SHT_CUDA_INFO"
	.sectionflags	@""
	.align	4


	//----- nvinfo : EIATTR_CUDA_API_VERSION
	.align		4
        /*0000*/ 	.byte	0x04, 0x37
        /*0002*/ 	.short	(.L_236 - .L_235)
.L_235:
        /*0004*/ 	.word	0x00000082


	//----- nvinfo : EIATTR_SW2861232_WAR
	.align		4
.L_236:
        /*0008*/ 	.byte	0x01, 0x35
	.zero		2


	//----- nvinfo : EIATTR_PARAM_CBANK
	.align		4
        /*000c*/ 	.byte	0x04, 0x0a
        /*000e*/ 	.short	(.L_238 - .L_237)
	.align		4
.L_237:
        /*0010*/ 	.word	index@(.nv.constant0._ZN7cutlass13device_kernelIN5flash19enable_sm80_to_sm89INS1_16FlashAttnFwdSm80INS1_25CollectiveMainloopFwdSm80ILi8ELi1ELb0EN4cute5tupleIJNS5_1CILi128EEENS7_ILi64EEENS7_ILi192EEEEEELi192ENS_10bfloat16_tEfNS_4arch4Sm80ELb1ELb0ELb1ELb0ELb1ELb0ELb1ELb0EEENS1_21CollectiveEpilogueFwdINS6_IJS8_SA_S9_EEENS6_IJNS7_ILi1EEESI_SI_EEESC_SE_Li256ELb0ELb1ELb0ELb0EEENS1_30DynamicPersistentTileSchedulerILi256ELi256ELb0ELb1ELb0EEEEEEEEEvNT_6ParamsE)
        /*0014*/ 	.short	0x0160
        /*0016*/ 	.short	0x0428


	//----- nvinfo : EIATTR_CBANK_PARAM_SIZE
	.align		4
.L_238:
        /*0018*/ 	.byte	0x03, 0x19
        /*001a*/ 	.short	0x0428


	//----- nvinfo : EIATTR_KPARAM_INFO
	.align		4
        /*001c*/ 	.byte	0x04, 0x17
        /*001e*/ 	.short	(.L_240 - .L_239)
.L_239:
        /*0020*/ 	.word	0x00000000
        /*0024*/ 	.short	0x0000
        /*0026*/ 	.short	0x0000
        /*0028*/ 	.byte	0x00, 0xf0, 0xa1, 0x10


	//----- nvinfo : EIATTR_MAXREG_COUNT
	.align		4
.L_240:
        /*002c*/ 	.byte	0x03, 0x1b
        /*002e*/ 	.short	0x00ff


	//----- nvinfo : EIATTR_NUM_BARRIERS
	.align		4
        /*0030*/ 	.byte	0x02, 0x4c
        /*0032*/ 	.byte	0x06
	.zero		1


	//----- nvinfo : EIATTR_ANNOTATIONS
	.align		4
        /*0034*/ 	.byte	0x04, 0x55
        /*0036*/ 	.short	(.L_242 - .L_241)


	//   ....[0]....
.L_241:
        /*0038*/ 	.word	0x00000001
        /*003c*/ 	.byte	0x70, 0x00, 0x00, 0x00, 0x01, 0x00, 0x00, 0x00, 0xc0, 0x04, 0x00, 0x00, 0x01, 0x00, 0x00, 0x00
        /* <DEDUP_REMOVED lines=12> */
        /*010c*/ 	.byte	0xf0, 0xda, 0x00, 0x00


	//----- nvinfo : EIATTR_MERCURY_ISA_VERSION
	.align		4
.L_242:
        /*0110*/ 	.byte	0x03, 0x5f
        /*0112*/ 	.short	0x0000


	//----- nvinfo : EIATTR_INT_WARP_WIDE_INSTR_OFFSETS
	.align		4
        /*0114*/ 	.byte	0x04, 0x31
        /*0116*/ 	.short	(.L_244 - .L_243)


	//   ....[0]....
.L_243:
        /*0118*/ 	.word	0x0000bd40


	//   ....[1]....
        /*011c*/ 	.word	0x0000bdc0


	//----- nvinfo : EIATTR_COOP_GROUP_MASK_REGIDS
	.align		4
.L_244:
        /*0120*/ 	.byte	0x04, 0x29
        /*0122*/ 	.short	(.L_246 - .L_245)


	//   ....[0]....
.L_245:
        /*0124*/ 	.word	0xffffffff


	//   ....[1]....
        /*0128*/ 	.word	0xffffffff


	//   ....[2]....
        /*012c*/ 	.word	0xffffffff


	//   ....[3]....
        /*0130*/ 	.word	0xffffffff


	//   ....[4]....
        /*0134*/ 	.word	0xffffffff


	//   ....[5]....
        /*0138*/ 	.word	0xffffffff


	//   ....[6]....
        /*013c*/ 	.word	0xffffffff


	//   ....[7]....
        /*0140*/ 	.word	0xffffffff


	//   ....[8]....
        /*0144*/ 	.word	0xffffffff


	//   ....[9]....
        /*0148*/ 	.word	0xffffffff


	//   ....[10]....
        /*014c*/ 	.word	0xffffffff


	//   ....[11]....
        /*0150*/ 	.word	0xffffffff


	//   ....[12]....
        /*0154*/ 	.word	0xffffffff


	//   ....[13]....
        /*0158*/ 	.word	0xffffffff


	//   ....[14]....
        /*015c*/ 	.word	0xffffffff


	//   ....[15]....
        /*0160*/ 	.word	0xffffffff


	//   ....[16]....
        /*0164*/ 	.word	0xffffffff


	//   ....[17]....
        /*0168*/ 	.word	0xffffffff


	//   ....[18]....
        /*016c*/ 	.word	0xffffffff


	//   ....[19]....
        /*0170*/ 	.word	0xffffffff


	//   ....[20]....
        /*0174*/ 	.word	0xffffffff


	//   ....[21]....
        /*0178*/ 	.word	0xffffffff


	//   ....[22]....
        /*017c*/ 	.word	0xffffffff


	//   ....[23]....
        /*0180*/ 	.word	0xffffffff


	//   ....[24]....
        /*0184*/ 	.word	0xffffffff


	//   ....[25]....
        /*0188*/ 	.word	0xffffffff


	//   ....[26]....
        /*018c*/ 	.word	0xffffffff


	//   ....[27]....
        /*0190*/ 	.word	0xffffffff


	//   ....[28]....
        /*0194*/ 	.word	0xffffffff


	//   ....[29]....
        /*0198*/ 	.word	0xffffffff


	//   ....[30]....
        /*019c*/ 	.word	0xffffffff


	//   ....[31]....
        /*01a0*/ 	.word	0xffffffff


	//   ....[32]....
        /*01a4*/ 	.word	0xffffffff


	//   ....[33]....
        /*01a8*/ 	.word	0xffffffff


	//   ....[34]....
        /*01ac*/ 	.word	0xffffffff


	//   ....[35]....
        /*01b0*/ 	.word	0xffffffff


	//   ....[36]....
        /*01b4*/ 	.word	0xffffffff


	//   ....[37]....
        /*01b8*/ 	.word	0xffffffff


	//   ....[38]....
        /*01bc*/ 	.word	0xffffffff


	//   ....[39]....
        /*01c0*/ 	.word	0xffffffff


	//   ....[40]....
        /*01c4*/ 	.word	0xffffffff


	//   ....[41]....
        /*01c8*/ 	.word	0xffffffff


	//   ....[42]....
        /*01cc*/ 	.word	0xffffffff


	//   ....[43]....
        /*01d0*/ 	.word	0xffffffff


	//   ....[44]....
        /*01d4*/ 	.word	0xffffffff


	//   ....[45]....
        /*01d8*/ 	.word	0xffffffff


	//   ....[46]....
        /*01dc*/ 	.word	0xffffffff


	//   ....[47]....
        /*01e0*/ 	.word	0xffffffff


	//   ....[48]....
        /*01e4*/ 	.word	0xffffffff


	//   ....[49]....
        /*01e8*/ 	.word	0xffffffff


	//   ....[50]....
        /*01ec*/ 	.word	0xffffffff


	//   ....[51]....
        /*01f0*/ 	.word	0xffffffff


	//   ....[52]....
        /*01f4*/ 	.word	0xffffffff


	//   ....[53]....
        /*01f8*/ 	.word	0xffffffff


	//   ....[54]....
        /*01fc*/ 	.word	0xffffffff


	//   ....[55]....
        /*0200*/ 	.word	0xffffffff


	//   ....[56]....
        /*0204*/ 	.word	0xffffffff


	//   ....[57]....
        /*0208*/ 	.word	0xffffffff


	//   ....[58]....
        /*020c*/ 	.word	0xffffffff


	//   ....[59]....
        /*0210*/ 	.word	0xffffffff


	//   ....[60]....
        /*0214*/ 	.word	0xffffffff


	//   ....[61]....
        /*0218*/ 	.word	0xffffffff


	//   ....[62]....
        /*021c*/ 	.word	0xffffffff


	//   ....[63]....
        /*0220*/ 	.word	0xffffffff


	//   ....[64]....
        /*0224*/ 	.word	0xffffffff


	//   ....[65]....
        /*0228*/ 	.word	0xffffffff


	//   ....[66]....
        /*022c*/ 	.word	0xffffffff


	//   ....[67]....
        /*0230*/ 	.word	0xffffffff


	//   ....[68]....
        /*0234*/ 	.word	0xffffffff


	//   ....[69]....
        /*0238*/ 	.word	0xffffffff


	//   ....[70]....
        /*023c*/ 	.word	0xffffffff


	//   ....[71]....
        /*0240*/ 	.word	0xffffffff


	//   ....[72]....
        /*0244*/ 	.word	0xffffffff


	//   ....[73]....
        /*0248*/ 	.word	0xffffffff


	//   ....[74]....
        /*024c*/ 	.word	0xffffffff


	//   ....[75]....
        /*0250*/ 	.word	0xffffffff


	//   ....[76]....
        /*0254*/ 	.word	0xffffffff


	//   ....[77]....
        /*0258*/ 	.word	0xffffffff


	//   ....[78]....
        /*025c*/ 	.word	0xffffffff


	//   ....[79]....
        /*0260*/ 	.word	0xffffffff


	//   ....[80]....
        /*0264*/ 	.word	0xffffffff


	//   ....[81]....
        /*0268*/ 	.word	0xffffffff


	//   ....[82]....
        /*026c*/ 	.word	0xffffffff


	//   ....[83]....
        /*0270*/ 	.word	0xffffffff


	//   ....[84]....
        /*0274*/ 	.word	0xffffffff


	//   ....[85]....
        /*0278*/ 	.word	0xffffffff


	//   ....[86]....
        /*027c*/ 	.word	0xffffffff


	//   ....[87]....
        /*0280*/ 	.word	0xffffffff


	//   ....[88]....
        /*0284*/ 	.word	0xffffffff


	//   ....[89]....
        /*0288*/ 	.word	0xffffffff


	//   ....[90]....
        /*028c*/ 	.word	0xffffffff


	//   ....[91]....
        /*0290*/ 	.word	0xffffffff


	//   ....[92]....
        /*0294*/ 	.word	0xffffffff


	//   ....[93]....
        /*0298*/ 	.word	0xffffffff


	//   ....[94]....
        /*029c*/ 	.word	0xffffffff


	//   ....[95]....
        /*02a0*/ 	.word	0xffffffff


	//   ....[96]....
        /*02a4*/ 	.word	0xffffffff


	//   ....[97]....
        /*02a8*/ 	.word	0xffffffff


	//   ....[98]....
        /*02ac*/ 	.word	0xffffffff


	//   ....[99]....
        /*02b0*/ 	.word	0xffffffff


	//   ....[100]....
        /*02b4*/ 	.word	0xffffffff


	//   ....[101]....
        /*02b8*/ 	.word	0xffffffff


	//   ....[102]....
        /*02bc*/ 	.word	0xffffffff


	//   ....[103]....
        /*02c0*/ 	.word	0xffffffff


	//   ....[104]....
        /*02c4*/ 	.word	0xffffffff


	//   ....[105]....
        /*02c8*/ 	.word	0xffffffff


	//   ....[106]....
        /*02cc*/ 	.word	0xffffffff


	//   ....[107]....
        /*02d0*/ 	.word	0xffffffff


	//   ....[108]....
        /*02d4*/ 	.word	0xffffffff


	//   ....[109]....
        /*02d8*/ 	.word	0xffffffff


	//   ....[110]....
        /*02dc*/ 	.word	0xffffffff


	//   ....[111]....
        /*02e0*/ 	.word	0xffffffff


	//   ....[112]....
        /*02e4*/ 	.word	0xffffffff


	//   ....[113]....
        /*02e8*/ 	.word	0xffffffff


	//   ....[114]....
        /*02ec*/ 	.word	0xffffffff


	//   ....[115]....
        /*02f0*/ 	.word	0xffffffff


	//   ....[116]....
        /*02f4*/ 	.word	0xffffffff


	//   ....[117]....
        /*02f8*/ 	.word	0xffffffff


	//   ....[118]....
        /*02fc*/ 	.word	0xffffffff


	//   ....[119]....
        /*0300*/ 	.word	0xffffffff


	//   ....[120]....
        /*0304*/ 	.word	0xffffffff


	//   ....[121]....
        /*0308*/ 	.word	0xffffffff


	//   ....[122]....
        /*030c*/ 	.word	0xffffffff


	//   ....[123]....
        /*0310*/ 	.word	0xffffffff


	//   ....[124]....
        /*0314*/ 	.word	0xffffffff


	//   ....[125]....
        /*0318*/ 	.word	0xffffffff


	//   ....[126]....
        /*031c*/ 	.word	0xffffffff


	//   ....[127]....
        /*0320*/ 	.word	0xffffffff


	//   ....[128]....
        /*0324*/ 	.word	0xffffffff


	//   ....[129]....
        /*0328*/ 	.word	0xffffffff


	//   ....[130]....
        /*032c*/ 	.word	0xffffffff


	//   ....[131]....
        /*0330*/ 	.word	0xffffffff


	//   ....[132]....
        /*0334*/ 	.word	0xffffffff


	//----- nvinfo : EIATTR_COOP_GROUP_INSTR_OFFSETS
	.align		4
.L_246:
        /*0338*/ 	.byte	0x04, 0x28
        /*033a*/ 	.short	(.L_248 - .L_247)


	//   ....[0]....
.L_247:
        /*033c*/ 	.word	0x00000050


	//   ....[1]....
        /*0340*/ 	.word	0x000012e0


	//   ....[2]....
        /*0344*/ 	.word	0x00001300


	//   ....[3]....
        /*0348*/ 	.word	0x00001480


	//   ....[4]....
        /*034c*/ 	.word	0x00001490


	//   ....[5]....
        /*0350*/ 	.word	0x000015f0


	//   ....[6]....
        /*0354*/ 	.word	0x00001610


	//   ....[7]....
        /*0358*/ 	.word	0x00001770


	//   ....[8]....
        /*035c*/ 	.word	0x00001780


	//   ....[9]....
        /*0360*/ 	.word	0x00001c70


	//   ....[10]....
        /*0364*/ 	.word	0x00001c80


	//   ....[11]....
        /*0368*/ 	.word	0x00001c90


	//   ....[12]....
        /*036c*/ 	.word	0x00001ca0


	//   ....[13]....
        /*0370*/ 	.word	0x00001f70


	//   ....[14]....
        /*0374*/ 	.word	0x00001f80


	//   ....[15]....
        /*0378*/ 	.word	0x00001f90


	//   ....[16]....
        /*037c*/ 	.word	0x00001fc0


	//   ....[17]....
        /*0380*/ 	.word	0x000031a0


	//   ....[18]....
        /*0384*/ 	.word	0x000031c0


	//   ....[19]....
        /*0388*/ 	.word	0x000032c0


	//   ....[20]....
        /*038c*/ 	.word	0x000032e0


	//   ....[21]....
        /*0390*/ 	.word	0x00003510


	//   ....[22]....
        /*0394*/ 	.word	0x00003750


	//   ....[23]....
        /*0398*/ 	.word	0x00003b50


	//   ....[24]....
        /*039c*/ 	.word	0x00003b70


	//   ....[25]....
        /*03a0*/ 	.word	0x00003b90


	//   ....[26]....
        /*03a4*/ 	.word	0x00003bb0


	//   ....[27]....
        /*03a8*/ 	.word	0x00004ff0


	//   ....[28]....
        /*03ac*/ 	.word	0x00005010


	//   ....[29]....
        /*03b0*/ 	.word	0x00005110


	//   ....[30]....
        /*03b4*/ 	.word	0x00005120


	//   ....[31]....
        /*03b8*/ 	.word	0x00006280


	//   ....[32]....
        /*03bc*/ 	.word	0x000062a0


	//   ....[33]....
        /*03c0*/ 	.word	0x000063a0


	//   ....[34]....
        /*03c4*/ 	.word	0x000063b0


	//   ....[35]....
        /*03c8*/ 	.word	0x000065f0


	//   ....[36]....
        /*03cc*/ 	.word	0x00006830


	//   ....[37]....
        /*03d0*/ 	.word	0x00006c30


	//   ....[38]....
        /*03d4*/ 	.word	0x00006c50


	//   ....[39]....
        /*03d8*/ 	.word	0x00006c70


	//   ....[40]....
        /*03dc*/ 	.word	0x00006c90


	//   ....[41]....
        /*03e0*/ 	.word	0x00008710


	//   ....[42]....
        /*03e4*/ 	.word	0x00008720


	//   ....[43]....
        /*03e8*/ 	.word	0x00008780


	//   ....[44]....
        /*03ec*/ 	.word	0x000087d0


	//   ....[45]....
        /*03f0*/ 	.word	0x00009920


	//   ....[46]....
        /*03f4*/ 	.word	0x00009940


	//   ....[47]....
        /*03f8*/ 	.word	0x00009a00


	//   ....[48]....
        /*03fc*/ 	.word	0x00009a30


	//   ....[49]....
        /*0400*/ 	.word	0x00009d70


	//   ....[50]....
        /*0404*/ 	.word	0x00009d80


	//   ....[51]....
        /*0408*/ 	.word	0x00009db0


	//   ....[52]....
        /*040c*/ 	.word	0x00009dc0


	//   ....[53]....
        /*0410*/ 	.word	0x0000b510


	//   ....[54]....
        /*0414*/ 	.word	0x0000b540


	//   ....[55]....
        /*0418*/ 	.word	0x0000b550


	//   ....[56]....
        /*041c*/ 	.word	0x0000b580


	//   ....[57]....
        /*0420*/ 	.word	0x0000c5a0


	//   ....[58]....
        /*0424*/ 	.word	0x0000c8c0


	//   ....[59]....
        /*0428*/ 	.word	0x0000c900


	//   ....[60]....
        /*042c*/ 	.word	0x0000c930


	//   ....[61]....
        /*0430*/ 	.word	0x0000c960


	//   ....[62]....
        /*0434*/ 	.word	0x0000cb40


	//   ....[63]....
        /*0438*/ 	.word	0x0000cb50


	//   ....[64]....
        /*043c*/ 	.word	0x0000cc80


	//   ....[65]....
        /*0440*/ 	.word	0x0000ccb0


	//   ....[66]....
        /*0444*/ 	.word	0x0000cdb0


	//   ....[67]....
        /*0448*/ 	.word	0x0000cde0


	//   ....[68]....
        /*044c*/ 	.word	0x0000cee0


	//   ....[69]....
        /*0450*/ 	.word	0x0000cf00


	//   ....[70]....
        /*0454*/ 	.word	0x0000d420


	//   ....[71]....
        /*0458*/ 	.word	0x0000d440


	//   ....[72]....
        /*045c*/ 	.word	0x0000d5c0


	//   ....[73]....
        /*0460*/ 	.word	0x0000d5d0


	//   ....[74]....
        /*0464*/ 	.word	0x0000d730


	//   ....[75]....
        /*0468*/ 	.word	0x0000d750


	//   ....[76]....
        /*046c*/ 	.word	0x0000d8b0


	//   ....[77]....
        /*0470*/ 	.word	0x0000d8c0


	//   ....[78]....
        /*0474*/ 	.word	0x0000da90


	//   ....[79]....
        /*0478*/ 	.word	0x0000db80


	//   ....[80]....
        /*047c*/ 	.word	0x0000dbf0


	//   ....[81]....
        /*0480*/ 	.word	0x0000dc60


	//   ....[82]....
        /*0484*/ 	.word	0x0000dcc0


	//   ....[83]....
        /*0488*/ 	.word	0x0000dd30


	//   ....[84]....
        /*048c*/ 	.word	0x0000dda0


	//   ....[85]....
        /*0490*/ 	.word	0x0000de10


	//   ....[86]....
        /*0494*/ 	.word	0x0000de70


	//   ....[87]....
        /*0498*/ 	.word	0x0000dee0


	//   ....[88]....
        /*049c*/ 	.word	0x0000df50


	//   ....[89]....
        /*04a0*/ 	.word	0x0000e0c0


	//   ....[90]....
        /*04a4*/ 	.word	0x0000e120


	//   ....[91]....
        /*04a8*/ 	.word	0x0000e190


	//   ....[92]....
        /*04ac*/ 	.word	0x0000e200


	//   ....[93]....
        /*04b0*/ 	.word	0x0000e640


	//   ....[94]....
        /*04b4*/ 	.word	0x0000e690


	//   ....[95]....
        /*04b8*/ 	.word	0x0000e6e0


	//   ....[96]....
        /*04bc*/ 	.word	0x0000e730


	//   ....[97]....
        /*04c0*/ 	.word	0x0000e7a0


	//   ....[98]....
        /*04c4*/ 	.word	0x0000e810


	//   ....[99]....
        /*04c8*/ 	.word	0x0000e980


	//   ....[100]....
        /*04cc*/ 	.word	0x0000e9e0


	//   ....[101]....
        /*04d0*/ 	.word	0x0000ea50


	//   ....[102]....
        /*04d4*/ 	.word	0x0000eac0


	//   ....[103]....
        /*04d8*/ 	.word	0x0000ec30


	//   ....[104]....
        /*04dc*/ 	.word	0x0000ec90


	//   ....[105]....
        /*04e0*/ 	.word	0x0000ed00


	//   ....[106]....
        /*04e4*/ 	.word	0x0000ed70


	//   ....[107]....
        /*04e8*/ 	.word	0x0000f1b0


	//   ....[108]....
        /*04ec*/ 	.word	0x0000f1f0


	//   ....[109]....
        /*04f0*/ 	.word	0x0000f240


	//   ....[110]....
        /*04f4*/ 	.word	0x0000f280


	//   ....[111]....
        /*04f8*/ 	.word	0x0000f2e0


	//   ....[112]....
        /*04fc*/ 	.word	0x0000f350


	//   ....[113]....
        /*0500*/ 	.word	0x0000f3c0


	//   ....[114]....
        /*0504*/ 	.word	0x0000f500


	//   ....[115]....
        /*0508*/ 	.word	0x0000f560


	//   ....[116]....
        /*050c*/ 	.word	0x0000f5b0


	//   ....[117]....
        /*0510*/ 	.word	0x0000f5f0


	//   ....[118]....
        /*0514*/ 	.word	0x0000f640


	//   ....[119]....
        /*0518*/ 	.word	0x0000f680


	//   ....[120]....
        /*051c*/ 	.word	0x0000f6d0


	//   ....[121]....
        /*0520*/ 	.word	0x0000f730


	//   ....[122]....
        /*0524*/ 	.word	0x0000f780


	//   ....[123]....
        /*0528*/ 	.word	0x0000f7c0


	//   ....[124]....
        /*052c*/ 	.word	0x0000f830


	//   ....[125]....
        /*0530*/ 	.word	0x0000f8a0


	//   ....[126]....
        /*0534*/ 	.word	0x0000f910


	//   ....[127]....
        /*0538*/ 	.word	0x0000f970


	//   ....[128]....
        /*053c*/ 	.word	0x0000f9e0


	//   ....[129]....
        /*0540*/ 	.word	0x0000fa50


	//   ....[130]....
        /*0544*/ 	.word	0x0000fac0


	//   ....[131]....
        /*0548*/ 	.word	0x0000fb20


	//   ....[132]....
        /*054c*/ 	.word	0x0000fb90


	//----- nvinfo : EIATTR_EXIT_INSTR_OFFSETS
	.align		4
.L_248:
        /*0550*/ 	.byte	0x04, 0x1c
        /*0552*/ 	.short	(.L_250 - .L_249)


	//   ....[0]....
.L_249:
        /*0554*/ 	.word	0x000000a0


	//   ....[1]....
        /*0558*/ 	.word	0x0000db30


	//----- nvinfo : EIATTR_MAX_THREADS
	.align		4
.L_250:
        /*055c*/ 	.byte	0x04, 0x05
        /*055e*/ 	.short	(.L_252 - .L_251)
.L_251:
        /*0560*/ 	.word	0x00000100
        /*0564*/ 	.word	0x00000001
        /*0568*/ 	.word	0x00000001


	//----- nvinfo : EIATTR_CRS_STACK_SIZE
	.align		4
.L_252:
        /*056c*/ 	.byte	0x04, 0x1e
        /*056e*/ 	.short	(.L_254 - .L_253)
.L_253:
        /*0570*/ 	.word	0x00000000
.L_254:


//--------------------- .nv.info._ZN7cutlass13device_kernelIN5flash19enable_sm80_to_sm89INS1_16FlashAttnFwdSm80INS1_25CollectiveMainloopFwdSm80ILi8ELi1ELb0EN4cute5tupleIJNS5_1CILi128EEENS7_ILi64EEENS7_ILi192EEEEEELi192ENS_10bfloat16_tEfNS_4arch4Sm80ELb1ELb0ELb1ELb1ELb1ELb0ELb1ELb0EEENS1_21CollectiveEpilogueFwdINS6_IJS8_SA_S9_EEENS6_IJNS7_ILi1EEESI_SI_EEESC_SE_Li256ELb1ELb1ELb0ELb0EEENS1_19SingleTileSchedulerILb1ELb0ELb1ELi128EEEEEEEEEvNT_6ParamsE --------------------------
	.section	.nv.info._ZN7cutlass13device_kernelIN5flash19enable_sm80_to_sm89INS1_16FlashAttnFwdSm80INS1_25CollectiveMainloopFwdSm80ILi8ELi1ELb0EN4cute5tupleIJNS5_1CILi128EEENS7_ILi64EEENS7_ILi192EEEEEELi192ENS_10bfloat16_tEfNS_4arch4Sm80ELb1ELb0ELb1ELb1ELb1ELb0ELb1ELb0EEENS1_21CollectiveEpilogueFwdINS6_IJS8_SA_S9_EEENS6_IJNS7_ILi1EEESI_SI_EEESC_SE_Li256ELb1ELb1ELb0ELb0EEENS1_19SingleTileSchedulerILb1ELb0ELb1ELi128EEEEEEEEEvNT_6ParamsE,"",@"SHT_CUDA_INFO"
	.sectionflags	@""
	.align	4


	//----- nvinfo : EIATTR_CUDA_API_VERSION
	.align		4
        /*0000*/ 	.byte	0x04, 0x37
        /*0002*/ 	.short	(.L_256 - .L_255)
.L_255:
        /*0004*/ 	.word	0x00000082


	//----- nvinfo : EIATTR_SW2861232_WAR
	.align		4
.L_256:
        /*0008*/ 	.byte	0x01, 0x35
	.zero		2


	//----- nvinfo : EIATTR_PARAM_CBANK
	.align		4
        /*000c*/ 	.byte	0x04, 0x0a
        /*000e*/ 	.short	(.L_258 - .L_257)
	.align		4
.L_257:
        /*0010*/ 	.word	index@(.nv.constant0._ZN7cutlass13device_kernelIN5flash19enable_sm80_to_sm89INS1_16FlashAttnFwdSm80INS1_25CollectiveMainloopFwdSm80ILi8ELi1ELb0EN4cute5tupleIJNS5_1CILi128EEENS7_ILi64EEENS7_ILi192EEEEEELi192ENS_10bfloat16_tEfNS_4arch4Sm80ELb1ELb0ELb1ELb1ELb1ELb0ELb1ELb0EEENS1_21CollectiveEpilogueFwdINS6_IJS8_SA_S9_EEENS6_IJNS7_ILi1EEESI_SI_EEESC_SE_Li256ELb1ELb1ELb0ELb0EEENS1_19SingleTileSchedulerILb1ELb0ELb1ELi128EEEEEEEEEvNT_6ParamsE)
        /*0014*/ 	.short	0x0160
        /*0016*/ 	.short	0x0418


	//----- nvinfo : EIATTR_CBANK_PARAM_SIZE
	.align		4
.L_258:
        /*0018*/ 	.byte	0x03, 0x19
        /*001a*/ 	.short	0x0418


	//----- nvinfo : EIATTR_KPARAM_INFO
	.align		4
        /*001c*/ 	.byte	0x04, 0x17
        /*001e*/ 	.short	(.L_260 - .L_259)
.L_259:
        /*0020*/ 	.word	0x00000000
        /*0024*/ 	.short	0x0000
        /*0026*/ 	.short	0x0000
        /*0028*/ 	.byte	0x00, 0xf0, 0x61, 0x10


	//----- nvinfo : EIATTR_MAXREG_COUNT
	.align		4
.L_260:
        /*002c*/ 	.byte	0x03, 0x1b
        /*002e*/ 	.short	0x00ff


	//----- nvinfo : EIATTR_NUM_BARRIERS
	.align		4
        /*0030*/ 	.byte	0x02, 0x4c
        /*0032*/ 	.byte	0x02
	.zero		1


	//----- nvinfo : EIATTR_MERCURY_ISA_VERSION
	.align		4
        /*0034*/ 	.byte	0x03, 0x5f
        /*0036*/ 	.short	0x0000


	//----- nvinfo : EIATTR_COOP_GROUP_MASK_REGIDS
	.align		4
        /*0038*/ 	.byte	0x04, 0x29
        /*003a*/ 	.short	(.L_262 - .L_261)


	//   ....[0]....
.L_261:
        /*003c*/ 	.word	0xffffffff


	//   ....[1]....
        /*0040*/ 	.word	0xffffffff


	//   ....[2]....
        /*0044*/ 	.word	0xffffffff


	//   ....[3]....
        /*0048*/ 	.word	0xffffffff


	//   ....[4]....
        /*004c*/ 	.word	0xffffffff


	//   ....[5]....
        /*0050*/ 	.word	0xffffffff


	//   ....[6]....
        /*0054*/ 	.word	0xffffffff


	//   ....[7]....
        /*0058*/ 	.word	0xffffffff


	//   ....[8]....
        /*005c*/ 	.word	0xffffffff


	//   ....[9]....
        /*0060*/ 	.word	0xffffffff


	//   ....[10]....
        /*0064*/ 	.word	0xffffffff


	//   ....[11]....
        /*0068*/ 	.word	0xffffffff


	//   ....[12]....
        /*006c*/ 	.word	0xffffffff


	//   ....[13]....
        /*0070*/ 	.word	0xffffffff


	//   ....[14]....
        /*0074*/ 	.word	0xffffffff


	//   ....[15]....
        /*0078*/ 	.word	0xffffffff


	//   ....[16]....
        /*007c*/ 	.word	0xffffffff


	//   ....[17]....
        /*0080*/ 	.word	0xffffffff


	//   ....[18]....
        /*0084*/ 	.word	0xffffffff


	//   ....[19]....
        /*0088*/ 	.word	0xffffffff


	//   ....[20]....
        /*008c*/ 	.word	0xffffffff


	//   ....[21]....
        /*0090*/ 	.word	0xffffffff


	//   ....[22]....
        /*0094*/ 	.word	0xffffffff


	//   ....[23]....
        /*0098*/ 	.word	0xffffffff


	//   ....[24]....
        /*009c*/ 	.word	0xffffffff


	//   ....[25]....
        /*00a0*/ 	.word	0xffffffff


	//   ....[26]....
        /*00a4*/ 	.word	0xffffffff


	//   ....[27]....
        /*00a8*/ 	.word	0xffffffff


	//   ....[28]....
        /*00ac*/ 	.word	0xffffffff


	//   ....[29]....
        /*00b0*/ 	.word	0xffffffff


	//   ....[30]....
        /*00b4*/ 	.word	0xffffffff


	//   ....[31]....
        /*00b8*/ 	.word	0xffffffff


	//   ....[32]....
        /*00bc*/ 	.word	0xffffffff


	//   ....[33]....
        /*00c0*/ 	.word	0xffffffff


	//   ....[34]....
        /*00c4*/ 	.word	0xffffffff


	//   ....[35]....
        /*00c8*/ 	.word	0xffffffff


	//   ....[36]....
        /*00cc*/ 	.word	0xffffffff


	//   ....[37]....
        /*00d0*/ 	.word	0xffffffff


	//   ....[38]....
        /*00d4*/ 	.word	0xffffffff


	//   ....[39]....
        /*00d8*/ 	.word	0xffffffff


	//   ....[40]....
        /*00dc*/ 	.word	0xffffffff


	//   ....[41]....
        /*00e0*/ 	.word	0xffffffff


	//   ....[42]....
        /*00e4*/ 	.word	0xffffffff


	//   ....[43]....
        /*00e8*/ 	.word	0xffffffff


	//   ....[44]....
        /*00ec*/ 	.word	0xffffffff


	//   ....[45]....
        /*00f0*/ 	.word	0xffffffff


	//   ....[46]....
        /*00f4*/ 	.word	0xffffffff


	//   ....[47]....
        /*00f8*/ 	.word	0xffffffff


	//   ....[48]....
        /*00fc*/ 	.word	0xffffffff


	//   ....[49]....
        /*0100*/ 	.word	0xffffffff


	//   ....[50]....
        /*0104*/ 	.word	0xffffffff


	//   ....[51]....
        /*0108*/ 	.word	0xffffffff


	//   ....[52]....
        /*010c*/ 	.word	0xffffffff


	//   ....[53]....
        /*0110*/ 	.word	0xffffffff


	//   ....[54]....
        /*0114*/ 	.word	0xffffffff


	//   ....[55]....
        /*0118*/ 	.word	0xffffffff


	//   ....[56]....
        /*011c*/ 	.word	0xffffffff


	//   ....[57]....
        /*0120*/ 	.word	0xffffffff


	//   ....[58]....
        /*0124*/ 	.word	0xffffffff


	//   ....[59]....
        /*0128*/ 	.word	0xffffffff


	//   ....[60]....
        /*012c*/ 	.word	0xffffffff


	//   ....[61]....
        /*0130*/ 	.word	0xffffffff


	//   ....[62]....
        /*0134*/ 	.word	0xffffffff


	//   ....[63]....
        /*0138*/ 	.word	0xffffffff


	//   ....[64]....
        /*013c*/ 	.word	0xffffffff


	//   ....[65]....
        /*0140*/ 	.word	0xffffffff


	//   ....[66]....
        /*0144*/ 	.word	0xffffffff


	//   ....[67]....
        /*0148*/ 	.word	0xffffffff


	//   ....[68]....
        /*014c*/ 	.word	0xffffffff


	//   ....[69]....
        /*0150*/ 	.word	0xffffffff


	//   ....[70]....
        /*0154*/ 	.word	0xffffffff


	//   ....[71]....
        /*0158*/ 	.word	0xffffffff


	//   ....[72]....
        /*015c*/ 	.word	0xffffffff


	//   ....[73]....
        /*0160*/ 	.word	0xffffffff


	//   ....[74]....
        /*0164*/ 	.word	0xffffffff


	//   ....[75]....
        /*0168*/ 	.word	0xffffffff


	//   ....[76]....
        /*016c*/ 	.word	0xffffffff


	//----- nvinfo : EIATTR_COOP_GROUP_INSTR_OFFSETS
	.align		4
.L_262:
        /*0170*/ 	.byte	0x04, 0x28
        /*0172*/ 	.short	(.L_264 - .L_263)


	//   ....[0]....
.L_263:
        /*0174*/ 	.word	0x00000090


	//   ....[1]....
        /*0178*/ 	.word	0x00001190


	//   ....[2]....
        /*017c*/ 	.word	0x000011c0


	//   ....[3]....
        /*0180*/ 	.word	0x000013f0


	//   ....[4]....
        /*0184*/ 	.word	0x00001420


	//   ....[5]....
        /*0188*/ 	.word	0x00001540


	//   ....[6]....
        /*018c*/ 	.word	0x00001570


	//   ....[7]....
        /*0190*/ 	.word	0x00001680


	//   ....[8]....
        /*0194*/ 	.word	0x000016c0


	//   ....[9]....
        /*0198*/ 	.word	0x00001ec0


	//   ....[10]....
        /*019c*/ 	.word	0x00001ee0


	//   ....[11]....
        /*01a0*/ 	.word	0x00001f10


	//   ....[12]....
        /*01a4*/ 	.word	0x00001f30


	//   ....[13]....
        /*01a8*/ 	.word	0x00001f50


	//   ....[14]....
        /*01ac*/ 	.word	0x00001f60


	//   ....[15]....
        /*01b0*/ 	.word	0x00001f70


	//   ....[16]....
        /*01b4*/ 	.word	0x00001f90


	//   ....[17]....
        /*01b8*/ 	.word	0x00002fe0


	//   ....[18]....
        /*01bc*/ 	.word	0x00003010


	//   ....[19]....
        /*01c0*/ 	.word	0x00003020


	//   ....[20]....
        /*01c4*/ 	.word	0x00003030


	//   ....[21]....
        /*01c8*/ 	.word	0x00003450


	//   ....[22]....
        /*01cc*/ 	.word	0x000034b0


	//   ....[23]....
        /*01d0*/ 	.word	0x00003f30


	//   ....[24]....
        /*01d4*/ 	.word	0x00003f50


	//   ....[25]....
        /*01d8*/ 	.word	0x00003f70


	//   ....[26]....
        /*01dc*/ 	.word	0x00003fa0


	//   ....[27]....
        /*01e0*/ 	.word	0x00005210


	//   ....[28]....
        /*01e4*/ 	.word	0x00005220


	//   ....[29]....
        /*01e8*/ 	.word	0x00005230


	//   ....[30]....
        /*01ec*/ 	.word	0x00005240


	//   ....[31]....
        /*01f0*/ 	.word	0x00006300


	//   ....[32]....
        /*01f4*/ 	.word	0x00006310


	//   ....[33]....
        /*01f8*/ 	.word	0x00006320


	//   ....[34]....
        /*01fc*/ 	.word	0x00006330


	//   ....[35]....
        /*0200*/ 	.word	0x00006510


	//   ....[36]....
        /*0204*/ 	.word	0x00006520


	//   ....[37]....
        /*0208*/ 	.word	0x00006b60


	//   ....[38]....
        /*020c*/ 	.word	0x00006b70


	//   ....[39]....
        /*0210*/ 	.word	0x00006b90


	//   ....[40]....
        /*0214*/ 	.word	0x00006bb0


	//   ....[41]....
        /*0218*/ 	.word	0x00008560


	//   ....[42]....
        /*021c*/ 	.word	0x00008570


	//   ....[43]....
        /*0220*/ 	.word	0x00008580


	//   ....[44]....
        /*0224*/ 	.word	0x00008590


	//   ....[45]....
        /*0228*/ 	.word	0x000087e0


	//   ....[46]....
        /*022c*/ 	.word	0x000087f0


	//   ....[47]....
        /*0230*/ 	.word	0x00008810


	//   ....[48]....
        /*0234*/ 	.word	0x00008820


	//   ....[49]....
        /*0238*/ 	.word	0x000099c0


	//   ....[50]....
        /*023c*/ 	.word	0x000099e0


	//   ....[51]....
        /*0240*/ 	.word	0x00009a10


	//   ....[52]....
        /*0244*/ 	.word	0x00009a20


	//   ....[53]....
        /*0248*/ 	.word	0x0000b0d0


	//   ....[54]....
        /*024c*/ 	.word	0x0000b100


	//   ....[55]....
        /*0250*/ 	.word	0x0000b140


	//   ....[56]....
        /*0254*/ 	.word	0x0000b150


	//   ....[57]....
        /*0258*/ 	.word	0x0000c740


	//   ....[58]....
        /*025c*/ 	.word	0x0000c7b0


	//   ....[59]....
        /*0260*/ 	.word	0x0000c7f0


	//   ....[60]....
        /*0264*/ 	.word	0x0000c830


	//   ....[61]....
        /*0268*/ 	.word	0x0000ca80


	//   ....[62]....
        /*026c*/ 	.word	0x0000ca90


	//   ....[63]....
        /*0270*/ 	.word	0x0000cc10


	//   ....[64]....
        /*0274*/ 	.word	0x0000cc40


	//   ....[65]....
        /*0278*/ 	.word	0x0000cd90


	//   ....[66]....
        /*027c*/ 	.word	0x0000cdc0


	//   ....[67]....
        /*0280*/ 	.word	0x0000cf10


	//   ....[68]....
        /*0284*/ 	.word	0x0000cf30


	//   ....[69]....
        /*0288*/ 	.word	0x0000d870


	//   ....[70]....
        /*028c*/ 	.word	0x0000d880


	//   ....[71]....
        /*0290*/ 	.word	0x0000d9b0


	//   ....[72]....
        /*0294*/ 	.word	0x0000d9e0


	//   ....[73]....
        /*0298*/ 	.word	0x0000db10


	//   ....[74]....
        /*029c*/ 	.word	0x0000db40


	//   ....[75]....
        /*02a0*/ 	.word	0x0000dc70


	//   ....[76]....
        /*02a4*/ 	.word	0x0000dc90


	//----- nvinfo : EIATTR_EXIT_INSTR_OFFSETS
	.align		4
.L_264:
        /*02a8*/ 	.byte	0x04, 0x1c
        /*02aa*/ 	.short	(.L_266 - .L_265)


	//   ....[0]....
.L_265:
        /*02ac*/ 	.word	0x00000440


	//   ....[1]....
        /*02b0*/ 	.word	0x0000cf40


	//   ....[2]....
        /*02b4*/ 	.word	0x0000d010


	//   ....[3]....
        /*02b8*/ 	.word	0x0000d070


	//   ....[4]....
        /*02bc*/ 	.word	0x0000dca0


	//   ....[5]....
        /*02c0*/ 	.word	0x0000dd50


	//   ....[6]....
        /*02c4*/ 	.word	0x0000ddb0


	//----- nvinfo : EIATTR_CTAIDZ_USED
	.align		4
.L_266:
        /*02c8*/ 	.byte	0x01, 0x04
	.zero		2


	//----- nvinfo : EIATTR_MAX_THREADS
	.align		4
        /*02cc*/ 	.byte	0x04, 0x05
        /*02ce*/ 	.short	(.L_268 - .L_267)
.L_267:
        /*02d0*/ 	.word	0x00000100
        /*02d4*/ 	.word	0x00000001
        /*02d8*/ 	.word	0x00000001


	//----- nvinfo : EIATTR_CRS_STACK_SIZE
	.align		4
.L_268:
        /*02dc*/ 	.byte	0x04, 0x1e
        /*02de*/ 	.short	(.L_270 - .L_269)
.L_269:
        /*02e0*/ 	.word	0x00000000
.L_270:


//--------------------- .nv.info._ZN7cutlass13device_kernelIN5flash19enable_sm80_to_sm89INS1_16FlashAttnFwdSm80INS1_25CollectiveMainloopFwdSm80ILi8ELi1ELb0EN4cute5tupleIJNS5_1CILi128EEENS7_ILi64EEENS7_ILi192EEEEEELi192ENS_10bfloat16_tEfNS_4arch4Sm80ELb1ELb0ELb1ELb1ELb1ELb1ELb1ELb0EEENS1_21CollectiveEpilogueFwdINS6_IJS8_SA_S9_EEENS6_IJNS7_ILi1EEESI_SI_EEESC_SE_Li256ELb1ELb1ELb0ELb0EEENS1_19SingleTileSchedulerILb1ELb0ELb1ELi128EEEEEEEEEvNT_6ParamsE --------------------------
	.section	.nv.info._ZN7cutlass13device_kernelIN5flash19enable_sm80_to_sm89INS1_16FlashAttnFwdSm80INS1_25CollectiveMainloopFwdSm80ILi8ELi1ELb0EN4cute5tupleIJNS5_1CILi128EEENS7_ILi64EEENS7_ILi192EEEEEELi192ENS_10bfloat16_tEfNS_4arch4Sm80ELb1ELb0ELb1ELb1ELb1ELb1ELb1ELb0EEENS1_21CollectiveEpilogueFwdINS6_IJS8_SA_S9_EEENS6_IJNS7_ILi1EEESI_SI_EEESC_SE_Li256ELb1ELb1ELb0ELb0EEENS1_19SingleTileSchedulerILb1ELb0ELb1ELi128EEEEEEEEEvNT_6ParamsE,"",@"SHT_CUDA_INFO"
	.sectionflags	@""
	.align	4


	//----- nvinfo : EIATTR_CUDA_API_VERSION
	.align		4
        /*0000*/ 	.byte	0x04, 0x37
        /*0002*/ 	.short	(.L_272 - .L_271)
.L_271:
        /*0004*/ 	.word	0x00000082


	//----- nvinfo : EIATTR_SW2861232_WAR
	.align		4
.L_272:
        /*0008*/ 	.byte	0x01, 0x35
	.zero		2


	//----- nvinfo : EIATTR_PARAM_CBANK
	.align		4
        /*000c*/ 	.byte	0x04, 0x0a
        /*000e*/ 	.short	(.L_274 - .L_273)
	.align		4
.L_273:
        /*0010*/ 	.word	index@(.nv.constant0._ZN7cutlass13device_kernelIN5flash19enable_sm80_to_sm89INS1_16FlashAttnFwdSm80INS1_25CollectiveMainloopFwdSm80ILi8ELi1ELb0EN4cute5tupleIJNS5_1CILi128EEENS7_ILi64EEENS7_ILi192EEEEEELi192ENS_10bfloat16_tEfNS_4arch4Sm80ELb1ELb0ELb1ELb1ELb1ELb1ELb1ELb0EEENS1_21CollectiveEpilogueFwdINS6_IJS8_SA_S9_EEENS6_IJNS7_ILi1EEESI_SI_EEESC_SE_Li256ELb1ELb1ELb0ELb0EEENS1_19SingleTileSchedulerILb1ELb0ELb1ELi128EEEEEEEEEvNT_6ParamsE)
        /*0014*/ 	.short	0x0160
        /*0016*/ 	.short	0x0418


	//----- nvinfo : EIATTR_CBANK_PARAM_SIZE
	.align		4
.L_274:
        /*0018*/ 	.byte	0x03, 0x19
        /*001a*/ 	.short	0x0418


	//----- nvinfo : EIATTR_KPARAM_INFO
	.align		4
        /*001c*/ 	.byte	0x04, 0x17
        /*001e*/ 	.short	(.L_276 - .L_275)
.L_275:
        /*0020*/ 	.word	0x00000000
        /*0024*/ 	.short	0x0000
        /*0026*/ 	.short	0x0000
        /*0028*/ 	.byte	0x00, 0xf0, 0x61, 0x10


	//----- nvinfo : EIATTR_MAXREG_COUNT
	.align		4
.L_276:
        /*002c*/ 	.byte	0x03, 0x1b
        /*002e*/ 	.short	0x00ff


	//----- nvinfo : EIATTR_NUM_BARRIERS
	.align		4
        /*0030*/ 	.byte	0x02, 0x4c
        /*0032*/ 	.byte	0x02
	.zero		1


	//----- nvinfo : EIATTR_MERCURY_ISA_VERSION
	.align		4
        /*0034*/ 	.byte	0x03, 0x5f
        /*0036*/ 	.short	0x0000


	//----- nvinfo : EIATTR_COOP_GROUP_MASK_REGIDS
	.align		4
        /*0038*/ 	.byte	0x04, 0x29
        /*003a*/ 	.short	(.L_278 - .L_277)


	//   ....[0]....
.L_277:
        /*003c*/ 	.word	0xffffffff


	//   ....[1]....
        /*0040*/ 	.word	0xffffffff


	//   ....[2]....
        /*0044*/ 	.word	0xffffffff


	//   ....[3]....
        /*0048*/ 	.word	0xffffffff


	//   ....[4]....
        /*004c*/ 	.word	0xffffffff


	//   ....[5]....
        /*0050*/ 	.word	0xffffffff


	//   ....[6]....
        /*0054*/ 	.word	0xffffffff


	//   ....[7]....
        /*0058*/ 	.word	0xffffffff


	//   ....[8]....
        /*005c*/ 	.word	0xffffffff


	//   ....[9]....
        /*0060*/ 	.word	0xffffffff


	//   ....[10]....
        /*0064*/ 	.word	0xffffffff


	//   ....[11]....
        /*0068*/ 	.word	0xffffffff


	//   ....[12]....
        /*006c*/ 	.word	0xffffffff


	//   ....[13]....
        /*0070*/ 	.word	0xffffffff


	//   ....[14]....
        /*0074*/ 	.word	0xffffffff


	//   ....[15]....
        /*0078*/ 	.word	0xffffffff


	//   ....[16]....
        /*007c*/ 	.word	0xffffffff


	//   ....[17]....
        /*0080*/ 	.word	0xffffffff


	//   ....[18]....
        /*0084*/ 	.word	0xffffffff


	//   ....[19]....
        /*0088*/ 	.word	0xffffffff


	//   ....[20]....
        /*008c*/ 	.word	0xffffffff


	//   ....[21]....
        /*0090*/ 	.word	0xffffffff


	//   ....[22]....
        /*0094*/ 	.word	0xffffffff


	//   ....[23]....
        /*0098*/ 	.word	0xffffffff


	//   ....[24]....
        /*009c*/ 	.word	0xffffffff


	//   ....[25]....
        /*00a0*/ 	.word	0xffffffff


	//   ....[26]....
        /*00a4*/ 	.word	0xffffffff


	//   ....[27]....
        /*00a8*/ 	.word	0xffffffff


	//   ....[28]....
        /*00ac*/ 	.word	0xffffffff


	//   ....[29]....
        /*00b0*/ 	.word	0xffffffff


	//   ....[30]....
        /*00b4*/ 	.word	0xffffffff


	//   ....[31]....
        /*00b8*/ 	.word	0xffffffff


	//   ....[32]....
        /*00bc*/ 	.word	0xffffffff


	//   ....[33]....
        /*00c0*/ 	.word	0xffffffff


	//   ....[34]....
        /*00c4*/ 	.word	0xffffffff


	//   ....[35]....
        /*00c8*/ 	.word	0xffffffff


	//   ....[36]....
        /*00cc*/ 	.word	0xffffffff


	//   ....[37]....
        /*00d0*/ 	.word	0xffffffff


	//   ....[38]....
        /*00d4*/ 	.word	0xffffffff


	//   ....[39]....
        /*00d8*/ 	.word	0xffffffff


	//   ....[40]....
        /*00dc*/ 	.word	0xffffffff


	//   ....[41]....
        /*00e0*/ 	.word	0xffffffff


	//   ....[42]....
        /*00e4*/ 	.word	0xffffffff


	//   ....[43]....
        /*00e8*/ 	.word	0xffffffff


	//   ....[44]....
        /*00ec*/ 	.word	0xffffffff


	//   ....[45]....
        /*00f0*/ 	.word	0xffffffff


	//   ....[46]....
        /*00f4*/ 	.word	0xffffffff


	//   ....[47]....
        /*00f8*/ 	.word	0xffffffff


	//   ....[48]....
        /*00fc*/ 	.word	0xffffffff


	//   ....[49]....
        /*0100*/ 	.word	0xffffffff


	//   ....[50]....
        /*0104*/ 	.word	0xffffffff


	//   ....[51]....
        /*0108*/ 	.word	0xffffffff


	//   ....[52]....
        /*010c*/ 	.word	0xffffffff


	//   ....[53]....
        /*0110*/ 	.word	0xffffffff


	//   ....[54]....
        /*0114*/ 	.word	0xffffffff


	//   ....[55]....
        /*0118*/ 	.word	0xffffffff


	//   ....[56]....
        /*011c*/ 	.word	0xffffffff


	//   ....[57]....
        /*0120*/ 	.word	0xffffffff


	//   ....[58]....
        /*0124*/ 	.word	0xffffffff


	//   ....[59]....
        /*0128*/ 	.word	0xffffffff


	//   ....[60]....
        /*012c*/ 	.word	0xffffffff


	//   ....[61]....
        /*0130*/ 	.word	0xffffffff


	//   ....[62]....
        /*0134*/ 	.word	0xffffffff


	//   ....[63]....
        /*0138*/ 	.word	0xffffffff


	//   ....[64]....
        /*013c*/ 	.word	0xffffffff


	//   ....[65]....
        /*0140*/ 	.word	0xffffffff


	//   ....[66]....
        /*0144*/ 	.word	0xffffffff


	//   ....[67]....
        /*0148*/ 	.word	0xffffffff


	//   ....[68]....
        /*014c*/ 	.word	0xffffffff


	//   ....[69]....
        /*0150*/ 	.word	0xffffffff


	//   ....[70]....
        /*0154*/ 	.word	0xffffffff


	//   ....[71]....
        /*0158*/ 	.word	0xffffffff


	//   ....[72]....
        /*015c*/ 	.word	0xffffffff


	//   ....[73]....
        /*0160*/ 	.word	0xffffffff


	//   ....[74]....
        /*0164*/ 	.word	0xffffffff


	//   ....[75]....
        /*0168*/ 	.word	0xffffffff


	//   ....[76]....
        /*016c*/ 	.word	0xffffffff


	//   ....[77]....
        /*0170*/ 	.word	0xffffffff


	//   ....[78]....
        /*0174*/ 	.word	0xffffffff


	//   ....[79]....
        /*0178*/ 	.word	0xffffffff


	//   ....[80]....
        /*017c*/ 	.word	0xffffffff


	//   ....[81]....
        /*0180*/ 	.word	0xffffffff


	//   ....[82]....
        /*0184*/ 	.word	0xffffffff


	//   ....[83]....
        /*0188*/ 	.word	0xffffffff


	//   ....[84]....
        /*018c*/ 	.word	0xffffffff


	//   ....[85]....
        /*0190*/ 	.word	0xffffffff


	//   ....[86]....
        /*0194*/ 	.word	0xffffffff


	//   ....[87]....
        /*0198*/ 	.word	0xffffffff


	//   ....[88]....
        /*019c*/ 	.word	0xffffffff


	//   ....[89]....
        /*01a0*/ 	.word	0xffffffff


	//   ....[90]....
        /*01a4*/ 	.word	0xffffffff


	//   ....[91]....
        /*01a8*/ 	.word	0xffffffff


	//   ....[92]....
        /*01ac*/ 	.word	0xffffffff


	//   ....[93]....
        /*01b0*/ 	.word	0xffffffff


	//   ....[94]....
        /*01b4*/ 	.word	0xffffffff


	//   ....[95]....
        /*01b8*/ 	.word	0xffffffff


	//   ....[96]....
        /*01bc*/ 	.word	0xffffffff


	//   ....[97]....
        /*01c0*/ 	.word	0xffffffff


	//   ....[98]....
        /*01c4*/ 	.word	0xffffffff


	//   ....[99]....
        /*01c8*/ 	.word	0xffffffff


	//   ....[100]....
        /*01cc*/ 	.word	0xffffffff


	//----- nvinfo : EIATTR_COOP_GROUP_INSTR_OFFSETS
	.align		4
.L_278:
        /*01d0*/ 	.byte	0x04, 0x28
        /*01d2*/ 	.short	(.L_280 - .L_279)


	//   ....[0]....
.L_279:
        /*01d4*/ 	.word	0x00000090


	//   ....[1]....
        /*01d8*/ 	.word	0x00002460


	//   ....[2]....
        /*01dc*/ 	.word	0x00002470


	//   ....[3]....
        /*01e0*/ 	.word	0x00004050


	//   ....[4]....
        /*01e4*/ 	.word	0x00004060


	//   ....[5]....
        /*01e8*/ 	.word	0x00005a60


	//   ....[6]....
        /*01ec*/ 	.word	0x00005a80


	//   ....[7]....
        /*01f0*/ 	.word	0x00005f60


	//   ....[8]....
        /*01f4*/ 	.word	0x00005fc0


	//   ....[9]....
        /*01f8*/ 	.word	0x00006c60


	//   ....[10]....
        /*01fc*/ 	.word	0x00006ca0


	//   ....[11]....
        /*0200*/ 	.word	0x00006ed0


	//   ....[12]....
        /*0204*/ 	.word	0x00006f00


	//   ....[13]....
        /*0208*/ 	.word	0x00007020


	//   ....[14]....
        /*020c*/ 	.word	0x00007050


	//   ....[15]....
        /*0210*/ 	.word	0x00007170


	//   ....[16]....
        /*0214*/ 	.word	0x000071c0


	//   ....[17]....
        /*0218*/ 	.word	0x000076b0


	//   ....[18]....
        /*021c*/ 	.word	0x000076d0


	//   ....[19]....
        /*0220*/ 	.word	0x000076e0


	//   ....[20]....
        /*0224*/ 	.word	0x000076f0


	//   ....[21]....
        /*0228*/ 	.word	0x00007b90


	//   ....[22]....
        /*022c*/ 	.word	0x00007be0


	//   ....[23]....
        /*0230*/ 	.word	0x00007c50


	//   ....[24]....
        /*0234*/ 	.word	0x00007c60


	//   ....[25]....
        /*0238*/ 	.word	0x000080a0


	//   ....[26]....
        /*023c*/ 	.word	0x00008360


	//   ....[27]....
        /*0240*/ 	.word	0x000083a0


	//   ....[28]....
        /*0244*/ 	.word	0x000083e0


	//   ....[29]....
        /*0248*/ 	.word	0x0000b560


	//   ....[30]....
        /*024c*/ 	.word	0x0000b580


	//   ....[31]....
        /*0250*/ 	.word	0x0000b590


	//   ....[32]....
        /*0254*/ 	.word	0x0000b5a0


	//   ....[33]....
        /*0258*/ 	.word	0x0000b830


	//   ....[34]....
        /*025c*/ 	.word	0x0000baf0


	//   ....[35]....
        /*0260*/ 	.word	0x0000bb30


	//   ....[36]....
        /*0264*/ 	.word	0x0000bb70


	//   ....[37]....
        /*0268*/ 	.word	0x0000f130


	//   ....[38]....
        /*026c*/ 	.word	0x0000f160


	//   ....[39]....
        /*0270*/ 	.word	0x0000f1c0


	//   ....[40]....
        /*0274*/ 	.word	0x0000f1f0


	//   ....[41]....
        /*0278*/ 	.word	0x00010310


	//   ....[42]....
        /*027c*/ 	.word	0x00010340


	//   ....[43]....
        /*0280*/ 	.word	0x00010370


	//   ....[44]....
        /*0284*/ 	.word	0x00010390


	//   ....[45]....
        /*0288*/ 	.word	0x00010780


	//   ....[46]....
        /*028c*/ 	.word	0x000107c0


	//   ....[47]....
        /*0290*/ 	.word	0x000112a0


	//   ....[48]....
        /*0294*/ 	.word	0x000112c0


	//   ....[49]....
        /*0298*/ 	.word	0x000112e0


	//   ....[50]....
        /*029c*/ 	.word	0x00011310


	//   ....[51]....
        /*02a0*/ 	.word	0x00012670


	//   ....[52]....
        /*02a4*/ 	.word	0x00012680


	//   ....[53]....
        /*02a8*/ 	.word	0x00012690


	//   ....[54]....
        /*02ac*/ 	.word	0x000126a0


	//   ....[55]....
        /*02b0*/ 	.word	0x00013760


	//   ....[56]....
        /*02b4*/ 	.word	0x00013770


	//   ....[57]....
        /*02b8*/ 	.word	0x00013780


	//   ....[58]....
        /*02bc*/ 	.word	0x00013790


	//   ....[59]....
        /*02c0*/ 	.word	0x00013960


	//   ....[60]....
        /*02c4*/ 	.word	0x00013970


	//   ....[61]....
        /*02c8*/ 	.word	0x00013fb0


	//   ....[62]....
        /*02cc*/ 	.word	0x00013fc0


	//   ....[63]....
        /*02d0*/ 	.word	0x00013fe0


	//   ....[64]....
        /*02d4*/ 	.word	0x00014000


	//   ....[65]....
        /*02d8*/ 	.word	0x00015a90


	//   ....[66]....
        /*02dc*/ 	.word	0x00015aa0


	//   ....[67]....
        /*02e0*/ 	.word	0x00015ab0


	//   ....[68]....
        /*02e4*/ 	.word	0x00015ac0


	//   ....[69]....
        /*02e8*/ 	.word	0x00015d00


	//   ....[70]....
        /*02ec*/ 	.word	0x00015d10


	//   ....[71]....
        /*02f0*/ 	.word	0x00015db0


	//   ....[72]....
        /*02f4*/ 	.word	0x00015dc0


	//   ....[73]....
        /*02f8*/ 	.word	0x00016eb0


	//   ....[74]....
        /*02fc*/ 	.word	0x00016ed0


	//   ....[75]....
        /*0300*/ 	.word	0x00016f00


	//   ....[76]....
        /*0304*/ 	.word	0x00016f10


	//   ....[77]....
        /*0308*/ 	.word	0x000185e0


	//   ....[78]....
        /*030c*/ 	.word	0x00018610


	//   ....[79]....
        /*0310*/ 	.word	0x00018660


	//   ....[80]....
        /*0314*/ 	.word	0x00018670


	//   ....[81]....
        /*0318*/ 	.word	0x00019c60


	//   ....[82]....
        /*031c*/ 	.word	0x00019ce0


	//   ....[83]....
        /*0320*/ 	.word	0x00019d20


	//   ....[84]....
        /*0324*/ 	.word	0x00019d60


	//   ....[85]....
        /*0328*/ 	.word	0x00019f90


	//   ....[86]....
        /*032c*/ 	.word	0x00019fa0


	//   ....[87]....
        /*0330*/ 	.word	0x0001a120


	//   ....[88]....
        /*0334*/ 	.word	0x0001a150


	//   ....[89]....
        /*0338*/ 	.word	0x0001a2a0


	//   ....[90]....
        /*033c*/ 	.word	0x0001a2d0


	//   ....[91]....
        /*0340*/ 	.word	0x0001a420


	//   ....[92]....
        /*0344*/ 	.word	0x0001a440


	//   ....[93]....
        /*0348*/ 	.word	0x0001ad80


	//   ....[94]....
        /*034c*/ 	.word	0x0001ad90


	//   ....[95]....
        /*0350*/ 	.word	0x0001aec0


	//   ....[96]....
        /*0354*/ 	.word	0x0001aef0


	//   ....[97]....
        /*0358*/ 	.word	0x0001b020


	//   ....[98]....
        /*035c*/ 	.word	0x0001b050


	//   ....[99]....
        /*0360*/ 	.word	0x0001b180


	//   ....[100]....
        /*0364*/ 	.word	0x0001b1a0


	//----- nvinfo : EIATTR_EXIT_INSTR_OFFSETS
	.align		4
.L_280:
        /*0368*/ 	.byte	0x04, 0x1c
        /*036a*/ 	.short	(.L_282 - .L_281)


	//   ....[0]....
.L_281:
        /*036c*/ 	.word	0x00000440


	//   ....[1]....
        /*0370*/ 	.word	0x0001a450


	//   ....[2]....
        /*0374*/ 	.word	0x0001a520


	//   ....[3]....
        /*0378*/ 	.word	0x0001a580


	//   ....[4]....
        /*037c*/ 	.word	0x0001b1b0


	//   ....[5]....
        /*0380*/ 	.word	0x0001b260


	//   ....[6]....
        /*0384*/ 	.word	0x0001b2c0


	//----- nvinfo : EIATTR_CTAIDZ_USED
	.align		4
.L_282:
        /*0388*/ 	.byte	0x01, 0x04
	.zero		2


	//----- nvinfo : EIATTR_MAX_THREADS
	.align		4
        /*038c*/ 	.byte	0x04, 0x05
        /*038e*/ 	.short	(.L_284 - .L_283)
.L_283:
        /*0390*/ 	.word	0x00000100
        /*0394*/ 	.word	0x00000001
        /*0398*/ 	.word	0x00000001


	//----- nvinfo : EIATTR_CRS_STACK_SIZE
	.align		4
.L_284:
        /*039c*/ 	.byte	0x04, 0x1e
        /*039e*/ 	.short	(.L_286 - .L_285)
.L_285:
        /*03a0*/ 	.word	0x00000000
.L_286:


//--------------------- .nv.info._ZN7cutlass13device_kernelIN5flash19enable_sm80_to_sm89INS1_16FlashAttnFwdSm80INS1_25CollectiveMainloopFwdSm80ILi8ELi2ELb0EN4cute5tupleIJNS5_1CILi128EEENS7_ILi64EEENS7_ILi192EEEEEELi192ENS_10bfloat16_tEfNS_4arch4Sm80ELb0ELb0ELb1ELb0ELb1ELb0ELb1ELb0EEENS1_21CollectiveEpilogueFwdINS6_IJS8_SA_S9_EEENS6_IJNS7_ILi1EEESI_SI_EEESC_SE_Li256ELb0ELb1ELb0ELb0EEENS1_19SingleTileSchedulerILb0ELb0ELb1ELi128EEEEEEEEEvNT_6ParamsE --------------------------
	.section	.nv.info._ZN7cutlass13device_kernelIN5flash19enable_sm80_to_sm89INS1_16FlashAttnFwdSm80INS1_25CollectiveMainloopFwdSm80ILi8ELi2ELb0EN4cute5tupleIJNS5_1CILi128EEENS7_ILi64EEENS7_ILi192EEEEEELi192ENS_10bfloat16_tEfNS_4arch4Sm80ELb0ELb0ELb1ELb0ELb1ELb0ELb1ELb0EEENS1_21CollectiveEpilogueFwdINS6_IJS8_SA_S9_EEENS6_IJNS7_ILi1EEESI_SI_EEESC_SE_Li256ELb0ELb1ELb0ELb0EEENS1_19SingleTileSchedulerILb0ELb0ELb1ELi128EEEEEEEEEvNT_6ParamsE,"",@"SHT_CUDA_INFO"
	.sectionflags	@""
	.align	4


	//----- nvinfo : EIATTR_CUDA_API_VERSION
	.align		4
        /*0000*/ 	.byte	0x04, 0x37
        /*0002*/ 	.short	(.L_288 - .L_287)
.L_287:
        /*0004*/ 	.word	0x00000082


	//----- nvinfo : EIATTR_SW2861232_WAR
	.align		4
.L_288:
        /*0008*/ 	.byte	0x01, 0x35
	.zero		2


	//----- nvinfo : EIATTR_PARAM_CBANK
	.align		4
        /*000c*/ 	.byte	0x04, 0x0a
        /*000e*/ 	.short	(.L_290 - .L_289)
	.align		4
.L_289:
        /*0010*/ 	.word	index@(.nv.constant0._ZN7cutlass13device_kernelIN5flash19enable_sm80_to_sm89INS1_16FlashAttnFwdSm80INS1_25CollectiveMainloopFwdSm80ILi8ELi2ELb0EN4cute5tupleIJNS5_1CILi128EEENS7_ILi64EEENS7_ILi192EEEEEELi192ENS_10bfloat16_tEfNS_4arch4Sm80ELb0ELb0ELb1ELb0ELb1ELb0ELb1ELb0EEENS1_21CollectiveEpilogueFwdINS6_IJS8_SA_S9_EEENS6_IJNS7_ILi1EEESI_SI_EEESC_SE_Li256ELb0ELb1ELb0ELb0EEENS1_19SingleTileSchedulerILb0ELb0ELb1ELi128EEEEEEEEEvNT_6ParamsE)
        /*0014*/ 	.short	0x0160
        /*0016*/ 	.short	0x0418


	//----- nvinfo : EIATTR_CBANK_PARAM_SIZE
	.align		4
.L_290:
        /*0018*/ 	.byte	0x03, 0x19
        /*001a*/ 	.short	0x0418


	//----- nvinfo : EIATTR_KPARAM_INFO
	.align		4
        /*001c*/ 	.byte	0x04, 0x17
        /*001e*/ 	.short	(.L_292 - .L_291)
.L_291:
        /*0020*/ 	.word	0x00000000
        /*0024*/ 	.short	0x0000
        /*0026*/ 	.short	0x0000
        /*0028*/ 	.byte	0x00, 0xf0, 0x61, 0x10


	//----- nvinfo : EIATTR_MAXREG_COUNT
	.align		4
.L_292:
        /*002c*/ 	.byte	0x03, 0x1b
        /*002e*/ 	.short	0x00ff


	//----- nvinfo : EIATTR_NUM_BARRIERS
	.align		4
        /*0030*/ 	.byte	0x02, 0x4c
        /*0032*/ 	.byte	0x02
	.zero		1


	//----- nvinfo : EIATTR_MERCURY_ISA_VERSION
	.align		4
        /*0034*/ 	.byte	0x03, 0x5f
        /*0036*/ 	.short	0x0000


	//----- nvinfo : EIATTR_COOP_GROUP_MASK_REGIDS
	.align		4
        /*0038*/ 	.byte	0x04, 0x29
        /*003a*/ 	.short	(.L_294 - .L_293)


	//   ....[0]....
.L_293:
        /*003c*/ 	.word	0xffffffff


	//   ....[1]....
        /*0040*/ 	.word	0xffffffff


	//   ....[2]....
        /*0044*/ 	.word	0xffffffff


	//   ....[3]....
        /*0048*/ 	.word	0xffffffff


	//   ....[4]....
        /*004c*/ 	.word	0xffffffff


	//   ....[5]....
        /*0050*/ 	.word	0xffffffff


	//   ....[6]....
        /*0054*/ 	.word	0xffffffff


	//   ....[7]....
        /*0058*/ 	.word	0xffffffff


	//   ....[8]....
        /*005c*/ 	.word	0xffffffff


	//   ....[9]....
        /*0060*/ 	.word	0xffffffff


	//   ....[10]....
        /*0064*/ 	.word	0xffffffff


	//   ....[11]....
        /*0068*/ 	.word	0xffffffff


	//   ....[12]....
        /*006c*/ 	.word	0xffffffff


	//   ....[13]....
        /*0070*/ 	.word	0xffffffff


	//   ....[14]....
        /*0074*/ 	.word	0xffffffff


	//   ....[15]....
        /*0078*/ 	.word	0xffffffff


	//   ....[16]....
        /*007c*/ 	.word	0xffffffff


	//   ....[17]....
        /*0080*/ 	.word	0xffffffff


	//   ....[18]....
        /*0084*/ 	.word	0xffffffff


	//   ....[19]....
        /*0088*/ 	.word	0xffffffff


	//   ....[20]....
        /*008c*/ 	.word	0xffffffff


	//   ....[21]....
        /*0090*/ 	.word	0xffffffff


	//   ....[22]....
        /*0094*/ 	.word	0xffffffff


	//   ....[23]....
        /*0098*/ 	.word	0xffffffff


	//   ....[24]....
        /*009c*/ 	.word	0xffffffff


	//   ....[25]....
        /*00a0*/ 	.word	0xffffffff


	//   ....[26]....
        /*00a4*/ 	.word	0xffffffff


	//   ....[27]....
        /*00a8*/ 	.word	0xffffffff


	//   ....[28]....
        /*00ac*/ 	.word	0xffffffff


	//   ....[29]....
        /*00b0*/ 	.word	0xffffffff


	//   ....[30]....
        /*00b4*/ 	.word	0xffffffff


	//   ....[31]....
        /*00b8*/ 	.word	0xffffffff


	//   ....[32]....
        /*00bc*/ 	.word	0xffffffff


	//   ....[33]....
        /*00c0*/ 	.word	0xffffffff


	//   ....[34]....
        /*00c4*/ 	.word	0xffffffff


	//   ....[35]....
        /*00c8*/ 	.word	0xffffffff


	//   ....[36]....
        /*00cc*/ 	.word	0xffffffff


	//   ....[37]....
        /*00d0*/ 	.word	0xffffffff


	//   ....[38]....
        /*00d4*/ 	.word	0xffffffff


	//   ....[39]....
        /*00d8*/ 	.word	0xffffffff


	//   ....[40]....
        /*00dc*/ 	.word	0xffffffff


	//   ....[41]....
        /*00e0*/ 	.word	0xffffffff


	//   ....[42]....
        /*00e4*/ 	.word	0xffffffff


	//   ....[43]....
        /*00e8*/ 	.word	0xffffffff


	//   ....[44]....
        /*00ec*/ 	.word	0xffffffff


	//   ....[45]....
        /*00f0*/ 	.word	0xffffffff


	//   ....[46]....
        /*00f4*/ 	.word	0xffffffff


	//   ....[47]....
        /*00f8*/ 	.word	0xffffffff


	//   ....[48]....
        /*00fc*/ 	.word	0xffffffff


	//   ....[49]....
        /*0100*/ 	.word	0xffffffff


	//   ....[50]....
        /*0104*/ 	.word	0xffffffff


	//   ....[51]....
        /*0108*/ 	.word	0xffffffff


	//   ....[52]....
        /*010c*/ 	.word	0xffffffff


	//   ....[53]....
        /*0110*/ 	.word	0xffffffff


	//   ....[54]....
        /*0114*/ 	.word	0xffffffff


	//   ....[55]....
        /*0118*/ 	.word	0xffffffff


	//   ....[56]....
        /*011c*/ 	.word	0xffffffff


	//   ....[57]....
        /*0120*/ 	.word	0xffffffff


	//   ....[58]....
        /*0124*/ 	.word	0xffffffff


	//   ....[59]....
        /*0128*/ 	.word	0xffffffff


	//----- nvinfo : EIATTR_COOP_GROUP_INSTR_OFFSETS
	.align		4
.L_294:
        /*012c*/ 	.byte	0x04, 0x28
        /*012e*/ 	.short	(.L_296 - .L_295)


	//   ....[0]....
.L_295:
        /*0130*/ 	.word	0x00000600


	//   ....[1]....
        /*0134*/ 	.word	0x00000640


	//   ....[2]....
        /*0138*/ 	.word	0x00000680


	//   ....[3]....
        /*013c*/ 	.word	0x000006b0


	//   ....[4]....
        /*0140*/ 	.word	0x000006f0


	//   ....[5]....
        /*0144*/ 	.word	0x00000720


	//   ....[6]....
        /*0148*/ 	.word	0x00000800


	//   ....[7]....
        /*014c*/ 	.word	0x00000810


	//   ....[8]....
        /*0150*/ 	.word	0x00000d80


	//   ....[9]....
        /*0154*/ 	.word	0x00000db0


	//   ....[10]....
        /*0158*/ 	.word	0x00000dc0


	//   ....[11]....
        /*015c*/ 	.word	0x00000df0


	//   ....[12]....
        /*0160*/ 	.word	0x00000e10


	//   ....[13]....
        /*0164*/ 	.word	0x00000e30


	//   ....[14]....
        /*0168*/ 	.word	0x00000e40


	//   ....[15]....
        /*016c*/ 	.word	0x00000e60


	//   ....[16]....
        /*0170*/ 	.word	0x00001480


	//   ....[17]....
        /*0174*/ 	.word	0x000014a0


	//   ....[18]....
        /*0178*/ 	.word	0x00001500


	//   ....[19]....
        /*017c*/ 	.word	0x00001520


	//   ....[20]....
        /*0180*/ 	.word	0x00001a60


	//   ....[21]....
        /*0184*/ 	.word	0x00001a90


	//   ....[22]....
        /*0188*/ 	.word	0x00001af0


	//   ....[23]....
        /*018c*/ 	.word	0x00001b10


	//   ....[24]....
        /*0190*/ 	.word	0x00003390


	//   ....[25]....
        /*0194*/ 	.word	0x000033d0


	//   ....[26]....
        /*0198*/ 	.word	0x00003470


	//   ....[27]....
        /*019c*/ 	.word	0x000035b0


	//   ....[28]....
        /*01a0*/ 	.word	0x00004660


	//   ....[29]....
        /*01a4*/ 	.word	0x00004670


	//   ....[30]....
        /*01a8*/ 	.word	0x00004680


	//   ....[31]....
        /*01ac*/ 	.word	0x00004690


	//   ....[32]....
        /*01b0*/ 	.word	0x00004af0


	//   ....[33]....
        /*01b4*/ 	.word	0x00004b20


	//   ....[34]....
        /*01b8*/ 	.word	0x00004b50


	//   ....[35]....
        /*01bc*/ 	.word	0x00004b70


	//   ....[36]....
        /*01c0*/ 	.word	0x00005cb0


	//   ....[37]....
        /*01c4*/ 	.word	0x00005ce0


	//   ....[38]....
        /*01c8*/ 	.word	0x00005d00


	//   ....[39]....
        /*01cc*/ 	.word	0x00005d20


	//   ....[40]....
        /*01d0*/ 	.word	0x000075e0


	//   ....[41]....
        /*01d4*/ 	.word	0x00007610


	//   ....[42]....
        /*01d8*/ 	.word	0x00007640


	//   ....[43]....
        /*01dc*/ 	.word	0x00007670


	//   ....[44]....
        /*01e0*/ 	.word	0x00007880


	//   ....[45]....
        /*01e4*/ 	.word	0x000078c0


	//   ....[46]....
        /*01e8*/ 	.word	0x00007990


	//   ....[47]....
        /*01ec*/ 	.word	0x000079c0


	//   ....[48]....
        /*01f0*/ 	.word	0x00008d60


	//   ....[49]....
        /*01f4*/ 	.word	0x00008d70


	//   ....[50]....
        /*01f8*/ 	.word	0x00008d90


	//   ....[51]....
        /*01fc*/ 	.word	0x00008da0


	//   ....[52]....
        /*0200*/ 	.word	0x00008ea0


	//   ....[53]....
        /*0204*/ 	.word	0x00008eb0


	//   ....[54]....
        /*0208*/ 	.word	0x00008fe0


	//   ....[55]....
        /*020c*/ 	.word	0x00009010


	//   ....[56]....
        /*0210*/ 	.word	0x00009110


	//   ....[57]....
        /*0214*/ 	.word	0x00009140


	//   ....[58]....
        /*0218*/ 	.word	0x00009240


	//   ....[59]....
        /*021c*/ 	.word	0x00009260


	//----- nvinfo : EIATTR_EXIT_INSTR_OFFSETS
	.align		4
.L_296:
        /*0220*/ 	.byte	0x04, 0x1c
        /*0222*/ 	.short	(.L_298 - .L_297)


	//   ....[0]....
.L_297:
        /*0224*/ 	.word	0x00000030


	//   ....[1]....
        /*0228*/ 	.word	0x00009270


	//   ....[2]....
        /*022c*/ 	.word	0x00009310


	//   ....[3]....
        /*0230*/ 	.word	0x00009350


	//----- nvinfo : EIATTR_CTAIDZ_USED
	.align		4
.L_298:
        /*0234*/ 	.byte	0x01, 0x04
	.zero		2


	//----- nvinfo : EIATTR_MAX_THREADS
	.align		4
        /*0238*/ 	.byte	0x04, 0x05
        /*023a*/ 	.short	(.L_300 - .L_299)
.L_299:
        /*023c*/ 	.word	0x00000100
        /*0240*/ 	.word	0x00000001
        /*0244*/ 	.word	0x00000001


	//----- nvinfo : EIATTR_CRS_STACK_SIZE
	.align		4
.L_300:
        /*0248*/ 	.byte	0x04, 0x1e
        /*024a*/ 	.short	(.L_302 - .L_301)
.L_301:
        /*024c*/ 	.word	0x00000000
.L_302:


//--------------------- .nv.info._ZN7cutlass13device_kernelIN5flash19enable_sm80_to_sm89INS1_16FlashAttnFwdSm80INS1_25CollectiveMainloopFwdSm80ILi8ELi2ELb0EN4cute5tupleIJNS5_1CILi128EEENS7_ILi64EEENS7_ILi192EEEEEELi192ENS_10bfloat16_tEfNS_4arch4Sm80ELb0ELb0ELb1ELb1ELb1ELb0ELb1ELb0EEENS1_21CollectiveEpilogueFwdINS6_IJS8_SA_S9_EEENS6_IJNS7_ILi1EEESI_SI_EEESC_SE_Li256ELb1ELb1ELb0ELb0EEENS1_19SingleTileSchedulerILb1ELb0ELb1ELi128EEEEEEEEEvNT_6ParamsE --------------------------
	.section	.nv.info._ZN7cutlass13device_kernelIN5flash19enable_sm80_to_sm89INS1_16FlashAttnFwdSm80INS1_25CollectiveMainloopFwdSm80ILi8ELi2ELb0EN4cute5tupleIJNS5_1CILi128EEENS7_ILi64EEENS7_ILi192EEEEEELi192ENS_10bfloat16_tEfNS_4arch4Sm80ELb0ELb0ELb1ELb1ELb1ELb0ELb1ELb0EEENS1_21CollectiveEpilogueFwdINS6_IJS8_SA_S9_EEENS6_IJNS7_ILi1EEESI_SI_EEESC_SE_Li256ELb1ELb1ELb0ELb0EEENS1_19SingleTileSchedulerILb1ELb0ELb1ELi128EEEEEEEEEvNT_6ParamsE,"",@"SHT_CUDA_INFO"
	.sectionflags	@""
	.align	4


	//----- nvinfo : EIATTR_CUDA_API_VERSION
	.align		4
        /*0000*/ 	.byte	0x04, 0x37
        /*0002*/ 	.short	(.L_304 - .L_303)
.L_303:
        /*0004*/ 	.word	0x00000082


	//----- nvinfo : EIATTR_SW2861232_WAR
	.align		4
.L_304:
        /*0008*/ 	.byte	0x01, 0x35
	.zero		2


	//----- nvinfo : EIATTR_PARAM_CBANK
	.align		4
        /*000c*/ 	.byte	0x04, 0x0a
        /*000e*/ 	.short	(.L_306 - .L_305)
	.align		4
.L_305:
        /*0010*/ 	.word	index@(.nv.constant0._ZN7cutlass13device_kernelIN5flash19enable_sm80_to_sm89INS1_16FlashAttnFwdSm80INS1_25CollectiveMainloopFwdSm80ILi8ELi2ELb0EN4cute5tupleIJNS5_1CILi128EEENS7_ILi64EEENS7_ILi192EEEEEELi192ENS_10bfloat16_tEfNS_4arch4Sm80ELb0ELb0ELb1ELb1ELb1ELb0ELb1ELb0EEENS1_21CollectiveEpilogueFwdINS6_IJS8_SA_S9_EEENS6_IJNS7_ILi1EEESI_SI_EEESC_SE_Li256ELb1ELb1ELb0ELb0EEENS1_19SingleTileSchedulerILb1ELb0ELb1ELi128EEEEEEEEEvNT_6ParamsE)
        /*0014*/ 	.short	0x0160
        /*0016*/ 	.short	0x0418


	//----- nvinfo : EIATTR_CBANK_PARAM_SIZE
	.align		4
.L_306:
        /*0018*/ 	.byte	0x03, 0x19
        /*001a*/ 	.short	0x0418


	//----- nvinfo : EIATTR_KPARAM_INFO
	.align		4
        /*001c*/ 	.byte	0x04, 0x17
        /*001e*/ 	.short	(.L_308 - .L_307)
.L_307:
        /*0020*/ 	.word	0x00000000
        /*0024*/ 	.short	0x0000
        /*0026*/ 	.short	0x0000
        /*0028*/ 	.byte	0x00, 0xf0, 0x61, 0x10


	//----- nvinfo : EIATTR_MAXREG_COUNT
	.align		4
.L_308:
        /*002c*/ 	.byte	0x03, 0x1b
        /*002e*/ 	.short	0x00ff


	//----- nvinfo : EIATTR_NUM_BARRIERS
	.align		4
        /*0030*/ 	.byte	0x02, 0x4c
        /*0032*/ 	.byte	0x02
	.zero		1


	//----- nvinfo : EIATTR_MERCURY_ISA_VERSION
	.align		4
        /*0034*/ 	.byte	0x03, 0x5f
        /*0036*/ 	.short	0x0000


	//----- nvinfo : EIATTR_COOP_GROUP_MASK_REGIDS
	.align		4
        /*0038*/ 	.byte	0x04, 0x29
        /*003a*/ 	.short	(.L_310 - .L_309)


	//   ....[0]....
.L_309:
        /*003c*/ 	.word	0xffffffff


	//   ....[1]....
        /*0040*/ 	.word	0xffffffff


	//   ....[2]....
        /*0044*/ 	.word	0xffffffff


	//   ....[3]....
        /*0048*/ 	.word	0xffffffff


	//   ....[4]....
        /*004c*/ 	.word	0xffffffff


	//   ....[5]....
        /*0050*/ 	.word	0xffffffff


	//   ....[6]....
        /*0054*/ 	.word	0xffffffff


	//   ....[7]....
        /*0058*/ 	.word	0xffffffff


	//   ....[8]....
        /*005c*/ 	.word	0xffffffff


	//   ....[9]....
        /*0060*/ 	.word	0xffffffff


	//   ....[10]....
        /*0064*/ 	.word	0xffffffff


	//   ....[11]....
        /*0068*/ 	.word	0xffffffff


	//   ....[12]....
        /*006c*/ 	.word	0xffffffff


	//   ....[13]....
        /*0070*/ 	.word	0xffffffff


	//   ....[14]....
        /*0074*/ 	.word	0xffffffff


	//   ....[15]....
        /*0078*/ 	.word	0xffffffff


	//   ....[16]....
        /*007c*/ 	.word	0xffffffff


	//   ....[17]....
        /*0080*/ 	.word	0xffffffff


	//   ....[18]....
        /*0084*/ 	.word	0xffffffff


	//   ....[19]....
        /*0088*/ 	.word	0xffffffff


	//   ....[20]....
        /*008c*/ 	.word	0xffffffff


	//   ....[21]....
        /*0090*/ 	.word	0xffffffff


	//   ....[22]....
        /*0094*/ 	.word	0xffffffff


	//   ....[23]....
        /*0098*/ 	.word	0xffffffff


	//   ....[24]....
        /*009c*/ 	.word	0xffffffff


	//   ....[25]....
        /*00a0*/ 	.word	0xffffffff


	//   ....[26]....
        /*00a4*/ 	.word	0xffffffff


	//   ....[27]....
        /*00a8*/ 	.word	0xffffffff


	//   ....[28]....
        /*00ac*/ 	.word	0xffffffff


	//   ....[29]....
        /*00b0*/ 	.word	0xffffffff


	//   ....[30]....
        /*00b4*/ 	.word	0xffffffff


	//   ....[31]....
        /*00b8*/ 	.word	0xffffffff


	//   ....[32]....
        /*00bc*/ 	.word	0xffffffff


	//   ....[33]....
        /*00c0*/ 	.word	0xffffffff


	//   ....[34]....
        /*00c4*/ 	.word	0xffffffff


	//   ....[35]....
        /*00c8*/ 	.word	0xffffffff


	//   ....[36]....
        /*00cc*/ 	.word	0xffffffff


	//   ....[37]....
        /*00d0*/ 	.word	0xffffffff


	//   ....[38]....
        /*00d4*/ 	.word	0xffffffff


	//   ....[39]....
        /*00d8*/ 	.word	0xffffffff


	//   ....[40]....
        /*00dc*/ 	.word	0xffffffff


	//   ....[41]....
        /*00e0*/ 	.word	0xffffffff


	//   ....[42]....
        /*00e4*/ 	.word	0xffffffff


	//   ....[43]....
        /*00e8*/ 	.word	0xffffffff


	//   ....[44]....
        /*00ec*/ 	.word	0xffffffff


	//   ....[45]....
        /*00f0*/ 	.word	0xffffffff


	//   ....[46]....
        /*00f4*/ 	.word	0xffffffff


	//   ....[47]....
        /*00f8*/ 	.word	0xffffffff


	//   ....[48]....
        /*00fc*/ 	.word	0xffffffff


	//   ....[49]....
        /*0100*/ 	.word	0xffffffff


	//   ....[50]....
        /*0104*/ 	.word	0xffffffff


	//   ....[51]....
        /*0108*/ 	.word	0xffffffff


	//   ....[52]....
        /*010c*/ 	.word	0xffffffff


	//   ....[53]....
        /*0110*/ 	.word	0xffffffff


	//   ....[54]....
        /*0114*/ 	.word	0xffffffff


	//   ....[55]....
        /*0118*/ 	.word	0xffffffff


	//   ....[56]....
        /*011c*/ 	.word	0xffffffff


	//   ....[57]....
        /*0120*/ 	.word	0xffffffff


	//   ....[58]....
        /*0124*/ 	.word	0xffffffff


	//   ....[59]....
        /*0128*/ 	.word	0xffffffff


	//   ....[60]....
        /*012c*/ 	.word	0xffffffff


	//   ....[61]....
        /*0130*/ 	.word	0xffffffff


	//   ....[62]....
        /*0134*/ 	.word	0xffffffff


	//   ....[63]....
        /*0138*/ 	.word	0xffffffff


	//   ....[64]....
        /*013c*/ 	.word	0xffffffff


	//   ....[65]....
        /*0140*/ 	.word	0xffffffff


	//   ....[66]....
        /*0144*/ 	.word	0xffffffff


	//   ....[67]....
        /*0148*/ 	.word	0xffffffff


	//   ....[68]....
        /*014c*/ 	.word	0xffffffff


	//----- nvinfo : EIATTR_COOP_GROUP_INSTR_OFFSETS
	.align		4
.L_310:
        /*0150*/ 	.byte	0x04, 0x28
        /*0152*/ 	.short	(.L_312 - .L_311)


	//   ....[0]....
.L_311:
        /*0154*/ 	.word	0x00000080


	//   ....[1]....
        /*0158*/ 	.word	0x00000c70


	//   ....[2]....
        /*015c*/ 	.word	0x00000cb0


	//   ....[3]....
        /*0160*/ 	.word	0x00000ec0


	//   ....[4]....
        /*0164*/ 	.word	0x00000ef0


	//   ....[5]....
        /*0168*/ 	.word	0x00001010


	//   ....[6]....
        /*016c*/ 	.word	0x00001040


	//   ....[7]....
        /*0170*/ 	.word	0x00001150


	//   ....[8]....
        /*0174*/ 	.word	0x00001190


	//   ....[9]....
        /*0178*/ 	.word	0x000016f0


	//   ....[10]....
        /*017c*/ 	.word	0x00001720


	//   ....[11]....
        /*0180*/ 	.word	0x00001750


	//   ....[12]....
        /*0184*/ 	.word	0x00001780


	//   ....[13]....
        /*0188*/ 	.word	0x000017a0


	//   ....[14]....
        /*018c*/ 	.word	0x000017c0


	//   ....[15]....
        /*0190*/ 	.word	0x000017d0


	//   ....[16]....
        /*0194*/ 	.word	0x000018e0


	//   ....[17]....
        /*0198*/ 	.word	0x00001d70


	//   ....[18]....
        /*019c*/ 	.word	0x00001da0


	//   ....[19]....
        /*01a0*/ 	.word	0x00001db0


	//   ....[20]....
        /*01a4*/ 	.word	0x00001e10


	//   ....[21]....
        /*01a8*/ 	.word	0x00002390


	//   ....[22]....
        /*01ac*/ 	.word	0x000023c0


	//   ....[23]....
        /*01b0*/ 	.word	0x000023e0


	//   ....[24]....
        /*01b4*/ 	.word	0x00002440


	//   ....[25]....
        /*01b8*/ 	.word	0x00003970


	//   ....[26]....
        /*01bc*/ 	.word	0x000039c0


	//   ....[27]....
        /*01c0*/ 	.word	0x000039e0


	//   ....[28]....
        /*01c4*/ 	.word	0x00003a00


	//   ....[29]....
        /*01c8*/ 	.word	0x00004c60


	//   ....[30]....
        /*01cc*/ 	.word	0x00004c80


	//   ....[31]....
        /*01d0*/ 	.word	0x00004d00


	//   ....[32]....
        /*01d4*/ 	.word	0x00004d20


	//   ....[33]....
        /*01d8*/ 	.word	0x00005160


	//   ....[34]....
        /*01dc*/ 	.word	0x00005190


	//   ....[35]....
        /*01e0*/ 	.word	0x000051c0


	//   ....[36]....
        /*01e4*/ 	.word	0x000051e0


	//   ....[37]....
        /*01e8*/ 	.word	0x00006330


	//   ....[38]....
        /*01ec*/ 	.word	0x00006360


	//   ....[39]....
        /*01f0*/ 	.word	0x00006380


	//   ....[40]....
        /*01f4*/ 	.word	0x000063a0


	//   ....[41]....
        /*01f8*/ 	.word	0x00007c70


	//   ....[42]....
        /*01fc*/ 	.word	0x00007ca0


	//   ....[43]....
        /*0200*/ 	.word	0x00007cc0


	//   ....[44]....
        /*0204*/ 	.word	0x00007cd0


	//   ....[45]....
        /*0208*/ 	.word	0x00007ef0


	//   ....[46]....
        /*020c*/ 	.word	0x00007f20


	//   ....[47]....
        /*0210*/ 	.word	0x00007f60


	//   ....[48]....
        /*0214*/ 	.word	0x00007f70


	//   ....[49]....
        /*0218*/ 	.word	0x00009490


	//   ....[50]....
        /*021c*/ 	.word	0x000094d0


	//   ....[51]....
        /*0220*/ 	.word	0x000094f0


	//   ....[52]....
        /*0224*/ 	.word	0x00009530


	//   ....[53]....
        /*0228*/ 	.word	0x00009740


	//   ....[54]....
        /*022c*/ 	.word	0x00009750


	//   ....[55]....
        /*0230*/ 	.word	0x000098d0


	//   ....[56]....
        /*0234*/ 	.word	0x00009900


	//   ....[57]....
        /*0238*/ 	.word	0x00009a50


	//   ....[58]....
        /*023c*/ 	.word	0x00009a80


	//   ....[59]....
        /*0240*/ 	.word	0x00009bd0


	//   ....[60]....
        /*0244*/ 	.word	0x00009bf0


	//   ....[61]....
        /*0248*/ 	.word	0x0000a3d0


	//   ....[62]....
        /*024c*/ 	.word	0x0000a3f0


	//   ....[63]....
        /*0250*/ 	.word	0x0000a520


	//   ....[64]....
        /*0254*/ 	.word	0x0000a550


	//   ....[65]....
        /*0258*/ 	.word	0x0000a680


	//   ....[66]....
        /*025c*/ 	.word	0x0000a6b0


	//   ....[67]....
        /*0260*/ 	.word	0x0000a7e0


	//   ....[68]....
        /*0264*/ 	.word	0x0000a800


	//----- nvinfo : EIATTR_EXIT_INSTR_OFFSETS
	.align		4
.L_312:
        /*0268*/ 	.byte	0x04, 0x1c
        /*026a*/ 	.short	(.L_314 - .L_313)


	//   ....[0]....
.L_313:
        /*026c*/ 	.word	0x00000310


	//   ....[1]....
        /*0270*/ 	.word	0x00009c00


	//   ....[2]....
        /*0274*/ 	.word	0x00009cd0


	//   ....[3]....
        /*0278*/ 	.word	0x00009d30


	//   ....[4]....
        /*027c*/ 	.word	0x0000a810


	//   ....[5]....
        /*0280*/ 	.word	0x0000a8c0


	//   ....[6]....
        /*0284*/ 	.word	0x0000a920


	//----- nvinfo : EIATTR_CTAIDZ_USED
	.align		4
.L_314:
        /*0288*/ 	.byte	0x01, 0x04
	.zero		2


	//----- nvinfo : EIATTR_MAX_THREADS
	.align		4
        /*028c*/ 	.byte	0x04, 0x05
        /*028e*/ 	.short	(.L_316 - .L_315)
.L_315:
        /*0290*/ 	.word	0x00000100
        /*0294*/ 	.word	0x00000001
        /*0298*/ 	.word	0x00000001


	//----- nvinfo : EIATTR_CRS_STACK_SIZE
	.align		4
.L_316:
        /*029c*/ 	.byte	0x04, 0x1e
        /*029e*/ 	.short	(.L_318 - .L_317)
.L_317:
        /*02a0*/ 	.word	0x00000000
.L_318:


//--------------------- .nv.info._ZN7cutlass13device_kernelIN5flash19enable_sm80_to_sm89INS1_16FlashAttnFwdSm80INS1_25CollectiveMainloopFwdSm80ILi8ELi2ELb0EN4cute5tupleIJNS5_1CILi128EEENS7_ILi64EEENS7_ILi192EEEEEELi192ENS_10bfloat16_tEfNS_4arch4Sm80ELb0ELb0ELb1ELb1ELb1ELb1ELb1ELb0EEENS1_21CollectiveEpilogueFwdINS6_IJS8_SA_S9_EEENS6_IJNS7_ILi1EEESI_SI_EEESC_SE_Li256ELb1ELb1ELb0ELb0EEENS1_19SingleTileSchedulerILb1ELb0ELb1ELi128EEEEEEEEEvNT_6ParamsE --------------------------
	.section	.nv.info._ZN7cutlass13device_kernelIN5flash19enable_sm80_to_sm89INS1_16FlashAttnFwdSm80INS1_25CollectiveMainloopFwdSm80ILi8ELi2ELb0EN4cute5tupleIJNS5_1CILi128EEENS7_ILi64EEENS7_ILi192EEEEEELi192ENS_10bfloat16_tEfNS_4arch4Sm80ELb0ELb0ELb1ELb1ELb1ELb1ELb1ELb0EEENS1_21CollectiveEpilogueFwdINS6_IJS8_SA_S9_EEENS6_IJNS7_ILi1EEESI_SI_EEESC_SE_Li256ELb1ELb1ELb0ELb0EEENS1_19SingleTileSchedulerILb1ELb0ELb1ELi128EEEEEEEEEvNT_6ParamsE,"",@"SHT_CUDA_INFO"
	.sectionflags	@""
	.align	4


	//----- nvinfo : EIATTR_CUDA_API_VERSION
	.align		4
        /*0000*/ 	.byte	0x04, 0x37
        /*0002*/ 	.short	(.L_320 - .L_319)
.L_319:
        /*0004*/ 	.word	0x00000082


	//----- nvinfo : EIATTR_SW2861232_WAR
	.align		4
.L_320:
        /*0008*/ 	.byte	0x01, 0x35
	.zero		2


	//----- nvinfo : EIATTR_PARAM_CBANK
	.align		4
        /*000c*/ 	.byte	0x04, 0x0a
        /*000e*/ 	.short	(.L_322 - .L_321)
	.align		4
.L_321:
        /*0010*/ 	.word	index@(.nv.constant0._ZN7cutlass13device_kernelIN5flash19enable_sm80_to_sm89INS1_16FlashAttnFwdSm80INS1_25CollectiveMainloopFwdSm80ILi8ELi2ELb0EN4cute5tupleIJNS5_1CILi128EEENS7_ILi64EEENS7_ILi192EEEEEELi192ENS_10bfloat16_tEfNS_4arch4Sm80ELb0ELb0ELb1ELb1ELb1ELb1ELb1ELb0EEENS1_21CollectiveEpilogueFwdINS6_IJS8_SA_S9_EEENS6_IJNS7_ILi1EEESI_SI_EEESC_SE_Li256ELb1ELb1ELb0ELb0EEENS1_19SingleTileSchedulerILb1ELb0ELb1ELi128EEEEEEEEEvNT_6ParamsE)
        /*0014*/ 	.short	0x0160
        /*0016*/ 	.short	0x0418


	//----- nvinfo : EIATTR_CBANK_PARAM_SIZE
	.align		4
.L_322:
        /*0018*/ 	.byte	0x03, 0x19
        /*001a*/ 	.short	0x0418


	//----- nvinfo : EIATTR_KPARAM_INFO
	.align		4
        /*001c*/ 	.byte	0x04, 0x17
        /*001e*/ 	.short	(.L_324 - .L_323)
.L_323:
        /*0020*/ 	.word	0x00000000
        /*0024*/ 	.short	0x0000
        /*0026*/ 	.short	0x0000
        /*0028*/ 	.byte	0x00, 0xf0, 0x61, 0x10


	//----- nvinfo : EIATTR_MAXREG_COUNT
	.align		4
.L_324:
        /*002c*/ 	.byte	0x03, 0x1b
        /*002e*/ 	.short	0x00ff


	//----- nvinfo : EIATTR_NUM_BARRIERS
	.align		4
        /*0030*/ 	.byte	0x02, 0x4c
        /*0032*/ 	.byte	0x02
	.zero		1


	//----- nvinfo : EIATTR_MERCURY_ISA_VERSION
	.align		4
        /*0034*/ 	.byte	0x03, 0x5f
        /*0036*/ 	.short	0x0000


	//----- nvinfo : EIATTR_COOP_GROUP_MASK_REGIDS
	.align		4
        /*0038*/ 	.byte	0x04, 0x29
        /*003a*/ 	.short	(.L_326 - .L_325)


	//   ....[0]....
.L_325:
        /*003c*/ 	.word	0xffffffff


	//   ....[1]....
        /*0040*/ 	.word	0xffffffff


	//   ....[2]....
        /*0044*/ 	.word	0xffffffff


	//   ....[3]....
        /*0048*/ 	.word	0xffffffff


	//   ....[4]....
        /*004c*/ 	.word	0xffffffff


	//   ....[5]....
        /*0050*/ 	.word	0xffffffff


	//   ....[6]....
        /*0054*/ 	.word	0xffffffff


	//   ....[7]....
        /*0058*/ 	.word	0xffffffff


	//   ....[8]....
        /*005c*/ 	.word	0xffffffff


	//   ....[9]....
        /*0060*/ 	.word	0xffffffff


	//   ....[10]....
        /*0064*/ 	.word	0xffffffff


	//   ....[11]....
        /*0068*/ 	.word	0xffffffff


	//   ....[12]....
        /*006c*/ 	.word	0xffffffff


	//   ....[13]....
        /*0070*/ 	.word	0xffffffff


	//   ....[14]....
        /*0074*/ 	.word	0xffffffff


	//   ....[15]....
        /*0078*/ 	.word	0xffffffff


	//   ....[16]....
        /*007c*/ 	.word	0xffffffff


	//   ....[17]....
        /*0080*/ 	.word	0xffffffff


	//   ....[18]....
        /*0084*/ 	.word	0xffffffff


	//   ....[19]....
        /*0088*/ 	.word	0xffffffff


	//   ....[20]....
        /*008c*/ 	.word	0xffffffff


	//   ....[21]....
        /*0090*/ 	.word	0xffffffff


	//   ....[22]....
        /*0094*/ 	.word	0xffffffff


	//   ....[23]....
        /*0098*/ 	.word	0xffffffff


	//   ....[24]....
        /*009c*/ 	.word	0xffffffff


	//   ....[25]....
        /*00a0*/ 	.word	0xffffffff


	//   ....[26]....
        /*00a4*/ 	.word	0xffffffff


	//   ....[27]....
        /*00a8*/ 	.word	0xffffffff


	//   ....[28]....
        /*00ac*/ 	.word	0xffffffff


	//   ....[29]....
        /*00b0*/ 	.word	0xffffffff


	//   ....[30]....
        /*00b4*/ 	.word	0xffffffff


	//   ....[31]....
        /*00b8*/ 	.word	0xffffffff


	//   ....[32]....
        /*00bc*/ 	.word	0xffffffff


	//   ....[33]....
        /*00c0*/ 	.word	0xffffffff


	//   ....[34]....
        /*00c4*/ 	.word	0xffffffff


	//   ....[35]....
        /*00c8*/ 	.word	0xffffffff


	//   ....[36]....
        /*00cc*/ 	.word	0xffffffff


	//   ....[37]....
        /*00d0*/ 	.word	0xffffffff


	//   ....[38]....
        /*00d4*/ 	.word	0xffffffff


	//   ....[39]....
        /*00d8*/ 	.word	0xffffffff


	//   ....[40]....
        /*00dc*/ 	.word	0xffffffff


	//   ....[41]....
        /*00e0*/ 	.word	0xffffffff


	//   ....[42]....
        /*00e4*/ 	.word	0xffffffff


	//   ....[43]....
        /*00e8*/ 	.word	0xffffffff


	//   ....[44]....
        /*00ec*/ 	.word	0xffffffff


	//   ....[45]....
        /*00f0*/ 	.word	0xffffffff


	//   ....[46]....
        /*00f4*/ 	.word	0xffffffff


	//   ....[47]....
        /*00f8*/ 	.word	0xffffffff


	//   ....[48]....
        /*00fc*/ 	.word	0xffffffff


	//   ....[49]....
        /*0100*/ 	.word	0xffffffff


	//   ....[50]....
        /*0104*/ 	.word	0xffffffff


	//   ....[51]....
        /*0108*/ 	.word	0xffffffff


	//   ....[52]....
        /*010c*/ 	.word	0xffffffff


	//   ....[53]....
        /*0110*/ 	.word	0xffffffff


	//   ....[54]....
        /*0114*/ 	.word	0xffffffff


	//   ....[55]....
        /*0118*/ 	.word	0xffffffff


	//   ....[56]....
        /*011c*/ 	.word	0xffffffff


	//   ....[57]....
        /*0120*/ 	.word	0xffffffff


	//   ....[58]....
        /*0124*/ 	.word	0xffffffff


	//   ....[59]....
        /*0128*/ 	.word	0xffffffff


	//   ....[60]....
        /*012c*/ 	.word	0xffffffff


	//   ....[61]....
        /*0130*/ 	.word	0xffffffff


	//   ....[62]....
        /*0134*/ 	.word	0xffffffff


	//   ....[63]....
        /*0138*/ 	.word	0xffffffff


	//   ....[64]....
        /*013c*/ 	.word	0xffffffff


	//   ....[65]....
        /*0140*/ 	.word	0xffffffff


	//   ....[66]....
        /*0144*/ 	.word	0xffffffff


	//   ....[67]....
        /*0148*/ 	.word	0xffffffff


	//   ....[68]....
        /*014c*/ 	.word	0xffffffff


	//   ....[69]....
        /*0150*/ 	.word	0xffffffff


	//   ....[70]....
        /*0154*/ 	.word	0xffffffff


	//   ....[71]....
        /*0158*/ 	.word	0xffffffff


	//   ....[72]....
        /*015c*/ 	.word	0xffffffff


	//   ....[73]....
        /*0160*/ 	.word	0xffffffff


	//   ....[74]....
        /*0164*/ 	.word	0xffffffff


	//   ....[75]....
        /*0168*/ 	.word	0xffffffff


	//   ....[76]....
        /*016c*/ 	.word	0xffffffff


	//----- nvinfo : EIATTR_COOP_GROUP_INSTR_OFFSETS
	.align		4
.L_326:
        /*0170*/ 	.byte	0x04, 0x28
        /*0172*/ 	.short	(.L_328 - .L_327)


	//   ....[0]....
.L_327:
        /*0174*/ 	.word	0x00000080


	//   ....[1]....
        /*0178*/ 	.word	0x000022b0


	//   ....[2]....
        /*017c*/ 	.word	0x000022c0


	//   ....[3]....
        /*0180*/ 	.word	0x00003ea0


	//   ....[4]....
        /*0184*/ 	.word	0x00003eb0


	//   ....[5]....
        /*0188*/ 	.word	0x00005a40


	//   ....[6]....
        /*018c*/ 	.word	0x00005a60


	//   ....[7]....
        /*0190*/ 	.word	0x00005f20


	//   ....[8]....
        /*0194*/ 	.word	0x00005f30


	//   ....[9]....
        /*0198*/ 	.word	0x00006b10


	//   ....[10]....
        /*019c*/ 	.word	0x00006b40


	//   ....[11]....
        /*01a0*/ 	.word	0x00006d00


	//   ....[12]....
        /*01a4*/ 	.word	0x00006d30


	//   ....[13]....
        /*01a8*/ 	.word	0x00006e50


	//   ....[14]....
        /*01ac*/ 	.word	0x00006e80


	//   ....[15]....
        /*01b0*/ 	.word	0x00006f90


	//   ....[16]....
        /*01b4*/ 	.word	0x00006fd0


	//   ....[17]....
        /*01b8*/ 	.word	0x00007510


	//   ....[18]....
        /*01bc*/ 	.word	0x00007540


	//   ....[19]....
        /*01c0*/ 	.word	0x00007560


	//   ....[20]....
        /*01c4*/ 	.word	0x00007580


	//   ....[21]....
        /*01c8*/ 	.word	0x000075b0


	//   ....[22]....
        /*01cc*/ 	.word	0x000075c0


	//   ....[23]....
        /*01d0*/ 	.word	0x000075d0


	//   ....[24]....
        /*01d4*/ 	.word	0x000075f0


	//   ....[25]....
        /*01d8*/ 	.word	0x00007b60


	//   ....[26]....
        /*01dc*/ 	.word	0x00007b80


	//   ....[27]....
        /*01e0*/ 	.word	0x00007b90


	//   ....[28]....
        /*01e4*/ 	.word	0x00007ba0


	//   ....[29]....
        /*01e8*/ 	.word	0x0000de20


	//   ....[30]....
        /*01ec*/ 	.word	0x0000de50


	//   ....[31]....
        /*01f0*/ 	.word	0x0000de80


	//   ....[32]....
        /*01f4*/ 	.word	0x0000deb0


	//   ....[33]....
        /*01f8*/ 	.word	0x0000f6c0


	//   ....[34]....
        /*01fc*/ 	.word	0x0000f750


	//   ....[35]....
        /*0200*/ 	.word	0x0000f800


	//   ....[36]....
        /*0204*/ 	.word	0x0000f910


	//   ....[37]....
        /*0208*/ 	.word	0x00010a20


	//   ....[38]....
        /*020c*/ 	.word	0x00010a40


	//   ....[39]....
        /*0210*/ 	.word	0x00010a60


	//   ....[40]....
        /*0214*/ 	.word	0x00010a70


	//   ....[41]....
        /*0218*/ 	.word	0x00010f20


	//   ....[42]....
        /*021c*/ 	.word	0x00010f50


	//   ....[43]....
        /*0220*/ 	.word	0x00010f80


	//   ....[44]....
        /*0224*/ 	.word	0x00010fb0


	//   ....[45]....
        /*0228*/ 	.word	0x000120f0


	//   ....[46]....
        /*022c*/ 	.word	0x00012120


	//   ....[47]....
        /*0230*/ 	.word	0x00012140


	//   ....[48]....
        /*0234*/ 	.word	0x00012160


	//   ....[49]....
        /*0238*/ 	.word	0x00013a50


	//   ....[50]....
        /*023c*/ 	.word	0x00013a70


	//   ....[51]....
        /*0240*/ 	.word	0x00013a90


	//   ....[52]....
        /*0244*/ 	.word	0x00013ab0


	//   ....[53]....
        /*0248*/ 	.word	0x00013cb0


	//   ....[54]....
        /*024c*/ 	.word	0x00013ce0


	//   ....[55]....
        /*0250*/ 	.word	0x00013d30


	//   ....[56]....
        /*0254*/ 	.word	0x00013d40


	//   ....[57]....
        /*0258*/ 	.word	0x00015270


	//   ....[58]....
        /*025c*/ 	.word	0x000152b0


	//   ....[59]....
        /*0260*/ 	.word	0x000152f0


	//   ....[60]....
        /*0264*/ 	.word	0x00015320


	//   ....[61]....
        /*0268*/ 	.word	0x00015500


	//   ....[62]....
        /*026c*/ 	.word	0x00015510


	//   ....[63]....
        /*0270*/ 	.word	0x00015690


	//   ....[64]....
        /*0274*/ 	.word	0x000156c0


	//   ....[65]....
        /*0278*/ 	.word	0x00015810


	//   ....[66]....
        /*027c*/ 	.word	0x00015840


	//   ....[67]....
        /*0280*/ 	.word	0x00015990


	//   ....[68]....
        /*0284*/ 	.word	0x000159b0


	//   ....[69]....
        /*0288*/ 	.word	0x00016180


	//   ....[70]....
        /*028c*/ 	.word	0x000161a0


	//   ....[71]....
        /*0290*/ 	.word	0x000162d0


	//   ....[72]....
        /*0294*/ 	.word	0x00016300


	//   ....[73]....
        /*0298*/ 	.word	0x00016430


	//   ....[74]....
        /*029c*/ 	.word	0x00016460


	//   ....[75]....
        /*02a0*/ 	.word	0x00016590


	//   ....[76]....
        /*02a4*/ 	.word	0x000165b0


	//----- nvinfo : EIATTR_EXIT_INSTR_OFFSETS
	.align		4
.L_328:
        /*02a8*/ 	.byte	0x04, 0x1c
        /*02aa*/ 	.short	(.L_330 - .L_329)


	//   ....[0]....
.L_329:
        /*02ac*/ 	.word	0x00000310


	//   ....[1]....
        /*02b0*/ 	.word	0x000159c0


	//   ....[2]....
        /*02b4*/ 	.word	0x00015a90


	//   ....[3]....
        /*02b8*/ 	.word	0x00015af0


	//   ....[4]....
        /*02bc*/ 	.word	0x000165c0


	//   ....[5]....
        /*02c0*/ 	.word	0x00016670


	//   ....[6]....
        /*02c4*/ 	.word	0x000166d0


	//----- nvinfo : EIATTR_CTAIDZ_USED
	.align		4
.L_330:
        /*02c8*/ 	.byte	0x01, 0x04
	.zero		2


	//----- nvinfo : EIATTR_MAX_THREADS
	.align		4
        /*02cc*/ 	.byte	0x04, 0x05
        /*02ce*/ 	.short	(.L_332 - .L_331)
.L_331:
        /*02d0*/ 	.word	0x00000100
        /*02d4*/ 	.word	0x00000001
        /*02d8*/ 	.word	0x00000001


	//----- nvinfo : EIATTR_CRS_STACK_SIZE
	.align		4
.L_332:
        /*02dc*/ 	.byte	0x04, 0x1e
        /*02de*/ 	.short	(.L_334 - .L_333)
.L_333:
        /*02e0*/ 	.word	0x00000000
.L_334:


//--------------------- .nv.info._ZN7cutlass13device_kernelIN5flash19enable_sm80_to_sm89INS1_16FlashAttnFwdSm80INS1_25CollectiveMainloopFwdSm80ILi8ELi2ELb0EN4cute5tupleIJNS5_1CILi128EEENS7_ILi64EEENS7_ILi192EEEEEELi192ENS_10bfloat16_tEfNS_4arch4Sm80ELb0ELb1ELb1ELb0ELb1ELb0ELb1ELb0EEENS1_21CollectiveEpilogueFwdINS6_IJS8_SA_S9_EEENS6_IJNS7_ILi1EEESI_SI_EEESC_SE_Li256ELb0ELb1ELb0ELb0EEENS1_19SingleTileSchedulerILb0ELb0ELb1ELi128EEEEEEEEEvNT_6ParamsE --------------------------
	.section	.nv.info._ZN7cutlass13device_kernelIN5flash19enable_sm80_to_sm89INS1_16FlashAttnFwdSm80INS1_25CollectiveMainloopFwdSm80ILi8ELi2ELb0EN4cute5tupleIJNS5_1CILi128EEENS7_ILi64EEENS7_ILi192EEEEEELi192ENS_10bfloat16_tEfNS_4arch4Sm80ELb0ELb1ELb1ELb0ELb1ELb0ELb1ELb0EEENS1_21CollectiveEpilogueFwdINS6_IJS8_SA_S9_EEENS6_IJNS7_ILi1EEESI_SI_EEESC_SE_Li256ELb0ELb1ELb0ELb0EEENS1_19SingleTileSchedulerILb0ELb0ELb1ELi128EEEEEEEEEvNT_6ParamsE,"",@"SHT_CUDA_INFO"
	.sectionflags	@""
	.align	4


	//----- nvinfo : EIATTR_CUDA_API_VERSION
	.align		4
        /*0000*/ 	.byte	0x04, 0x37
        /*0002*/ 	.short	(.L_336 - .L_335)
.L_335:
        /*0004*/ 	.word	0x00000082


	//----- nvinfo : EIATTR_SW2861232_WAR
	.align		4
.L_336:
        /*0008*/ 	.byte	0x01, 0x35
	.zero		2


	//----- nvinfo : EIATTR_PARAM_CBANK
	.align		4
        /*000c*/ 	.byte	0x04, 0x0a
        /*000e*/ 	.short	(.L_338 - .L_337)
	.align		4
.L_337:
        /*0010*/ 	.word	index@(.nv.constant0._ZN7cutlass13device_kernelIN5flash19enable_sm80_to_sm89INS1_16FlashAttnFwdSm80INS1_25CollectiveMainloopFwdSm80ILi8ELi2ELb0EN4cute5tupleIJNS5_1CILi128EEENS7_ILi64EEENS7_ILi192EEEEEELi192ENS_10bfloat16_tEfNS_4arch4Sm80ELb0ELb1ELb1ELb0ELb1ELb0ELb1ELb0EEENS1_21CollectiveEpilogueFwdINS6_IJS8_SA_S9_EEENS6_IJNS7_ILi1EEESI_SI_EEESC_SE_Li256ELb0ELb1ELb0ELb0EEENS1_19SingleTileSchedulerILb0ELb0ELb1ELi128EEEEEEEEEvNT_6ParamsE)
        /*0014*/ 	.short	0x0160
        /*0016*/ 	.short	0x0418


	//----- nvinfo : EIATTR_CBANK_PARAM_SIZE
	.align		4
.L_338:
        /*0018*/ 	.byte	0x03, 0x19
        /*001a*/ 	.short	0x0418


	//----- nvinfo : EIATTR_KPARAM_INFO
	.align		4
        /*001c*/ 	.byte	0x04, 0x17
        /*001e*/ 	.short	(.L_340 - .L_339)
.L_339:
        /*0020*/ 	.word	0x00000000
        /*0024*/ 	.short	0x0000
        /*0026*/ 	.short	0x0000
        /*0028*/ 	.byte	0x00, 0xf0, 0x61, 0x10


	//----- nvinfo : EIATTR_MAXREG_COUNT
	.align		4
.L_340:
        /*002c*/ 	.byte	0x03, 0x1b
        /*002e*/ 	.short	0x00ff


	//----- nvinfo : EIATTR_NUM_BARRIERS
	.align		4
        /*0030*/ 	.byte	0x02, 0x4c
        /*0032*/ 	.byte	0x02
	.zero		1


	//----- nvinfo : EIATTR_MERCURY_ISA_VERSION
	.align		4
        /*0034*/ 	.byte	0x03, 0x5f
        /*0036*/ 	.short	0x0000


	//----- nvinfo : EIATTR_COOP_GROUP_MASK_REGIDS
	.align		4
        /*0038*/ 	.byte	0x04, 0x29
        /*003a*/ 	.short	(.L_342 - .L_341)


	//   ....[0]....
.L_341:
        /*003c*/ 	.word	0xffffffff


	//   ....[1]....
        /*0040*/ 	.word	0xffffffff


	//   ....[2]....
        /*0044*/ 	.word	0xffffffff


	//   ....[3]....
        /*0048*/ 	.word	0xffffffff


	//   ....[4]....
        /*004c*/ 	.word	0xffffffff


	//   ....[5]....
        /*0050*/ 	.word	0xffffffff


	//   ....[6]....
        /*0054*/ 	.word	0xffffffff


	//   ....[7]....
        /*0058*/ 	.word	0xffffffff


	//   ....[8]....
        /*005c*/ 	.word	0xffffffff


	//   ....[9]....
        /*0060*/ 	.word	0xffffffff


	//   ....[10]....
        /*0064*/ 	.word	0xffffffff


	//   ....[11]....
        /*0068*/ 	.word	0xffffffff


	//   ....[12]....
        /*006c*/ 	.word	0xffffffff


	//   ....[13]....
        /*0070*/ 	.word	0xffffffff


	//   ....[14]....
        /*0074*/ 	.word	0xffffffff


	//   ....[15]....
        /*0078*/ 	.word	0xffffffff


	//   ....[16]....
        /*007c*/ 	.word	0xffffffff


	//   ....[17]....
        /*0080*/ 	.word	0xffffffff


	//   ....[18]....
        /*0084*/ 	.word	0xffffffff


	//   ....[19]....
        /*0088*/ 	.word	0xffffffff


	//   ....[20]....
        /*008c*/ 	.word	0xffffffff


	//   ....[21]....
        /*0090*/ 	.word	0xffffffff


	//   ....[22]....
        /*0094*/ 	.word	0xffffffff


	//   ....[23]....
        /*0098*/ 	.word	0xffffffff


	//   ....[24]....
        /*009c*/ 	.word	0xffffffff


	//   ....[25]....
        /*00a0*/ 	.word	0xffffffff


	//   ....[26]....
        /*00a4*/ 	.word	0xffffffff


	//   ....[27]....
        /*00a8*/ 	.word	0xffffffff


	//   ....[28]....
        /*00ac*/ 	.word	0xffffffff


	//   ....[29]....
        /*00b0*/ 	.word	0xffffffff


	//   ....[30]....
        /*00b4*/ 	.word	0xffffffff


	//   ....[31]....
        /*00b8*/ 	.word	0xffffffff


	//   ....[32]....
        /*00bc*/ 	.word	0xffffffff


	//   ....[33]....
        /*00c0*/ 	.word	0xffffffff


	//   ....[34]....
        /*00c4*/ 	.word	0xffffffff


	//   ....[35]....
        /*00c8*/ 	.word	0xffffffff


	//   ....[36]....
        /*00cc*/ 	.word	0xffffffff


	//   ....[37]....
        /*00d0*/ 	.word	0xffffffff


	//   ....[38]....
        /*00d4*/ 	.word	0xffffffff


	//   ....[39]....
        /*00d8*/ 	.word	0xffffffff


	//   ....[40]....
        /*00dc*/ 	.word	0xffffffff


	//   ....[41]....
        /*00e0*/ 	.word	0xffffffff


	//   ....[42]....
        /*00e4*/ 	.word	0xffffffff


	//   ....[43]....
        /*00e8*/ 	.word	0xffffffff


	//   ....[44]....
        /*00ec*/ 	.word	0xffffffff


	//   ....[45]....
        /*00f0*/ 	.word	0xffffffff


	//   ....[46]....
        /*00f4*/ 	.word	0xffffffff


	//   ....[47]....
        /*00f8*/ 	.word	0xffffffff


	//   ....[48]....
        /*00fc*/ 	.word	0xffffffff


	//   ....[49]....
        /*0100*/ 	.word	0xffffffff


	//   ....[50]....
        /*0104*/ 	.word	0xffffffff


	//   ....[51]....
        /*0108*/ 	.word	0xffffffff


	//   ....[52]....
        /*010c*/ 	.word	0xffffffff


	//   ....[53]....
        /*0110*/ 	.word	0xffffffff


	//   ....[54]....
        /*0114*/ 	.word	0xffffffff


	//   ....[55]....
        /*0118*/ 	.word	0xffffffff


	//   ....[56]....
        /*011c*/ 	.word	0xffffffff


	//   ....[57]....
        /*0120*/ 	.word	0xffffffff


	//   ....[58]....
        /*0124*/ 	.word	0xffffffff


	//   ....[59]....
        /*0128*/ 	.word	0xffffffff


	//   ....[60]....
        /*012c*/ 	.word	0xffffffff


	//   ....[61]....
        /*0130*/ 	.word	0xffffffff


	//   ....[62]....
        /*0134*/ 	.word	0xffffffff


	//   ....[63]....
        /*0138*/ 	.word	0xffffffff


	//   ....[64]....
        /*013c*/ 	.word	0xffffffff


	//   ....[65]....
        /*0140*/ 	.word	0xffffffff


	//   ....[66]....
        /*0144*/ 	.word	0xffffffff


	//   ....[67]....
        /*0148*/ 	.word	0xffffffff


	//   ....[68]....
        /*014c*/ 	.word	0xffffffff


	//   ....[69]....
        /*0150*/ 	.word	0xffffffff


	//   ....[70]....
        /*0154*/ 	.word	0xffffffff


	//   ....[71]....
        /*0158*/ 	.word	0xffffffff


	//   ....[72]....
        /*015c*/ 	.word	0xffffffff


	//   ....[73]....
        /*0160*/ 	.word	0xffffffff


	//   ....[74]....
        /*0164*/ 	.word	0xffffffff


	//   ....[75]....
        /*0168*/ 	.word	0xffffffff


	//   ....[76]....
        /*016c*/ 	.word	0xffffffff


	//   ....[77]....
        /*0170*/ 	.word	0xffffffff


	//   ....[78]....
        /*0174*/ 	.word	0xffffffff


	//   ....[79]....
        /*0178*/ 	.word	0xffffffff


	//   ....[80]....
        /*017c*/ 	.word	0xffffffff


	//   ....[81]....
        /*0180*/ 	.word	0xffffffff


	//   ....[82]....
        /*0184*/ 	.word	0xffffffff


	//   ....[83]....
        /*0188*/ 	.word	0xffffffff


	//   ....[84]....
        /*018c*/ 	.word	0xffffffff


	//   ....[85]....
        /*0190*/ 	.word	0xffffffff


	//   ....[86]....
        /*0194*/ 	.word	0xffffffff


	//   ....[87]....
        /*0198*/ 	.word	0xffffffff


	//   ....[88]....
        /*019c*/ 	.word	0xffffffff


	//   ....[89]....
        /*01a0*/ 	.word	0xffffffff


	//   ....[90]....
        /*01a4*/ 	.word	0xffffffff


	//   ....[91]....
        /*01a8*/ 	.word	0xffffffff


	//   ....[92]....
        /*01ac*/ 	.word	0xffffffff


	//   ....[93]....
        /*01b0*/ 	.word	0xffffffff


	//   ....[94]....
        /*01b4*/ 	.word	0xffffffff


	//   ....[95]....
        /*01b8*/ 	.word	0xffffffff


	//   ....[96]....
        /*01bc*/ 	.word	0xffffffff


	//   ....[97]....
        /*01c0*/ 	.word	0xffffffff


	//----- nvinfo : EIATTR_COOP_GROUP_INSTR_OFFSETS
	.align		4
.L_342:
        /*01c4*/ 	.byte	0x04, 0x28
        /*01c6*/ 	.short	(.L_344 - .L_343)


	//   ....[0]....
.L_343:
        /*01c8*/ 	.word	0x00000c70


	//   ....[1]....
        /*01cc*/ 	.word	0x00000cd0


	//   ....[2]....
        /*01d0*/ 	.word	0x00000d00


	//   ....[3]....
        /*01d4*/ 	.word	0x00000d40


	//   ....[4]....
        /*01d8*/ 	.word	0x00000d70


	//   ....[5]....
        /*01dc*/ 	.word	0x00000de0


	//   ....[6]....
        /*01e0*/ 	.word	0x00000e10


	//   ....[7]....
        /*01e4*/ 	.word	0x00000f90


	//   ....[8]....
        /*01e8*/ 	.word	0x00001430


	//   ....[9]....
        /*01ec*/ 	.word	0x00001480


	//   ....[10]....
        /*01f0*/ 	.word	0x000014b0


	//   ....[11]....
        /*01f4*/ 	.word	0x000014c0


	//   ....[12]....
        /*01f8*/ 	.word	0x00001570


	//   ....[13]....
        /*01fc*/ 	.word	0x00001590


	//   ....[14]....
        /*0200*/ 	.word	0x000015b0


	//   ....[15]....
        /*0204*/ 	.word	0x000015d0


	//   ....[16]....
        /*0208*/ 	.word	0x00001bb0


	//   ....[17]....
        /*020c*/ 	.word	0x00001bd0


	//   ....[18]....
        /*0210*/ 	.word	0x00001c30


	//   ....[19]....
        /*0214*/ 	.word	0x00001c50


	//   ....[20]....
        /*0218*/ 	.word	0x00002190


	//   ....[21]....
        /*021c*/ 	.word	0x000021c0


	//   ....[22]....
        /*0220*/ 	.word	0x000021e0


	//   ....[23]....
        /*0224*/ 	.word	0x00002240


	//   ....[24]....
        /*0228*/ 	.word	0x00002f40


	//   ....[25]....
        /*022c*/ 	.word	0x000032d0


	//   ....[26]....
        /*0230*/ 	.word	0x00003f70


	//   ....[27]....
        /*0234*/ 	.word	0x00003fa0


	//   ....[28]....
        /*0238*/ 	.word	0x00003fc0


	//   ....[29]....
        /*023c*/ 	.word	0x000040d0


	//   ....[30]....
        /*0240*/ 	.word	0x00005220


	//   ....[31]....
        /*0244*/ 	.word	0x00005240


	//   ....[32]....
        /*0248*/ 	.word	0x00005260


	//   ....[33]....
        /*024c*/ 	.word	0x00005270


	//   ....[34]....
        /*0250*/ 	.word	0x000058e0


	//   ....[35]....
        /*0254*/ 	.word	0x00005900


	//   ....[36]....
        /*0258*/ 	.word	0x00005920


	//   ....[37]....
        /*025c*/ 	.word	0x00005980


	//   ....[38]....
        /*0260*/ 	.word	0x00006730


	//   ....[39]....
        /*0264*/ 	.word	0x00006af0


	//   ....[40]....
        /*0268*/ 	.word	0x00007210


	//   ....[41]....
        /*026c*/ 	.word	0x000072e0


	//   ....[42]....
        /*0270*/ 	.word	0x00007570


	//   ....[43]....
        /*0274*/ 	.word	0x000076d0


	//   ....[44]....
        /*0278*/ 	.word	0x00008eb0


	//   ....[45]....
        /*027c*/ 	.word	0x00008ed0


	//   ....[46]....
        /*0280*/ 	.word	0x00008ee0


	//   ....[47]....
        /*0284*/ 	.word	0x00008ef0


	//   ....[48]....
        /*0288*/ 	.word	0x00009680


	//   ....[49]....
        /*028c*/ 	.word	0x000096a0


	//   ....[50]....
        /*0290*/ 	.word	0x000096c0


	//   ....[51]....
        /*0294*/ 	.word	0x00009720


	//   ....[52]....
        /*0298*/ 	.word	0x0000a810


	//   ....[53]....
        /*029c*/ 	.word	0x0000a850


	//   ....[54]....
        /*02a0*/ 	.word	0x0000a870


	//   ....[55]....
        /*02a4*/ 	.word	0x0000a8b0


	//   ....[56]....
        /*02a8*/ 	.word	0x0000c190


	//   ....[57]....
        /*02ac*/ 	.word	0x0000c1b0


	//   ....[58]....
        /*02b0*/ 	.word	0x0000c1c0


	//   ....[59]....
        /*02b4*/ 	.word	0x0000c1d0


	//   ....[60]....
        /*02b8*/ 	.word	0x0000c700


	//   ....[61]....
        /*02bc*/ 	.word	0x0000c710


	//   ....[62]....
        /*02c0*/ 	.word	0x0000c720


	//   ....[63]....
        /*02c4*/ 	.word	0x0000c7a0


	//   ....[64]....
        /*02c8*/ 	.word	0x0000d4d0


	//   ....[65]....
        /*02cc*/ 	.word	0x0000d8b0


	//   ....[66]....
        /*02d0*/ 	.word	0x0000dfd0


	//   ....[67]....
        /*02d4*/ 	.word	0x0000e090


	//   ....[68]....
        /*02d8*/ 	.word	0x0000e330


	//   ....[69]....
        /*02dc*/ 	.word	0x0000e460


	//   ....[70]....
        /*02e0*/ 	.word	0x0000fc30


	//   ....[71]....
        /*02e4*/ 	.word	0x0000fc40


	//   ....[72]....
        /*02e8*/ 	.word	0x0000fc50


	//   ....[73]....
        /*02ec*/ 	.word	0x0000fcc0


	//   ....[74]....
        /*02f0*/ 	.word	0x0000fe60


	//   ....[75]....
        /*02f4*/ 	.word	0x0000fe90


	//   ....[76]....
        /*02f8*/ 	.word	0x0000fed0


	//   ....[77]....
        /*02fc*/ 	.word	0x0000fee0


	//   ....[78]....
        /*0300*/ 	.word	0x00011480


	//   ....[79]....
        /*0304*/ 	.word	0x00011490


	//   ....[80]....
        /*0308*/ 	.word	0x000114b0


	//   ....[81]....
        /*030c*/ 	.word	0x000114c0


	//   ....[82]....
        /*0310*/ 	.word	0x000114d0


	//   ....[83]....
        /*0314*/ 	.word	0x000115b0


	//   ....[84]....
        /*0318*/ 	.word	0x00011730


	//   ....[85]....
        /*031c*/ 	.word	0x00011760


	//   ....[86]....
        /*0320*/ 	.word	0x000118b0


	//   ....[87]....
        /*0324*/ 	.word	0x000118e0


	//   ....[88]....
        /*0328*/ 	.word	0x00011a30


	//   ....[89]....
        /*032c*/ 	.word	0x00011a50


	//   ....[90]....
        /*0330*/ 	.word	0x00012120


	//   ....[91]....
        /*0334*/ 	.word	0x00012140


	//   ....[92]....
        /*0338*/ 	.word	0x00012270


	//   ....[93]....
        /*033c*/ 	.word	0x000122a0


	//   ....[94]....
        /*0340*/ 	.word	0x000123d0


	//   ....[95]....
        /*0344*/ 	.word	0x00012400


	//   ....[96]....
        /*0348*/ 	.word	0x00012530


	//   ....[97]....
        /*034c*/ 	.word	0x00012550


	//----- nvinfo : EIATTR_EXIT_INSTR_OFFSETS
	.align		4
.L_344:
        /*0350*/ 	.byte	0x04, 0x1c
        /*0352*/ 	.short	(.L_346 - .L_345)


	//   ....[0]....
.L_345:
        /*0354*/ 	.word	0x00000030


	//   ....[1]....
        /*0358*/ 	.word	0x00011a60


	//   ....[2]....
        /*035c*/ 	.word	0x00011b30


	//   ....[3]....
        /*0360*/ 	.word	0x00011b90


	//   ....[4]....
        /*0364*/ 	.word	0x00012560


	//   ....[5]....
        /*0368*/ 	.word	0x00012610


	//   ....[6]....
        /*036c*/ 	.word	0x00012670


	//----- nvinfo : EIATTR_CTAIDZ_USED
	.align		4
.L_346:
        /*0370*/ 	.byte	0x01, 0x04
	.zero		2


	//----- nvinfo : EIATTR_MAX_THREADS
	.align		4
        /*0374*/ 	.byte	0x04, 0x05
        /*0376*/ 	.short	(.L_348 - .L_347)
.L_347:
        /*0378*/ 	.word	0x00000100
        /*037c*/ 	.word	0x00000001
        /*0380*/ 	.word	0x00000001


	//----- nvinfo : EIATTR_CRS_STACK_SIZE
	.align		4
.L_348:
        /*0384*/ 	.byte	0x04, 0x1e
        /*0386*/ 	.short	(.L_350 - .L_349)
.L_349:
        /*0388*/ 	.word	0x00000000
.L_350:


//--------------------- .nv.info._ZN7cutlass13device_kernelIN5flash19enable_sm80_to_sm89INS1_16FlashAttnFwdSm80INS1_25CollectiveMainloopFwdSm80ILi8ELi2ELb0EN4cute5tupleIJNS5_1CILi128EEENS7_ILi64EEENS7_ILi192EEEEEELi192ENS_10bfloat16_tEfNS_4arch4Sm80ELb0ELb1ELb1ELb1ELb1ELb0ELb1ELb0EEENS1_21CollectiveEpilogueFwdINS6_IJS8_SA_S9_EEENS6_IJNS7_ILi1EEESI_SI_EEESC_SE_Li256ELb1ELb1ELb0ELb0EEENS1_19SingleTileSchedulerILb1ELb0ELb1ELi128EEEEEEEEEvNT_6ParamsE --------------------------
	.section	.nv.info._ZN7cutlass13device_kernelIN5flash19enable_sm80_to_sm89INS1_16FlashAttnFwdSm80INS1_25CollectiveMainloopFwdSm80ILi8ELi2ELb0EN4cute5tupleIJNS5_1CILi128EEENS7_ILi64EEENS7_ILi192EEEEEELi192ENS_10bfloat16_tEfNS_4arch4Sm80ELb0ELb1ELb1ELb1ELb1ELb0ELb1ELb0EEENS1_21CollectiveEpilogueFwdINS6_IJS8_SA_S9_EEENS6_IJNS7_ILi1EEESI_SI_EEESC_SE_Li256ELb1ELb1ELb0ELb0EEENS1_19SingleTileSchedulerILb1ELb0ELb1ELi128EEEEEEEEEvNT_6ParamsE,"",@"SHT_CUDA_INFO"
	.sectionflags	@""
	.align	4


	//----- nvinfo : EIATTR_CUDA_API_VERSION
	.align		4
        /*0000*/ 	.byte	0x04, 0x37
        /*0002*/ 	.short	(.L_352 - .L_351)
.L_351:
        /*0004*/ 	.word	0x00000082


	//----- nvinfo : EIATTR_SW2861232_WAR
	.align		4
.L_352:
        /*0008*/ 	.byte	0x01, 0x35
	.zero		2


	//----- nvinfo : EIATTR_PARAM_CBANK
	.align		4
        /*000c*/ 	.byte	0x04, 0x0a
        /*000e*/ 	.short	(.L_354 - .L_353)
	.align		4
.L_353:
        /*0010*/ 	.word	index@(.nv.constant0._ZN7cutlass13device_kernelIN5flash19enable_sm80_to_sm89INS1_16FlashAttnFwdSm80INS1_25CollectiveMainloopFwdSm80ILi8ELi2ELb0EN4cute5tupleIJNS5_1CILi128EEENS7_ILi64EEENS7_ILi192EEEEEELi192ENS_10bfloat16_tEfNS_4arch4Sm80ELb0ELb1ELb1ELb1ELb1ELb0ELb1ELb0EEENS1_21CollectiveEpilogueFwdINS6_IJS8_SA_S9_EEENS6_IJNS7_ILi1EEESI_SI_EEESC_SE_Li256ELb1ELb1ELb0ELb0EEENS1_19SingleTileSchedulerILb1ELb0ELb1ELi128EEEEEEEEEvNT_6ParamsE)
        /*0014*/ 	.short	0x0160
        /*0016*/ 	.short	0x0418


	//----- nvinfo : EIATTR_CBANK_PARAM_SIZE
	.align		4
.L_354:
        /*0018*/ 	.byte	0x03, 0x19
        /*001a*/ 	.short	0x0418


	//----- nvinfo : EIATTR_KPARAM_INFO
	.align		4
        /*001c*/ 	.byte	0x04, 0x17
        /*001e*/ 	.short	(.L_356 - .L_355)
.L_355:
        /*0020*/ 	.word	0x00000000
        /*0024*/ 	.short	0x0000
        /*0026*/ 	.short	0x0000
        /*0028*/ 	.byte	0x00, 0xf0, 0x61, 0x10


	//----- nvinfo : EIATTR_MAXREG_COUNT
	.align		4
.L_356:
        /*002c*/ 	.byte	0x03, 0x1b
        /*002e*/ 	.short	0x00ff


	//----- nvinfo : EIATTR_NUM_BARRIERS
	.align		4
        /*0030*/ 	.byte	0x02, 0x4c
        /*0032*/ 	.byte	0x02
	.zero		1


	//----- nvinfo : EIATTR_MERCURY_ISA_VERSION
	.align		4
        /*0034*/ 	.byte	0x03, 0x5f
        /*0036*/ 	.short	0x0000


	//----- nvinfo : EIATTR_COOP_GROUP_MASK_REGIDS
	.align		4
        /*0038*/ 	.byte	0x04, 0x29
        /*003a*/ 	.short	(.L_358 - .L_357)


	//   ....[0]....
.L_357:
        /*003c*/ 	.word	0xffffffff


	//   ....[1]....
        /*0040*/ 	.word	0xffffffff


	//   ....[2]....
        /*0044*/ 	.word	0xffffffff


	//   ....[3]....
        /*0048*/ 	.word	0xffffffff


	//   ....[4]....
        /*004c*/ 	.word	0xffffffff


	//   ....[5]....
        /*0050*/ 	.word	0xffffffff


	//   ....[6]....
        /*0054*/ 	.word	0xffffffff


	//   ....[7]....
        /*0058*/ 	.word	0xffffffff


	//   ....[8]....
        /*005c*/ 	.word	0xffffffff


	//   ....[9]....
        /*0060*/ 	.word	0xffffffff


	//   ....[10]....
        /*0064*/ 	.word	0xffffffff


	//   ....[11]....
        /*0068*/ 	.word	0xffffffff


	//   ....[12]....
        /*006c*/ 	.word	0xffffffff


	//   ....[13]....
        /*0070*/ 	.word	0xffffffff


	//   ....[14]....
        /*0074*/ 	.word	0xffffffff


	//   ....[15]....
        /*0078*/ 	.word	0xffffffff


	//   ....[16]....
        /*007c*/ 	.word	0xffffffff


	//   ....[17]....
        /*0080*/ 	.word	0xffffffff


	//   ....[18]....
        /*0084*/ 	.word	0xffffffff


	//   ....[19]....
        /*0088*/ 	.word	0xffffffff


	//   ....[20]....
        /*008c*/ 	.word	0xffffffff


	//   ....[21]....
        /*0090*/ 	.word	0xffffffff


	//   ....[22]....
        /*0094*/ 	.word	0xffffffff


	//   ....[23]....
        /*0098*/ 	.word	0xffffffff


	//   ....[24]....
        /*009c*/ 	.word	0xffffffff


	//   ....[25]....
        /*00a0*/ 	.word	0xffffffff


	//   ....[26]....
        /*00a4*/ 	.word	0xffffffff


	//   ....[27]....
        /*00a8*/ 	.word	0xffffffff


	//   ....[28]....
        /*00ac*/ 	.word	0xffffffff


	//   ....[29]....
        /*00b0*/ 	.word	0xffffffff


	//   ....[30]....
        /*00b4*/ 	.word	0xffffffff


	//   ....[31]....
        /*00b8*/ 	.word	0xffffffff


	//   ....[32]....
        /*00bc*/ 	.word	0xffffffff


	//   ....[33]....
        /*00c0*/ 	.word	0xffffffff


	//   ....[34]....
        /*00c4*/ 	.word	0xffffffff


	//   ....[35]....
        /*00c8*/ 	.word	0xffffffff


	//   ....[36]....
        /*00cc*/ 	.word	0xffffffff


	//   ....[37]....
        /*00d0*/ 	.word	0xffffffff


	//   ....[38]....
        /*00d4*/ 	.word	0xffffffff


	//   ....[39]....
        /*00d8*/ 	.word	0xffffffff


	//   ....[40]....
        /*00dc*/ 	.word	0xffffffff


	//   ....[41]....
        /*00e0*/ 	.word	0xffffffff


	//   ....[42]....
        /*00e4*/ 	.word	0xffffffff


	//   ....[43]....
        /*00e8*/ 	.word	0xffffffff


	//   ....[44]....
        /*00ec*/ 	.word	0xffffffff


	//   ....[45]....
        /*00f0*/ 	.word	0xffffffff


	//   ....[46]....
        /*00f4*/ 	.word	0xffffffff


	//   ....[47]....
        /*00f8*/ 	.word	0xffffffff


	//   ....[48]....
        /*00fc*/ 	.word	0xffffffff


	//   ....[49]....
        /*0100*/ 	.word	0xffffffff


	//   ....[50]....
        /*0104*/ 	.word	0xffffffff


	//   ....[51]....
        /*0108*/ 	.word	0xffffffff


	//   ....[52]....
        /*010c*/ 	.word	0xffffffff


	//   ....[53]....
        /*0110*/ 	.word	0xffffffff


	//   ....[54]....
        /*0114*/ 	.word	0xffffffff


	//   ....[55]....
        /*0118*/ 	.word	0xffffffff


	//   ....[56]....
        /*011c*/ 	.word	0xffffffff


	//   ....[57]....
        /*0120*/ 	.word	0xffffffff


	//   ....[58]....
        /*0124*/ 	.word	0xffffffff


	//   ....[59]....
        /*0128*/ 	.word	0xffffffff


	//   ....[60]....
        /*012c*/ 	.word	0xffffffff


	//   ....[61]....
        /*0130*/ 	.word	0xffffffff


	//   ....[62]....
        /*0134*/ 	.word	0xffffffff


	//   ....[63]....
        /*0138*/ 	.word	0xffffffff


	//   ....[64]....
        /*013c*/ 	.word	0xffffffff


	//   ....[65]....
        /*0140*/ 	.word	0xffffffff


	//   ....[66]....
        /*0144*/ 	.word	0xffffffff


	//   ....[67]....
        /*0148*/ 	.word	0xffffffff


	//   ....[68]....
        /*014c*/ 	.word	0xffffffff


	//   ....[69]....
        /*0150*/ 	.word	0xffffffff


	//   ....[70]....
        /*0154*/ 	.word	0xffffffff


	//   ....[71]....
        /*0158*/ 	.word	0xffffffff


	//   ....[72]....
        /*015c*/ 	.word	0xffffffff


	//   ....[73]....
        /*0160*/ 	.word	0xffffffff


	//   ....[74]....
        /*0164*/ 	.word	0xffffffff


	//   ....[75]....
        /*0168*/ 	.word	0xffffffff


	//   ....[76]....
        /*016c*/ 	.word	0xffffffff


	//   ....[77]....
        /*0170*/ 	.word	0xffffffff


	//   ....[78]....
        /*0174*/ 	.word	0xffffffff


	//   ....[79]....
        /*0178*/ 	.word	0xffffffff


	//   ....[80]....
        /*017c*/ 	.word	0xffffffff


	//   ....[81]....
        /*0180*/ 	.word	0xffffffff


	//   ....[82]....
        /*0184*/ 	.word	0xffffffff


	//   ....[83]....
        /*0188*/ 	.word	0xffffffff


	//   ....[84]....
        /*018c*/ 	.word	0xffffffff


	//   ....[85]....
        /*0190*/ 	.word	0xffffffff


	//   ....[86]....
        /*0194*/ 	.word	0xffffffff


	//   ....[87]....
        /*0198*/ 	.word	0xffffffff


	//   ....[88]....
        /*019c*/ 	.word	0xffffffff


	//   ....[89]....
        /*01a0*/ 	.word	0xffffffff


	//   ....[90]....
        /*01a4*/ 	.word	0xffffffff


	//   ....[91]....
        /*01a8*/ 	.word	0xffffffff


	//   ....[92]....
        /*01ac*/ 	.word	0xffffffff


	//   ....[93]....
        /*01b0*/ 	.word	0xffffffff


	//   ....[94]....
        /*01b4*/ 	.word	0xffffffff


	//   ....[95]....
        /*01b8*/ 	.word	0xffffffff


	//   ....[96]....
        /*01bc*/ 	.word	0xffffffff


	//   ....[97]....
        /*01c0*/ 	.word	0xffffffff


	//   ....[98]....
        /*01c4*/ 	.word	0xffffffff


	//----- nvinfo : EIATTR_COOP_GROUP_INSTR_OFFSETS
	.align		4
.L_358:
        /*01c8*/ 	.byte	0x04, 0x28
        /*01ca*/ 	.short	(.L_360 - .L_359)


	//   ....[0]....
.L_359:
        /*01cc*/ 	.word	0x00000090


	//   ....[1]....
        /*01d0*/ 	.word	0x00001560


	//   ....[2]....
        /*01d4*/ 	.word	0x000015a0


	//   ....[3]....
        /*01d8*/ 	.word	0x000017d0


	//   ....[4]....
        /*01dc*/ 	.word	0x00001800


	//   ....[5]....
        /*01e0*/ 	.word	0x00001920


	//   ....[6]....
        /*01e4*/ 	.word	0x00001950


	//   ....[7]....
        /*01e8*/ 	.word	0x00001a60


	//   ....[8]....
        /*01ec*/ 	.word	0x00001aa0


	//   ....[9]....
        /*01f0*/ 	.word	0x00001ff0


	//   ....[10]....
        /*01f4*/ 	.word	0x00002010


	//   ....[11]....
        /*01f8*/ 	.word	0x00002040


	//   ....[12]....
        /*01fc*/ 	.word	0x00002070


	//   ....[13]....
        /*0200*/ 	.word	0x00002080


	//   ....[14]....
        /*0204*/ 	.word	0x00002090


	//   ....[15]....
        /*0208*/ 	.word	0x000021d0


	//   ....[16]....
        /*020c*/ 	.word	0x000021e0


	//   ....[17]....
        /*0210*/ 	.word	0x00002620


	//   ....[18]....
        /*0214*/ 	.word	0x00002650


	//   ....[19]....
        /*0218*/ 	.word	0x00002670


	//   ....[20]....
        /*021c*/ 	.word	0x000026d0


	//   ....[21]....
        /*0220*/ 	.word	0x00002b00


	//   ....[22]....
        /*0224*/ 	.word	0x00002b30


	//   ....[23]....
        /*0228*/ 	.word	0x00002b40


	//   ....[24]....
        /*022c*/ 	.word	0x00002b50


	//   ....[25]....
        /*0230*/ 	.word	0x000038d0


	//   ....[26]....
        /*0234*/ 	.word	0x00003c20


	//   ....[27]....
        /*0238*/ 	.word	0x000048d0


	//   ....[28]....
        /*023c*/ 	.word	0x000048f0


	//   ....[29]....
        /*0240*/ 	.word	0x00004910


	//   ....[30]....
        /*0244*/ 	.word	0x00004930


	//   ....[31]....
        /*0248*/ 	.word	0x00005b50


	//   ....[32]....
        /*024c*/ 	.word	0x00005b80


	//   ....[33]....
        /*0250*/ 	.word	0x00005ba0


	//   ....[34]....
        /*0254*/ 	.word	0x00005bb0


	//   ....[35]....
        /*0258*/ 	.word	0x00006240


	//   ....[36]....
        /*025c*/ 	.word	0x00006260


	//   ....[37]....
        /*0260*/ 	.word	0x00006270


	//   ....[38]....
        /*0264*/ 	.word	0x00006280


	//   ....[39]....
        /*0268*/ 	.word	0x00007020


	//   ....[40]....
        /*026c*/ 	.word	0x00007430


	//   ....[41]....
        /*0270*/ 	.word	0x00007d80


	//   ....[42]....
        /*0274*/ 	.word	0x00007e60


	//   ....[43]....
        /*0278*/ 	.word	0x00007e70


	//   ....[44]....
        /*027c*/ 	.word	0x00007e90


	//   ....[45]....
        /*0280*/ 	.word	0x000097e0


	//   ....[46]....
        /*0284*/ 	.word	0x00009800


	//   ....[47]....
        /*0288*/ 	.word	0x00009810


	//   ....[48]....
        /*028c*/ 	.word	0x00009820


	//   ....[49]....
        /*0290*/ 	.word	0x00009f90


	//   ....[50]....
        /*0294*/ 	.word	0x00009fb0


	//   ....[51]....
        /*0298*/ 	.word	0x00009fc0


	//   ....[52]....
        /*029c*/ 	.word	0x00009fd0


	//   ....[53]....
        /*02a0*/ 	.word	0x0000b130


	//   ....[54]....
        /*02a4*/ 	.word	0x0000b160


	//   ....[55]....
        /*02a8*/ 	.word	0x0000b180


	//   ....[56]....
        /*02ac*/ 	.word	0x0000b1c0


	//   ....[57]....
        /*02b0*/ 	.word	0x0000ca90


	//   ....[58]....
        /*02b4*/ 	.word	0x0000cab0


	//   ....[59]....
        /*02b8*/ 	.word	0x0000cac0


	//   ....[60]....
        /*02bc*/ 	.word	0x0000cad0


	//   ....[61]....
        /*02c0*/ 	.word	0x0000d000


	//   ....[62]....
        /*02c4*/ 	.word	0x0000d010


	//   ....[63]....
        /*02c8*/ 	.word	0x0000d020


	//   ....[64]....
        /*02cc*/ 	.word	0x0000d030


	//   ....[65]....
        /*02d0*/ 	.word	0x0000de20


	//   ....[66]....
        /*02d4*/ 	.word	0x0000e190


	//   ....[67]....
        /*02d8*/ 	.word	0x0000eab0


	//   ....[68]....
        /*02dc*/ 	.word	0x0000eba0


	//   ....[69]....
        /*02e0*/ 	.word	0x0000ebb0


	//   ....[70]....
        /*02e4*/ 	.word	0x0000ec30


	//   ....[71]....
        /*02e8*/ 	.word	0x000104f0


	//   ....[72]....
        /*02ec*/ 	.word	0x00010510


	//   ....[73]....
        /*02f0*/ 	.word	0x00010530


	//   ....[74]....
        /*02f4*/ 	.word	0x00010540


	//   ....[75]....
        /*02f8*/ 	.word	0x00010710


	//   ....[76]....
        /*02fc*/ 	.word	0x00010730


	//   ....[77]....
        /*0300*/ 	.word	0x00010770


	//   ....[78]....
        /*0304*/ 	.word	0x00010780


	//   ....[79]....
        /*0308*/ 	.word	0x00011d90


	//   ....[80]....
        /*030c*/ 	.word	0x00011dd0


	//   ....[81]....
        /*0310*/ 	.word	0x00011e60


	//   ....[82]....
        /*0314*/ 	.word	0x00011ea0


	//   ....[83]....
        /*0318*/ 	.word	0x000120b0


	//   ....[84]....
        /*031c*/ 	.word	0x000120c0


	//   ....[85]....
        /*0320*/ 	.word	0x00012240


	//   ....[86]....
        /*0324*/ 	.word	0x00012270


	//   ....[87]....
        /*0328*/ 	.word	0x000123c0


	//   ....[88]....
        /*032c*/ 	.word	0x000123f0


	//   ....[89]....
        /*0330*/ 	.word	0x00012540


	//   ....[90]....
        /*0334*/ 	.word	0x00012560


	//   ....[91]....
        /*0338*/ 	.word	0x00012ea0


	//   ....[92]....
        /*033c*/ 	.word	0x00012eb0


	//   ....[93]....
        /*0340*/ 	.word	0x00012fe0


	//   ....[94]....
        /*0344*/ 	.word	0x00013010


	//   ....[95]....
        /*0348*/ 	.word	0x00013140


	//   ....[96]....
        /*034c*/ 	.word	0x00013170


	//   ....[97]....
        /*0350*/ 	.word	0x000132a0


	//   ....[98]....
        /*0354*/ 	.word	0x000132c0


	//----- nvinfo : EIATTR_EXIT_INSTR_OFFSETS
	.align		4
.L_360:
        /*0358*/ 	.byte	0x04, 0x1c
        /*035a*/ 	.short	(.L_362 - .L_361)


	//   ....[0]....
.L_361:
        /*035c*/ 	.word	0x00000440


	//   ....[1]....
        /*0360*/ 	.word	0x00012570


	//   ....[2]....
        /*0364*/ 	.word	0x00012640


	//   ....[3]....
        /*0368*/ 	.word	0x000126a0


	//   ....[4]....
        /*036c*/ 	.word	0x000132d0


	//   ....[5]....
        /*0370*/ 	.word	0x00013380


	//   ....[6]....
        /*0374*/ 	.word	0x000133e0


	//----- nvinfo : EIATTR_CTAIDZ_USED
	.align		4
.L_362:
        /*0378*/ 	.byte	0x01, 0x04
	.zero		2


	//----- nvinfo : EIATTR_MAX_THREADS
	.align		4
        /*037c*/ 	.byte	0x04, 0x05
        /*037e*/ 	.short	(.L_364 - .L_363)
.L_363:
        /*0380*/ 	.word	0x00000100
        /*0384*/ 	.word	0x00000001
        /*0388*/ 	.word	0x00000001


	//----- nvinfo : EIATTR_CRS_STACK_SIZE
	.align		4
.L_364:
        /*038c*/ 	.byte	0x04, 0x1e
        /*038e*/ 	.short	(.L_366 - .L_365)
.L_365:
        /*0390*/ 	.word	0x00000000
.L_366:


//--------------------- .nv.info._ZN7cutlass13device_kernelIN5flash19enable_sm80_to_sm89INS1_16FlashAttnFwdSm80INS1_25CollectiveMainloopFwdSm80ILi8ELi2ELb0EN4cute5tupleIJNS5_1CILi128EEENS7_ILi64EEENS7_ILi192EEEEEELi192ENS_10bfloat16_tEfNS_4arch4Sm80ELb0ELb1ELb1ELb1ELb1ELb1ELb1ELb0EEENS1_21CollectiveEpilogueFwdINS6_IJS8_SA_S9_EEENS6_IJNS7_ILi1EEESI_SI_EEESC_SE_Li256ELb1ELb1ELb0ELb0EEENS1_19SingleTileSchedulerILb1ELb0ELb1ELi128EEEEEEEEEvNT_6ParamsE --------------------------
	.section	.nv.info._ZN7cutlass13device_kernelIN5flash19enable_sm80_to_sm89INS1_16FlashAttnFwdSm80INS1_25CollectiveMainloopFwdSm80ILi8ELi2ELb0EN4cute5tupleIJNS5_1CILi128EEENS7_ILi64EEENS7_ILi192EEEEEELi192ENS_10bfloat16_tEfNS_4arch4Sm80ELb0ELb1ELb1ELb1ELb1ELb1ELb1ELb0EEENS1_21CollectiveEpilogueFwdINS6_IJS8_SA_S9_EEENS6_IJNS7_ILi1EEESI_SI_EEESC_SE_Li256ELb1ELb1ELb0ELb0EEENS1_19SingleTileSchedulerILb1ELb0ELb1ELi128EEEEEEEEEvNT_6ParamsE,"",@"SHT_CUDA_INFO"
	.sectionflags	@""
	.align	4


	//----- nvinfo : EIATTR_CUDA_API_VERSION
	.align		4
        /*0000*/ 	.byte	0x04, 0x37
        /*0002*/ 	.short	(.L_368 - .L_367)
.L_367:
        /*0004*/ 	.word	0x00000082


	//----- nvinfo : EIATTR_SW2861232_WAR
	.align		4
.L_368:
        /*0008*/ 	.byte	0x01, 0x35
	.zero		2


	//----- nvinfo : EIATTR_PARAM_CBANK
	.align		4
        /*000c*/ 	.byte	0x04, 0x0a
        /*000e*/ 	.short	(.L_370 - .L_369)
	.align		4
.L_369:
        /*0010*/ 	.word	index@(.nv.constant0._ZN7cutlass13device_kernelIN5flash19enable_sm80_to_sm89INS1_16FlashAttnFwdSm80INS1_25CollectiveMainloopFwdSm80ILi8ELi2ELb0EN4cute5tupleIJNS5_1CILi128EEENS7_ILi64EEENS7_ILi192EEEEEELi192ENS_10bfloat16_tEfNS_4arch4Sm80ELb0ELb1ELb1ELb1ELb1ELb1ELb1ELb0EEENS1_21CollectiveEpilogueFwdINS6_IJS8_SA_S9_EEENS6_IJNS7_ILi1EEESI_SI_EEESC_SE_Li256ELb1ELb1ELb0ELb0EEENS1_19SingleTileSchedulerILb1ELb0ELb1ELi128EEEEEEEEEvNT_6ParamsE)
        /*0014*/ 	.short	0x0160
        /*0016*/ 	.short	0x0418


	//----- nvinfo : EIATTR_CBANK_PARAM_SIZE
	.align		4
.L_370:
        /*0018*/ 	.byte	0x03, 0x19
        /*001a*/ 	.short	0x0418


	//----- nvinfo : EIATTR_KPARAM_INFO
	.align		4
        /*001c*/ 	.byte	0x04, 0x17
        /*001e*/ 	.short	(.L_372 - .L_371)
.L_371:
        /*0020*/ 	.word	0x00000000
        /*0024*/ 	.short	0x0000
        /*0026*/ 	.short	0x0000
        /*0028*/ 	.byte	0x00, 0xf0, 0x61, 0x10


	//----- nvinfo : EIATTR_MAXREG_COUNT
	.align		4
.L_372:
        /*002c*/ 	.byte	0x03, 0x1b
        /*002e*/ 	.short	0x00ff


	//----- nvinfo : EIATTR_NUM_BARRIERS
	.align		4
        /*0030*/ 	.byte	0x02, 0x4c
        /*0032*/ 	.byte	0x02
	.zero		1


	//----- nvinfo : EIATTR_MERCURY_ISA_VERSION
	.align		4
        /*0034*/ 	.byte	0x03, 0x5f
        /*0036*/ 	.short	0x0000


	//----- nvinfo : EIATTR_COOP_GROUP_MASK_REGIDS
	.align		4
        /*0038*/ 	.byte	0x04, 0x29
        /*003a*/ 	.short	(.L_374 - .L_373)


	//   ....[0]....
.L_373:
        /*003c*/ 	.word	0xffffffff


	//   ....[1]....
        /*0040*/ 	.word	0xffffffff


	//   ....[2]....
        /*0044*/ 	.word	0xffffffff


	//   ....[3]....
        /*0048*/ 	.word	0xffffffff


	//   ....[4]....
        /*004c*/ 	.word	0xffffffff


	//   ....[5]....
        /*0050*/ 	.word	0xffffffff


	//   ....[6]....
        /*0054*/ 	.word	0xffffffff


	//   ....[7]....
        /*0058*/ 	.word	0xffffffff


	//   ....[8]....
        /*005c*/ 	.word	0xffffffff


	//   ....[9]....
        /*0060*/ 	.word	0xffffffff


	//   ....[10]....
        /*0064*/ 	.word	0xffffffff


	//   ....[11]....
        /*0068*/ 	.word	0xffffffff


	//   ....[12]....
        /*006c*/ 	.word	0xffffffff


	//   ....[13]....
        /*0070*/ 	.word	0xffffffff


	//   ....[14]....
        /*0074*/ 	.word	0xffffffff


	//   ....[15]....
        /*0078*/ 	.word	0xffffffff


	//   ....[16]....
        /*007c*/ 	.word	0xffffffff


	//   ....[17]....
        /*0080*/ 	.word	0xffffffff


	//   ....[18]....
        /*0084*/ 	.word	0xffffffff


	//   ....[19]....
        /*0088*/ 	.word	0xffffffff


	//   ....[20]....
        /*008c*/ 	.word	0xffffffff


	//   ....[21]....
        /*0090*/ 	.word	0xffffffff


	//   ....[22]....
        /*0094*/ 	.word	0xffffffff


	//   ....[23]....
        /*0098*/ 	.word	0xffffffff


	//   ....[24]....
        /*009c*/ 	.word	0xffffffff


	//   ....[25]....
        /*00a0*/ 	.word	0xffffffff


	//   ....[26]....
        /*00a4*/ 	.word	0xffffffff


	//   ....[27]....
        /*00a8*/ 	.word	0xffffffff


	//   ....[28]....
        /*00ac*/ 	.word	0xffffffff


	//   ....[29]....
        /*00b0*/ 	.word	0xffffffff


	//   ....[30]....
        /*00b4*/ 	.word	0xffffffff


	//   ....[31]....
        /*00b8*/ 	.word	0xffffffff


	//   ....[32]....
        /*00bc*/ 	.word	0xffffffff


	//   ....[33]....
        /*00c0*/ 	.word	0xffffffff


	//   ....[34]....
        /*00c4*/ 	.word	0xffffffff


	//   ....[35]....
        /*00c8*/ 	.word	0xffffffff


	//   ....[36]....
        /*00cc*/ 	.word	0xffffffff


	//   ....[37]....
        /*00d0*/ 	.word	0xffffffff


	//   ....[38]....
        /*00d4*/ 	.word	0xffffffff


	//   ....[39]....
        /*00d8*/ 	.word	0xffffffff


	//   ....[40]....
        /*00dc*/ 	.word	0xffffffff


	//   ....[41]....
        /*00e0*/ 	.word	0xffffffff


	//   ....[42]....
        /*00e4*/ 	.word	0xffffffff


	//   ....[43]....
        /*00e8*/ 	.word	0xffffffff


	//   ....[44]....
        /*00ec*/ 	.word	0xffffffff


	//   ....[45]....
        /*00f0*/ 	.word	0xffffffff


	//   ....[46]....
        /*00f4*/ 	.word	0xffffffff


	//   ....[47]....
        /*00f8*/ 	.word	0xffffffff


	//   ....[48]....
        /*00fc*/ 	.word	0xffffffff


	//   ....[49]....
        /*0100*/ 	.word	0xffffffff


	//   ....[50]....
        /*0104*/ 	.word	0xffffffff


	//   ....[51]....
        /*0108*/ 	.word	0xffffffff


	//   ....[52]....
        /*010c*/ 	.word	0xffffffff


	//   ....[53]....
        /*0110*/ 	.word	0xffffffff


	//   ....[54]....
        /*0114*/ 	.word	0xffffffff


	//   ....[55]....
        /*0118*/ 	.word	0xffffffff


	//   ....[56]....
        /*011c*/ 	.word	0xffffffff


	//   ....[57]....
        /*0120*/ 	.word	0xffffffff


	//   ....[58]....
        /*0124*/ 	.word	0xffffffff


	//   ....[59]....
        /*0128*/ 	.word	0xffffffff


	//   ....[60]....
        /*012c*/ 	.word	0xffffffff


	//   ....[61]....
        /*0130*/ 	.word	0xffffffff


	//   ....[62]....
        /*0134*/ 	.word	0xffffffff


	//   ....[63]....
        /*0138*/ 	.word	0xffffffff


	//   ....[64]....
        /*013c*/ 	.word	0xffffffff


	//   ....[65]....
        /*0140*/ 	.word	0xffffffff


	//   ....[66]....
        /*0144*/ 	.word	0xffffffff


	//   ....[67]....
        /*0148*/ 	.word	0xffffffff


	//   ....[68]....
        /*014c*/ 	.word	0xffffffff


	//   ....[69]....
        /*0150*/ 	.word	0xffffffff


	//   ....[70]....
        /*0154*/ 	.word	0xffffffff


	//   ....[71]....
        /*0158*/ 	.word	0xffffffff


	//   ....[72]....
        /*015c*/ 	.word	0xffffffff


	//   ....[73]....
        /*0160*/ 	.word	0xffffffff


	//   ....[74]....
        /*0164*/ 	.word	0xffffffff


	//   ....[75]....
        /*0168*/ 	.word	0xffffffff


	//   ....[76]....
        /*016c*/ 	.word	0xffffffff


	//   ....[77]....
        /*0170*/ 	.word	0xffffffff


	//   ....[78]....
        /*0174*/ 	.word	0xffffffff


	//   ....[79]....
        /*0178*/ 	.word	0xffffffff


	//   ....[80]....
        /*017c*/ 	.word	0xffffffff


	//   ....[81]....
        /*0180*/ 	.word	0xffffffff


	//   ....[82]....
        /*0184*/ 	.word	0xffffffff


	//   ....[83]....
        /*0188*/ 	.word	0xffffffff


	//   ....[84]....
        /*018c*/ 	.word	0xffffffff


	//   ....[85]....
        /*0190*/ 	.word	0xffffffff


	//   ....[86]....
        /*0194*/ 	.word	0xffffffff


	//   ....[87]....
        /*0198*/ 	.word	0xffffffff


	//   ....[88]....
        /*019c*/ 	.word	0xffffffff


	//   ....[89]....
        /*01a0*/ 	.word	0xffffffff


	//   ....[90]....
        /*01a4*/ 	.word	0xffffffff


	//   ....[91]....
        /*01a8*/ 	.word	0xffffffff


	//   ....[92]....
        /*01ac*/ 	.word	0xffffffff


	//   ....[93]....
        /*01b0*/ 	.word	0xffffffff


	//   ....[94]....
        /*01b4*/ 	.word	0xffffffff


	//   ....[95]....
        /*01b8*/ 	.word	0xffffffff


	//   ....[96]....
        /*01bc*/ 	.word	0xffffffff


	//   ....[97]....
        /*01c0*/ 	.word	0xffffffff


	//   ....[98]....
        /*01c4*/ 	.word	0xffffffff


	//   ....[99]....
        /*01c8*/ 	.word	0xffffffff


	//   ....[100]....
        /*01cc*/ 	.word	0xffffffff


	//   ....[101]....
        /*01d0*/ 	.word	0xffffffff


	//   ....[102]....
        /*01d4*/ 	.word	0xffffffff


	//   ....[103]....
        /*01d8*/ 	.word	0xffffffff


	//   ....[104]....
        /*01dc*/ 	.word	0xffffffff


	//   ....[105]....
        /*01e0*/ 	.word	0xffffffff


	//   ....[106]....
        /*01e4*/ 	.word	0xffffffff


	//   ....[107]....
        /*01e8*/ 	.word	0xffffffff


	//   ....[108]....
        /*01ec*/ 	.word	0xffffffff


	//   ....[109]....
        /*01f0*/ 	.word	0xffffffff


	//   ....[110]....
        /*01f4*/ 	.word	0xffffffff


	//   ....[111]....
        /*01f8*/ 	.word	0xffffffff


	//   ....[112]....
        /*01fc*/ 	.word	0xffffffff


	//   ....[113]....
        /*0200*/ 	.word	0xffffffff


	//   ....[114]....
        /*0204*/ 	.word	0xffffffff


	//   ....[115]....
        /*0208*/ 	.word	0xffffffff


	//   ....[116]....
        /*020c*/ 	.word	0xffffffff


	//   ....[117]....
        /*0210*/ 	.word	0xffffffff


	//   ....[118]....
        /*0214*/ 	.word	0xffffffff


	//   ....[119]....
        /*0218*/ 	.word	0xffffffff


	//   ....[120]....
        /*021c*/ 	.word	0xffffffff


	//   ....[121]....
        /*0220*/ 	.word	0xffffffff


	//   ....[122]....
        /*0224*/ 	.word	0xffffffff


	//   ....[123]....
        /*0228*/ 	.word	0xffffffff


	//   ....[124]....
        /*022c*/ 	.word	0xffffffff


	//   ....[125]....
        /*0230*/ 	.word	0xffffffff


	//   ....[126]....
        /*0234*/ 	.word	0xffffffff


	//   ....[127]....
        /*0238*/ 	.word	0xffffffff


	//   ....[128]....
        /*023c*/ 	.word	0xffffffff


	//   ....[129]....
        /*0240*/ 	.word	0xffffffff


	//   ....[130]....
        /*0244*/ 	.word	0xffffffff


	//   ....[131]....
        /*0248*/ 	.word	0xffffffff


	//   ....[132]....
        /*024c*/ 	.word	0xffffffff


	//   ....[133]....
        /*0250*/ 	.word	0xffffffff


	//   ....[134]....
        /*0254*/ 	.word	0xffffffff


	//   ....[135]....
        /*0258*/ 	.word	0xffffffff


	//   ....[136]....
        /*025c*/ 	.word	0xffffffff


	//   ....[137]....
        /*0260*/ 	.word	0xffffffff


	//   ....[138]....
        /*0264*/ 	.word	0xffffffff


	//   ....[139]....
        /*0268*/ 	.word	0xffffffff


	//   ....[140]....
        /*026c*/ 	.word	0xffffffff


	//   ....[141]....
        /*0270*/ 	.word	0xffffffff


	//   ....[142]....
        /*0274*/ 	.word	0xffffffff


	//   ....[143]....
        /*0278*/ 	.word	0xffffffff


	//   ....[144]....
        /*027c*/ 	.word	0xffffffff


	//   ....[145]....
        /*0280*/ 	.word	0xffffffff


	//   ....[146]....
        /*0284*/ 	.word	0xffffffff


	//   ....[147]....
        /*0288*/ 	.word	0xffffffff


	//   ....[148]....
        /*028c*/ 	.word	0xffffffff


	//   ....[149]....
        /*0290*/ 	.word	0xffffffff


	//   ....[150]....
        /*0294*/ 	.word	0xffffffff


	//   ....[151]....
        /*0298*/ 	.word	0xffffffff


	//   ....[152]....
        /*029c*/ 	.word	0xffffffff


	//   ....[153]....
        /*02a0*/ 	.word	0xffffffff


	//   ....[154]....
        /*02a4*/ 	.word	0xffffffff


	//   ....[155]....
        /*02a8*/ 	.word	0xffffffff


	//   ....[156]....
        /*02ac*/ 	.word	0xffffffff


	//   ....[157]....
        /*02b0*/ 	.word	0xffffffff


	//   ....[158]....
        /*02b4*/ 	.word	0xffffffff


	//   ....[159]....
        /*02b8*/ 	.word	0xffffffff


	//   ....[160]....
        /*02bc*/ 	.word	0xffffffff


	//   ....[161]....
        /*02c0*/ 	.word	0xffffffff


	//   ....[162]....
        /*02c4*/ 	.word	0xffffffff


	//   ....[163]....
        /*02c8*/ 	.word	0xffffffff


	//   ....[164]....
        /*02cc*/ 	.word	0xffffffff


	//   ....[165]....
        /*02d0*/ 	.word	0xffffffff


	//   ....[166]....
        /*02d4*/ 	.word	0xffffffff


	//   ....[167]....
        /*02d8*/ 	.word	0xffffffff


	//   ....[168]....
        /*02dc*/ 	.word	0xffffffff


	//   ....[169]....
        /*02e0*/ 	.word	0xffffffff


	//   ....[170]....
        /*02e4*/ 	.word	0xffffffff


	//   ....[171]....
        /*02e8*/ 	.word	0xffffffff


	//   ....[172]....
        /*02ec*/ 	.word	0xffffffff


	//   ....[173]....
        /*02f0*/ 	.word	0xffffffff


	//   ....[174]....
        /*02f4*/ 	.word	0xffffffff


	//   ....[175]....
        /*02f8*/ 	.word	0xffffffff


	//   ....[176]....
        /*02fc*/ 	.word	0xffffffff


	//   ....[177]....
        /*0300*/ 	.word	0xffffffff


	//   ....[178]....
        /*0304*/ 	.word	0xffffffff


	//   ....[179]....
        /*0308*/ 	.word	0xffffffff


	//   ....[180]....
        /*030c*/ 	.word	0xffffffff


	//   ....[181]....
        /*0310*/ 	.word	0xffffffff


	//   ....[182]....
        /*0314*/ 	.word	0xffffffff


	//   ....[183]....
        /*0318*/ 	.word	0xffffffff


	//   ....[184]....
        /*031c*/ 	.word	0xffffffff


	//   ....[185]....
        /*0320*/ 	.word	0xffffffff


	//   ....[186]....
        /*0324*/ 	.word	0xffffffff


	//   ....[187]....
        /*0328*/ 	.word	0xffffffff


	//   ....[188]....
        /*032c*/ 	.word	0xffffffff


	//   ....[189]....
        /*0330*/ 	.word	0xffffffff


	//   ....[190]....
        /*0334*/ 	.word	0xffffffff


	//   ....[191]....
        /*0338*/ 	.word	0xffffffff


	//   ....[192]....
        /*033c*/ 	.word	0xffffffff


	//   ....[193]....
        /*0340*/ 	.word	0xffffffff


	//   ....[194]....
        /*0344*/ 	.word	0xffffffff


	//   ....[195]....
        /*0348*/ 	.word	0xffffffff


	//----- nvinfo : EIATTR_COOP_GROUP_INSTR_OFFSETS
	.align		4
.L_374:
        /*034c*/ 	.byte	0x04, 0x28
        /*034e*/ 	.short	(.L_376 - .L_375)


	//   ....[0]....
.L_375:
        /*0350*/ 	.word	0x00000090


	//   ....[1]....
        /*0354*/ 	.word	0x000025a0


	//   ....[2]....
        /*0358*/ 	.word	0x000025b0


	//   ....[3]....
        /*035c*/ 	.word	0x000040f0


	//   ....[4]....
        /*0360*/ 	.word	0x00004100


	//   ....[5]....
        /*0364*/ 	.word	0x00005bf0


	//   ....[6]....
        /*0368*/ 	.word	0x00005c00


	//   ....[7]....
        /*036c*/ 	.word	0x000060f0


	//   ....[8]....
        /*0370*/ 	.word	0x00006100


	//   ....[9]....
        /*0374*/ 	.word	0x000074d0


	//   ....[10]....
        /*0378*/ 	.word	0x000074f0


	//   ....[11]....
        /*037c*/ 	.word	0x00007680


	//   ....[12]....
        /*0380*/ 	.word	0x00007690


	//   ....[13]....
        /*0384*/ 	.word	0x00007810


	//   ....[14]....
        /*0388*/ 	.word	0x00007830


	//   ....[15]....
        /*038c*/ 	.word	0x000079b0


	//   ....[16]....
        /*0390*/ 	.word	0x000079c0


	//   ....[17]....
        /*0394*/ 	.word	0x00008130


	//   ....[18]....
        /*0398*/ 	.word	0x00008160


	//   ....[19]....
        /*039c*/ 	.word	0x00008350


	//   ....[20]....
        /*03a0*/ 	.word	0x00008360


	//   ....[21]....
        /*03a4*/ 	.word	0x00008370


	//   ....[22]....
        /*03a8*/ 	.word	0x00008380


	//   ....[23]....
        /*03ac*/ 	.word	0x00008390


	//   ....[24]....
        /*03b0*/ 	.word	0x000083a0


	//   ....[25]....
        /*03b4*/ 	.word	0x00008810


	//   ....[26]....
        /*03b8*/ 	.word	0x00008830


	//   ....[27]....
        /*03bc*/ 	.word	0x000088a0


	//   ....[28]....
        /*03c0*/ 	.word	0x00008950


	//   ....[29]....
        /*03c4*/ 	.word	0x00008e20


	//   ....[30]....
        /*03c8*/ 	.word	0x00008e40


	//   ....[31]....
        /*03cc*/ 	.word	0x00008f90


	//   ....[32]....
        /*03d0*/ 	.word	0x00008fd0


	//   ....[33]....
        /*03d4*/ 	.word	0x00009e50


	//   ....[34]....
        /*03d8*/ 	.word	0x0000a120


	//   ....[35]....
        /*03dc*/ 	.word	0x0000aaa0


	//   ....[36]....
        /*03e0*/ 	.word	0x0000ad50


	//   ....[37]....
        /*03e4*/ 	.word	0x0000ad60


	//   ....[38]....
        /*03e8*/ 	.word	0x0000adb0


	//   ....[39]....
        /*03ec*/ 	.word	0x0000bfd0


	//   ....[40]....
        /*03f0*/ 	.word	0x0000bff0


	//   ....[41]....
        /*03f4*/ 	.word	0x0000c130


	//   ....[42]....
        /*03f8*/ 	.word	0x0000c190


	//   ....[43]....
        /*03fc*/ 	.word	0x0000c8b0


	//   ....[44]....
        /*0400*/ 	.word	0x0000c8d0


	//   ....[45]....
        /*0404*/ 	.word	0x0000c8f0


	//   ....[46]....
        /*0408*/ 	.word	0x0000c970


	//   ....[47]....
        /*040c*/ 	.word	0x0000d730


	//   ....[48]....
        /*0410*/ 	.word	0x0000db80


	//   ....[49]....
        /*0414*/ 	.word	0x0000e460


	//   ....[50]....
        /*0418*/ 	.word	0x0000e490


	//   ....[51]....
        /*041c*/ 	.word	0x0000e6b0


	//   ....[52]....
        /*0420*/ 	.word	0x0000e6e0


	//   ....[53]....
        /*0424*/ 	.word	0x0000ff60


	//   ....[54]....
        /*0428*/ 	.word	0x0000ff80


	//   ....[55]....
        /*042c*/ 	.word	0x00010050


	//   ....[56]....
        /*0430*/ 	.word	0x000100c0


	//   ....[57]....
        /*0434*/ 	.word	0x000108a0


	//   ....[58]....
        /*0438*/ 	.word	0x000108c0


	//   ....[59]....
        /*043c*/ 	.word	0x000108e0


	//   ....[60]....
        /*0440*/ 	.word	0x00010940


	//   ....[61]....
        /*0444*/ 	.word	0x00011ab0


	//   ....[62]....
        /*0448*/ 	.word	0x00011ad0


	//   ....[63]....
        /*044c*/ 	.word	0x00011b20


	//   ....[64]....
        /*0450*/ 	.word	0x00011b80


	//   ....[65]....
        /*0454*/ 	.word	0x00013460


	//   ....[66]....
        /*0458*/ 	.word	0x00013480


	//   ....[67]....
        /*045c*/ 	.word	0x00013560


	//   ....[68]....
        /*0460*/ 	.word	0x00013580


	//   ....[69]....
        /*0464*/ 	.word	0x00013af0


	//   ....[70]....
        /*0468*/ 	.word	0x00013b10


	//   ....[71]....
        /*046c*/ 	.word	0x00013bd0


	//   ....[72]....
        /*0470*/ 	.word	0x00013c00


	//   ....[73]....
        /*0474*/ 	.word	0x000148d0


	//   ....[74]....
        /*0478*/ 	.word	0x00014d30


	//   ....[75]....
        /*047c*/ 	.word	0x00015620


	//   ....[76]....
        /*0480*/ 	.word	0x00015770


	//   ....[77]....
        /*0484*/ 	.word	0x00015780


	//   ....[78]....
        /*0488*/ 	.word	0x000157c0


	//   ....[79]....
        /*048c*/ 	.word	0x00017100


	//   ....[80]....
        /*0490*/ 	.word	0x00017120


	//   ....[81]....
        /*0494*/ 	.word	0x00017200


	//   ....[82]....
        /*0498*/ 	.word	0x00017220


	//   ....[83]....
        /*049c*/ 	.word	0x000173c0


	//   ....[84]....
        /*04a0*/ 	.word	0x000173f0


	//   ....[85]....
        /*04a4*/ 	.word	0x00017400


	//   ....[86]....
        /*04a8*/ 	.word	0x00017430


	//   ....[87]....
        /*04ac*/ 	.word	0x000189d0


	//   ....[88]....
        /*04b0*/ 	.word	0x00018a00


	//   ....[89]....
        /*04b4*/ 	.word	0x00018a20


	//   ....[90]....
        /*04b8*/ 	.word	0x00018a40


	//   ....[91]....
        /*04bc*/ 	.word	0x00018c30


	//   ....[92]....
        /*04c0*/ 	.word	0x00018c40


	//   ....[93]....
        /*04c4*/ 	.word	0x00018dc0


	//   ....[94]....
        /*04c8*/ 	.word	0x00018df0


	//   ....[95]....
        /*04cc*/ 	.word	0x00018f40


	//   ....[96]....
        /*04d0*/ 	.word	0x00018f70


	//   ....[97]....
        /*04d4*/ 	.word	0x000190c0


	//   ....[98]....
        /*04d8*/ 	.word	0x000190e0


	//   ....[99]....
        /*04dc*/ 	.word	0x000198d0


	//   ....[100]....
        /*04e0*/ 	.word	0x000198f0


	//   ....[101]....
        /*04e4*/ 	.word	0x00019a60


	//   ....[102]....
        /*04e8*/ 	.word	0x00019a70


	//   ....[103]....
        /*04ec*/ 	.word	0x00019be0


	//   ....[104]....
        /*04f0*/ 	.word	0x00019c00


	//   ....[105]....
        /*04f4*/ 	.word	0x00019d70


	//   ....[106]....
        /*04f8*/ 	.word	0x00019d80


	//   ....[107]....
        /*04fc*/ 	.word	0x00019f40


	//   ....[108]....
        /*0500*/ 	.word	0x00019fc0


	//   ....[109]....
        /*0504*/ 	.word	0x0001a040


	//   ....[110]....
        /*0508*/ 	.word	0x0001a0b0


	//   ....[111]....
        /*050c*/ 	.word	0x0001a130


	//   ....[112]....
        /*0510*/ 	.word	0x0001a1b0


	//   ....[113]....
        /*0514*/ 	.word	0x0001a230


	//   ....[114]....
        /*0518*/ 	.word	0x0001a2a0


	//   ....[115]....
        /*051c*/ 	.word	0x0001a320


	//   ....[116]....
        /*0520*/ 	.word	0x0001a3a0


	//   ....[117]....
        /*0524*/ 	.word	0x0001a5b0


	//   ....[118]....
        /*0528*/ 	.word	0x0001a620


	//   ....[119]....
        /*052c*/ 	.word	0x0001a6a0


	//   ....[120]....
        /*0530*/ 	.word	0x0001a720


	//   ....[121]....
        /*0534*/ 	.word	0x0001a930


	//   ....[122]....
        /*0538*/ 	.word	0x0001a9a0


	//   ....[123]....
        /*053c*/ 	.word	0x0001aa20


	//   ....[124]....
        /*0540*/ 	.word	0x0001aaa0


	//   ....[125]....
        /*0544*/ 	.word	0x0001acb0


	//   ....[126]....
        /*0548*/ 	.word	0x0001ad20


	//   ....[127]....
        /*054c*/ 	.word	0x0001ada0


	//   ....[128]....
        /*0550*/ 	.word	0x0001ae20


	//   ....[129]....
        /*0554*/ 	.word	0x0001afb0


	//   ....[130]....
        /*0558*/ 	.word	0x0001b020


	//   ....[131]....
        /*055c*/ 	.word	0x0001b0a0


	//   ....[132]....
        /*0560*/ 	.word	0x0001b120


	//   ....[133]....
        /*0564*/ 	.word	0x0001b2c0


	//   ....[134]....
        /*0568*/ 	.word	0x0001b330


	//   ....[135]....
        /*056c*/ 	.word	0x0001b3b0


	//   ....[136]....
        /*0570*/ 	.word	0x0001b430


	//   ....[137]....
        /*0574*/ 	.word	0x0001b580


	//   ....[138]....
        /*0578*/ 	.word	0x0001b5f0


	//   ....[139]....
        /*057c*/ 	.word	0x0001b650


	//   ....[140]....
        /*0580*/ 	.word	0x0001b6d0


	//   ....[141]....
        /*0584*/ 	.word	0x0001b750


	//   ....[142]....
        /*0588*/ 	.word	0x0001b8b0


	//   ....[143]....
        /*058c*/ 	.word	0x0001b920


	//   ....[144]....
        /*0590*/ 	.word	0x0001b9a0


	//   ....[145]....
        /*0594*/ 	.word	0x0001ba20


	//   ....[146]....
        /*0598*/ 	.word	0x0001bb70


	//   ....[147]....
        /*059c*/ 	.word	0x0001bbe0


	//   ....[148]....
        /*05a0*/ 	.word	0x0001bc60


	//   ....[149]....
        /*05a4*/ 	.word	0x0001bce0


	//   ....[150]....
        /*05a8*/ 	.word	0x0001be30


	//   ....[151]....
        /*05ac*/ 	.word	0x0001bea0


	//   ....[152]....
        /*05b0*/ 	.word	0x0001bf00


	//   ....[153]....
        /*05b4*/ 	.word	0x0001bf60


	//   ....[154]....
        /*05b8*/ 	.word	0x0001bfb0


	//   ....[155]....
        /*05bc*/ 	.word	0x0001c000


	//   ....[156]....
        /*05c0*/ 	.word	0x0001c080


	//   ....[157]....
        /*05c4*/ 	.word	0x0001c100


	//   ....[158]....
        /*05c8*/ 	.word	0x0001c180


	//   ....[159]....
        /*05cc*/ 	.word	0x0001c1f0


	//   ....[160]....
        /*05d0*/ 	.word	0x0001c270


	//   ....[161]....
        /*05d4*/ 	.word	0x0001c2f0


	//   ....[162]....
        /*05d8*/ 	.word	0x0001c370


	//   ....[163]....
        /*05dc*/ 	.word	0x0001c3e0


	//   ....[164]....
        /*05e0*/ 	.word	0x0001c860


	//   ....[165]....
        /*05e4*/ 	.word	0x0001c880


	//   ....[166]....
        /*05e8*/ 	.word	0x0001c8a0


	//   ....[167]....
        /*05ec*/ 	.word	0x0001c8b0


	//   ....[168]....
        /*05f0*/ 	.word	0x0001d080


	//   ....[169]....
        /*05f4*/ 	.word	0x0001d090


	//   ....[170]....
        /*05f8*/ 	.word	0x0001d0a0


	//   ....[171]....
        /*05fc*/ 	.word	0x0001d0b0


	//   ....[172]....
        /*0600*/ 	.word	0x000204e0


	//   ....[173]....
        /*0604*/ 	.word	0x00020500


	//   ....[174]....
        /*0608*/ 	.word	0x00020520


	//   ....[175]....
        /*060c*/ 	.word	0x00020530


	//   ....[176]....
        /*0610*/ 	.word	0x00020b10


	//   ....[177]....
        /*0614*/ 	.word	0x00020b20


	//   ....[178]....
        /*0618*/ 	.word	0x00020b30


	//   ....[179]....
        /*061c*/ 	.word	0x00020b40


	//   ....[180]....
        /*0620*/ 	.word	0x00024050


	//   ....[181]....
        /*0624*/ 	.word	0x000240d0


	//   ....[182]....
        /*0628*/ 	.word	0x00024150


	//   ....[183]....
        /*062c*/ 	.word	0x000241c0


	//   ....[184]....
        /*0630*/ 	.word	0x00024240


	//   ....[185]....
        /*0634*/ 	.word	0x000242b0


	//   ....[186]....
        /*0638*/ 	.word	0x00024320


	//   ....[187]....
        /*063c*/ 	.word	0x00024390


	//   ....[188]....
        /*0640*/ 	.word	0x00024410


	//   ....[189]....
        /*0644*/ 	.word	0x00024490


	//   ....[190]....
        /*0648*/ 	.word	0x00024510


	//   ....[191]....
        /*064c*/ 	.word	0x00024580


	//   ....[192]....
        /*0650*/ 	.word	0x00024600


	//   ....[193]....
        /*0654*/ 	.word	0x00024670


	//   ....[194]....
        /*0658*/ 	.word	0x000246f0


	//   ....[195]....
        /*065c*/ 	.word	0x00024760


	//----- nvinfo : EIATTR_EXIT_INSTR_OFFSETS
	.align		4
.L_376:
        /*0660*/ 	.byte	0x04, 0x1c
        /*0662*/ 	.short	(.L_378 - .L_377)


	//   ....[0]....
.L_377:
        /*0664*/ 	.word	0x00000320


	//   ....[1]....
        /*0668*/ 	.word	0x000190f0


	//   ....[2]....
        /*066c*/ 	.word	0x000191c0


	//   ....[3]....
        /*0670*/ 	.word	0x00019220


	//   ....[4]....
        /*0674*/ 	.word	0x00019dd0


	//   ....[5]....
        /*0678*/ 	.word	0x00019e80


	//   ....[6]....
        /*067c*/ 	.word	0x00019ee0


	//----- nvinfo : EIATTR_CTAIDZ_USED
	.align		4
.L_378:
        /*0680*/ 	.byte	0x01, 0x04
	.zero		2


	//----- nvinfo : EIATTR_MAX_THREADS
	.align		4
        /*0684*/ 	.byte	0x04, 0x05
        /*0686*/ 	.short	(.L_380 - .L_379)
.L_379:
        /*0688*/ 	.word	0x00000100
        /*068c*/ 	.word	0x00000001
        /*0690*/ 	.word	0x00000001


	//----- nvinfo : EIATTR_CRS_STACK_SIZE
	.align		4
.L_380:
        /*0694*/ 	.byte	0x04, 0x1e
        /*0696*/ 	.short	(.L_382 - .L_381)
.L_381:
        /*0698*/ 	.word	0x00000000
.L_382:


//--------------------- .nv.info._ZN7cutlass13device_kernelIN5flash19enable_sm80_to_sm89INS1_16FlashAttnFwdSm80INS1_25CollectiveMainloopFwdSm80ILi8ELi2ELb0EN4cute5tupleIJNS5_1CILi128EEENS7_ILi64EEENS7_ILi192EEEEEELi192ENS_10bfloat16_tEfNS_4arch4Sm80ELb1ELb0ELb1ELb0ELb1ELb0ELb1ELb0EEENS1_21CollectiveEpilogueFwdINS6_IJS8_SA_S9_EEENS6_IJNS7_ILi1EEESI_SI_EEESC_SE_Li256ELb0ELb1ELb0ELb0EEENS1_30DynamicPersistentTileSchedulerILi256ELi256ELb0ELb1ELb0EEEEEEEEEvNT_6ParamsE --------------------------
	.section	.nv.info._ZN7cutlass13device_kernelIN5flash19enable_sm80_to_sm89INS1_16FlashAttnFwdSm80INS1_25CollectiveMainloopFwdSm80ILi8ELi2ELb0EN4cute5tupleIJNS5_1CILi128EEENS7_ILi64EEENS7_ILi192EEEEEELi192ENS_10bfloat16_tEfNS_4arch4Sm80ELb1ELb0ELb1ELb0ELb1ELb0ELb1ELb0EEENS1_21CollectiveEpilogueFwdINS6_IJS8_SA_S9_EEENS6_IJNS7_ILi1EEESI_SI_EEESC_SE_Li256ELb0ELb1ELb0ELb0EEENS1_30DynamicPersistentTileSchedulerILi256ELi256ELb0ELb1ELb0EEEEEEEEEvNT_6ParamsE,"",@"SHT_CUDA_INFO"
	.sectionflags	@""
	.align	4


	//----- nvinfo : EIATTR_CUDA_API_VERSION
	.align		4
        /*0000*/ 	.byte	0x04, 0x37
        /*0002*/ 	.short	(.L_384 - .L_383)
.L_383:
        /*0004*/ 	.word	0x00000082


	//----- nvinfo : EIATTR_SW2861232_WAR
	.align		4
.L_384:
        /*0008*/ 	.byte	0x01, 0x35
	.zero		2


	//----- nvinfo : EIATTR_PARAM_CBANK
	.align		4
        /*000c*/ 	.byte	0x04, 0x0a
        /*000e*/ 	.short	(.L_386 - .L_385)
	.align		4
.L_385:
        /*0010*/ 	.word	index@(.nv.constant0._ZN7cutlass13device_kernelIN5flash19enable_sm80_to_sm89INS1_16FlashAttnFwdSm80INS1_25CollectiveMainloopFwdSm80ILi8ELi2ELb0EN4cute5tupleIJNS5_1CILi128EEENS7_ILi64EEENS7_ILi192EEEEEELi192ENS_10bfloat16_tEfNS_4arch4Sm80ELb1ELb0ELb1ELb0ELb1ELb0ELb1ELb0EEENS1_21CollectiveEpilogueFwdINS6_IJS8_SA_S9_EEENS6_IJNS7_ILi1EEESI_SI_EEESC_SE_Li256ELb0ELb1ELb0ELb0EEENS1_30DynamicPersistentTileSchedulerILi256ELi256ELb0ELb1ELb0EEEEEEEEEvNT_6ParamsE)
        /*0014*/ 	.short	0x0160
        /*0016*/ 	.short	0x0428


	//----- nvinfo : EIATTR_CBANK_PARAM_SIZE
	.align		4
.L_386:
        /*0018*/ 	.byte	0x03, 0x19
        /*001a*/ 	.short	0x0428


	//----- nvinfo : EIATTR_KPARAM_INFO
	.align		4
        /*001c*/ 	.byte	0x04, 0x17
        /*001e*/ 	.short	(.L_388 - .L_387)
.L_387:
        /*0020*/ 	.word	0x00000000
        /*0024*/ 	.short	0x0000
        /*0026*/ 	.short	0x0000
        /*0028*/ 	.byte	0x00, 0xf0, 0xa1, 0x10


	//----- nvinfo : EIATTR_MAXREG_COUNT
	.align		4
.L_388:
        /*002c*/ 	.byte	0x03, 0x1b
        /*002e*/ 	.short	0x00ff


	//----- nvinfo : EIATTR_NUM_BARRIERS
	.align		4
        /*0030*/ 	.byte	0x02, 0x4c
        /*0032*/ 	.byte	0x06
	.zero		1


	//----- nvinfo : EIATTR_ANNOTATIONS
	.align		4
        /*0034*/ 	.byte	0x04, 0x55
        /*0036*/ 	.short	(.L_390 - .L_389)


	//   ....[0]....
.L_389:
        /* <DEDUP_REMOVED lines=21> */
        /*017c*/ 	.byte	0x20, 0xe8, 0x00, 0x00, 0x01, 0x00, 0x00, 0x00, 0x50, 0xe8, 0x00, 0x00


	//----- nvinfo : EIATTR_MERCURY_ISA_VERSION
	.align		4
.L_390:
        /*0188*/ 	.byte	0x03, 0x5f
        /*018a*/ 	.short	0x0000


	//----- nvinfo : EIATTR_INT_WARP_WIDE_INSTR_OFFSETS
	.align		4
        /*018c*/ 	.byte	0x04, 0x31
        /*018e*/ 	.short	(.L_392 - .L_391)


	//   ....[0]....
.L_391:
        /*0190*/ 	.word	0x0000ca50


	//   ....[1]....
        /*0194*/ 	.word	0x0000cad0


	//----- nvinfo : EIATTR_COOP_GROUP_MASK_REGIDS
	.align		4
.L_392:
        /*0198*/ 	.byte	0x04, 0x29
        /*019a*/ 	.short	(.L_394 - .L_393)


	//   ....[0]....
.L_393:
        /*019c*/ 	.word	0xffffffff


	//   ....[1]....
        /*01a0*/ 	.word	0xffffffff


	//   ....[2]....
        /*01a4*/ 	.word	0xffffffff


	//   ....[3]....
        /*01a8*/ 	.word	0xffffffff


	//   ....[4]....
        /*01ac*/ 	.word	0xffffffff


	//   ....[5]....
        /*01b0*/ 	.word	0xffffffff


	//   ....[6]....
        /*01b4*/ 	.word	0xffffffff


	//   ....[7]....
        /*01b8*/ 	.word	0xffffffff


	//   ....[8]....
        /*01bc*/ 	.word	0xffffffff


	//   ....[9]....
        /*01c0*/ 	.word	0xffffffff


	//   ....[10]....
        /*01c4*/ 	.word	0xffffffff


	//   ....[11]....
        /*01c8*/ 	.word	0xffffffff


	//   ....[12]....
        /*01cc*/ 	.word	0xffffffff


	//   ....[13]....
        /*01d0*/ 	.word	0xffffffff


	//   ....[14]....
        /*01d4*/ 	.word	0xffffffff


	//   ....[15]....
        /*01d8*/ 	.word	0xffffffff


	//   ....[16]....
        /*01dc*/ 	.word	0xffffffff


	//   ....[17]....
        /*01e0*/ 	.word	0xffffffff


	//   ....[18]....
        /*01e4*/ 	.word	0xffffffff


	//   ....[19]....
        /*01e8*/ 	.word	0xffffffff


	//   ....[20]....
        /*01ec*/ 	.word	0xffffffff


	//   ....[21]....
        /*01f0*/ 	.word	0xffffffff


	//   ....[22]....
        /*01f4*/ 	.word	0xffffffff


	//   ....[23]....
        /*01f8*/ 	.word	0xffffffff


	//   ....[24]....
        /*01fc*/ 	.word	0xffffffff


	//   ....[25]....
        /*0200*/ 	.word	0xffffffff


	//   ....[26]....
        /*0204*/ 	.word	0xffffffff


	//   ....[27]....
        /*0208*/ 	.word	0xffffffff


	//   ....[28]....
        /*020c*/ 	.word	0xffffffff


	//   ....[29]....
        /*0210*/ 	.word	0xffffffff


	//   ....[30]....
        /*0214*/ 	.word	0xffffffff


	//   ....[31]....
        /*0218*/ 	.word	0xffffffff


	//   ....[32]....
        /*021c*/ 	.word	0xffffffff


	//   ....[33]....
        /*0220*/ 	.word	0xffffffff


	//   ....[34]....
        /*0224*/ 	.word	0xffffffff


	//   ....[35]....
        /*0228*/ 	.word	0xffffffff


	//   ....[36]....
        /*022c*/ 	.word	0xffffffff


	//   ....[37]....
        /*0230*/ 	.word	0xffffffff


	//   ....[38]....
        /*0234*/ 	.word	0xffffffff


	//   ....[39]....
        /*0238*/ 	.word	0xffffffff


	//   ....[40]....
        /*023c*/ 	.word	0xffffffff


	//   ....[41]....
        /*0240*/ 	.word	0xffffffff


	//   ....[42]....
        /*0244*/ 	.word	0xffffffff


	//   ....[43]....
        /*0248*/ 	.word	0xffffffff


	//   ....[44]....
        /*024c*/ 	.word	0xffffffff


	//   ....[45]....
        /*0250*/ 	.word	0xffffffff


	//   ....[46]....
        /*0254*/ 	.word	0xffffffff


	//   ....[47]....
        /*0258*/ 	.word	0xffffffff


	//   ....[48]....
        /*025c*/ 	.word	0xffffffff


	//   ....[49]....
        /*0260*/ 	.word	0xffffffff


	//   ....[50]....
        /*0264*/ 	.word	0xffffffff


	//   ....[51]....
        /*0268*/ 	.word	0xffffffff


	//   ....[52]....
        /*026c*/ 	.word	0xffffffff


	//   ....[53]....
        /*0270*/ 	.word	0xffffffff


	//   ....[54]....
        /*0274*/ 	.word	0xffffffff


	//   ....[55]....
        /*0278*/ 	.word	0xffffffff


	//   ....[56]....
        /*027c*/ 	.word	0xffffffff


	//   ....[57]....
        /*0280*/ 	.word	0xffffffff


	//   ....[58]....
        /*0284*/ 	.word	0xffffffff


	//   ....[59]....
        /*0288*/ 	.word	0xffffffff


	//   ....[60]....
        /*028c*/ 	.word	0xffffffff


	//   ....[61]....
        /*0290*/ 	.word	0xffffffff


	//   ....[62]....
        /*0294*/ 	.word	0xffffffff


	//   ....[63]....
        /*0298*/ 	.word	0xffffffff


	//   ....[64]....
        /*029c*/ 	.word	0xffffffff


	//   ....[65]....
        /*02a0*/ 	.word	0xffffffff


	//   ....[66]....
        /*02a4*/ 	.word	0xffffffff


	//   ....[67]....
        /*02a8*/ 	.word	0xffffffff


	//   ....[68]....
        /*02ac*/ 	.word	0xffffffff


	//   ....[69]....
        /*02b0*/ 	.word	0xffffffff


	//   ....[70]....
        /*02b4*/ 	.word	0xffffffff


	//   ....[71]....
        /*02b8*/ 	.word	0xffffffff


	//   ....[72]....
        /*02bc*/ 	.word	0xffffffff


	//   ....[73]....
        /*02c0*/ 	.word	0xffffffff


	//   ....[74]....
        /*02c4*/ 	.word	0xffffffff


	//   ....[75]....
        /*02c8*/ 	.word	0xffffffff


	//   ....[76]....
        /*02cc*/ 	.word	0xffffffff


	//   ....[77]....
        /*02d0*/ 	.word	0xffffffff


	//   ....[78]....
        /*02d4*/ 	.word	0xffffffff


	//   ....[79]....
        /*02d8*/ 	.word	0xffffffff


	//   ....[80]....
        /*02dc*/ 	.word	0xffffffff


	//   ....[81]....
        /*02e0*/ 	.word	0xffffffff


	//   ....[82]....
        /*02e4*/ 	.word	0xffffffff


	//   ....[83]....
        /*02e8*/ 	.word	0xffffffff


	//   ....[84]....
        /*02ec*/ 	.word	0xffffffff


	//   ....[85]....
        /*02f0*/ 	.word	0xffffffff


	//   ....[86]....
        /*02f4*/ 	.word	0xffffffff


	//   ....[87]....
        /*02f8*/ 	.word	0xffffffff


	//   ....[88]....
        /*02fc*/ 	.word	0xffffffff


	//   ....[89]....
        /*0300*/ 	.word	0xffffffff


	//   ....[90]....
        /*0304*/ 	.word	0xffffffff


	//   ....[91]....
        /*0308*/ 	.word	0xffffffff


	//   ....[92]....
        /*030c*/ 	.word	0xffffffff


	//   ....[93]....
        /*0310*/ 	.word	0xffffffff


	//   ....[94]....
        /*0314*/ 	.word	0xffffffff


	//   ....[95]....
        /*0318*/ 	.word	0xffffffff


	//   ....[96]....
        /*031c*/ 	.word	0xffffffff


	//   ....[97]....
        /*0320*/ 	.word	0xffffffff


	//   ....[98]....
        /*0324*/ 	.word	0xffffffff


	//   ....[99]....
        /*0328*/ 	.word	0xffffffff


	//   ....[100]....
        /*032c*/ 	.word	0xffffffff


	//   ....[101]....
        /*0330*/ 	.word	0xffffffff


	//   ....[102]....
        /*0334*/ 	.word	0xffffffff


	//   ....[103]....
        /*0338*/ 	.word	0xffffffff


	//   ....[104]....
        /*033c*/ 	.word	0xffffffff


	//   ....[105]....
        /*0340*/ 	.word	0xffffffff


	//   ....[106]....
        /*0344*/ 	.word	0xffffffff


	//   ....[107]....
        /*0348*/ 	.word	0xffffffff


	//   ....[108]....
        /*034c*/ 	.word	0xffffffff


	//   ....[109]....
        /*0350*/ 	.word	0xffffffff


	//   ....[110]....
        /*0354*/ 	.word	0xffffffff


	//   ....[111]....
        /*0358*/ 	.word	0xffffffff


	//   ....[112]....
        /*035c*/ 	.word	0xffffffff


	//   ....[113]....
        /*0360*/ 	.word	0xffffffff


	//   ....[114]....
        /*0364*/ 	.word	0xffffffff


	//   ....[115]....
        /*0368*/ 	.word	0xffffffff


	//   ....[116]....
        /*036c*/ 	.word	0xffffffff


	//   ....[117]....
        /*0370*/ 	.word	0xffffffff


	//   ....[118]....
        /*0374*/ 	.word	0xffffffff


	//   ....[119]....
        /*0378*/ 	.word	0xffffffff


	//   ....[120]....
        /*037c*/ 	.word	0xffffffff


	//   ....[121]....
        /*0380*/ 	.word	0xffffffff


	//   ....[122]....
        /*0384*/ 	.word	0xffffffff


	//   ....[123]....
        /*0388*/ 	.word	0xffffffff


	//   ....[124]....
        /*038c*/ 	.word	0xffffffff


	//   ....[125]....
        /*0390*/ 	.word	0xffffffff


	//   ....[126]....
        /*0394*/ 	.word	0xffffffff


	//   ....[127]....
        /*0398*/ 	.word	0xffffffff


	//   ....[128]....
        /*039c*/ 	.word	0xffffffff


	//   ....[129]....
        /*03a0*/ 	.word	0xffffffff


	//   ....[130]....
        /*03a4*/ 	.word	0xffffffff


	//   ....[131]....
        /*03a8*/ 	.word	0xffffffff


	//   ....[132]....
        /*03ac*/ 	.word	0xffffffff


	//   ....[133]....
        /*03b0*/ 	.word	0xffffffff


	//   ....[134]....
        /*03b4*/ 	.word	0xffffffff


	//   ....[135]....
        /*03b8*/ 	.word	0xffffffff


	//   ....[136]....
        /*03bc*/ 	.word	0xffffffff


	//----- nvinfo : EIATTR_COOP_GROUP_INSTR_OFFSETS
	.align		4
.L_394:
        /*03c0*/ 	.byte	0x04, 0x28
        /*03c2*/ 	.short	(.L_396 - .L_395)


	//   ....[0]....
.L_395:
        /*03c4*/ 	.word	0x00000050


	//   ....[1]....
        /*03c8*/ 	.word	0x00001340


	//   ....[2]....
        /*03cc*/ 	.word	0x00001360


	//   ....[3]....
        /*03d0*/ 	.word	0x000014f0


	//   ....[4]....
        /*03d4*/ 	.word	0x00001500


	//   ....[5]....
        /*03d8*/ 	.word	0x00001660


	//   ....[6]....
        /*03dc*/ 	.word	0x00001680


	//   ....[7]....
        /*03e0*/ 	.word	0x000017e0


	//   ....[8]....
        /*03e4*/ 	.word	0x000017f0


	//   ....[9]....
        /*03e8*/ 	.word	0x00001d00


	//   ....[10]....
        /*03ec*/ 	.word	0x00001d20


	//   ....[11]....
        /*03f0*/ 	.word	0x00001d50


	//   ....[12]....
        /*03f4*/ 	.word	0x00001d70


	//   ....[13]....
        /*03f8*/ 	.word	0x00001e60


	//   ....[14]....
        /*03fc*/ 	.word	0x00001e80


	//   ....[15]....
        /*0400*/ 	.word	0x00001eb0


	//   ....[16]....
        /*0404*/ 	.word	0x00001f80


	//   ....[17]....
        /*0408*/ 	.word	0x00002340


	//   ....[18]....
        /*040c*/ 	.word	0x00002360


	//   ....[19]....
        /*0410*/ 	.word	0x000023f0


	//   ....[20]....
        /*0414*/ 	.word	0x00002450


	//   ....[21]....
        /*0418*/ 	.word	0x000028b0


	//   ....[22]....
        /*041c*/ 	.word	0x000028d0


	//   ....[23]....
        /*0420*/ 	.word	0x000029d0


	//   ....[24]....
        /*0424*/ 	.word	0x000029f0


	//   ....[25]....
        /*0428*/ 	.word	0x000037f0


	//   ....[26]....
        /*042c*/ 	.word	0x00003800


	//   ....[27]....
        /*0430*/ 	.word	0x00004060


	//   ....[28]....
        /*0434*/ 	.word	0x000040d0


	//   ....[29]....
        /*0438*/ 	.word	0x000040f0


	//   ....[30]....
        /*043c*/ 	.word	0x00004110


	//   ....[31]....
        /*0440*/ 	.word	0x000053c0


	//   ....[32]....
        /*0444*/ 	.word	0x000053e0


	//   ....[33]....
        /*0448*/ 	.word	0x000054e0


	//   ....[34]....
        /*044c*/ 	.word	0x00005500


	//   ....[35]....
        /*0450*/ 	.word	0x00005a60


	//   ....[36]....
        /*0454*/ 	.word	0x00005a80


	//   ....[37]....
        /*0458*/ 	.word	0x00005b70


	//   ....[38]....
        /*045c*/ 	.word	0x00005b90


	//   ....[39]....
        /*0460*/ 	.word	0x000065c0


	//   ....[40]....
        /*0464*/ 	.word	0x000065e0


	//   ....[41]....
        /*0468*/ 	.word	0x000071c0


	//   ....[42]....
        /*046c*/ 	.word	0x000071e0


	//   ....[43]....
        /*0470*/ 	.word	0x00007200


	//   ....[44]....
        /*0474*/ 	.word	0x00007220


	//   ....[45]....
        /*0478*/ 	.word	0x00008bf0


	//   ....[46]....
        /*047c*/ 	.word	0x00008c10


	//   ....[47]....
        /*0480*/ 	.word	0x00008d00


	//   ....[48]....
        /*0484*/ 	.word	0x00008d20


	//   ....[49]....
        /*0488*/ 	.word	0x00009250


	//   ....[50]....
        /*048c*/ 	.word	0x00009270


	//   ....[51]....
        /*0490*/ 	.word	0x00009310


	//   ....[52]....
        /*0494*/ 	.word	0x00009360


	//   ....[53]....
        /*0498*/ 	.word	0x0000a4d0


	//   ....[54]....
        /*049c*/ 	.word	0x0000a4f0


	//   ....[55]....
        /*04a0*/ 	.word	0x0000a570


	//   ....[56]....
        /*04a4*/ 	.word	0x0000a580


	//   ....[57]....
        /*04a8*/ 	.word	0x0000beb0


	//   ....[58]....
        /*04ac*/ 	.word	0x0000bed0


	//   ....[59]....
        /*04b0*/ 	.word	0x0000bf70


	//   ....[60]....
        /*04b4*/ 	.word	0x0000bfd0


	//   ....[61]....
        /*04b8*/ 	.word	0x0000c220


	//   ....[62]....
        /*04bc*/ 	.word	0x0000c250


	//   ....[63]....
        /*04c0*/ 	.word	0x0000c260


	//   ....[64]....
        /*04c4*/ 	.word	0x0000c290


	//   ....[65]....
        /*04c8*/ 	.word	0x0000d2b0


	//   ....[66]....
        /*04cc*/ 	.word	0x0000d5f0


	//   ....[67]....
        /*04d0*/ 	.word	0x0000d600


	//   ....[68]....
        /*04d4*/ 	.word	0x0000d620


	//   ....[69]....
        /*04d8*/ 	.word	0x0000d640


	//   ....[70]....
        /*04dc*/ 	.word	0x0000d840


	//   ....[71]....
        /*04e0*/ 	.word	0x0000d860


	//   ....[72]....
        /*04e4*/ 	.word	0x0000d9b0


	//   ....[73]....
        /*04e8*/ 	.word	0x0000d9e0


	//   ....[74]....
        /*04ec*/ 	.word	0x0000dae0


	//   ....[75]....
        /*04f0*/ 	.word	0x0000db10


	//   ....[76]....
        /*04f4*/ 	.word	0x0000dc10


	//   ....[77]....
        /*04f8*/ 	.word	0x0000dc30


	//   ....[78]....
        /*04fc*/ 	.word	0x0000e170


	//   ....[79]....
        /*0500*/ 	.word	0x0000e190


	//   ....[80]....
        /*0504*/ 	.word	0x0000e320


	//   ....[81]....
        /*0508*/ 	.word	0x0000e330


	//   ....[82]....
        /*050c*/ 	.word	0x0000e490


	//   ....[83]....
        /*0510*/ 	.word	0x0000e4b0


	//   ....[84]....
        /*0514*/ 	.word	0x0000e610


	//   ....[85]....
        /*0518*/ 	.word	0x0000e620


	//   ....[86]....
        /*051c*/ 	.word	0x0000e7f0


	//   ....[87]....
        /*0520*/ 	.word	0x0000e8e0


	//   ....[88]....
        /*0524*/ 	.word	0x0000e950


	//   ....[89]....
        /*0528*/ 	.word	0x0000e9c0


	//   ....[90]....
        /*052c*/ 	.word	0x0000ea20


	//   ....[91]....
        /*0530*/ 	.word	0x0000ea90


	//   ....[92]....
        /*0534*/ 	.word	0x0000eb00


	//   ....[93]....
        /*0538*/ 	.word	0x0000eb70


	//   ....[94]....
        /*053c*/ 	.word	0x0000ebd0


	//   ....[95]....
        /*0540*/ 	.word	0x0000ec40


	//   ....[96]....
        /*0544*/ 	.word	0x0000ecb0


	//   ....[97]....
        /*0548*/ 	.word	0x0000ee20


	//   ....[98]....
        /*054c*/ 	.word	0x0000ee80


	//   ....[99]....
        /*0550*/ 	.word	0x0000eef0


	//   ....[100]....
        /*0554*/ 	.word	0x0000ef60


	//   ....[101]....
        /*0558*/ 	.word	0x0000f0d0


	//   ....[102]....
        /*055c*/ 	.word	0x0000f130


	//   ....[103]....
        /*0560*/ 	.word	0x0000f1a0


	//   ....[104]....
        /*0564*/ 	.word	0x0000f210


	//   ....[105]....
        /*0568*/ 	.word	0x0000f380


	//   ....[106]....
        /*056c*/ 	.word	0x0000f3e0


	//   ....[107]....
        /*0570*/ 	.word	0x0000f450


	//   ....[108]....
        /*0574*/ 	.word	0x0000f4c0


	//   ....[109]....
        /*0578*/ 	.word	0x0000f640


	//   ....[110]....
        /*057c*/ 	.word	0x0000f6a0


	//   ....[111]....
        /*0580*/ 	.word	0x0000f710


	//   ....[112]....
        /*0584*/ 	.word	0x0000f780


	//   ....[113]....
        /*0588*/ 	.word	0x0000f900


	//   ....[114]....
        /*058c*/ 	.word	0x0000f960


	//   ....[115]....
        /*0590*/ 	.word	0x0000f9d0


	//   ....[116]....
        /*0594*/ 	.word	0x0000fa40


	//   ....[117]....
        /*0598*/ 	.word	0x0000fbc0


	//   ....[118]....
        /*059c*/ 	.word	0x0000fc20


	//   ....[119]....
        /*05a0*/ 	.word	0x0000fc80


	//   ....[120]....
        /*05a4*/ 	.word	0x0000fcf0


	//   ....[121]....
        /*05a8*/ 	.word	0x0000fd60


	//   ....[122]....
        /*05ac*/ 	.word	0x0000fee0


	//   ....[123]....
        /*05b0*/ 	.word	0x0000ff40


	//   ....[124]....
        /*05b4*/ 	.word	0x0000ffa0


	//   ....[125]....
        /*05b8*/ 	.word	0x00010000


	//   ....[126]....
        /*05bc*/ 	.word	0x00010050


	//   ....[127]....
        /*05c0*/ 	.word	0x000100a0


	//   ....[128]....
        /*05c4*/ 	.word	0x00010110


	//   ....[129]....
        /*05c8*/ 	.word	0x00010180


	//   ....[130]....
        /*05cc*/ 	.word	0x000101f0


	//   ....[131]....
        /*05d0*/ 	.word	0x00010250


	//   ....[132]....
        /*05d4*/ 	.word	0x000102c0


	//   ....[133]....
        /*05d8*/ 	.word	0x00010330


	//   ....[134]....
        /*05dc*/ 	.word	0x000103a0


	//   ....[135]....
        /*05e0*/ 	.word	0x00010400


	//   ....[136]....
        /*05e4*/ 	.word	0x00010470


	//----- nvinfo : EIATTR_EXIT_INSTR_OFFSETS
	.align		4
.L_396:
        /*05e8*/ 	.byte	0x04, 0x1c
        /*05ea*/ 	.short	(.L_398 - .L_397)


	//   ....[0]....
.L_397:
        /*05ec*/ 	.word	0x000000a0


	//   ....[1]....
        /*05f0*/ 	.word	0x0000e890


	//----- nvinfo : EIATTR_MAX_THREADS
	.align		4
.L_398:
        /*05f4*/ 	.byte	0x04, 0x05
        /*05f6*/ 	.short	(.L_400 - .L_399)
.L_399:
        /*05f8*/ 	.word	0x00000100
        /*05fc*/ 	.word	0x00000001
        /*0600*/ 	.word	0x00000001


	//----- nvinfo : EIATTR_CRS_STACK_SIZE
	.align		4
.L_400:
        /*0604*/ 	.byte	0x04, 0x1e
        /*0606*/ 	.short	(.L_402 - .L_401)
.L_401:
        /*0608*/ 	.word	0x00000000
.L_402:


//--------------------- .nv.info._ZN7cutlass13device_kernelIN5flash19enable_sm80_to_sm89INS1_16FlashAttnFwdSm80INS1_25CollectiveMainloopFwdSm80ILi8ELi2ELb0EN4cute5tupleIJNS5_1CILi128EEENS7_ILi64EEENS7_ILi192EEEEEELi192ENS_10bfloat16_tEfNS_4arch4Sm80ELb1ELb0ELb1ELb1ELb1ELb0ELb1ELb0EEENS1_21CollectiveEpilogueFwdINS6_IJS8_SA_S9_EEENS6_IJNS7_ILi1EEESI_SI_EEESC_SE_Li256ELb1ELb1ELb0ELb0EEENS1_19SingleTileSchedulerILb1ELb0ELb1ELi128EEEEEEEEEvNT_6ParamsE --------------------------
	.section	.nv.info._ZN7cutlass13device_kernelIN5flash19enable_sm80_to_sm89INS1_16FlashAttnFwdSm80INS1_25CollectiveMainloopFwdSm80ILi8ELi2ELb0EN4cute5tupleIJNS5_1CILi128EEENS7_ILi64EEENS7_ILi192EEEEEELi192ENS_10bfloat16_tEfNS_4arch4Sm80ELb1ELb0ELb1ELb1ELb1ELb0ELb1ELb0EEENS1_21CollectiveEpilogueFwdINS6_IJS8_SA_S9_EEENS6_IJNS7_ILi1EEESI_SI_EEESC_SE_Li256ELb1ELb1ELb0ELb0EEENS1_19SingleTileSchedulerILb1ELb0ELb1ELi128EEEEEEEEEvNT_6ParamsE,"",@"SHT_CUDA_INFO"
	.sectionflags	@""
	.align	4


	//----- nvinfo : EIATTR_CUDA_API_VERSION
	.align		4
        /*0000*/ 	.byte	0x04, 0x37
        /*0002*/ 	.short	(.L_404 - .L_403)
.L_403:
        /*0004*/ 	.word	0x00000082


	//----- nvinfo : EIATTR_SW2861232_WAR
	.align		4
.L_404:
        /*0008*/ 	.byte	0x01, 0x35
	.zero		2


	//----- nvinfo : EIATTR_PARAM_CBANK
	.align		4
        /*000c*/ 	.byte	0x04, 0x0a
        /*000e*/ 	.short	(.L_406 - .L_405)
	.align		4
.L_405:
        /*0010*/ 	.word	index@(.nv.constant0._ZN7cutlass13device_kernelIN5flash19enable_sm80_to_sm89INS1_16FlashAttnFwdSm80INS1_25CollectiveMainloopFwdSm80ILi8ELi2ELb0EN4cute5tupleIJNS5_1CILi128EEENS7_ILi64EEENS7_ILi192EEEEEELi192ENS_10bfloat16_tEfNS_4arch4Sm80ELb1ELb0ELb1ELb1ELb1ELb0ELb1ELb0EEENS1_21CollectiveEpilogueFwdINS6_IJS8_SA_S9_EEENS6_IJNS7_ILi1EEESI_SI_EEESC_SE_Li256ELb1ELb1ELb0ELb0EEENS1_19SingleTileSchedulerILb1ELb0ELb1ELi128EEEEEEEEEvNT_6ParamsE)
        /*0014*/ 	.short	0x0160
        /*0016*/ 	.short	0x0418


	//----- nvinfo : EIATTR_CBANK_PARAM_SIZE
	.align		4
.L_406:
        /*0018*/ 	.byte	0x03, 0x19
        /*001a*/ 	.short	0x0418


	//----- nvinfo : EIATTR_KPARAM_INFO
	.align		4
        /*001c*/ 	.byte	0x04, 0x17
        /*001e*/ 	.short	(.L_408 - .L_407)
.L_407:
        /*0020*/ 	.word	0x00000000
        /*0024*/ 	.short	0x0000
        /*0026*/ 	.short	0x0000
        /*0028*/ 	.byte	0x00, 0xf0, 0x61, 0x10


	//----- nvinfo : EIATTR_MAXREG_COUNT
	.align		4
.L_408:
        /*002c*/ 	.byte	0x03, 0x1b
        /*002e*/ 	.short	0x00ff


	//----- nvinfo : EIATTR_NUM_BARRIERS
	.align		4
        /*0030*/ 	.byte	0x02, 0x4c
        /*0032*/ 	.byte	0x02
	.zero		1


	//----- nvinfo : EIATTR_MERCURY_ISA_VERSION
	.align		4
        /*0034*/ 	.byte	0x03, 0x5f
        /*0036*/ 	.short	0x0000


	//----- nvinfo : EIATTR_COOP_GROUP_MASK_REGIDS
	.align		4
        /*0038*/ 	.byte	0x04, 0x29
        /*003a*/ 	.short	(.L_410 - .L_409)


	//   ....[0]....
.L_409:
        /*003c*/ 	.word	0xffffffff


	//   ....[1]....
        /*0040*/ 	.word	0xffffffff


	//   ....[2]....
        /*0044*/ 	.word	0xffffffff


	//   ....[3]....
        /*0048*/ 	.word	0xffffffff


	//   ....[4]....
        /*004c*/ 	.word	0xffffffff


	//   ....[5]....
        /*0050*/ 	.word	0xffffffff


	//   ....[6]....
        /*0054*/ 	.word	0xffffffff


	//   ....[7]....
        /*0058*/ 	.word	0xffffffff


	//   ....[8]....
        /*005c*/ 	.word	0xffffffff


	//   ....[9]....
        /*0060*/ 	.word	0xffffffff


	//   ....[10]....
        /*0064*/ 	.word	0xffffffff


	//   ....[11]....
        /*0068*/ 	.word	0xffffffff


	//   ....[12]....
        /*006c*/ 	.word	0xffffffff


	//   ....[13]....
        /*0070*/ 	.word	0xffffffff


	//   ....[14]....
        /*0074*/ 	.word	0xffffffff


	//   ....[15]....
        /*0078*/ 	.word	0xffffffff


	//   ....[16]....
        /*007c*/ 	.word	0xffffffff


	//   ....[17]....
        /*0080*/ 	.word	0xffffffff


	//   ....[18]....
        /*0084*/ 	.word	0xffffffff


	//   ....[19]....
        /*0088*/ 	.word	0xffffffff


	//   ....[20]....
        /*008c*/ 	.word	0xffffffff


	//   ....[21]....
        /*0090*/ 	.word	0xffffffff


	//   ....[22]....
        /*0094*/ 	.word	0xffffffff


	//   ....[23]....
        /*0098*/ 	.word	0xffffffff


	//   ....[24]....
        /*009c*/ 	.word	0xffffffff


	//   ....[25]....
        /*00a0*/ 	.word	0xffffffff


	//   ....[26]....
        /*00a4*/ 	.word	0xffffffff


	//   ....[27]....
        /*00a8*/ 	.word	0xffffffff


	//   ....[28]....
        /*00ac*/ 	.word	0xffffffff


	//   ....[29]....
        /*00b0*/ 	.word	0xffffffff


	//   ....[30]....
        /*00b4*/ 	.word	0xffffffff


	//   ....[31]....
        /*00b8*/ 	.word	0xffffffff


	//   ....[32]....
        /*00bc*/ 	.word	0xffffffff


	//   ....[33]....
        /*00c0*/ 	.word	0xffffffff


	//   ....[34]....
        /*00c4*/ 	.word	0xffffffff


	//   ....[35]....
        /*00c8*/ 	.word	0xffffffff


	//   ....[36]....
        /*00cc*/ 	.word	0xffffffff


	//   ....[37]....
        /*00d0*/ 	.word	0xffffffff


	//   ....[38]....
        /*00d4*/ 	.word	0xffffffff


	//   ....[39]....
        /*00d8*/ 	.word	0xffffffff


	//   ....[40]....
        /*00dc*/ 	.word	0xffffffff


	//   ....[41]....
        /*00e0*/ 	.word	0xffffffff


	//   ....[42]....
        /*00e4*/ 	.word	0xffffffff


	//   ....[43]....
        /*00e8*/ 	.word	0xffffffff


	//   ....[44]....
        /*00ec*/ 	.word	0xffffffff


	//   ....[45]....
        /*00f0*/ 	.word	0xffffffff


	//   ....[46]....
        /*00f4*/ 	.word	0xffffffff


	//   ....[47]....
        /*00f8*/ 	.word	0xffffffff


	//   ....[48]....
        /*00fc*/ 	.word	0xffffffff


	//   ....[49]....
        /*0100*/ 	.word	0xffffffff


	//   ....[50]....
        /*0104*/ 	.word	0xffffffff


	//   ....[51]....
        /*0108*/ 	.word	0xffffffff


	//   ....[52]....
        /*010c*/ 	.word	0xffffffff


	//   ....[53]....
        /*0110*/ 	.word	0xffffffff


	//   ....[54]....
        /*0114*/ 	.word	0xffffffff


	//   ....[55]....
        /*0118*/ 	.word	0xffffffff


	//   ....[56]....
        /*011c*/ 	.word	0xffffffff


	//   ....[57]....
        /*0120*/ 	.word	0xffffffff


	//   ....[58]....
        /*0124*/ 	.word	0xffffffff


	//   ....[59]....
        /*0128*/ 	.word	0xffffffff


	//   ....[60]....
        /*012c*/ 	.word	0xffffffff


	//   ....[61]....
        /*0130*/ 	.word	0xffffffff


	//   ....[62]....
        /*0134*/ 	.word	0xffffffff


	//   ....[63]....
        /*0138*/ 	.word	0xffffffff


	//   ....[64]....
        /*013c*/ 	.word	0xffffffff


	//   ....[65]....
        /*0140*/ 	.word	0xffffffff


	//   ....[66]....
        /*0144*/ 	.word	0xffffffff


	//   ....[67]....
        /*0148*/ 	.word	0xffffffff


	//   ....[68]....
        /*014c*/ 	.word	0xffffffff


	//   ....[69]....
        /*0150*/ 	.word	0xffffffff


	//   ....[70]....
        /*0154*/ 	.word	0xffffffff


	//   ....[71]....
        /*0158*/ 	.word	0xffffffff


	//   ....[72]....
        /*015c*/ 	.word	0xffffffff


	//   ....[73]....
        /*0160*/ 	.word	0xffffffff


	//   ....[74]....
        /*0164*/ 	.word	0xffffffff


	//   ....[75]....
        /*0168*/ 	.word	0xffffffff


	//   ....[76]....
        /*016c*/ 	.word	0xffffffff


	//   ....[77]....
        /*0170*/ 	.word	0xffffffff


	//   ....[78]....
        /*0174*/ 	.word	0xffffffff


	//   ....[79]....
        /*0178*/ 	.word	0xffffffff


	//   ....[80]....
        /*017c*/ 	.word	0xffffffff


	//   ....[81]....
        /*0180*/ 	.word	0xffffffff


	//   ....[82]....
        /*0184*/ 	.word	0xffffffff


	//   ....[83]....
        /*0188*/ 	.word	0xffffffff


	//   ....[84]....
        /*018c*/ 	.word	0xffffffff


	//----- nvinfo : EIATTR_COOP_GROUP_INSTR_OFFSETS
	.align		4
.L_410:
        /*0190*/ 	.byte	0x04, 0x28
        /*0192*/ 	.short	(.L_412 - .L_411)


	//   ....[0]....
.L_411:
        /*0194*/ 	.word	0x00000090


	//   ....[1]....
        /*0198*/ 	.word	0x00001320


	//   ....[2]....
        /*019c*/ 	.word	0x00001370


	//   ....[3]....
        /*01a0*/ 	.word	0x000015a0


	//   ....[4]....
        /*01a4*/ 	.word	0x000015d0


	//   ....[5]....
        /*01a8*/ 	.word	0x000016f0


	//   ....[6]....
        /*01ac*/ 	.word	0x00001720


	//   ....[7]....
        /*01b0*/ 	.word	0x00001830


	//   ....[8]....
        /*01b4*/ 	.word	0x00001870


	//   ....[9]....
        /*01b8*/ 	.word	0x00001df0


	//   ....[10]....
        /*01bc*/ 	.word	0x00001e20


	//   ....[11]....
        /*01c0*/ 	.word	0x00001e40


	//   ....[12]....
        /*01c4*/ 	.word	0x00001e50


	//   ....[13]....
        /*01c8*/ 	.word	0x00001f10


	//   ....[14]....
        /*01cc*/ 	.word	0x00001f30


	//   ....[15]....
        /*01d0*/ 	.word	0x00001f40


	//   ....[16]....
        /*01d4*/ 	.word	0x00001f50


	//   ....[17]....
        /*01d8*/ 	.word	0x00002430


	//   ....[18]....
        /*01dc*/ 	.word	0x00002460


	//   ....[19]....
        /*01e0*/ 	.word	0x00002480


	//   ....[20]....
        /*01e4*/ 	.word	0x00002490


	//   ....[21]....
        /*01e8*/ 	.word	0x00002910


	//   ....[22]....
        /*01ec*/ 	.word	0x00002940


	//   ....[23]....
        /*01f0*/ 	.word	0x00002960


	//   ....[24]....
        /*01f4*/ 	.word	0x000029c0


	//   ....[25]....
        /*01f8*/ 	.word	0x000036d0


	//   ....[26]....
        /*01fc*/ 	.word	0x000038f0


	//   ....[27]....
        /*0200*/ 	.word	0x00004100


	//   ....[28]....
        /*0204*/ 	.word	0x000041f0


	//   ....[29]....
        /*0208*/ 	.word	0x00004200


	//   ....[30]....
        /*020c*/ 	.word	0x00004250


	//   ....[31]....
        /*0210*/ 	.word	0x00005470


	//   ....[32]....
        /*0214*/ 	.word	0x000054a0


	//   ....[33]....
        /*0218*/ 	.word	0x000054c0


	//   ....[34]....
        /*021c*/ 	.word	0x000054d0


	//   ....[35]....
        /*0220*/ 	.word	0x00005a60


	//   ....[36]....
        /*0224*/ 	.word	0x00005a80


	//   ....[37]....
        /*0228*/ 	.word	0x00005aa0


	//   ....[38]....
        /*022c*/ 	.word	0x00005ab0


	//   ....[39]....
        /*0230*/ 	.word	0x00006640


	//   ....[40]....
        /*0234*/ 	.word	0x000066b0


	//   ....[41]....
        /*0238*/ 	.word	0x00007020


	//   ....[42]....
        /*023c*/ 	.word	0x00007170


	//   ....[43]....
        /*0240*/ 	.word	0x00007180


	//   ....[44]....
        /*0244*/ 	.word	0x000071f0


	//   ....[45]....
        /*0248*/ 	.word	0x00008ad0


	//   ....[46]....
        /*024c*/ 	.word	0x00008af0


	//   ....[47]....
        /*0250*/ 	.word	0x00008b00


	//   ....[48]....
        /*0254*/ 	.word	0x00008b10


	//   ....[49]....
        /*0258*/ 	.word	0x00009090


	//   ....[50]....
        /*025c*/ 	.word	0x000090b0


	//   ....[51]....
        /*0260*/ 	.word	0x000090d0


	//   ....[52]....
        /*0264*/ 	.word	0x000090e0


	//   ....[53]....
        /*0268*/ 	.word	0x0000a200


	//   ....[54]....
        /*026c*/ 	.word	0x0000a230


	//   ....[55]....
        /*0270*/ 	.word	0x0000a250


	//   ....[56]....
        /*0274*/ 	.word	0x0000a290


	//   ....[57]....
        /*0278*/ 	.word	0x0000bb10


	//   ....[58]....
        /*027c*/ 	.word	0x0000bb30


	//   ....[59]....
        /*0280*/ 	.word	0x0000bb50


	//   ....[60]....
        /*0284*/ 	.word	0x0000bb60


	//   ....[61]....
        /*0288*/ 	.word	0x0000bd30


	//   ....[62]....
        /*028c*/ 	.word	0x0000bd50


	//   ....[63]....
        /*0290*/ 	.word	0x0000bd90


	//   ....[64]....
        /*0294*/ 	.word	0x0000bda0


	//   ....[65]....
        /*0298*/ 	.word	0x0000d3e0


	//   ....[66]....
        /*029c*/ 	.word	0x0000d430


	//   ....[67]....
        /*02a0*/ 	.word	0x0000d470


	//   ....[68]....
        /*02a4*/ 	.word	0x0000d4b0


	//   ....[69]....
        /*02a8*/ 	.word	0x0000d6d0


	//   ....[70]....
        /*02ac*/ 	.word	0x0000d6e0


	//   ....[71]....
        /*02b0*/ 	.word	0x0000d860


	//   ....[72]....
        /*02b4*/ 	.word	0x0000d890


	//   ....[73]....
        /*02b8*/ 	.word	0x0000d9e0


	//   ....[74]....
        /*02bc*/ 	.word	0x0000da10


	//   ....[75]....
        /*02c0*/ 	.word	0x0000db60


	//   ....[76]....
        /*02c4*/ 	.word	0x0000db80


	//   ....[77]....
        /*02c8*/ 	.word	0x0000e4d0


	//   ....[78]....
        /*02cc*/ 	.word	0x0000e4e0


	//   ....[79]....
        /*02d0*/ 	.word	0x0000e610


	//   ....[80]....
        /*02d4*/ 	.word	0x0000e640


	//   ....[81]....
        /*02d8*/ 	.word	0x0000e770


	//   ....[82]....
        /*02dc*/ 	.word	0x0000e7a0


	//   ....[83]....
        /*02e0*/ 	.word	0x0000e8d0


	//   ....[84]....
        /*02e4*/ 	.word	0x0000e8f0


	//----- nvinfo : EIATTR_EXIT_INSTR_OFFSETS
	.align		4
.L_412:
        /*02e8*/ 	.byte	0x04, 0x1c
        /*02ea*/ 	.short	(.L_414 - .L_413)


	//   ....[0]....
.L_413:
        /*02ec*/ 	.word	0x00000440


	//   ....[1]....
        /*02f0*/ 	.word	0x0000db90


	//   ....[2]....
        /*02f4*/ 	.word	0x0000dc60


	//   ....[3]....
        /*02f8*/ 	.word	0x0000dcc0


	//   ....[4]....
        /*02fc*/ 	.word	0x0000e900


	//   ....[5]....
        /*0300*/ 	.word	0x0000e9b0


	//   ....[6]....
        /*0304*/ 	.word	0x0000ea10


	//----- nvinfo : EIATTR_CTAIDZ_USED
	.align		4
.L_414:
        /*0308*/ 	.byte	0x01, 0x04
	.zero		2


	//----- nvinfo : EIATTR_MAX_THREADS
	.align		4
        /*030c*/ 	.byte	0x04, 0x05
        /*030e*/ 	.short	(.L_416 - .L_415)
.L_415:
        /*0310*/ 	.word	0x00000100
        /*0314*/ 	.word	0x00000001
        /*0318*/ 	.word	0x00000001


	//----- nvinfo : EIATTR_CRS_STACK_SIZE
	.align		4
.L_416:
        /*031c*/ 	.byte	0x04, 0x1e
        /*031e*/ 	.short	(.L_418 - .L_417)
.L_417:
        /*0320*/ 	.word	0x00000000
.L_418:


//--------------------- .nv.info._ZN7cutlass13device_kernelIN5flash19enable_sm80_to_sm89INS1_16FlashAttnFwdSm80INS1_25CollectiveMainloopFwdSm80ILi8ELi2ELb0EN4cute5tupleIJNS5_1CILi128EEENS7_ILi64EEENS7_ILi192EEEEEELi192ENS_10bfloat16_tEfNS_4arch4Sm80ELb1ELb0ELb1ELb1ELb1ELb1ELb1ELb0EEENS1_21CollectiveEpilogueFwdINS6_IJS8_SA_S9_EEENS6_IJNS7_ILi1EEESI_SI_EEESC_SE_Li256ELb1ELb1ELb0ELb0EEENS1_19SingleTileSchedulerILb1ELb0ELb1ELi128EEEEEEEEEvNT_6ParamsE --------------------------
	.section	.nv.info._ZN7cutlass13device_kernelIN5flash19enable_sm80_to_sm89INS1_16FlashAttnFwdSm80INS1_25CollectiveMainloopFwdSm80ILi8ELi2ELb0EN4cute5tupleIJNS5_1CILi128EEENS7_ILi64EEENS7_ILi192EEEEEELi192ENS_10bfloat16_tEfNS_4arch4Sm80ELb1ELb0ELb1ELb1ELb1ELb1ELb1ELb0EEENS1_21CollectiveEpilogueFwdINS6_IJS8_SA_S9_EEENS6_IJNS7_ILi1EEESI_SI_EEESC_SE_Li256ELb1ELb1ELb0ELb0EEENS1_19SingleTileSchedulerILb1ELb0ELb1ELi128EEEEEEEEEvNT_6ParamsE,"",@"SHT_CUDA_INFO"
	.sectionflags	@""
	.align	4


	//----- nvinfo : EIATTR_CUDA_API_VERSION
	.align		4
        /*0000*/ 	.byte	0x04, 0x37
        /*0002*/ 	.short	(.L_420 - .L_419)
.L_419:
        /*0004*/ 	.word	0x00000082


	//----- nvinfo : EIATTR_SW2861232_WAR
	.align		4
.L_420:
        /*0008*/ 	.byte	0x01, 0x35
	.zero		2


	//----- nvinfo : EIATTR_PARAM_CBANK
	.align		4
        /*000c*/ 	.byte	0x04, 0x0a
        /*000e*/ 	.short	(.L_422 - .L_421)
	.align		4
.L_421:
        /*0010*/ 	.word	index@(.nv.constant0._ZN7cutlass13device_kernelIN5flash19enable_sm80_to_sm89INS1_16FlashAttnFwdSm80INS1_25CollectiveMainloopFwdSm80ILi8ELi2ELb0EN4cute5tupleIJNS5_1CILi128EEENS7_ILi64EEENS7_ILi192EEEEEELi192ENS_10bfloat16_tEfNS_4arch4Sm80ELb1ELb0ELb1ELb1ELb1ELb1ELb1ELb0EEENS1_21CollectiveEpilogueFwdINS6_IJS8_SA_S9_EEENS6_IJNS7_ILi1EEESI_SI_EEESC_SE_Li256ELb1ELb1ELb0ELb0EEENS1_19SingleTileSchedulerILb1ELb0ELb1ELi128EEEEEEEEEvNT_6ParamsE)
        /*0014*/ 	.short	0x0160
        /*0016*/ 	.short	0x0418


	//----- nvinfo : EIATTR_CBANK_PARAM_SIZE
	.align		4
.L_422:
        /*0018*/ 	.byte	0x03, 0x19
        /*001a*/ 	.short	0x0418


	//----- nvinfo : EIATTR_KPARAM_INFO
	.align		4
        /*001c*/ 	.byte	0x04, 0x17
        /*001e*/ 	.short	(.L_424 - .L_423)
.L_423:
        /*0020*/ 	.word	0x00000000
        /*0024*/ 	.short	0x0000
        /*0026*/ 	.short	0x0000
        /*0028*/ 	.byte	0x00, 0xf0, 0x61, 0x10


	//----- nvinfo : EIATTR_MAXREG_COUNT
	.align		4
.L_424:
        /*002c*/ 	.byte	0x03, 0x1b
        /*002e*/ 	.short	0x00ff


	//----- nvinfo : EIATTR_NUM_BARRIERS
	.align		4
        /*0030*/ 	.byte	0x02, 0x4c
        /*0032*/ 	.byte	0x02
	.zero		1


	//----- nvinfo : EIATTR_MERCURY_ISA_VERSION
	.align		4
        /*0034*/ 	.byte	0x03, 0x5f
        /*0036*/ 	.short	0x0000


	//----- nvinfo : EIATTR_COOP_GROUP_MASK_REGIDS
	.align		4
        /*0038*/ 	.byte	0x04, 0x29
        /*003a*/ 	.short	(.L_426 - .L_425)


	//   ....[0]....
.L_425:
        /*003c*/ 	.word	0xffffffff


	//   ....[1]....
        /*0040*/ 	.word	0xffffffff


	//   ....[2]....
        /*0044*/ 	.word	0xffffffff


	//   ....[3]....
        /*0048*/ 	.word	0xffffffff


	//   ....[4]....
        /*004c*/ 	.word	0xffffffff


	//   ....[5]....
        /*0050*/ 	.word	0xffffffff


	//   ....[6]....
        /*0054*/ 	.word	0xffffffff


	//   ....[7]....
        /*0058*/ 	.word	0xffffffff


	//   ....[8]....
        /*005c*/ 	.word	0xffffffff


	//   ....[9]....
        /*0060*/ 	.word	0xffffffff


	//   ....[10]....
        /*0064*/ 	.word	0xffffffff


	//   ....[11]....
        /*0068*/ 	.word	0xffffffff


	//   ....[12]....
        /*006c*/ 	.word	0xffffffff


	//   ....[13]....
        /*0070*/ 	.word	0xffffffff


	//   ....[14]....
        /*0074*/ 	.word	0xffffffff


	//   ....[15]....
        /*0078*/ 	.word	0xffffffff


	//   ....[16]....
        /*007c*/ 	.word	0xffffffff


	//   ....[17]....
        /*0080*/ 	.word	0xffffffff


	//   ....[18]....
        /*0084*/ 	.word	0xffffffff


	//   ....[19]....
        /*0088*/ 	.word	0xffffffff


	//   ....[20]....
        /*008c*/ 	.word	0xffffffff


	//   ....[21]....
        /*0090*/ 	.word	0xffffffff


	//   ....[22]....
        /*0094*/ 	.word	0xffffffff


	//   ....[23]....
        /*0098*/ 	.word	0xffffffff


	//   ....[24]....
        /*009c*/ 	.word	0xffffffff


	//   ....[25]....
        /*00a0*/ 	.word	0xffffffff


	//   ....[26]....
        /*00a4*/ 	.word	0xffffffff


	//   ....[27]....
        /*00a8*/ 	.word	0xffffffff


	//   ....[28]....
        /*00ac*/ 	.word	0xffffffff


	//   ....[29]....
        /*00b0*/ 	.word	0xffffffff


	//   ....[30]....
        /*00b4*/ 	.word	0xffffffff


	//   ....[31]....
        /*00b8*/ 	.word	0xffffffff


	//   ....[32]....
        /*00bc*/ 	.word	0xffffffff


	//   ....[33]....
        /*00c0*/ 	.word	0xffffffff


	//   ....[34]....
        /*00c4*/ 	.word	0xffffffff


	//   ....[35]....
        /*00c8*/ 	.word	0xffffffff


	//   ....[36]....
        /*00cc*/ 	.word	0xffffffff


	//   ....[37]....
        /*00d0*/ 	.word	0xffffffff


	//   ....[38]....
        /*00d4*/ 	.word	0xffffffff


	//   ....[39]....
        /*00d8*/ 	.word	0xffffffff


	//   ....[40]....
        /*00dc*/ 	.word	0xffffffff


	//   ....[41]....
        /*00e0*/ 	.word	0xffffffff


	//   ....[42]....
        /*00e4*/ 	.word	0xffffffff


	//   ....[43]....
        /*00e8*/ 	.word	0xffffffff


	//   ....[44]....
        /*00ec*/ 	.word	0xffffffff


	//   ....[45]....
        /*00f0*/ 	.word	0xffffffff


	//   ....[46]....
        /*00f4*/ 	.word	0xffffffff


	//   ....[47]....
        /*00f8*/ 	.word	0xffffffff


	//   ....[48]....
        /*00fc*/ 	.word	0xffffffff


	//   ....[49]....
        /*0100*/ 	.word	0xffffffff


	//   ....[50]....
        /*0104*/ 	.word	0xffffffff


	//   ....[51]....
        /*0108*/ 	.word	0xffffffff


	//   ....[52]....
        /*010c*/ 	.word	0xffffffff


	//   ....[53]....
        /*0110*/ 	.word	0xffffffff


	//   ....[54]....
        /*0114*/ 	.word	0xffffffff


	//   ....[55]....
        /*0118*/ 	.word	0xffffffff


	//   ....[56]....
        /*011c*/ 	.word	0xffffffff


	//   ....[57]....
        /*0120*/ 	.word	0xffffffff


	//   ....[58]....
        /*0124*/ 	.word	0xffffffff


	//   ....[59]....
        /*0128*/ 	.word	0xffffffff


	//   ....[60]....
        /*012c*/ 	.word	0xffffffff


	//   ....[61]....
        /*0130*/ 	.word	0xffffffff


	//   ....[62]....
        /*0134*/ 	.word	0xffffffff


	//   ....[63]....
        /*0138*/ 	.word	0xffffffff


	//   ....[64]....
        /*013c*/ 	.word	0xffffffff


	//   ....[65]....
        /*0140*/ 	.word	0xffffffff


	//   ....[66]....
        /*0144*/ 	.word	0xffffffff


	//   ....[67]....
        /*0148*/ 	.word	0xffffffff


	//   ....[68]....
        /*014c*/ 	.word	0xffffffff


	//   ....[69]....
        /*0150*/ 	.word	0xffffffff


	//   ....[70]....
        /*0154*/ 	.word	0xffffffff


	//   ....[71]....
        /*0158*/ 	.word	0xffffffff


	//   ....[72]....
        /*015c*/ 	.word	0xffffffff


	//   ....[73]....
        /*0160*/ 	.word	0xffffffff


	//   ....[74]....
        /*0164*/ 	.word	0xffffffff


	//   ....[75]....
        /*0168*/ 	.word	0xffffffff


	//   ....[76]....
        /*016c*/ 	.word	0xffffffff


	//   ....[77]....
        /*0170*/ 	.word	0xffffffff


	//   ....[78]....
        /*0174*/ 	.word	0xffffffff


	//   ....[79]....
        /*0178*/ 	.word	0xffffffff


	//   ....[80]....
        /*017c*/ 	.word	0xffffffff


	//   ....[81]....
        /*0180*/ 	.word	0xffffffff


	//   ....[82]....
        /*0184*/ 	.word	0xffffffff


	//   ....[83]....
        /*0188*/ 	.word	0xffffffff


	//   ....[84]....
        /*018c*/ 	.word	0xffffffff


	//   ....[85]....
        /*0190*/ 	.word	0xffffffff


	//   ....[86]....
        /*0194*/ 	.word	0xffffffff


	//   ....[87]....
        /*0198*/ 	.word	0xffffffff


	//   ....[88]....
        /*019c*/ 	.word	0xffffffff


	//   ....[89]....
        /*01a0*/ 	.word	0xffffffff


	//   ....[90]....
        /*01a4*/ 	.word	0xffffffff


	//   ....[91]....
        /*01a8*/ 	.word	0xffffffff


	//   ....[92]....
        /*01ac*/ 	.word	0xffffffff


	//   ....[93]....
        /*01b0*/ 	.word	0xffffffff


	//   ....[94]....
        /*01b4*/ 	.word	0xffffffff


	//   ....[95]....
        /*01b8*/ 	.word	0xffffffff


	//   ....[96]....
        /*01bc*/ 	.word	0xffffffff


	//   ....[97]....
        /*01c0*/ 	.word	0xffffffff


	//   ....[98]....
        /*01c4*/ 	.word	0xffffffff


	//   ....[99]....
        /*01c8*/ 	.word	0xffffffff


	//   ....[100]....
        /*01cc*/ 	.word	0xffffffff


	//   ....[101]....
        /*01d0*/ 	.word	0xffffffff


	//   ....[102]....
        /*01d4*/ 	.word	0xffffffff


	//   ....[103]....
        /*01d8*/ 	.word	0xffffffff


	//   ....[104]....
        /*01dc*/ 	.word	0xffffffff


	//   ....[105]....
        /*01e0*/ 	.word	0xffffffff


	//   ....[106]....
        /*01e4*/ 	.word	0xffffffff


	//   ....[107]....
        /*01e8*/ 	.word	0xffffffff


	//   ....[108]....
        /*01ec*/ 	.word	0xffffffff


	//----- nvinfo : EIATTR_COOP_GROUP_INSTR_OFFSETS
	.align		4
.L_426:
        /*01f0*/ 	.byte	0x04, 0x28
        /*01f2*/ 	.short	(.L_428 - .L_427)


	//   ....[0]....
.L_427:
        /*01f4*/ 	.word	0x00000080


	//   ....[1]....
        /*01f8*/ 	.word	0x00002490


	//   ....[2]....
        /*01fc*/ 	.word	0x000024a0


	//   ....[3]....
        /*0200*/ 	.word	0x00004080


	//   ....[4]....
        /*0204*/ 	.word	0x00004090


	//   ....[5]....
        /*0208*/ 	.word	0x00005c20


	//   ....[6]....
        /*020c*/ 	.word	0x00005c40


	//   ....[7]....
        /*0210*/ 	.word	0x00006100


	//   ....[8]....
        /*0214*/ 	.word	0x00006110


	//   ....[9]....
        /*0218*/ 	.word	0x00006ee0


	//   ....[10]....
        /*021c*/ 	.word	0x00006f40


	//   ....[11]....
        /*0220*/ 	.word	0x00007190


	//   ....[12]....
        /*0224*/ 	.word	0x000071c0


	//   ....[13]....
        /*0228*/ 	.word	0x000072e0


	//   ....[14]....
        /*022c*/ 	.word	0x00007310


	//   ....[15]....
        /*0230*/ 	.word	0x00007420


	//   ....[16]....
        /*0234*/ 	.word	0x00007460


	//   ....[17]....
        /*0238*/ 	.word	0x00007950


	//   ....[18]....
        /*023c*/ 	.word	0x00007980


	//   ....[19]....
        /*0240*/ 	.word	0x000079b0


	//   ....[20]....
        /*0244*/ 	.word	0x000079e0


	//   ....[21]....
        /*0248*/ 	.word	0x00007ac0


	//   ....[22]....
        /*024c*/ 	.word	0x00007ae0


	//   ....[23]....
        /*0250*/ 	.word	0x00007af0


	//   ....[24]....
        /*0254*/ 	.word	0x00007b10


	//   ....[25]....
        /*0258*/ 	.word	0x00008020


	//   ....[26]....
        /*025c*/ 	.word	0x00008040


	//   ....[27]....
        /*0260*/ 	.word	0x00008050


	//   ....[28]....
        /*0264*/ 	.word	0x00008060


	//   ....[29]....
        /*0268*/ 	.word	0x00008550


	//   ....[30]....
        /*026c*/ 	.word	0x000085c0


	//   ....[31]....
        /*0270*/ 	.word	0x00008600


	//   ....[32]....
        /*0274*/ 	.word	0x00008630


	//   ....[33]....
        /*0278*/ 	.word	0x00008aa0


	//   ....[34]....
        /*027c*/ 	.word	0x00008d60


	//   ....[35]....
        /*0280*/ 	.word	0x00008da0


	//   ....[36]....
        /*0284*/ 	.word	0x00008de0


	//   ....[37]....
        /*0288*/ 	.word	0x0000bf10


	//   ....[38]....
        /*028c*/ 	.word	0x0000bf60


	//   ....[39]....
        /*0290*/ 	.word	0x0000bfc0


	//   ....[40]....
        /*0294*/ 	.word	0x0000bfe0


	//   ....[41]....
        /*0298*/ 	.word	0x0000c270


	//   ....[42]....
        /*029c*/ 	.word	0x0000c530


	//   ....[43]....
        /*02a0*/ 	.word	0x0000c570


	//   ....[44]....
        /*02a4*/ 	.word	0x0000c5b0


	//   ....[45]....
        /*02a8*/ 	.word	0x0000fca0


	//   ....[46]....
        /*02ac*/ 	.word	0x0000fce0


	//   ....[47]....
        /*02b0*/ 	.word	0x0000fd40


	//   ....[48]....
        /*02b4*/ 	.word	0x0000fd60


	//   ....[49]....
        /*02b8*/ 	.word	0x00010b20


	//   ....[50]....
        /*02bc*/ 	.word	0x00010d10


	//   ....[51]....
        /*02c0*/ 	.word	0x000114b0


	//   ....[52]....
        /*02c4*/ 	.word	0x00011590


	//   ....[53]....
        /*02c8*/ 	.word	0x000115a0


	//   ....[54]....
        /*02cc*/ 	.word	0x000115f0


	//   ....[55]....
        /*02d0*/ 	.word	0x00012810


	//   ....[56]....
        /*02d4*/ 	.word	0x00012840


	//   ....[57]....
        /*02d8*/ 	.word	0x00012860


	//   ....[58]....
        /*02dc*/ 	.word	0x00012870


	//   ....[59]....
        /*02e0*/ 	.word	0x00012de0


	//   ....[60]....
        /*02e4*/ 	.word	0x00012e10


	//   ....[61]....
        /*02e8*/ 	.word	0x00012e40


	//   ....[62]....
        /*02ec*/ 	.word	0x00012e70


	//   ....[63]....
        /*02f0*/ 	.word	0x00013b40


	//   ....[64]....
        /*02f4*/ 	.word	0x00013bb0


	//   ....[65]....
        /*02f8*/ 	.word	0x00014400


	//   ....[66]....
        /*02fc*/ 	.word	0x000144e0


	//   ....[67]....
        /*0300*/ 	.word	0x00014520


	//   ....[68]....
        /*0304*/ 	.word	0x00014600


	//   ....[69]....
        /*0308*/ 	.word	0x00015ee0


	//   ....[70]....
        /*030c*/ 	.word	0x00015f10


	//   ....[71]....
        /*0310*/ 	.word	0x00015f30


	//   ....[72]....
        /*0314*/ 	.word	0x00015f50


	//   ....[73]....
        /*0318*/ 	.word	0x000164c0


	//   ....[74]....
        /*031c*/ 	.word	0x000164e0


	//   ....[75]....
        /*0320*/ 	.word	0x00016500


	//   ....[76]....
        /*0324*/ 	.word	0x00016510


	//   ....[77]....
        /*0328*/ 	.word	0x00017630


	//   ....[78]....
        /*032c*/ 	.word	0x00017660


	//   ....[79]....
        /*0330*/ 	.word	0x00017680


	//   ....[80]....
        /*0334*/ 	.word	0x000176d0


	//   ....[81]....
        /*0338*/ 	.word	0x00018f50


	//   ....[82]....
        /*033c*/ 	.word	0x00018f70


	//   ....[83]....
        /*0340*/ 	.word	0x00018f80


	//   ....[84]....
        /*0344*/ 	.word	0x00018f90


	//   ....[85]....
        /*0348*/ 	.word	0x00019160


	//   ....[86]....
        /*034c*/ 	.word	0x00019190


	//   ....[87]....
        /*0350*/ 	.word	0x000191e0


	//   ....[88]....
        /*0354*/ 	.word	0x000191f0


	//   ....[89]....
        /*0358*/ 	.word	0x0001a6f0


	//   ....[90]....
        /*035c*/ 	.word	0x0001a730


	//   ....[91]....
        /*0360*/ 	.word	0x0001a760


	//   ....[92]....
        /*0364*/ 	.word	0x0001a790


	//   ....[93]....
        /*0368*/ 	.word	0x0001a9b0


	//   ....[94]....
        /*036c*/ 	.word	0x0001a9c0


	//   ....[95]....
        /*0370*/ 	.word	0x0001ab40


	//   ....[96]....
        /*0374*/ 	.word	0x0001ab70


	//   ....[97]....
        /*0378*/ 	.word	0x0001acc0


	//   ....[98]....
        /*037c*/ 	.word	0x0001acf0


	//   ....[99]....
        /*0380*/ 	.word	0x0001ae40


	//   ....[100]....
        /*0384*/ 	.word	0x0001ae60


	//   ....[101]....
        /*0388*/ 	.word	0x0001b630


	//   ....[102]....
        /*038c*/ 	.word	0x0001b650


	//   ....[103]....
        /*0390*/ 	.word	0x0001b780


	//   ....[104]....
        /*0394*/ 	.word	0x0001b7b0


	//   ....[105]....
        /*0398*/ 	.word	0x0001b8e0


	//   ....[106]....
        /*039c*/ 	.word	0x0001b910


	//   ....[107]....
        /*03a0*/ 	.word	0x0001ba40


	//   ....[108]....
        /*03a4*/ 	.word	0x0001ba60


	//----- nvinfo : EIATTR_EXIT_INSTR_OFFSETS
	.align		4
.L_428:
        /*03a8*/ 	.byte	0x04, 0x1c
        /*03aa*/ 	.short	(.L_430 - .L_429)


	//   ....[0]....
.L_429:
        /*03ac*/ 	.word	0x00000330


	//   ....[1]....
        /*03b0*/ 	.word	0x0001ae70


	//   ....[2]....
        /*03b4*/ 	.word	0x0001af40


	//   ....[3]....
        /*03b8*/ 	.word	0x0001afa0


	//   ....[4]....
        /*03bc*/ 	.word	0x0001ba70


	//   ....[5]....
        /*03c0*/ 	.word	0x0001bb20


	//   ....[6]....
        /*03c4*/ 	.word	0x0001bb80


	//----- nvinfo : EIATTR_CTAIDZ_USED
	.align		4
.L_430:
        /*03c8*/ 	.byte	0x01, 0x04
	.zero		2


	//----- nvinfo : EIATTR_MAX_THREADS
	.align		4
        /*03cc*/ 	.byte	0x04, 0x05
        /*03ce*/ 	.short	(.L_432 - .L_431)
.L_431:
        /*03d0*/ 	.word	0x00000100
        /*03d4*/ 	.word	0x00000001
        /*03d8*/ 	.word	0x00000001


	//----- nvinfo : EIATTR_CRS_STACK_SIZE
	.align		4
.L_432:
        /*03dc*/ 	.byte	0x04, 0x1e
        /*03de*/ 	.short	(.L_434 - .L_433)
.L_433:
        /*03e0*/ 	.word	0x00000000
.L_434:


//--------------------- .nv.callgraph             --------------------------
	.section	.nv.callgraph,"",@"SHT_CUDA_CALLGRAPH"
	.align	4
	.sectionentsize	8
	.align		4
        /*0000*/ 	.word	0x00000000
	.align		4
        /*0004*/ 	.word	0xffffffff
	.align		4
        /*0008*/ 	.word	0x00000000
	.align		4
        /*000c*/ 	.word	0xfffffffe
	.align		4
        /*0010*/ 	.word	0x00000000
	.align		4
        /*0014*/ 	.word	0xfffffffd
	.align		4
        /*0018*/ 	.word	0x00000000
	.align		4
        /*001c*/ 	.word	0xfffffffc


//--------------------- .nv.rel.action            --------------------------
	.section	.nv.rel.action,"",@"SHT_CUDA_RELOCINFO"
	.align	8
	.sectionentsize	8
        /*0000*/ 	.byte	0x73, 0x00, 0x00, 0x00, 0x00, 0x00, 0x00, 0x00, 0x00, 0x00, 0x00, 0x11, 0x25, 0x00, 0x05, 0x36


//--------------------- .nv.constant4             --------------------------
	.section	.nv.constant4,"a",@progbits
	.align	8
	.align		8
.nv.constant4:
        /*0000*/ 	.dword	_ZN80_INTERNAL_6ba24531_44_flash_fwd_hdim192_bf16_paged_softcap_sm80_cu_2acf44d3_29174cuda3std3__45__cpo5beginE
	.align		8
        /*0008*/ 	.dword	_ZN80_INTERNAL_6ba24531_44_flash_fwd_hdim192_bf16_paged_softcap_sm80_cu_2acf44d3_29174cuda3std3__45__cpo3endE
	.align		8
        /*0010*/ 	.dword	_ZN80_INTERNAL_6ba24531_44_flash_fwd_hdim192_bf16_paged_softcap_sm80_cu_2acf44d3_29174cuda3std3__45__cpo6cbeginE
	.align		8
        /*0018*/ 	.dword	_ZN80_INTERNAL_6ba24531_44_flash_fwd_hdim192_bf16_paged_softcap_sm80_cu_2acf44d3_29174cuda3std3__45__cpo4cendE
	.align		8
        /*0020*/ 	.dword	_ZN80_INTERNAL_6ba24531_44_flash_fwd_hdim192_bf16_paged_softcap_sm80_cu_2acf44d3_29174cuda3std3__482_GLOBAL__N__6ba24531_44_flash_fwd_hdim192_bf16_paged_softcap_sm80_cu_2acf44d3_29176ignoreE
	.align		8
        /*0028*/ 	.dword	_ZN80_INTERNAL_6ba24531_44_flash_fwd_hdim192_bf16_paged_softcap_sm80_cu_2acf44d3_29174cuda3std3__419piecewise_constructE
	.align		8
        /*0030*/ 	.dword	_ZN80_INTERNAL_6ba24531_44_flash_fwd_hdim192_bf16_paged_softcap_sm80_cu_2acf44d3_29174cuda3std3__48in_placeE
	.align		8
        /*0038*/ 	.dword	_ZN80_INTERNAL_6ba24531_44_flash_fwd_hdim192_bf16_paged_softcap_sm80_cu_2acf44d3_29174cuda3std6ranges3__45__cpo4swapE
	.align		8
        /*0040*/ 	.dword	_ZN80_INTERNAL_6ba24531_44_flash_fwd_hdim192_bf16_paged_softcap_sm80_cu_2acf44d3_29174cuda3std6ranges3__45__cpo9iter_moveE
	.align		8
        /*0048*/ 	.dword	_ZN80_INTERNAL_6ba24531_44_flash_fwd_hdim192_bf16_paged_softcap_sm80_cu_2acf44d3_29174cute7productE
	.align		8
        /*0050*/ 	.dword	_ZN80_INTERNAL_6ba24531_44_flash_fwd_hdim192_bf16_paged_softcap_sm80_cu_2acf44d3_29174cute1_E


//--------------------- .nv.constant0._ZN7cutlass13device_kernelIN5flash19enable_sm80_to_sm89INS1_16FlashAttnFwdSm80INS1_25CollectiveMainloopFwdSm80ILi8ELi1ELb0EN4cute5tupleIJNS5_1CILi128EEENS7_ILi64EEENS7_ILi192EEEEEELi192ENS_10bfloat16_tEfNS_4arch4Sm80ELb0ELb0ELb1ELb0ELb1ELb0ELb1ELb0EEENS1_21CollectiveEpilogueFwdINS6_IJS8_SA_S9_EEENS6_IJNS7_ILi1EEESI_SI_EEESC_SE_Li256ELb0ELb1ELb0ELb0EEENS1_19SingleTileSchedulerILb0ELb0ELb1ELi128EEEEEEEEEvNT_6ParamsE --------------------------
	.section	.nv.constant0._ZN7cutlass13device_kernelIN5flash19enable_sm80_to_sm89INS1_16FlashAttnFwdSm80INS1_25CollectiveMainloopFwdSm80ILi8ELi1ELb0EN4cute5tupleIJNS5_1CILi128EEENS7_ILi64EEENS7_ILi192EEEEEELi192ENS_10bfloat16_tEfNS_4arch4Sm80ELb0ELb0ELb1ELb0ELb1ELb0ELb1ELb0EEENS1_21CollectiveEpilogueFwdINS6_IJS8_SA_S9_EEENS6_IJNS7_ILi1EEESI_SI_EEESC_SE_Li256ELb0ELb1ELb0ELb0EEENS1_19SingleTileSchedulerILb0ELb0ELb1ELi128EEEEEEEEEvNT_6ParamsE,"a",@progbits
	.sectionflags	@""
	.align	4
.nv.constant0._ZN7cutlass13device_kernelIN5flash19enable_sm80_to_sm89INS1_16FlashAttnFwdSm80INS1_25CollectiveMainloopFwdSm80ILi8ELi1ELb0EN4cute5tupleIJNS5_1CILi128EEENS7_ILi64EEENS7_ILi192EEEEEELi192ENS_10bfloat16_tEfNS_4arch4Sm80ELb0ELb0ELb1ELb0ELb1ELb0ELb1ELb0EEENS1_21CollectiveEpilogueFwdINS6_IJS8_SA_S9_EEENS6_IJNS7_ILi1EEESI_SI_EEESC_SE_Li256ELb0ELb1ELb0ELb0EEENS1_19SingleTileSchedulerILb0ELb0ELb1ELi128EEEEEEEEEvNT_6ParamsE:
	.zero		1400


//--------------------- .nv.constant0._ZN7cutlass13device_kernelIN5flash19enable_sm80_to_sm89INS1_16FlashAttnFwdSm80INS1_25CollectiveMainloopFwdSm80ILi8ELi1ELb0EN4cute5tupleIJNS5_1CILi128EEENS7_ILi64EEENS7_ILi192EEEEEELi192ENS_10bfloat16_tEfNS_4arch4Sm80ELb0ELb0ELb1ELb1ELb1ELb0ELb1ELb0EEENS1_21CollectiveEpilogueFwdINS6_IJS8_SA_S9_EEENS6_IJNS7_ILi1EEESI_SI_EEESC_SE_Li256ELb1ELb1ELb0ELb0EEENS1_19SingleTileSchedulerILb1ELb0ELb1ELi128EEEEEEEEEvNT_6ParamsE --------------------------
	.section	.nv.constant0._ZN7cutlass13device_kernelIN5flash19enable_sm80_to_sm89INS1_16FlashAttnFwdSm80INS1_25CollectiveMainloopFwdSm80ILi8ELi1ELb0EN4cute5tupleIJNS5_1CILi128EEENS7_ILi64EEENS7_ILi192EEEEEELi192ENS_10bfloat16_tEfNS_4arch4Sm80ELb0ELb0ELb1ELb1ELb1ELb0ELb1ELb0EEENS1_21CollectiveEpilogueFwdINS6_IJS8_SA_S9_EEENS6_IJNS7_ILi1EEESI_SI_EEESC_SE_Li256ELb1ELb1ELb0ELb0EEENS1_19SingleTileSchedulerILb1ELb0ELb1ELi128EEEEEEEEEvNT_6ParamsE,"a",@progbits
	.sectionflags	@""
	.align	4
.nv.constant0._ZN7cutlass13device_kernelIN5flash19enable_sm80_to_sm89INS1_16FlashAttnFwdSm80INS1_25CollectiveMainloopFwdSm80ILi8ELi1ELb0EN4cute5tupleIJNS5_1CILi128EEENS7_ILi64EEENS7_ILi192EEEEEELi192ENS_10bfloat16_tEfNS_4arch4Sm80ELb0ELb0ELb1ELb1ELb1ELb0ELb1ELb0EEENS1_21CollectiveEpilogueFwdINS6_IJS8_SA_S9_EEENS6_IJNS7_ILi1EEESI_SI_EEESC_SE_Li256ELb1ELb1ELb0ELb0EEENS1_19SingleTileSchedulerILb1ELb0ELb1ELi128EEEEEEEEEvNT_6ParamsE:
	.zero		1400


//--------------------- .nv.constant0._ZN7cutlass13device_kernelIN5flash19enable_sm80_to_sm89INS1_16FlashAttnFwdSm80INS1_25CollectiveMainloopFwdSm80ILi8ELi1ELb0EN4cute5tupleIJNS5_1CILi128EEENS7_ILi64EEENS7_ILi192EEEEEELi192ENS_10bfloat16_tEfNS_4arch4Sm80ELb0ELb0ELb1ELb1ELb1ELb1ELb1ELb0EEENS1_21CollectiveEpilogueFwdINS6_IJS8_SA_S9_EEENS6_IJNS7_ILi1EEESI_SI_EEESC_SE_Li256ELb1ELb1ELb0ELb0EEENS1_19SingleTileSchedulerILb1ELb0ELb1ELi128EEEEEEEEEvNT_6ParamsE --------------------------
	.section	.nv.constant0._ZN7cutlass13device_kernelIN5flash19enable_sm80_to_sm89INS1_16FlashAttnFwdSm80INS1_25CollectiveMainloopFwdSm80ILi8ELi1ELb0EN4cute5tupleIJNS5_1CILi128EEENS7_ILi64EEENS7_ILi192EEEEEELi192ENS_10bfloat16_tEfNS_4arch4Sm80ELb0ELb0ELb1ELb1ELb1ELb1ELb1ELb0EEENS1_21CollectiveEpilogueFwdINS6_IJS8_SA_S9_EEENS6_IJNS7_ILi1EEESI_SI_EEESC_SE_Li256ELb1ELb1ELb0ELb0EEENS1_19SingleTileSchedulerILb1ELb0ELb1ELi128EEEEEEEEEvNT_6ParamsE,"a",@progbits
	.sectionflags	@""
	.align	4
.nv.constant0._ZN7cutlass13device_kernelIN5flash19enable_sm80_to_sm89INS1_16FlashAttnFwdSm80INS1_25CollectiveMainloopFwdSm80ILi8ELi1ELb0EN4cute5tupleIJNS5_1CILi128EEENS7_ILi64EEENS7_ILi192EEEEEELi192ENS_10bfloat16_tEfNS_4arch4Sm80ELb0ELb0ELb1ELb1ELb1ELb1ELb1ELb0EEENS1_21CollectiveEpilogueFwdINS6_IJS8_SA_S9_EEENS6_IJNS7_ILi1EEESI_SI_EEESC_SE_Li256ELb1ELb1ELb0ELb0EEENS1_19SingleTileSchedulerILb1ELb0ELb1ELi128EEEEEEEEEvNT_6ParamsE:
	.zero		1400


//--------------------- .nv.constant0._ZN7cutlass13device_kernelIN5flash19enable_sm80_to_sm89INS1_16FlashAttnFwdSm80INS1_25CollectiveMainloopFwdSm80ILi8ELi1ELb0EN4cute5tupleIJNS5_1CILi128EEENS7_ILi64EEENS7_ILi192EEEEEELi192ENS_10bfloat16_tEfNS_4arch4Sm80ELb0ELb1ELb1ELb0ELb1ELb0ELb1ELb0EEENS1_21CollectiveEpilogueFwdINS6_IJS8_SA_S9_EEENS6_IJNS7_ILi1EEESI_SI_EEESC_SE_Li256ELb0ELb1ELb0ELb0EEENS1_19SingleTileSchedulerILb0ELb0ELb1ELi128EEEEEEEEEvNT_6ParamsE --------------------------
	.section	.nv.constant0._ZN7cutlass13device_kernelIN5flash19enable_sm80_to_sm89INS1_16FlashAttnFwdSm80INS1_25CollectiveMainloopFwdSm80ILi8ELi1ELb0EN4cute5tupleIJNS5_1CILi128EEENS7_ILi64EEENS7_ILi192EEEEEELi192ENS_10bfloat16_tEfNS_4arch4Sm80ELb0ELb1ELb1ELb0ELb1ELb0ELb1ELb0EEENS1_21CollectiveEpilogueFwdINS6_IJS8_SA_S9_EEENS6_IJNS7_ILi1EEESI_SI_EEESC_SE_Li256ELb0ELb1ELb0ELb0EEENS1_19SingleTileSchedulerILb0ELb0ELb1ELi128EEEEEEEEEvNT_6ParamsE,"a",@progbits
	.sectionflags	@""
	.align	4
.nv.constant0._ZN7cutlass13device_kernelIN5flash19enable_sm80_to_sm89INS1_16FlashAttnFwdSm80INS1_25CollectiveMainloopFwdSm80ILi8ELi1ELb0EN4cute5tupleIJNS5_1CILi128EEENS7_ILi64EEENS7_ILi192EEEEEELi192ENS_10bfloat16_tEfNS_4arch4Sm80ELb0ELb1ELb1ELb0ELb1ELb0ELb1ELb0EEENS1_21CollectiveEpilogueFwdINS6_IJS8_SA_S9_EEENS6_IJNS7_ILi1EEESI_SI_EEESC_SE_Li256ELb0ELb1ELb0ELb0EEENS1_19SingleTileSchedulerILb0ELb0ELb1ELi128EEEEEEEEEvNT_6ParamsE:
	.zero		1400


//--------------------- .nv.constant0._ZN7cutlass13device_kernelIN5flash19enable_sm80_to_sm89INS1_16FlashAttnFwdSm80INS1_25CollectiveMainloopFwdSm80ILi8ELi1ELb0EN4cute5tupleIJNS5_1CILi128EEENS7_ILi64EEENS7_ILi192EEEEEELi192ENS_10bfloat16_tEfNS_4arch4Sm80ELb0ELb1ELb1ELb1ELb1ELb0ELb1ELb0EEENS1_21CollectiveEpilogueFwdINS6_IJS8_SA_S9_EEENS6_IJNS7_ILi1EEESI_SI_EEESC_SE_Li256ELb1ELb1ELb0ELb0EEENS1_19SingleTileSchedulerILb1ELb0ELb1ELi128EEEEEEEEEvNT_6ParamsE --------------------------
	.section	.nv.constant0._ZN7cutlass13device_kernelIN5flash19enable_sm80_to_sm89INS1_16FlashAttnFwdSm80INS1_25CollectiveMainloopFwdSm80ILi8ELi1ELb0EN4cute5tupleIJNS5_1CILi128EEENS7_ILi64EEENS7_ILi192EEEEEELi192ENS_10bfloat16_tEfNS_4arch4Sm80ELb0ELb1ELb1ELb1ELb1ELb0ELb1ELb0EEENS1_21CollectiveEpilogueFwdINS6_IJS8_SA_S9_EEENS6_IJNS7_ILi1EEESI_SI_EEESC_SE_Li256ELb1ELb1ELb0ELb0EEENS1_19SingleTileSchedulerILb1ELb0ELb1ELi128EEEEEEEEEvNT_6ParamsE,"a",@progbits
	.sectionflags	@""
	.align	4
.nv.constant0._ZN7cutlass13device_kernelIN5flash19enable_sm80_to_sm89INS1_16FlashAttnFwdSm80INS1_25CollectiveMainloopFwdSm80ILi8ELi1ELb0EN4cute5tupleIJNS5_1CILi128EEENS7_ILi64EEENS7_ILi192EEEEEELi192ENS_10bfloat16_tEfNS_4arch4Sm80ELb0ELb1ELb1ELb1ELb1ELb0ELb1ELb0EEENS1_21CollectiveEpilogueFwdINS6_IJS8_SA_S9_EEENS6_IJNS7_ILi1EEESI_SI_EEESC_SE_Li256ELb1ELb1ELb0ELb0EEENS1_19SingleTileSchedulerILb1ELb0ELb1ELi128EEEEEEEEEvNT_6ParamsE:
	.zero		1400


//--------------------- .nv.constant0._ZN7cutlass13device_kernelIN5flash19enable_sm80_to_sm89INS1_16FlashAttnFwdSm80INS1_25CollectiveMainloopFwdSm80ILi8ELi1ELb0EN4cute5tupleIJNS5_1CILi128EEENS7_ILi64EEENS7_ILi192EEEEEELi192ENS_10bfloat16_tEfNS_4arch4Sm80ELb0ELb1ELb1ELb1ELb1ELb1ELb1ELb0EEENS1_21CollectiveEpilogueFwdINS6_IJS8_SA_S9_EEENS6_IJNS7_ILi1EEESI_SI_EEESC_SE_Li256ELb1ELb1ELb0ELb0EEENS1_19SingleTileSchedulerILb1ELb0ELb1ELi128EEEEEEEEEvNT_6ParamsE --------------------------
	.section	.nv.constant0._ZN7cutlass13device_kernelIN5flash19enable_sm80_to_sm89INS1_16FlashAttnFwdSm80INS1_25CollectiveMainloopFwdSm80ILi8ELi1ELb0EN4cute5tupleIJNS5_1CILi128EEENS7_ILi64EEENS7_ILi192EEEEEELi192ENS_10bfloat16_tEfNS_4arch4Sm80ELb0ELb1ELb1ELb1ELb1ELb1ELb1ELb0EEENS1_21CollectiveEpilogueFwdINS6_IJS8_SA_S9_EEENS6_IJNS7_ILi1EEESI_SI_EEESC_SE_Li256ELb1ELb1ELb0ELb0EEENS1_19SingleTileSchedulerILb1ELb0ELb1ELi128EEEEEEEEEvNT_6ParamsE,"a",@progbits
	.sectionflags	@""
	.align	4
.nv.constant0._ZN7cutlass13device_kernelIN5flash19enable_sm80_to_sm89INS1_16FlashAttnFwdSm80INS1_25CollectiveMainloopFwdSm80ILi8ELi1ELb0EN4cute5tupleIJNS5_1CILi128EEENS7_ILi64EEENS7_ILi192EEEEEELi192ENS_10bfloat16_tEfNS_4arch4Sm80ELb0ELb1ELb1ELb1ELb1ELb1ELb1ELb0EEENS1_21CollectiveEpilogueFwdINS6_IJS8_SA_S9_EEENS6_IJNS7_ILi1EEESI_SI_EEESC_SE_Li256ELb1ELb1ELb0ELb0EEENS1_19SingleTileSchedulerILb1ELb0ELb1ELi128EEEEEEEEEvNT_6ParamsE:
	.zero		1400


//--------------------- .nv.constant0._ZN7cutlass13device_kernelIN5flash19enable_sm80_to_sm89INS1_16FlashAttnFwdSm80INS1_25CollectiveMainloopFwdSm80ILi8ELi1ELb0EN4cute5tupleIJNS5_1CILi128EEENS7_ILi64EEENS7_ILi192EEEEEELi192ENS_10bfloat16_tEfNS_4arch4Sm80ELb1ELb0ELb1ELb0ELb1ELb0ELb1ELb0EEENS1_21CollectiveEpilogueFwdINS6_IJS8_SA_S9_EEENS6_IJNS7_ILi1EEESI_SI_EEESC_SE_Li256ELb0ELb1ELb0ELb0EEENS1_30DynamicPersistentTileSchedulerILi256ELi256ELb0ELb1ELb0EEEEEEEEEvNT_6ParamsE --------------------------
	.section	.nv.constant0._ZN7cutlass13device_kernelIN5flash19enable_sm80_to_sm89INS1_16FlashAttnFwdSm80INS1_25CollectiveMainloopFwdSm80ILi8ELi1ELb0EN4cute5tupleIJNS5_1CILi128EEENS7_ILi64EEENS7_ILi192EEEEEELi192ENS_10bfloat16_tEfNS_4arch4Sm80ELb1ELb0ELb1ELb0ELb1ELb0ELb1ELb0EEENS1_21CollectiveEpilogueFwdINS6_IJS8_SA_S9_EEENS6_IJNS7_ILi1EEESI_SI_EEESC_SE_Li256ELb0ELb1ELb0ELb0EEENS1_30DynamicPersistentTileSchedulerILi256ELi256ELb0ELb1ELb0EEEEEEEEEvNT_6ParamsE,"a",@progbits
	.sectionflags	@""
	.align	4
.nv.constant0._ZN7cutlass13device_kernelIN5flash19enable_sm80_to_sm89INS1_16FlashAttnFwdSm80INS1_25CollectiveMainloopFwdSm80ILi8ELi1ELb0EN4cute5tupleIJNS5_1CILi128EEENS7_ILi64EEENS7_ILi192EEEEEELi192ENS_10bfloat16_tEfNS_4arch4Sm80ELb1ELb0ELb1ELb0ELb1ELb0ELb1ELb0EEENS1_21CollectiveEpilogueFwdINS6_IJS8_SA_S9_EEENS6_IJNS7_ILi1EEESI_SI_EEESC_SE_Li256ELb0ELb1ELb0ELb0EEENS1_30DynamicPersistentTileSchedulerILi256ELi256ELb0ELb1ELb0EEEEEEEEEvNT_6ParamsE:
	.zero		1416


//--------------------- .nv.constant0._ZN7cutlass13device_kernelIN5flash19enable_sm80_to_sm89INS1_16FlashAttnFwdSm80INS1_25CollectiveMainloopFwdSm80ILi8ELi1ELb0EN4cute5tupleIJNS5_1CILi128EEENS7_ILi64EEENS7_ILi192EEEEEELi192ENS_10bfloat16_tEfNS_4arch4Sm80ELb1ELb0ELb1ELb1ELb1ELb0ELb1ELb0EEENS1_21CollectiveEpilogueFwdINS6_IJS8_SA_S9_EEENS6_IJNS7_ILi1EEESI_SI_EEESC_SE_Li256ELb1ELb1ELb0ELb0EEENS1_19SingleTileSchedulerILb1ELb0ELb1ELi128EEEEEEEEEvNT_6ParamsE --------------------------
	.section	.nv.constant0._ZN7cutlass13device_kernelIN5flash19enable_sm80_to_sm89INS1_16FlashAttnFwdSm80INS1_25CollectiveMainloopFwdSm80ILi8ELi1ELb0EN4cute5tupleIJNS5_1CILi128EEENS7_ILi64EEENS7_ILi192EEEEEELi192ENS_10bfloat16_tEfNS_4arch4Sm80ELb1ELb0ELb1ELb1ELb1ELb0ELb1ELb0EEENS1_21CollectiveEpilogueFwdINS6_IJS8_SA_S9_EEENS6_IJNS7_ILi1EEESI_SI_EEESC_SE_Li256ELb1ELb1ELb0ELb0EEENS1_19SingleTileSchedulerILb1ELb0ELb1ELi128EEEEEEEEEvNT_6ParamsE,"a",@progbits
	.sectionflags	@""
	.align	4
.nv.constant0._ZN7cutlass13device_kernelIN5flash19enable_sm80_to_sm89INS1_16FlashAttnFwdSm80INS1_25CollectiveMainloopFwdSm80ILi8ELi1ELb0EN4cute5tupleIJNS5_1CILi128EEENS7_ILi64EEENS7_ILi192EEEEEELi192ENS_10bfloat16_tEfNS_4arch4Sm80ELb1ELb0ELb1ELb1ELb1ELb0ELb1ELb0EEENS1_21CollectiveEpilogueFwdINS6_IJS8_SA_S9_EEENS6_IJNS7_ILi1EEESI_SI_EEESC_SE_Li256ELb1ELb1ELb0ELb0EEENS1_19SingleTileSchedulerILb1ELb0ELb1ELi128EEEEEEEEEvNT_6ParamsE:
	.zero		1400


//--------------------- .nv.constant0._ZN7cutlass13device_kernelIN5flash19enable_sm80_to_sm89INS1_16FlashAttnFwdSm80INS1_25CollectiveMainloopFwdSm80ILi8ELi1ELb0EN4cute5tupleIJNS5_1CILi128EEENS7_ILi64EEENS7_ILi192EEEEEELi192ENS_10bfloat16_tEfNS_4arch4Sm80ELb1ELb0ELb1ELb1ELb1ELb1ELb1ELb0EEENS1_21CollectiveEpilogueFwdINS6_IJS8_SA_S9_EEENS6_IJNS7_ILi1EEESI_SI_EEESC_SE_Li256ELb1ELb1ELb0ELb0EEENS1_19SingleTileSchedulerILb1ELb0ELb1ELi128EEEEEEEEEvNT_6ParamsE --------------------------
	.section	.nv.constant0._ZN7cutlass13device_kernelIN5flash19enable_sm80_to_sm89INS1_16FlashAttnFwdSm80INS1_25CollectiveMainloopFwdSm80ILi8ELi1ELb0EN4cute5tupleIJNS5_1CILi128EEENS7_ILi64EEENS7_ILi192EEEEEELi192ENS_10bfloat16_tEfNS_4arch4Sm80ELb1ELb0ELb1ELb1ELb1ELb1ELb1ELb0EEENS1_21CollectiveEpilogueFwdINS6_IJS8_SA_S9_EEENS6_IJNS7_ILi1EEESI_SI_EEESC_SE_Li256ELb1ELb1ELb0ELb0EEENS1_19SingleTileSchedulerILb1ELb0ELb1ELi128EEEEEEEEEvNT_6ParamsE,"a",@progbits
	.sectionflags	@""
	.align	4
.nv.constant0._ZN7cutlass13device_kernelIN5flash19enable_sm80_to_sm89INS1_16FlashAttnFwdSm80INS1_25CollectiveMainloopFwdSm80ILi8ELi1ELb0EN4cute5tupleIJNS5_1CILi128EEENS7_ILi64EEENS7_ILi192EEEEEELi192ENS_10bfloat16_tEfNS_4arch4Sm80ELb1ELb0ELb1ELb1ELb1ELb1ELb1ELb0EEENS1_21CollectiveEpilogueFwdINS6_IJS8_SA_S9_EEENS6_IJNS7_ILi1EEESI_SI_EEESC_SE_Li256ELb1ELb1ELb0ELb0EEENS1_19SingleTileSchedulerILb1ELb0ELb1ELi128EEEEEEEEEvNT_6ParamsE:
	.zero		1400


//--------------------- .nv.constant0._ZN7cutlass13device_kernelIN5flash19enable_sm80_to_sm89INS1_16FlashAttnFwdSm80INS1_25CollectiveMainloopFwdSm80ILi8ELi2ELb0EN4cute5tupleIJNS5_1CILi128EEENS7_ILi64EEENS7_ILi192EEEEEELi192ENS_10bfloat16_tEfNS_4arch4Sm80ELb0ELb0ELb1ELb0ELb1ELb0ELb1ELb0EEENS1_21CollectiveEpilogueFwdINS6_IJS8_SA_S9_EEENS6_IJNS7_ILi1EEESI_SI_EEESC_SE_Li256ELb0ELb1ELb0ELb0EEENS1_19SingleTileSchedulerILb0ELb0ELb1ELi128EEEEEEEEEvNT_6ParamsE --------------------------
	.section	.nv.constant0._ZN7cutlass13device_kernelIN5flash19enable_sm80_to_sm89INS1_16FlashAttnFwdSm80INS1_25CollectiveMainloopFwdSm80ILi8ELi2ELb0EN4cute5tupleIJNS5_1CILi128EEENS7_ILi64EEENS7_ILi192EEEEEELi192ENS_10bfloat16_tEfNS_4arch4Sm80ELb0ELb0ELb1ELb0ELb1ELb0ELb1ELb0EEENS1_21CollectiveEpilogueFwdINS6_IJS8_SA_S9_EEENS6_IJNS7_ILi1EEESI_SI_EEESC_SE_Li256ELb0ELb1ELb0ELb0EEENS1_19SingleTileSchedulerILb0ELb0ELb1ELi128EEEEEEEEEvNT_6ParamsE,"a",@progbits
	.sectionflags	@""
	.align	4
.nv.constant0._ZN7cutlass13device_kernelIN5flash19enable_sm80_to_sm89INS1_16FlashAttnFwdSm80INS1_25CollectiveMainloopFwdSm80ILi8ELi2ELb0EN4cute5tupleIJNS5_1CILi128EEENS7_ILi64EEENS7_ILi192EEEEEELi192ENS_10bfloat16_tEfNS_4arch4Sm80ELb0ELb0ELb1ELb0ELb1ELb0ELb1ELb0EEENS1_21CollectiveEpilogueFwdINS6_IJS8_SA_S9_EEENS6_IJNS7_ILi1EEESI_SI_EEESC_SE_Li256ELb0ELb1ELb0ELb0EEENS1_19SingleTileSchedulerILb0ELb0ELb1ELi128EEEEEEEEEvNT_6ParamsE:
	.zero		1400


//--------------------- .nv.constant0._ZN7cutlass13device_kernelIN5flash19enable_sm80_to_sm89INS1_16FlashAttnFwdSm80INS1_25CollectiveMainloopFwdSm80ILi8ELi2ELb0EN4cute5tupleIJNS5_1CILi128EEENS7_ILi64EEENS7_ILi192EEEEEELi192ENS_10bfloat16_tEfNS_4arch4Sm80ELb0ELb0ELb1ELb1ELb1ELb0ELb1ELb0EEENS1_21CollectiveEpilogueFwdINS6_IJS8_SA_S9_EEENS6_IJNS7_ILi1EEESI_SI_EEESC_SE_Li256ELb1ELb1ELb0ELb0EEENS1_19SingleTileSchedulerILb1ELb0ELb1ELi128EEEEEEEEEvNT_6ParamsE --------------------------
	.section	.nv.constant0._ZN7cutlass13device_kernelIN5flash19enable_sm80_to_sm89INS1_16FlashAttnFwdSm80INS1_25CollectiveMainloopFwdSm80ILi8ELi2ELb0EN4cute5tupleIJNS5_1CILi128EEENS7_ILi64EEENS7_ILi192EEEEEELi192ENS_10bfloat16_tEfNS_4arch4Sm80ELb0ELb0ELb1ELb1ELb1ELb0ELb1ELb0EEENS1_21CollectiveEpilogueFwdINS6_IJS8_SA_S9_EEENS6_IJNS7_ILi1EEESI_SI_EEESC_SE_Li256ELb1ELb1ELb0ELb0EEENS1_19SingleTileSchedulerILb1ELb0ELb1ELi128EEEEEEEEEvNT_6ParamsE,"a",@progbits
	.sectionflags	@""
	.align	4
.nv.constant0._ZN7cutlass13device_kernelIN5flash19enable_sm80_to_sm89INS1_16FlashAttnFwdSm80INS1_25CollectiveMainloopFwdSm80ILi8ELi2ELb0EN4cute5tupleIJNS5_1CILi128EEENS7_ILi64EEENS7_ILi192EEEEEELi192ENS_10bfloat16_tEfNS_4arch4Sm80ELb0ELb0ELb1ELb1ELb1ELb0ELb1ELb0EEENS1_21CollectiveEpilogueFwdINS6_IJS8_SA_S9_EEENS6_IJNS7_ILi1EEESI_SI_EEESC_SE_Li256ELb1ELb1ELb0ELb0EEENS1_19SingleTileSchedulerILb1ELb0ELb1ELi128EEEEEEEEEvNT_6ParamsE:
	.zero		1400


//--------------------- .nv.constant0._ZN7cutlass13device_kernelIN5flash19enable_sm80_to_sm89INS1_16FlashAttnFwdSm80INS1_25CollectiveMainloopFwdSm80ILi8ELi2ELb0EN4cute5tupleIJNS5_1CILi128EEENS7_ILi64EEENS7_ILi192EEEEEELi192ENS_10bfloat16_tEfNS_4arch4Sm80ELb0ELb0ELb1ELb1ELb1ELb1ELb1ELb0EEENS1_21CollectiveEpilogueFwdINS6_IJS8_SA_S9_EEENS6_IJNS7_ILi1EEESI_SI_EEESC_SE_Li256ELb1ELb1ELb0ELb0EEENS1_19SingleTileSchedulerILb1ELb0ELb1ELi128EEEEEEEEEvNT_6ParamsE --------------------------
	.section	.nv.constant0._ZN7cutlass13device_kernelIN5flash19enable_sm80_to_sm89INS1_16FlashAttnFwdSm80INS1_25CollectiveMainloopFwdSm80ILi8ELi2ELb0EN4cute5tupleIJNS5_1CILi128EEENS7_ILi64EEENS7_ILi192EEEEEELi192ENS_10bfloat16_tEfNS_4arch4Sm80ELb0ELb0ELb1ELb1ELb1ELb1ELb1ELb0EEENS1_21CollectiveEpilogueFwdINS6_IJS8_SA_S9_EEENS6_IJNS7_ILi1EEESI_SI_EEESC_SE_Li256ELb1ELb1ELb0ELb0EEENS1_19SingleTileSchedulerILb1ELb0ELb1ELi128EEEEEEEEEvNT_6ParamsE,"a",@progbits
	.sectionflags	@""
	.align	4
.nv.constant0._ZN7cutlass13device_kernelIN5flash19enable_sm80_to_sm89INS1_16FlashAttnFwdSm80INS1_25CollectiveMainloopFwdSm80ILi8ELi2ELb0EN4cute5tupleIJNS5_1CILi128EEENS7_ILi64EEENS7_ILi192EEEEEELi192ENS_10bfloat16_tEfNS_4arch4Sm80ELb0ELb0ELb1ELb1ELb1ELb1ELb1ELb0EEENS1_21CollectiveEpilogueFwdINS6_IJS8_SA_S9_EEENS6_IJNS7_ILi1EEESI_SI_EEESC_SE_Li256ELb1ELb1ELb0ELb0EEENS1_19SingleTileSchedulerILb1ELb0ELb1ELi128EEEEEEEEEvNT_6ParamsE:
	.zero		1400


//--------------------- .nv.constant0._ZN7cutlass13device_kernelIN5flash19enable_sm80_to_sm89INS1_16FlashAttnFwdSm80INS1_25CollectiveMainloopFwdSm80ILi8ELi2ELb0EN4cute5tupleIJNS5_1CILi128EEENS7_ILi64EEENS7_ILi192EEEEEELi192ENS_10bfloat16_tEfNS_4arch4Sm80ELb0ELb1ELb1ELb0ELb1ELb0ELb1ELb0EEENS1_21CollectiveEpilogueFwdINS6_IJS8_SA_S9_EEENS6_IJNS7_ILi1EEESI_SI_EEESC_SE_Li256ELb0ELb1ELb0ELb0EEENS1_19SingleTileSchedulerILb0ELb0ELb1ELi128EEEEEEEEEvNT_6ParamsE --------------------------
	.section	.nv.constant0._ZN7cutlass13device_kernelIN5flash19enable_sm80_to_sm89INS1_16FlashAttnFwdSm80INS1_25CollectiveMainloopFwdSm80ILi8ELi2ELb0EN4cute5tupleIJNS5_1CILi128EEENS7_ILi64EEENS7_ILi192EEEEEELi192ENS_10bfloat16_tEfNS_4arch4Sm80ELb0ELb1ELb1ELb0ELb1ELb0ELb1ELb0EEENS1_21CollectiveEpilogueFwdINS6_IJS8_SA_S9_EEENS6_IJNS7_ILi1EEESI_SI_EEESC_SE_Li256ELb0ELb1ELb0ELb0EEENS1_19SingleTileSchedulerILb0ELb0ELb1ELi128EEEEEEEEEvNT_6ParamsE,"a",@progbits
	.sectionflags	@""
	.align	4
.nv.constant0._ZN7cutlass13device_kernelIN5flash19enable_sm80_to_sm89INS1_16FlashAttnFwdSm80INS1_25CollectiveMainloopFwdSm80ILi8ELi2ELb0EN4cute5tupleIJNS5_1CILi128EEENS7_ILi64EEENS7_ILi192EEEEEELi192ENS_10bfloat16_tEfNS_4arch4Sm80ELb0ELb1ELb1ELb0ELb1ELb0ELb1ELb0EEENS1_21CollectiveEpilogueFwdINS6_IJS8_SA_S9_EEENS6_IJNS7_ILi1EEESI_SI_EEESC_SE_Li256ELb0ELb1ELb0ELb0EEENS1_19SingleTileSchedulerILb0ELb0ELb1ELi128EEEEEEEEEvNT_6ParamsE:
	.zero		1400


//--------------------- .nv.constant0._ZN7cutlass13device_kernelIN5flash19enable_sm80_to_sm89INS1_16FlashAttnFwdSm80INS1_25CollectiveMainloopFwdSm80ILi8ELi2ELb0EN4cute5tupleIJNS5_1CILi128EEENS7_ILi64EEENS7_ILi192EEEEEELi192ENS_10bfloat16_tEfNS_4arch4Sm80ELb0ELb1ELb1ELb1ELb1ELb0ELb1ELb0EEENS1_21CollectiveEpilogueFwdINS6_IJS8_SA_S9_EEENS6_IJNS7_ILi1EEESI_SI_EEESC_SE_Li256ELb1ELb1ELb0ELb0EEENS1_19SingleTileSchedulerILb1ELb0ELb1ELi128EEEEEEEEEvNT_6ParamsE --------------------------
	.section	.nv.constant0._ZN7cutlass13device_kernelIN5flash19enable_sm80_to_sm89INS1_16FlashAttnFwdSm80INS1_25CollectiveMainloopFwdSm80ILi8ELi2ELb0EN4cute5tupleIJNS5_1CILi128EEENS7_ILi64EEENS7_ILi192EEEEEELi192ENS_10bfloat16_tEfNS_4arch4Sm80ELb0ELb1ELb1ELb1ELb1ELb0ELb1ELb0EEENS1_21CollectiveEpilogueFwdINS6_IJS8_SA_S9_EEENS6_IJNS7_ILi1EEESI_SI_EEESC_SE_Li256ELb1ELb1ELb0ELb0EEENS1_19SingleTileSchedulerILb1ELb0ELb1ELi128EEEEEEEEEvNT_6ParamsE,"a",@progbits
	.sectionflags	@""
	.align	4
.nv.constant0._ZN7cutlass13device_kernelIN5flash19enable_sm80_to_sm89INS1_16FlashAttnFwdSm80INS1_25CollectiveMainloopFwdSm80ILi8ELi2ELb0EN4cute5tupleIJNS5_1CILi128EEENS7_ILi64EEENS7_ILi192EEEEEELi192ENS_10bfloat16_tEfNS_4arch4Sm80ELb0ELb1ELb1ELb1ELb1ELb0ELb1ELb0EEENS1_21CollectiveEpilogueFwdINS6_IJS8_SA_S9_EEENS6_IJNS7_ILi1EEESI_SI_EEESC_SE_Li256ELb1ELb1ELb0ELb0EEENS1_19SingleTileSchedulerILb1ELb0ELb1ELi128EEEEEEEEEvNT_6ParamsE:
	.zero		1400


//--------------------- .nv.constant0._ZN7cutlass13device_kernelIN5flash19enable_sm80_to_sm89INS1_16FlashAttnFwdSm80INS1_25CollectiveMainloopFwdSm80ILi8ELi2ELb0EN4cute5tupleIJNS5_1CILi128EEENS7_ILi64EEENS7_ILi192EEEEEELi192ENS_10bfloat16_tEfNS_4arch4Sm80ELb0ELb1ELb1ELb1ELb1ELb1ELb1ELb0EEENS1_21CollectiveEpilogueFwdINS6_IJS8_SA_S9_EEENS6_IJNS7_ILi1EEESI_SI_EEESC_SE_Li256ELb1ELb1ELb0ELb0EEENS1_19SingleTileSchedulerILb1ELb0ELb1ELi128EEEEEEEEEvNT_6ParamsE --------------------------
	.section	.nv.constant0._ZN7cutlass13device_kernelIN5flash19enable_sm80_to_sm89INS1_16FlashAttnFwdSm80INS1_25CollectiveMainloopFwdSm80ILi8ELi2ELb0EN4cute5tupleIJNS5_1CILi128EEENS7_ILi64EEENS7_ILi192EEEEEELi192ENS_10bfloat16_tEfNS_4arch4Sm80ELb0ELb1ELb1ELb1ELb1ELb1ELb1ELb0EEENS1_21CollectiveEpilogueFwdINS6_IJS8_SA_S9_EEENS6_IJNS7_ILi1EEESI_SI_EEESC_SE_Li256ELb1ELb1ELb0ELb0EEENS1_19SingleTileSchedulerILb1ELb0ELb1ELi128EEEEEEEEEvNT_6ParamsE,"a",@progbits
	.sectionflags	@""
	.align	4
.nv.constant0._ZN7cutlass13device_kernelIN5flash19enable_sm80_to_sm89INS1_16FlashAttnFwdSm80INS1_25CollectiveMainloopFwdSm80ILi8ELi2ELb0EN4cute5tupleIJNS5_1CILi128EEENS7_ILi64EEENS7_ILi192EEEEEELi192ENS_10bfloat16_tEfNS_4arch4Sm80ELb0ELb1ELb1ELb1ELb1ELb1ELb1ELb0EEENS1_21CollectiveEpilogueFwdINS6_IJS8_SA_S9_EEENS6_IJNS7_ILi1EEESI_SI_EEESC_SE_Li256ELb1ELb1ELb0ELb0EEENS1_19SingleTileSchedulerILb1ELb0ELb1ELi128EEEEEEEEEvNT_6ParamsE:
	.zero		1400


//--------------------- .nv.constant0._ZN7cutlass13device_kernelIN5flash19enable_sm80_to_sm89INS1_16FlashAttnFwdSm80INS1_25CollectiveMainloopFwdSm80ILi8ELi2ELb0EN4cute5tupleIJNS5_1CILi128EEENS7_ILi64EEENS7_ILi192EEEEEELi192ENS_10bfloat16_tEfNS_4arch4Sm80ELb1ELb0ELb1ELb0ELb1ELb0ELb1ELb0EEENS1_21CollectiveEpilogueFwdINS6_IJS8_SA_S9_EEENS6_IJNS7_ILi1EEESI_SI_EEESC_SE_Li256ELb0ELb1ELb0ELb0EEENS1_30DynamicPersistentTileSchedulerILi256ELi256ELb0ELb1ELb0EEEEEEEEEvNT_6ParamsE --------------------------
	.section	.nv.constant0._ZN7cutlass13device_kernelIN5flash19enable_sm80_to_sm89INS1_16FlashAttnFwdSm80INS1_25CollectiveMainloopFwdSm80ILi8ELi2ELb0EN4cute5tupleIJNS5_1CILi128EEENS7_ILi64EEENS7_ILi192EEEEEELi192ENS_10bfloat16_tEfNS_4arch4Sm80ELb1ELb0ELb1ELb0ELb1ELb0ELb1ELb0EEENS1_21CollectiveEpilogueFwdINS6_IJS8_SA_S9_EEENS6_IJNS7_ILi1EEESI_SI_EEESC_SE_Li256ELb0ELb1ELb0ELb0EEENS1_30DynamicPersistentTileSchedulerILi256ELi256ELb0ELb1ELb0EEEEEEEEEvNT_6ParamsE,"a",@progbits
	.sectionflags	@""
	.align	4
.nv.constant0._ZN7cutlass13device_kernelIN5flash19enable_sm80_to_sm89INS1_16FlashAttnFwdSm80INS1_25CollectiveMainloopFwdSm80ILi8ELi2ELb0EN4cute5tupleIJNS5_1CILi128EEENS7_ILi64EEENS7_ILi192EEEEEELi192ENS_10bfloat16_tEfNS_4arch4Sm80ELb1ELb0ELb1ELb0ELb1ELb0ELb1ELb0EEENS1_21CollectiveEpilogueFwdINS6_IJS8_SA_S9_EEENS6_IJNS7_ILi1EEESI_SI_EEESC_SE_Li256ELb0ELb1ELb0ELb0EEENS1_30DynamicPersistentTileSchedulerILi256ELi256ELb0ELb1ELb0EEEEEEEEEvNT_6ParamsE:
	.zero		1416


//--------------------- .nv.constant0._ZN7cutlass13device_kernelIN5flash19enable_sm80_to_sm89INS1_16FlashAttnFwdSm80INS1_25CollectiveMainloopFwdSm80ILi8ELi2ELb0EN4cute5tupleIJNS5_1CILi128EEENS7_ILi64EEENS7_ILi192EEEEEELi192ENS_10bfloat16_tEfNS_4arch4Sm80ELb1ELb0ELb1ELb1ELb1ELb0ELb1ELb0EEENS1_21CollectiveEpilogueFwdINS6_IJS8_SA_S9_EEENS6_IJNS7_ILi1EEESI_SI_EEESC_SE_Li256ELb1ELb1ELb0ELb0EEENS1_19SingleTileSchedulerILb1ELb0ELb1ELi128EEEEEEEEEvNT_6ParamsE --------------------------
	.section	.nv.constant0._ZN7cutlass13device_kernelIN5flash19enable_sm80_to_sm89INS1_16FlashAttnFwdSm80INS1_25CollectiveMainloopFwdSm80ILi8ELi2ELb0EN4cute5tupleIJNS5_1CILi128EEENS7_ILi64EEENS7_ILi192EEEEEELi192ENS_10bfloat16_tEfNS_4arch4Sm80ELb1ELb0ELb1ELb1ELb1ELb0ELb1ELb0EEENS1_21CollectiveEpilogueFwdINS6_IJS8_SA_S9_EEENS6_IJNS7_ILi1EEESI_SI_EEESC_SE_Li256ELb1ELb1ELb0ELb0EEENS1_19SingleTileSchedulerILb1ELb0ELb1ELi128EEEEEEEEEvNT_6ParamsE,"a",@progbits
	.sectionflags	@""
	.align	4
.nv.constant0._ZN7cutlass13device_kernelIN5flash19enable_sm80_to_sm89INS1_16FlashAttnFwdSm80INS1_25CollectiveMainloopFwdSm80ILi8ELi2ELb0EN4cute5tupleIJNS5_1CILi128EEENS7_ILi64EEENS7_ILi192EEEEEELi192ENS_10bfloat16_tEfNS_4arch4Sm80ELb1ELb0ELb1ELb1ELb1ELb0ELb1ELb0EEENS1_21CollectiveEpilogueFwdINS6_IJS8_SA_S9_EEENS6_IJNS7_ILi1EEESI_SI_EEESC_SE_Li256ELb1ELb1ELb0ELb0EEENS1_19SingleTileSchedulerILb1ELb0ELb1ELi128EEEEEEEEEvNT_6ParamsE:
	.zero		1400


//--------------------- .nv.constant0._ZN7cutlass13device_kernelIN5flash19enable_sm80_to_sm89INS1_16FlashAttnFwdSm80INS1_25CollectiveMainloopFwdSm80ILi8ELi2ELb0EN4cute5tupleIJNS5_1CILi128EEENS7_ILi64EEENS7_ILi192EEEEEELi192ENS_10bfloat16_tEfNS_4arch4Sm80ELb1ELb0ELb1ELb1ELb1ELb1ELb1ELb0EEENS1_21CollectiveEpilogueFwdINS6_IJS8_SA_S9_EEENS6_IJNS7_ILi1EEESI_SI_EEESC_SE_Li256ELb1ELb1ELb0ELb0EEENS1_19SingleTileSchedulerILb1ELb0ELb1ELi128EEEEEEEEEvNT_6ParamsE --------------------------
	.section	.nv.constant0._ZN7cutlass13device_kernelIN5flash19enable_sm80_to_sm89INS1_16FlashAttnFwdSm80INS1_25CollectiveMainloopFwdSm80ILi8ELi2ELb0EN4cute5tupleIJNS5_1CILi128EEENS7_ILi64EEENS7_ILi192EEEEEELi192ENS_10bfloat16_tEfNS_4arch4Sm80ELb1ELb0ELb1ELb1ELb1ELb1ELb1ELb0EEENS1_21CollectiveEpilogueFwdINS6_IJS8_SA_S9_EEENS6_IJNS7_ILi1EEESI_SI_EEESC_SE_Li256ELb1ELb1ELb0ELb0EEENS1_19SingleTileSchedulerILb1ELb0ELb1ELi128EEEEEEEEEvNT_6ParamsE,"a",@progbits
	.sectionflags	@""
	.align	4
.nv.constant0._ZN7cutlass13device_kernelIN5flash19enable_sm80_to_sm89INS1_16FlashAttnFwdSm80INS1_25CollectiveMainloopFwdSm80ILi8ELi2ELb0EN4cute5tupleIJNS5_1CILi128EEENS7_ILi64EEENS7_ILi192EEEEEELi192ENS_10bfloat16_tEfNS_4arch4Sm80ELb1ELb0ELb1ELb1ELb1ELb1ELb1ELb0EEENS1_21CollectiveEpilogueFwdINS6_IJS8_SA_S9_EEENS6_IJNS7_ILi1EEESI_SI_EEESC_SE_Li256ELb1ELb1ELb0ELb0EEENS1_19SingleTileSchedulerILb1ELb0ELb1ELi128EEEEEEEEEvNT_6ParamsE:
	.zero		1400


//--------------------- .text._ZN7cutlass13device_kernelIN5flash19enable_sm80_to_sm89INS1_16FlashAttnFwdSm80INS1_25CollectiveMainloopFwdSm80ILi8ELi1ELb0EN4cute5tupleIJNS5_1CILi128EEENS7_ILi64EEENS7_ILi192EEEEEELi192ENS_10bfloat16_tEfNS_4arch4Sm80ELb0ELb0ELb1ELb0ELb1ELb0ELb1ELb0EEENS1_21CollectiveEpilogueFwdINS6_IJS8_SA_S9_EEENS6_IJNS7_ILi1EEESI_SI_EEESC_SE_Li256ELb0ELb1ELb0ELb0EEENS1_19SingleTileSchedulerILb0ELb0ELb1ELi128EEEEEEEEEvNT_6ParamsE --------------------------
	.section	.text._ZN7cutlass13device_kernelIN5flash19enable_sm80_to_sm89INS1_16FlashAttnFwdSm80INS1_25CollectiveMainloopFwdSm80ILi8ELi1ELb0EN4cute5tupleIJNS5_1CILi128EEENS7_ILi64EEENS7_ILi192EEEEEELi192ENS_10bfloat16_tEfNS_4arch4Sm80ELb0ELb0ELb1ELb0ELb1ELb0ELb1ELb0EEENS1_21CollectiveEpilogueFwdINS6_IJS8_SA_S9_EEENS6_IJNS7_ILi1EEESI_SI_EEESC_SE_Li256ELb0ELb1ELb0ELb0EEENS1_19SingleTileSchedulerILb0ELb0ELb1ELi128EEEEEEEEEvNT_6ParamsE,"ax",@progbits
	.sectioninfo	@"SHI_REGISTERS=255"
	.align	128
.text._ZN7cutlass13device_kernelIN5flash19enable_sm80_to_sm89INS1_16FlashAttnFwdSm80INS1_25CollectiveMainloopFwdSm80ILi8ELi1ELb0EN4cute5tupleIJNS5_1CILi128EEENS7_ILi64EEENS7_ILi192EEEEEELi192ENS_10bfloat16_tEfNS_4arch4Sm80ELb0ELb0ELb1ELb0ELb1ELb0ELb1ELb0EEENS1_21CollectiveEpilogueFwdINS6_IJS8_SA_S9_EEENS6_IJNS7_ILi1EEESI_SI_EEESC_SE_Li256ELb0ELb1ELb0ELb0EEENS1_19SingleTileSchedulerILb0ELb0ELb1ELi128EEEEEEEEEvNT_6ParamsE:
        .type           _ZN7cutlass13device_kernelIN5flash19enable_sm80_to_sm89INS1_16FlashAttnFwdSm80INS1_25CollectiveMainloopFwdSm80ILi8ELi1ELb0EN4cute5tupleIJNS5_1CILi128EEENS7_ILi64EEENS7_ILi192EEEEEELi192ENS_10bfloat16_tEfNS_4arch4Sm80ELb0ELb0ELb1ELb0ELb1ELb0ELb1ELb0EEENS1_21CollectiveEpilogueFwdINS6_IJS8_SA_S9_EEENS6_IJNS7_ILi1EEESI_SI_EEESC_SE_Li256ELb0ELb1ELb0ELb0EEENS1_19SingleTileSchedulerILb0ELb0ELb1ELi128EEEEEEEEEvNT_6ParamsE,@function
        .size           _ZN7cutlass13device_kernelIN5flash19enable_sm80_to_sm89INS1_16FlashAttnFwdSm80INS1_25CollectiveMainloopFwdSm80ILi8ELi1ELb0EN4cute5tupleIJNS5_1CILi128EEENS7_ILi64EEENS7_ILi192EEEEEELi192ENS_10bfloat16_tEfNS_4arch4Sm80ELb0ELb0ELb1ELb0ELb1ELb0ELb1ELb0EEENS1_21CollectiveEpilogueFwdINS6_IJS8_SA_S9_EEENS6_IJNS7_ILi1EEESI_SI_EEESC_SE_Li256ELb0ELb1ELb0ELb0EEENS1_19SingleTileSchedulerILb0ELb0ELb1ELi128EEEEEEEEEvNT_6ParamsE,(.L_x_1697 - _ZN7cutlass13device_kernelIN5flash19enable_sm80_to_sm89INS1_16FlashAttnFwdSm80INS1_25CollectiveMainloopFwdSm80ILi8ELi1ELb0EN4cute5tupleIJNS5_1CILi128EEENS7_ILi64EEENS7_ILi192EEEEEELi192ENS_10bfloat16_tEfNS_4arch4Sm80ELb0ELb0ELb1ELb0ELb1ELb0ELb1ELb0EEENS1_21CollectiveEpilogueFwdINS6_IJS8_SA_S9_EEENS6_IJNS7_ILi1EEESI_SI_EEESC_SE_Li256ELb0ELb1ELb0ELb0EEENS1_19SingleTileSchedulerILb0ELb0ELb1ELi128EEEEEEEEEvNT_6ParamsE)
        .other          _ZN7cutlass13device_kernelIN5flash19enable_sm80_to_sm89INS1_16FlashAttnFwdSm80INS1_25CollectiveMainloopFwdSm80ILi8ELi1ELb0EN4cute5tupleIJNS5_1CILi128EEENS7_ILi64EEENS7_ILi192EEEEEELi192ENS_10bfloat16_tEfNS_4arch4Sm80ELb0ELb0ELb1ELb0ELb1ELb0ELb1ELb0EEENS1_21CollectiveEpilogueFwdINS6_IJS8_SA_S9_EEENS6_IJNS7_ILi1EEESI_SI_EEESC_SE_Li256ELb0ELb1ELb0ELb0EEENS1_19SingleTileSchedulerILb0ELb0ELb1ELi128EEEEEEEEEvNT_6ParamsE,@"STO_CUDA_ENTRY STV_DEFAULT"
_ZN7cutlass13device_kernelIN5flash19enable_sm80_to_sm89INS1_16FlashAttnFwdSm80INS1_25CollectiveMainloopFwdSm80ILi8ELi1ELb0EN4cute5tupleIJNS5_1CILi128EEENS7_ILi64EEENS7_ILi192EEEEEELi192ENS_10bfloat16_tEfNS_4arch4Sm80ELb0ELb0ELb1ELb0ELb1ELb0ELb1ELb0EEENS1_21CollectiveEpilogueFwdINS6_IJS8_SA_S9_EEENS6_IJNS7_ILi1EEESI_SI_EEESC_SE_Li256ELb0ELb1ELb0ELb0EEENS1_19SingleTileSchedulerILb0ELb0ELb1ELi128EEEEEEEEEvNT_6ParamsE:
[----:B------:R-:W-:Y:S02]  /*0000*/  MOV R1, c[0x0][0x28] ;  /* 0x00000a0000017a02 */ /* 0x000fe40000000f00 */
[----:B------:R-:W1:Y:S02]  /*0010*/  S2UR UR11, SR_CTAID.Z ;  /* 0x00000000000b79c3 */ /* 0x000e640000002700 */
[----:B-1----:R-:W-:-:S13]  /*0020*/  ISETP.LE.AND P0, PT, RZ, UR11, PT ;  /* 0x0000000bff007c0c */ /* 0x002fda000bf03270 */
[----:B------:R-:W-:Y:S05]  /*0030*/  @!P0 EXIT ;  /* 0x000000000000894d */ /* 0x000fea0003800000 */
[----:B------:R-:W-:Y:S02]  /*0040*/  ULDC.64 UR4, c[0x0][0x370] ;  /* 0x0000dc0000047ab9 */ /* 0x000fe40000000a00 */
[----:B------:R-:W-:Y:S02]  /*0050*/  UISETP.NE.U32.AND UP0, UPT, URZ, UR4, UPT ;  /* 0x000000043f00728c */ /* 0x000fe4000bf05070 */
[----:B------:R-:W-:Y:S02]  /*0060*/  ULDC.64 UR8, c[0x0][0x370] ;  /* 0x0000dc0000087ab9 */ /* 0x000fe40000000a00 */
[----:B------:R-:W-:Y:S02]  /*0070*/  UISETP.NE.AND.EX UP0, UPT, URZ, UR5, UPT, UP0 ;  /* 0x000000053f00728c */ /* 0x000fe4000bf05300 */
[----:B------:R-:W-:Y:S02]  /*0080*/  ULDC.64 UR12, c[0x0][0x118] ;  /* 0x00004600000c7ab9 */ /* 0x000fe40000000a00 */
[----:B------:R-:W-:-:S02]  /*0090*/  ULDC.64 UR4, c[0x0][0x340] ;  /* 0x0000d00000047ab9 */ /* 0x000fc40000000a00 */
[----:B------:R-:W-:-:S05]  /*00a0*/  PLOP3.LUT P1, PT, PT, PT, UP0, 0x80, 0x0 ;  /* 0x000000000000781c */ /* 0x000fca0003f2f008 */
[----:B------:R-:W-:Y:S02]  /*00b0*/  @UP0 UMOV UR6, 0x4 ;  /* 0x0000000400060882 */ /* 0x000fe40000000000 */
[----:B------:R-:W-:Y:S02]  /*00c0*/  @UP0 UIMAD.WIDE UR6, UR11, UR6, UR8 ;  /* 0x000000060b0602a5 */ /* 0x000fe4000f8e0208 */
[----:B------:R-:W-:-:S04]  /*00d0*/  UISETP.NE.U32.AND UP0, UPT, URZ, UR4, UPT ;  /* 0x000000043f00728c */ /* 0x000fc8000bf05070 */
[----:B------:R-:W-:Y:S01]  /*00e0*/  UISETP.NE.AND.EX UP0, UPT, URZ, UR5, UPT, UP0 ;  /* 0x000000053f00728c */ /* 0x000fe2000bf05300 */
[----:B------:R-:W-:Y:S02]  /*00f0*/  IMAD.U32 R10, RZ, RZ, UR6 ;  /* 0x00000006ff0a7e24 */ /* 0x000fe4000f8e00ff */
[----:B------:R-:W-:Y:S01]  /*0100*/  IMAD.U32 R11, RZ, RZ, UR7 ;  /* 0x00000007ff0b7e24 */ /* 0x000fe2000f8e00ff */
[----:B------:R-:W-:Y:S02]  /*0110*/  ULDC.64 UR6, c[0x0][0x340] ;  /* 0x0000d00000067ab9 */ /* 0x000fe40000000a00 */
[----:B------:R-:W-:Y:S02]  /*0120*/  PLOP3.LUT P6, PT, PT, PT, UP0, 0x80, 0x0 ;  /* 0x000000000000781c */ /* 0x000fe40003fcf008 */
[----:B------:R1:W2:Y:S03]  /*0130*/  @P1 LDG.E R10, [R10.64] ;  /* 0x0000000c0a0a1981 */ /* 0x0002a6000c1e1900 */
[----:B------:R-:W-:-:S02]  /*0140*/  @UP0 UMOV UR4, 0x4 ;  /* 0x0000000400040882 */ /* 0x000fc40000000000 */
[----:B------:R-:W-:-:S06]  /*0150*/  @UP0 UIMAD.WIDE UR4, UR11, UR4, UR6 ;  /* 0x000000040b0402a5 */ /* 0x000fcc000f8e0206 */
[----:B------:R-:W-:Y:S02]  /*0160*/  IMAD.U32 R12, RZ, RZ, UR4 ;  /* 0x00000004ff0c7e24 */ /* 0x000fe4000f8e00ff */
[----:B------:R-:W-:Y:S01]  /*0170*/  IMAD.U32 R13, RZ, RZ, UR5 ;  /* 0x00000005ff0d7e24 */ /* 0x000fe2000f8e00ff */
[----:B------:R-:W3:Y:S01]  /*0180*/  S2R R3, SR_TID.X ;  /* 0x0000000000037919 */ /* 0x000ee20000002100 */
[----:B------:R-:W4:Y:S03]  /*0190*/  S2UR UR8, SR_CTAID.Y ;  /* 0x00000000000879c3 */ /* 0x000f260000002600 */
[----:B------:R-:W5:Y:S01]  /*01a0*/  S2R R210, SR_CTAID.X ;  /* 0x0000000000d27919 */ /* 0x000f620000002500 */
[----:B------:R-:W-:Y:S01]  /*01b0*/  IMAD.MOV.U32 R2, RZ, RZ, c[0x0][0x2c4] ;  /* 0x0000b100ff027624 */ /* 0x000fe200078e00ff */
[----:B------:R-:W-:Y:S02]  /*01c0*/  ULDC.64 UR4, c[0x0][0x1b8] ;  /* 0x00006e0000047ab9 */ /* 0x000fe40000000a00 */
[----:B------:R1:W2:Y:S01]  /*01d0*/  @P6 LDG.E R12, [R12.64] ;  /* 0x0000000c0c0c6981 */ /* 0x0002a2000c1e1900 */
[----:B------:R-:W-:Y:S01]  /*01e0*/  USHF.R.S32.HI UR9, URZ, 0x1f, UR11 ;  /* 0x0000001f3f097899 */ /* 0x000fe2000801140b */
[----:B------:R-:W-:Y:S01]  /*01f0*/  ISETP.NE.AND P0, PT, R2, 0x1, PT ;  /* 0x000000010200780c */ /* 0x000fe20003f05270 */
[----:B------:R-:W-:Y:S01]  /*0200*/  IMAD.MOV.U32 R207, RZ, RZ, c[0x0][0x2b8] ;  /* 0x0000ae00ffcf7624 */ /* 0x000fe200078e00ff */
[----:B------:R-:W-:Y:S01]  /*0210*/  UMOV UR10, URZ ;  /* 0x0000003f000a7c82 */ /* 0x000fe20008000000 */
[----:B------:R-:W-:-:S03]  /*0220*/  IMAD.MOV.U32 R208, RZ, RZ, RZ ;  /* 0x000000ffffd07224 */ /* 0x000fc600078e00ff */
[----:B------:R-:W-:Y:S02]  /*0230*/  ISETP.NE.AND P3, PT, R207, 0x1, PT ;  /* 0x00000001cf00780c */ /* 0x000fe40003f65270 */
[----:B---3--:R-:W-:Y:S01]  /*0240*/  SHF.R.S32.HI R24, RZ, 0x1f, R3 ;  /* 0x0000001fff187819 */ /* 0x008fe20000011403 */
[----:B----4-:R-:W-:Y:S02]  /*0250*/  USHF.R.S32.HI UR6, URZ, 0x1f, UR8 ;  /* 0x0000001f3f067899 */ /* 0x010fe40008011408 */
[----:B------:R-:W-:Y:S01]  /*0260*/  UIMAD.WIDE.U32 UR14, UR8, UR4, URZ ;  /* 0x00000004080e72a5 */ /* 0x000fe2000f8e003f */
[----:B------:R-:W-:Y:S01]  /*0270*/  LEA.HI R5, R24, R3, RZ, 0x3 ;  /* 0x0000000318057211 */ /* 0x000fe200078f18ff */
[----:B------:R-:W-:-:S03]  /*0280*/  UIMAD UR7, UR6, UR4, URZ ;  /* 0x00000004060772a4 */ /* 0x000fc6000f8e023f */
[----:B------:R-:W-:Y:S01]  /*0290*/  LOP3.LUT R0, R5, 0xfffffff8, RZ, 0xc0, !PT ;  /* 0xfffffff805007812 */ /* 0x000fe200078ec0ff */
[----:B------:R-:W-:Y:S01]  /*02a0*/  UIMAD UR7, UR8, UR5, UR7 ;  /* 0x00000005080772a4 */ /* 0x000fe2000f8e0207 */
[----:B------:R-:W-:Y:S02]  /*02b0*/  SHF.R.S32.HI R5, RZ, 0x3, R5 ;  /* 0x00000003ff057819 */ /* 0x000fe40000011405 */
[----:B------:R-:W-:Y:S01]  /*02c0*/  ULDC.64 UR4, c[0x0][0x1c0] ;  /* 0x0000700000047ab9 */ /* 0x000fe20000000a00 */
[----:B------:R-:W-:Y:S01]  /*02d0*/  IMAD.IADD R0, R3, 0x1, -R0 ;  /* 0x0000000103007824 */ /* 0x000fe200078e0a00 */
[----:B------:R-:W-:Y:S01]  /*02e0*/  UIADD3 UR15, UR15, UR7, URZ ;  /* 0x000000070f0f7290 */ /* 0x000fe2000fffe03f */
[----:B------:R-:W-:Y:S01]  /*02f0*/  IMAD.SHL.U32 R211, R5, 0x40, RZ ;  /* 0x0000004005d37824 */ /* 0x000fe200078e00ff */
[----:B------:R-:W-:Y:S01]  /*0300*/  UIMAD UR9, UR9, UR4, URZ ;  /* 0x00000004090972a4 */ /* 0x000fe2000f8e023f */
[C---:B------:R-:W-:Y:S01]  /*0310*/  IMAD R213, R0.reuse, 0x20, R5 ;  /* 0x0000002000d57824 */ /* 0x040fe200078e0205 */
[----:B------:R-:W-:Y:S01]  /*0320*/  UIMAD.WIDE.U32 UR14, UR11, UR4, UR14 ;  /* 0x000000040b0e72a5 */ /* 0x000fe2000f8e000e */
[----:B------:R-:W-:Y:S01]  /*0330*/  IMAD.SHL.U32 R216, R0, 0x8, RZ ;  /* 0x0000000800d87824 */ /* 0x000fe200078e00ff */
[----:B------:R-:W-:Y:S01]  /*0340*/  UIMAD UR5, UR11, UR5, UR9 ;  /* 0x000000050b0572a4 */ /* 0x000fe2000f8e0209 */
[C---:B-----5:R-:W-:Y:S01]  /*0350*/  IMAD R212, R210.reuse, 0x80, R213 ;  /* 0x00000080d2d47824 */ /* 0x060fe200078e02d5 */
[----:B------:R-:W-:Y:S01]  /*0360*/  LOP3.LUT R211, R211, 0x1c0, RZ, 0xc0, !PT ;  /* 0x000001c0d3d37812 */ /* 0x000fe200078ec0ff */
[----:B------:R-:W-:Y:S01]  /*0370*/  IMAD R210, R210, 0x80, R5 ;  /* 0x00000080d2d27824 */ /* 0x000fe200078e0205 */
[----:B------:R-:W-:Y:S01]  /*0380*/  UIADD3 UR5, UR15, UR5, URZ ;  /* 0x000000050f057290 */ /* 0x000fe2000fffe03f */
[----:B------:R-:W-:Y:S01]  /*0390*/  @P0 IMAD.HI.U32 R4, R212, c[0x0][0x2c8], RZ ;  /* 0x0000b200d4040a27 */ /* 0x000fe200078e00ff */
[C---:B------:R-:W-:Y:S01]  /*03a0*/  IADD3 R215, R216.reuse, 0x40, RZ ;  /* 0x00000040d8d77810 */ /* 0x040fe20007ffe0ff */
[----:B------:R-:W-:Y:S01]  /*03b0*/  ULDC UR4, c[0x0][0x2ac] ;  /* 0x0000ab0000047ab9 */ /* 0x000fe20000000800 */
[C---:B------:R-:W-:Y:S01]  /*03c0*/  IADD3 R214, R216.reuse, 0x80, RZ ;  /* 0x00000080d8d67810 */ /* 0x040fe20007ffe0ff */
[----:B------:R-:W-:Y:S01]  /*03d0*/  IMAD.MOV.U32 R7, RZ, RZ, R212 ;  /* 0x000000ffff077224 */ /* 0x000fe200078e00d4 */
[----:B------:R-:W-:Y:S01]  /*03e0*/  @P0 SHF.R.U32.HI R7, RZ, c[0x0][0x2cc], R4 ;  /* 0x0000b300ff070a19 */ /* 0x000fe20000011604 */
[----:B------:R-:W-:Y:S01]  /*03f0*/  IMAD.U32 R9, RZ, RZ, UR15 ;  /* 0x0000000fff097e24 */ /* 0x000fe2000f8e00ff */
[----:B------:R-:W-:Y:S01]  /*0400*/  ULDC UR7, c[0x0][0x1d0] ;  /* 0x0000740000077ab9 */ /* 0x000fe20000000800 */
[----:B------:R-:W-:Y:S01]  /*0410*/  IMAD.U32 R8, RZ, RZ, UR14 ;  /* 0x0000000eff087e24 */ /* 0x000fe2000f8e00ff */
[--C-:B------:R-:W-:Y:S01]  /*0420*/  SHF.R.S32.HI R4, RZ, 0x1f, R7.reuse ;  /* 0x0000001fff047819 */ /* 0x100fe20000011407 */
[----:B------:R-:W-:Y:S01]  /*0430*/  IMAD.MOV R9, RZ, RZ, -R7 ;  /* 0x000000ffff097224 */ /* 0x000fe200078e0a07 */
[----:B------:R-:W-:Y:S01]  /*0440*/  UIMAD UR7, UR4, UR7, 0x3f ;  /* 0x0000003f040774a4 */ /* 0x000fe2000f8e0207 */
[----:B------:R-:W-:Y:S01]  /*0450*/  IMAD.U32 R15, RZ, RZ, UR5 ;  /* 0x00000005ff0f7e24 */ /* 0x000fe2000f8e00ff */
[----:B------:R-:W-:Y:S01]  /*0460*/  ISETP.GE.AND P5, PT, R216, c[0x0][0x198], PT ;  /* 0x00006600d8007a0c */ /* 0x000fe20003fa6270 */
[----:B------:R-:W-:Y:S01]  /*0470*/  IMAD R6, R9, c[0x0][0x2c4], R212 ;  /* 0x0000b10009067a24 */ /* 0x000fe200078e02d4 */
[----:B------:R-:W-:Y:S01]  /*0480*/  ISETP.GE.AND P4, PT, R215, c[0x0][0x198], PT ;  /* 0x00006600d7007a0c */ /* 0x000fe20003f86270 */
[----:B------:R-:W-:Y:S01]  /*0490*/  IMAD.MOV.U32 R14, RZ, RZ, R8 ;  /* 0x000000ffff0e7224 */ /* 0x000fe200078e0008 */
[----:B------:R-:W-:Y:S01]  /*04a0*/  USHF.R.S32.HI UR5, URZ, 0x1f, UR7 ;  /* 0x0000001f3f057899 */ /* 0x000fe20008011407 */
[----:B------:R-:W-:Y:S01]  /*04b0*/  IMAD R4, R4, c[0x0][0x1b0], RZ ;  /* 0x00006c0004047a24 */ /* 0x000fe200078e02ff */
[----:B------:R-:W-:Y:S01]  /*04c0*/  SHF.R.S32.HI R9, RZ, 0x1f, R6 ;  /* 0x0000001fff097819 */ /* 0x000fe20000011406 */
[----:B------:R-:W-:Y:S01]  /*04d0*/  IMAD.WIDE.U32 R14, R7, c[0x0][0x1b0], R14 ;  /* 0x00006c00070e7a25 */ /* 0x000fe200078e000e */
[----:B------:R-:W-:-:S02]  /*04e0*/  ULEA.HI UR7, UR5, UR7, URZ, 0x6 ;  /* 0x0000000705077291 */ /* 0x000fc4000f8f303f */
[----:B------:R-:W-:Y:S01]  /*04f0*/  ULDC UR9, c[0x0][0x1d0] ;  /* 0x0000740000097ab9 */ /* 0x000fe20000000800 */
[----:B------:R-:W-:Y:S01]  /*0500*/  IMAD R7, R7, c[0x0][0x1b4], R4 ;  /* 0x00006d0007077a24 */ /* 0x000fe200078e0204 */
[----:B------:R-:W-:Y:S01]  /*0510*/  SHF.R.U32.HI R4, RZ, 0x3, R211 ;  /* 0x00000003ff047819 */ /* 0x000fe200000116d3 */
[----:B------:R-:W-:Y:S01]  /*0520*/  IMAD R9, R9, c[0x0][0x1a8], RZ ;  /* 0x00006a0009097a24 */ /* 0x000fe200078e02ff */
[----:B------:R-:W-:Y:S01]  /*0530*/  LOP3.LUT R211, R211, 0x38, R216, 0xf8, !PT ;  /* 0x00000038d3d37812 */ /* 0x000fe200078ef8d8 */
[----:B------:R-:W-:Y:S01]  /*0540*/  IMAD.IADD R15, R15, 0x1, R7 ;  /* 0x000000010f0f7824 */ /* 0x000fe200078e0207 */
[----:B------:R-:W-:Y:S01]  /*0550*/  USHF.R.S32.HI UR7, URZ, 0x6, UR7 ;  /* 0x000000063f077899 */ /* 0x000fe20008011407 */
[C---:B------:R-:W-:Y:S01]  /*0560*/  IMAD R9, R6.reuse, c[0x0][0x1ac], R9 ;  /* 0x00006b0006097a24 */ /* 0x040fe200078e0209 */
[----:B------:R-:W-:Y:S01]  /*0570*/  LOP3.LUT R211, R211, R4, RZ, 0x3c, !PT ;  /* 0x00000004d3d37212 */ /* 0x000fe200078e3cff */
[----:B------:R-:W-:Y:S01]  /*0580*/  IMAD.WIDE.U32 R6, R6, c[0x0][0x1a8], R14 ;  /* 0x00006a0006067a25 */ /* 0x000fe200078e000e */
[----:B------:R-:W-:Y:S01]  /*0590*/  LEA.HI R4, R24, R3, RZ, 0x6 ;  /* 0x0000000318047211 */ /* 0x000fe200078f30ff */
[----:B------:R-:W-:-:S02]  /*05a0*/  UIMAD UR9, UR4, UR9, URZ ;  /* 0x00000009040972a4 */ /* 0x000fc4000f8e023f */
[----:B------:R-:W-:Y:S01]  /*05b0*/  IMAD.IADD R8, R7, 0x1, R9 ;  /* 0x0000000107087824 */ /* 0x000fe200078e0209 */
[----:B------:R-:W-:Y:S01]  /*05c0*/  LEA R9, P0, R6, c[0x0][0x160], 0x1 ;  /* 0x0000580006097a11 */ /* 0x000fe200078008ff */
[----:B------:R-:W-:Y:S01]  /*05d0*/  IMAD R7, R2, c[0x0][0x168], RZ ;  /* 0x00005a0002077a24 */ /* 0x000fe200078e02ff */
[----:B------:R-:W-:Y:S01]  /*05e0*/  IADD3 R2, R210, 0x20, RZ ;  /* 0x00000020d2027810 */ /* 0x000fe20007ffe0ff */
[----:B------:R-:W-:Y:S01]  /*05f0*/  IMAD.SHL.U32 R4, R4, 0x8, RZ ;  /* 0x0000000804047824 */ /* 0x000fe200078e00ff */
[----:B------:R-:W-:Y:S01]  /*0600*/  LEA.HI.X R8, R6, c[0x0][0x164], R8, 0x1, P0 ;  /* 0x0000590006087a11 */ /* 0x000fe200000f0c08 */
[----:B------:R-:W-:Y:S01]  /*0610*/  SHFL.IDX PT, R14, R9, RZ, 0x181f ;  /* 0x00181fff090e7589 */ /* 0x000fe200000e0000 */
[-C--:B------:R-:W-:Y:S01]  /*0620*/  ISETP.GE.AND P0, PT, R210, R7.reuse, PT ;  /* 0x00000007d200720c */ /* 0x080fe20003f06270 */
[----:B------:R-:W-:Y:S01]  /*0630*/  ULDC.64 UR4, c[0x0][0x2b0] ;  /* 0x0000ac0000047ab9 */ /* 0x000fe20000000a00 */
[----:B------:R-:W-:Y:S01]  /*0640*/  ISETP.GE.AND P2, PT, R2, R7, PT ;  /* 0x000000070200720c */ /* 0x000fe20003f46270 */
[----:B------:R-:W3:Y:S01]  /*0650*/  SHFL.IDX PT, R15, R8, RZ, 0x181f ;  /* 0x00181fff080f7589 */ /* 0x000ee200000e0000 */
[----:B------:R-:W-:-:S02]  /*0660*/  LOP3.LUT R211, R211, 0xfffffe00, R4, 0xf8, !PT ;  /* 0xfffffe00d3d37812 */ /* 0x000fc400078ef804 */
[----:B------:R-:W-:Y:S01]  /*0670*/  P2R R2, PR, RZ, 0x8 ;  /* 0x00000008ff027803 */ /* 0x000fe20000000000 */
[----:B------:R-:W-:Y:S01]  /*0680*/  SHFL.IDX PT, R20, R9, 0x1, 0x181f ;  /* 0x00381f0009147f89 */ /* 0x000fe200000e0000 */
[----:B------:R-:W-:Y:S02]  /*0690*/  ISETP.GE.AND P3, PT, R214, c[0x0][0x198], PT ;  /* 0x00006600d6007a0c */ /* 0x000fe40003f66270 */
[----:B------:R-:W-:Y:S01]  /*06a0*/  IADD3 R2, R210, 0x40, RZ ;  /* 0x00000040d2027810 */ /* 0x000fe20007ffe0ff */
[----:B------:R-:W4:Y:S02]  /*06b0*/  SHFL.IDX PT, R21, R8, 0x1, 0x181f ;  /* 0x00381f0008157f89 */ /* 0x000f2400000e0000 */
[----:B------:R-:W-:Y:S02]  /*06c0*/  @!P0 SHF.R.S32.HI R6, RZ, 0x1f, R215 ;  /* 0x0000001fff068819 */ /* 0x000fe400000114d7 */
[----:B-1----:R-:W-:Y:S01]  /*06d0*/  @!P0 SHF.R.S32.HI R11, RZ, 0x1f, R214 ;  /* 0x0000001fff0b8819 */ /* 0x002fe200000114d6 */
[----:B------:R-:W-:Y:S01]  /*06e0*/  SHFL.IDX PT, R13, R8, 0x2, 0x181f ;  /* 0x00581f00080d7f89 */ /* 0x000fe200000e0000 */
[----:B------:R-:W-:-:S02]  /*06f0*/  @!P0 LEA.HI R6, R6, R215, RZ, 0x3 ;  /* 0x000000d706068211 */ /* 0x000fc400078f18ff */
[----:B------:R-:W-:Y:S02]  /*0700*/  @!P0 LEA.HI R4, R11, R214, RZ, 0x3 ;  /* 0x000000d60b048211 */ /* 0x000fe400078f18ff */
[----:B------:R-:W-:Y:S02]  /*0710*/  @!P0 LOP3.LUT R6, R6, 0xfffffff8, RZ, 0xc0, !PT ;  /* 0xfffffff806068812 */ /* 0x000fe400078ec0ff */
[----:B------:R-:W-:Y:S02]  /*0720*/  @!P0 LOP3.LUT R4, R4, 0xfffffff8, RZ, 0xc0, !PT ;  /* 0xfffffff804048812 */ /* 0x000fe400078ec0ff */
[----:B------:R-:W-:Y:S01]  /*0730*/  @!P2 SHF.R.S32.HI R16, RZ, 0x1f, R215 ;  /* 0x0000001fff10a819 */ /* 0x000fe200000114d7 */
[----:B---3--:R-:W-:Y:S01]  /*0740*/  @!P0 IMAD.WIDE R18, R6, 0x2, R14 ;  /* 0x0000000206128825 */ /* 0x008fe200078e020e */
[----:B------:R-:W-:Y:S02]  /*0750*/  @!P2 SHF.R.S32.HI R11, RZ, 0x1f, R214 ;  /* 0x0000001fff0ba819 */ /* 0x000fe400000114d6 */
[----:B------:R-:W-:Y:S01]  /*0760*/  @!P2 LEA.HI R16, R16, R215, RZ, 0x3 ;  /* 0x000000d71010a211 */ /* 0x000fe200078f18ff */
[----:B------:R-:W-:-:S03]  /*0770*/  @!P0 IMAD.WIDE R22, R4, 0x2, R14 ;  /* 0x0000000204168825 */ /* 0x000fc600078e020e */
[----:B------:R-:W-:Y:S01]  /*0780*/  @!P2 LOP3.LUT R16, R16, 0xfffffff8, RZ, 0xc0, !PT ;  /* 0xfffffff81010a812 */ /* 0x000fe200078ec0ff */
[----:B------:R-:W-:-:S04]  /*0790*/  @!P0 IMAD.WIDE R14, R216, 0x2, R14 ;  /* 0x00000002d80e8825 */ /* 0x000fc800078e020e */
[----:B----4-:R-:W-:Y:S01]  /*07a0*/  @!P2 IMAD.WIDE R16, R16, 0x2, R20 ;  /* 0x000000021010a825 */ /* 0x010fe200078e0214 */
[----:B--2---:R1:W2:Y:S01]  /*07b0*/  @P1 R2UR UR10, R10 ;  /* 0x000000000a0a13c2 */ /* 0x0042a200000e0000 */
[----:B------:R-:W-:Y:S02]  /*07c0*/  ISETP.GE.AND P1, PT, R2, R7, PT ;  /* 0x000000070200720c */ /* 0x000fe40003f26270 */
[----:B------:R-:W-:-:S11]  /*07d0*/  IADD3 R2, R210, 0x60, RZ ;  /* 0x00000060d2027810 */ /* 0x000fd60007ffe0ff */
[----:B------:R-:W-:Y:S01]  /*07e0*/  @!P1 SHF.R.S32.HI R4, RZ, 0x1f, R215 ;  /* 0x0000001fff049819 */ /* 0x000fe200000114d7 */
[----:B------:R-:W-:-:S03]  /*07f0*/  @!P1 IMAD.SHL.U32 R6, R211, 0x2, RZ ;  /* 0x00000002d3069824 */ /* 0x000fc600078e00ff */
[----:B------:R-:W-:Y:S01]  /*0800*/  @!P1 LEA.HI R4, R4, R215, RZ, 0x3 ;  /* 0x000000d704049211 */ /* 0x000fe200078f18ff */
[----:B------:R3:W4:Y:S01]  /*0810*/  @P6 R2UR UR16, R12 ;  /* 0x000000000c1063c2 */ /* 0x00072200000e0000 */
[----:B-1----:R-:W-:Y:S01]  /*0820*/  @!P0 IMAD.SHL.U32 R10, R211, 0x2, RZ ;  /* 0x00000002d30a8824 */ /* 0x002fe200078e00ff */
[----:B------:R-:W-:Y:S01]  /*0830*/  ISETP.NE.AND P6, PT, R207, 0x1, PT ;  /* 0x00000001cf00780c */ /* 0x000fe20003fc5270 */
[----:B----4-:R-:W-:Y:S01]  /*0840*/  @!UP0 UMOV UR16, UR11 ;  /* 0x0000000b00108c82 */ /* 0x010fe20008000000 */
[----:B------:R-:W-:Y:S01]  /*0850*/  @!P1 LOP3.LUT R4, R4, 0xfffffff8, RZ, 0xc0, !PT ;  /* 0xfffffff804049812 */ /* 0x000fe200078ec0ff */
[----:B------:R-:W-:Y:S01]  /*0860*/  USHF.R.S32.HI UR11, URZ, 0x1f, UR16 ;  /* 0x0000001f3f0b7899 */ /* 0x000fe20008011410 */
[----:B------:R1:W-:Y:S01]  /*0870*/  @!P0 LDGSTS.E.BYPASS.LTC128B.128 [R10+0xc100], [R14.64], !P5 ;  /* 0x0c1000000e0a8fae */ /* 0x0003e2000e901d4c */
[----:B------:R-:W-:Y:S02]  /*0880*/  UIMAD.WIDE.U32 UR14, UR16, UR4, URZ ;  /* 0x00000004100e72a5 */ /* 0x000fe4000f8e003f */
[----:B------:R-:W-:Y:S01]  /*0890*/  UIMAD UR11, UR11, UR4, URZ ;  /* 0x000000040b0b72a4 */ /* 0x000fe2000f8e023f */
[----:B------:R4:W-:Y:S03]  /*08a0*/  @!P0 LDGSTS.E.BYPASS.LTC128B.128 [R10+0x10100], [R18.64], !P4 ;  /* 0x10100000120a8fae */ /* 0x0009e6000e101d4c */
[----:B------:R-:W-:Y:S01]  /*08b0*/  UIMAD UR11, UR16, UR5, UR11 ;  /* 0x00000005100b72a4 */ /* 0x000fe2000f8e020b */
[----:B------:R5:W-:Y:S01]  /*08c0*/  @!P0 LDGSTS.E.BYPASS.LTC128B.128 [R10+0x14100], [R22.64], !P3 ;  /* 0x14100000160a8fae */ /* 0x000be2000d901d4c */
[----:B------:R-:W-:Y:S01]  /*08d0*/  ISETP.GE.AND P0, PT, R2, R7, PT ;  /* 0x000000070200720c */ /* 0x000fe20003f06270 */
[----:B------:R-:W-:Y:S01]  /*08e0*/  @!P2 IMAD.SHL.U32 R7, R211, 0x2, RZ ;  /* 0x00000002d307a824 */ /* 0x000fe200078e00ff */
[----:B------:R-:W-:-:S02]  /*08f0*/  UIADD3 UR11, UR15, UR11, URZ ;  /* 0x0000000b0f0b7290 */ /* 0x000fc4000fffe03f */
[----:B------:R-:W-:Y:S01]  /*0900*/  ULDC.64 UR4, c[0x0][0x1e8] ;  /* 0x00007a0000047ab9 */ /* 0x000fe20000000a00 */
[----:B---3--:R-:W3:Y:S01]  /*0910*/  SHFL.IDX PT, R12, R9, 0x2, 0x181f ;  /* 0x00581f00090c7f89 */ /* 0x008ee200000e0000 */
[-C--:B-1----:R-:W-:Y:S02]  /*0920*/  @!P2 LEA.HI R14, R11, R214.reuse, RZ, 0x3 ;  /* 0x000000d60b0ea211 */ /* 0x082fe400078f18ff */
[----:B------:R-:W-:Y:S02]  /*0930*/  @!P1 SHF.R.S32.HI R11, RZ, 0x1f, R214 ;  /* 0x0000001fff0b9819 */ /* 0x000fe400000114d6 */
[----:B------:R-:W-:Y:S01]  /*0940*/  @!P2 LOP3.LUT R14, R14, 0xfffffff8, RZ, 0xc0, !PT ;  /* 0xfffffff80e0ea812 */ /* 0x000fe200078ec0ff */
[----:B----4-:R-:W-:Y:S01]  /*0950*/  @!P2 IMAD.WIDE R18, R216, 0x2, R20 ;  /* 0x00000002d812a825 */ /* 0x010fe200078e0214 */
[----:B------:R-:W-:-:S03]  /*0960*/  @!P1 LEA.HI R2, R11, R214, RZ, 0x3 ;  /* 0x000000d60b029211 */ /* 0x000fc600078f18ff */
[----:B-----5:R-:W-:Y:S01]  /*0970*/  IMAD.U32 R10, RZ, RZ, UR7 ;  /* 0x00000007ff0a7e24 */ /* 0x020fe2000f8e00ff */
[----:B------:R1:W-:Y:S01]  /*0980*/  @!P2 LDGSTS.E.BYPASS.LTC128B.128 [R7+0xd100], [R18.64], !P5 ;  /* 0x0d1000001207afae */ /* 0x0003e2000e901d4c */
[----:B------:R-:W-:Y:S01]  /*0990*/  @!P2 IMAD.WIDE R14, R14, 0x2, R20 ;  /* 0x000000020e0ea825 */ /* 0x000fe200078e0214 */
[----:B------:R-:W-:Y:S02]  /*09a0*/  @!P1 LOP3.LUT R2, R2, 0xfffffff8, RZ, 0xc0, !PT ;  /* 0xfffffff802029812 */ /* 0x000fe400078ec0ff */
[----:B------:R4:W-:Y:S01]  /*09b0*/  @!P2 LDGSTS.E.BYPASS.LTC128B.128 [R7+0x11100], [R16.64], !P4 ;  /* 0x111000001007afae */ /* 0x0009e2000e101d4c */
[----:B------:R-:W-:Y:S02]  /*09c0*/  IMAD R10, R10, 0x40, R213 ;  /* 0x000000400a0a7824 */ /* 0x000fe400078e02d5 */
[----:B---3--:R-:W-:Y:S01]  /*09d0*/  @!P1 IMAD.WIDE R20, R4, 0x2, R12 ;  /* 0x0000000204149825 */ /* 0x008fe200078e020c */
[----:B------:R4:W-:Y:S01]  /*09e0*/  @!P2 LDGSTS.E.BYPASS.LTC128B.128 [R7+0x15100], [R14.64], !P3 ;  /* 0x151000000e07afae */ /* 0x0009e2000d901d4c */
[----:B------:R-:W-:-:S02]  /*09f0*/  @!P0 SHF.R.S32.HI R4, RZ, 0x1f, R215 ;  /* 0x0000001fff048819 */ /* 0x000fc400000114d7 */
[----:B------:R-:W-:Y:S01]  /*0a00*/  IADD3 R10, R10, -0x40, RZ ;  /* 0xffffffc00a0a7810 */ /* 0x000fe20007ffe0ff */
[----:B------:R-:W-:-:S03]  /*0a10*/  @!P1 IMAD.WIDE R22, R2, 0x2, R12 ;  /* 0x0000000202169825 */ /* 0x000fc600078e020c */
[----:B------:R-:W-:Y:S01]  /*0a20*/  ISETP.GE.AND P2, PT, R10, UR9, PT ;  /* 0x000000090a007c0c */ /* 0x000fe2000bf46270 */
[----:B------:R-:W-:Y:S01]  /*0a30*/  @!P1 IMAD.WIDE R12, R216, 0x2, R12 ;  /* 0x00000002d80c9825 */ /* 0x000fe200078e020c */
[----:B--2---:R-:W-:Y:S02]  /*0a40*/  IADD3 R10, R10, UR10, RZ ;  /* 0x0000000a0a0a7c10 */ /* 0x004fe4000fffe0ff */
[----:B------:R-:W-:Y:S02]  /*0a50*/  ISETP.GT.OR P2, PT, R213, 0x3f, P2 ;  /* 0x0000003fd500780c */ /* 0x000fe40001744670 */
[----:B------:R2:W-:Y:S01]  /*0a60*/  @!P1 LDGSTS.E.BYPASS.LTC128B.128 [R6+0xe100], [R12.64], !P5 ;  /* 0x0e1000000c069fae */ /* 0x0005e2000e901d4c */
[----:B------:R-:W-:-:S03]  /*0a70*/  IMAD.MOV.U32 R2, RZ, RZ, R10 ;  /* 0x000000ffff027224 */ /* 0x000fc600078e000a */
[----:B------:R3:W-:Y:S04]  /*0a80*/  @!P1 LDGSTS.E.BYPASS.LTC128B.128 [R6+0x12100], [R20.64], !P4 ;  /* 0x1210000014069fae */ /* 0x0007e8000e101d4c */
[----:B-1----:R1:W-:Y:S04]  /*0a90*/  SHFL.IDX PT, R18, R9, 0x3, 0x181f ;  /* 0x00781f0009127f89 */ /* 0x0023e800000e0000 */
[----:B------:R-:W5:Y:S01]  /*0aa0*/  SHFL.IDX PT, R19, R8, 0x3, 0x181f ;  /* 0x00781f0008137f89 */ /* 0x000f6200000e0000 */
[----:B----4-:R-:W-:-:S03]  /*0ab0*/  @P6 IMAD.HI.U32 R7, R10, c[0x0][0x2bc], RZ ;  /* 0x0000af000a076a27 */ /* 0x010fc600078e00ff */
[----:B------:R4:W-:Y:S02]  /*0ac0*/  @!P1 LDGSTS.E.BYPASS.LTC128B.128 [R6+0x16100], [R22.64], !P3 ;  /* 0x1610000016069fae */ /* 0x0009e4000d901d4c */
[----:B------:R-:W-:Y:S02]  /*0ad0*/  @P6 SHF.R.U32.HI R2, RZ, c[0x0][0x2c0], R7 ;  /* 0x0000b000ff026a19 */ /* 0x000fe40000011607 */
[----:B------:R-:W-:-:S04]  /*0ae0*/  @!P0 LEA.HI R7, R4, R215, RZ, 0x3 ;  /* 0x000000d704078211 */ /* 0x000fc800078f18ff */
[----:B------:R-:W-:Y:S02]  /*0af0*/  @!P0 LOP3.LUT R7, R7, 0xfffffff8, RZ, 0xc0, !PT ;  /* 0xfffffff807078812 */ /* 0x000fe400078ec0ff */
[----:B-1----:R-:W-:-:S04]  /*0b00*/  @!P0 SHF.R.S32.HI R9, RZ, 0x1f, R214 ;  /* 0x0000001fff098819 */ /* 0x002fc800000114d6 */
[----:B------:R-:W-:Y:S01]  /*0b10*/  @!P0 LEA.HI R4, R9, R214, RZ, 0x3 ;  /* 0x000000d609048211 */ /* 0x000fe200078f18ff */
[--C-:B-----5:R-:W-:Y:S01]  /*0b20*/  @!P0 IMAD.WIDE R14, R216, 0x2, R18.reuse ;  /* 0x00000002d80e8825 */ /* 0x120fe200078e0212 */
[----:B------:R-:W-:Y:S02]  /*0b30*/  @!P2 IADD3 R8, P1, R2, UR14, RZ ;  /* 0x0000000e0208ac10 */ /* 0x000fe4000ff3e0ff */
[----:B------:R-:W-:Y:S01]  /*0b40*/  @!P0 LOP3.LUT R9, R4, 0xfffffff8, RZ, 0xc0, !PT ;  /* 0xfffffff804098812 */ /* 0x000fe200078ec0ff */
[----:B------:R-:W-:Y:S01]  /*0b50*/  @!P0 IMAD.SHL.U32 R4, R211, 0x2, RZ ;  /* 0x00000002d3048824 */ /* 0x000fe200078e00ff */
[----:B------:R-:W-:Y:S01]  /*0b60*/  @!P2 LEA.HI.X.SX32 R11, R2, UR11, 0x1, P1 ;  /* 0x0000000b020bac11 */ /* 0x000fe200088f0eff */
[--C-:B---3--:R-:W-:Y:S01]  /*0b70*/  @!P0 IMAD.WIDE R20, R7, 0x2, R18.reuse ;  /* 0x0000000207148825 */ /* 0x108fe200078e0212 */
[C---:B--2---:R-:W-:Y:S02]  /*0b80*/  @!P2 LEA R12, P1, R8.reuse, c[0x0][0x2a0], 0x2 ;  /* 0x0000a800080caa11 */ /* 0x044fe400078210ff */
[----:B------:R1:W-:Y:S01]  /*0b90*/  @!P0 LDGSTS.E.BYPASS.LTC128B.128 [R4+0xf100], [R14.64], !P5 ;  /* 0x0f1000000e048fae */ /* 0x0003e2000e901d4c */
[----:B------:R-:W-:Y:S01]  /*0ba0*/  @!P0 IMAD.WIDE R18, R9, 0x2, R18 ;  /* 0x0000000209128825 */ /* 0x000fe200078e0212 */
[----:B------:R-:W-:-:S02]  /*0bb0*/  @!P2 LEA.HI.X R13, R8, c[0x0][0x2a4], R11, 0x2, P1 ;  /* 0x0000a900080daa11 */ /* 0x000fc400008f140b */
[----:B------:R1:W-:Y:S04]  /*0bc0*/  @!P0 LDGSTS.E.BYPASS.LTC128B.128 [R4+0x13100], [R20.64], !P4 ;  /* 0x1310000014048fae */ /* 0x0003e8000e101d4c */
[----:B------:R1:W-:Y:S04]  /*0bd0*/  @!P0 LDGSTS.E.BYPASS.LTC128B.128 [R4+0x17100], [R18.64], !P3 ;  /* 0x1710000012048fae */ /* 0x0003e8000d901d4c */
[----:B------:R-:W0:Y:S04]  /*0be0*/  LDGDEPBAR ;  /* 0x00000000000079af */ /* 0x000e280000000000 */
[----:B------:R-:W-:Y:S06]  /*0bf0*/  BAR.SYNC.DEFER_BLOCKING 0x0 ;  /* 0x0000000000007b1d */ /* 0x000fec0000010000 */
[----:B------:R-:W2:Y:S01]  /*0c00*/  @!P2 LDG.E R208, [R12.64] ;  /* 0x0000000c0cd0a981 */ /* 0x000ea2000c1e1900 */
[----:B------:R-:W-:Y:S01]  /*0c10*/  IMAD.MOV R209, RZ, RZ, -R2 ;  /* 0x000000ffffd17224 */ /* 0x000fe200078e0a02 */
[----:B------:R-:W-:Y:S01]  /*0c20*/  UIMAD.WIDE.U32 UR18, UR8, UR4, URZ ;  /* 0x00000004081272a5 */ /* 0x000fe2000f8e003f */
[----:B------:R-:W-:Y:S01]  /*0c30*/  IMAD.SHL.U32 R205, R5, 0x8, RZ ;  /* 0x0000000805cd7824 */ /* 0x000fe200078e00ff */
[----:B------:R-:W-:Y:S01]  /*0c40*/  UIMAD UR4, UR6, UR4, URZ ;  /* 0x00000004060472a4 */ /* 0x000fe2000f8e023f */
[----:B------:R-:W-:Y:S01]  /*0c50*/  IMAD R209, R209, c[0x0][0x2b8], R10 ;  /* 0x0000ae00d1d17a24 */ /* 0x000fe200078e020a */
[----:B------:R-:W-:Y:S01]  /*0c60*/  ULEA UR17, UR7, 0xffffffc0, 0x6 ;  /* 0xffffffc007117891 */ /* 0x000fe2000f8e303f */
[----:B------:R-:W-:Y:S01]  /*0c70*/  IMAD.SHL.U32 R8, R0, 0x40, RZ ;  /* 0x0000004000087824 */ /* 0x000fe200078e00ff */
[----:B------:R-:W-:Y:S01]  /*0c80*/  UIMAD UR4, UR8, UR5, UR4 ;  /* 0x00000005080472a4 */ /* 0x000fe2000f8e0204 */
[----:B----4-:R-:W-:Y:S01]  /*0c90*/  IMAD.WIDE.U32 R6, R209, c[0x0][0x1e0], RZ ;  /* 0x00007800d1067a25 */ /* 0x010fe200078e00ff */
[----:B------:R-:W-:Y:S01]  /*0ca0*/  SHF.R.S32.HI R17, RZ, 0x1f, R209 ;  /* 0x0000001fff117819 */ /* 0x000fe200000114d1 */
[----:B------:R-:W-:Y:S01]  /*0cb0*/  UIADD3 UR17, UR9, -UR17, URZ ;  /* 0x8000001109117290 */ /* 0x000fe2000fffe03f */
[----:B------:R-:W-:Y:S01]  /*0cc0*/  ISETP.GE.AND P5, PT, R216, c[0x0][0x1d4], PT ;  /* 0x00007500d8007a0c */ /* 0x000fe20003fa6270 */
[----:B------:R-:W-:Y:S01]  /*0cd0*/  UIADD3 UR16, UR19, UR4, URZ ;  /* 0x0000000413107290 */ /* 0x000fe2000fffe03f */
[----:B------:R-:W-:Y:S01]  /*0ce0*/  LOP3.LUT R8, R8, 0x1c0, RZ, 0xc0, !PT ;  /* 0x000001c008087812 */ /* 0x000fe200078ec0ff */
[----:B------:R-:W-:Y:S01]  /*0cf0*/  IMAD R2, R17, c[0x0][0x1e0], RZ ;  /* 0x0000780011027a24 */ /* 0x000fe200078e02ff */
[----:B------:R-:W-:Y:S01]  /*0d00*/  ISETP.GE.AND P4, PT, R215, c[0x0][0x1d4], PT ;  /* 0x00007500d7007a0c */ /* 0x000fe20003f86270 */
[----:B------:R-:W-:Y:S01]  /*0d10*/  UISETP.GE.AND UP0, UPT, UR9, 0x1, UPT ;  /* 0x000000010900788c */ /* 0x000fe2000bf06270 */
[----:B------:R-:W-:Y:S01]  /*0d20*/  ISETP.GE.AND P6, PT, R214, c[0x0][0x1d4], PT ;  /* 0x00007500d6007a0c */ /* 0x000fe20003fc6270 */
[----:B------:R-:W-:Y:S01]  /*0d30*/  IMAD R9, R209, c[0x0][0x1e4], R2 ;  /* 0x00007900d1097a24 */ /* 0x000fe200078e0202 */
[----:B------:R-:W-:Y:S01]  /*0d40*/  LEA.HI R2, R24, R3, RZ, 0x4 ;  /* 0x0000000318027211 */ /* 0x000fe200078f20ff */
[----:B------:R-:W-:Y:S01]  /*0d50*/  ULDC.64 UR4, c[0x0][0x210] ;  /* 0x0000840000047ab9 */ /* 0x000fe20000000a00 */
[----:B------:R-:W-:Y:S01]  /*0d60*/  LOP3.LUT R205, R8, 0x8, R205, 0xf8, !PT ;  /* 0x0000000808cd7812 */ /* 0x000fe200078ef8cd */
[----:B------:R-:W-:Y:S01]  /*0d70*/  IMAD.IADD R7, R7, 0x1, R9 ;  /* 0x0000000107077824 */ /* 0x000fe200078e0209 */
[----:B------:R-:W-:Y:S01]  /*0d80*/  SHF.R.S32.HI R9, RZ, 0x4, R2 ;  /* 0x00000004ff097819 */ /* 0x000fe20000011402 */
[----:B------:R-:W-:Y:S01]  /*0d90*/  UIMAD UR6, UR6, UR4, URZ ;  /* 0x00000004060672a4 */ /* 0x000fe2000f8e023f */
[----:B------:R-:W-:Y:S01]  /*0da0*/  SHF.R.U32.HI R8, RZ, 0x3, R8 ;  /* 0x00000003ff087819 */ /* 0x000fe20000011608 */
[----:B------:R-:W-:Y:S01]  /*0db0*/  UIMAD.WIDE.U32 UR20, UR8, UR4, URZ ;  /* 0x00000004081472a5 */ /* 0x000fe2000f8e003f */
[C---:B-1----:R-:W-:Y:S01]  /*0dc0*/  LEA.HI R4, R2.reuse, R9, RZ, 0x1 ;  /* 0x0000000902047211 */ /* 0x042fe200078f08ff */
[----:B------:R-:W-:Y:S01]  /*0dd0*/  UIMAD UR5, UR8, UR5, UR6 ;  /* 0x00000005080572a4 */ /* 0x000fe2000f8e0206 */
[----:B------:R-:W-:-:S02]  /*0de0*/  LOP3.LUT R2, R2, 0xfffffff0, RZ, 0xc0, !PT ;  /* 0xfffffff002027812 */ /* 0x000fc400078ec0ff */
[----:B------:R-:W-:Y:S01]  /*0df0*/  LOP3.LUT R4, R4, 0xfffffffe, RZ, 0xc0, !PT ;  /* 0xfffffffe04047812 */ /* 0x000fe200078ec0ff */
[----:B------:R-:W-:Y:S01]  /*0e00*/  UIADD3 UR5, UR21, UR5, URZ ;  /* 0x0000000515057290 */ /* 0x000fe2000fffe03f */
[----:B------:R-:W-:Y:S01]  /*0e10*/  LOP3.LUT R205, R205, R8, RZ, 0x3c, !PT ;  /* 0x00000008cdcd7212 */ /* 0x000fe200078e3cff */
[----:B------:R-:W-:Y:S01]  /*0e20*/  IMAD.IADD R2, R3, 0x1, -R2 ;  /* 0x0000000103027824 */ /* 0x000fe200078e0a02 */
[----:B------:R-:W-:Y:S01]  /*0e30*/  LEA.HI R24, R24, R3, RZ, 0x5 ;  /* 0x0000000318187211 */ /* 0x000fe200078f28ff */
[----:B------:R-:W-:-:S04]  /*0e40*/  IMAD.IADD R4, R9, 0x1, -R4 ;  /* 0x0000000109047824 */ /* 0x000fc800078e0a04 */
[C---:B------:R-:W-:Y:S02]  /*0e50*/  IMAD R205, R4.reuse, 0x200, R205 ;  /* 0x0000020004cd7824 */ /* 0x040fe400078e02cd */
[----:B------:R-:W-:Y:S02]  /*0e60*/  IMAD.SHL.U32 R4, R4, 0x8, RZ ;  /* 0x0000000804047824 */ /* 0x000fe400078e00ff */
[----:B------:R-:W-:-:S05]  /*0e70*/  IMAD.SHL.U32 R205, R205, 0x2, RZ ;  /* 0x00000002cdcd7824 */ /* 0x000fca00078e00ff */
[----:B------:R-:W-:Y:S02]  /*0e80*/  IADD3 R203, R205, 0x6120, RZ ;  /* 0x00006120cdcb7810 */ /* 0x000fe40007ffe0ff */
[----:B--2---:R-:W-:Y:S01]  /*0e90*/  SHF.R.S32.HI R16, RZ, 0x1f, R208 ;  /* 0x0000001fff107819 */ /* 0x004fe200000114d0 */
[----:B------:R-:W-:-:S04]  /*0ea0*/  IMAD.WIDE.U32 R6, R208, c[0x0][0x1f0], R6 ;  /* 0x00007c00d0067a25 */ /* 0x000fc800078e0006 */
[----:B------:R-:W-:Y:S01]  /*0eb0*/  IMAD R11, R16, c[0x0][0x1f0], RZ ;  /* 0x00007c00100b7a24 */ /* 0x000fe200078e02ff */
[----:B------:R-:W-:Y:S02]  /*0ec0*/  IADD3 R10, P0, R6, UR18, RZ ;  /* 0x00000012060a7c10 */ /* 0x000fe4000ff1e0ff */
[----:B------:R-:W-:Y:S01]  /*0ed0*/  IADD3 R6, -R5, UR17, RZ ;  /* 0x0000001105067c10 */ /* 0x000fe2000fffe1ff */
[----:B------:R-:W-:-:S03]  /*0ee0*/  IMAD R11, R208, c[0x0][0x1f4], R11 ;  /* 0x00007d00d00b7a24 */ /* 0x000fc600078e020b */
[----:B------:R-:W-:Y:S02]  /*0ef0*/  ISETP.GE.AND P1, PT, R6, 0x1, PT ;  /* 0x000000010600780c */ /* 0x000fe40003f26270 */
[----:B------:R-:W-:Y:S02]  /*0f00*/  IADD3.X R11, R7, UR16, R11, P0, !PT ;  /* 0x00000010070b7c10 */ /* 0x000fe400087fe40b */
[C---:B------:R-:W-:Y:S02]  /*0f10*/  LEA R13, P0, R10.reuse, c[0x0][0x1c8], 0x1 ;  /* 0x000072000a0d7a11 */ /* 0x040fe400078008ff */
[----:B------:R-:W-:Y:S02]  /*0f20*/  SHF.R.S32.HI R7, RZ, 0x1f, R2 ;  /* 0x0000001fff077819 */ /* 0x000fe40000011402 */
[----:B------:R-:W-:Y:S01]  /*0f30*/  LEA.HI.X R11, R10, c[0x0][0x1cc], R11, 0x1, P0 ;  /* 0x000073000a0b7a11 */ /* 0x000fe200000f0c0b */
[----:B------:R-:W-:Y:S01]  /*0f40*/  SHFL.IDX PT, R18, R13, RZ, 0x181f ;  /* 0x00181fff0d127589 */ /* 0x000fe200000e0000 */
[----:B------:R-:W-:-:S02]  /*0f50*/  ISETP.GE.AND P0, PT, R6, 0x21, PT ;  /* 0x000000210600780c */ /* 0x000fc40003f06270 */
[----:B------:R-:W-:Y:S01]  /*0f60*/  LEA.HI R7, R7, R2, RZ, 0x3 ;  /* 0x0000000207077211 */ /* 0x000fe200078f18ff */
[----:B------:R-:W1:Y:S01]  /*0f70*/  SHFL.IDX PT, R19, R11, RZ, 0x181f ;  /* 0x00181fff0b137589 */ /* 0x000e6200000e0000 */
[----:B------:R-:W-:Y:S01]  /*0f80*/  @P1 SHF.R.S32.HI R10, RZ, 0x1f, R215 ;  /* 0x0000001fff0a1819 */ /* 0x000fe200000114d7 */
[----:B------:R-:W-:Y:S01]  /*0f90*/  @P1 IMAD.SHL.U32 R12, R211, 0x2, RZ ;  /* 0x00000002d30c1824 */ /* 0x000fe200078e00ff */
[----:B------:R-:W-:Y:S01]  /*0fa0*/  LOP3.LUT R5, R7, 0xfffffff8, RZ, 0xc0, !PT ;  /* 0xfffffff807057812 */ /* 0x000fe200078ec0ff */
[----:B------:R2:W-:Y:S01]  /*0fb0*/  SHFL.IDX PT, R14, R13, 0x1, 0x181f ;  /* 0x00381f000d0e7f89 */ /* 0x0005e200000e0000 */
[----:B------:R-:W-:-:S03]  /*0fc0*/  @P1 SHF.R.S32.HI R9, RZ, 0x1f, R214 ;  /* 0x0000001fff091819 */ /* 0x000fc600000114d6 */
[----:B------:R3:W4:Y:S01]  /*0fd0*/  SHFL.IDX PT, R15, R11, 0x1, 0x181f ;  /* 0x00381f000b0f7f89 */ /* 0x00072200000e0000 */
[----:B------:R-:W-:Y:S01]  /*0fe0*/  IMAD.IADD R5, R2, 0x1, -R5 ;  /* 0x0000000102057824 */ /* 0x000fe200078e0a05 */
[----:B------:R-:W-:Y:S01]  /*0ff0*/  @P0 SHF.R.S32.HI R2, RZ, 0x1f, R215 ;  /* 0x0000001fff020819 */ /* 0x000fe200000114d7 */
[----:B------:R-:W-:Y:S02]  /*1000*/  @P0 IMAD.SHL.U32 R8, R211, 0x2, RZ ;  /* 0x00000002d3080824 */ /* 0x000fe400078e00ff */
[----:B-1----:R-:W-:Y:S01]  /*1010*/  @P1 IMAD.WIDE R22, R216, 0x2, R18 ;  /* 0x00000002d8161825 */ /* 0x002fe200078e0212 */
[----:B--2---:R-:W-:-:S04]  /*1020*/  @P0 SHF.R.S32.HI R13, RZ, 0x1f, R214 ;  /* 0x0000001fff0d0819 */ /* 0x004fc800000114d6 */
[----:B------:R1:W-:Y:S01]  /*1030*/  @P1 LDGSTS.E.BYPASS.LTC128B.128 [R12+0x6100], [R22.64], !P5 ;  /* 0x06100000160c1fae */ /* 0x0003e2000e901d4c */
[-C--:B---3--:R-:W-:Y:S01]  /*1040*/  @P1 LEA.HI R11, R10, R215.reuse, RZ, 0x3 ;  /* 0x000000d70a0b1211 */ /* 0x088fe200078f18ff */
[----:B----4-:R-:W-:Y:S01]  /*1050*/  @P0 IMAD.WIDE R28, R216, 0x2, R14 ;  /* 0x00000002d81c0825 */ /* 0x010fe200078e020e */
[-C--:B------:R-:W-:Y:S02]  /*1060*/  @P1 LEA.HI R10, R9, R214.reuse, RZ, 0x3 ;  /* 0x000000d6090a1211 */ /* 0x080fe400078f18ff */
[----:B------:R-:W-:Y:S02]  /*1070*/  @P0 LEA.HI R9, R2, R215, RZ, 0x3 ;  /* 0x000000d702090211 */ /* 0x000fe400078f18ff */
[----:B------:R-:W-:Y:S02]  /*1080*/  @P0 LEA.HI R2, R13, R214, RZ, 0x3 ;  /* 0x000000d60d020211 */ /* 0x000fe400078f18ff */
[----:B------:R-:W-:Y:S02]  /*1090*/  @P1 LOP3.LUT R11, R11, 0xfffffff8, RZ, 0xc0, !PT ;  /* 0xfffffff80b0b1812 */ /* 0x000fe400078ec0ff */
[----:B------:R-:W-:-:S02]  /*10a0*/  @P1 LOP3.LUT R10, R10, 0xfffffff8, RZ, 0xc0, !PT ;  /* 0xfffffff80a0a1812 */ /* 0x000fc400078ec0ff */
[----:B------:R-:W-:Y:S01]  /*10b0*/  @P0 LOP3.LUT R9, R9, 0xfffffff8, RZ, 0xc0, !PT ;  /* 0xfffffff809090812 */ /* 0x000fe200078ec0ff */
[----:B------:R-:W-:Y:S01]  /*10c0*/  @P1 IMAD.WIDE R20, R11, 0x2, R18 ;  /* 0x000000020b141825 */ /* 0x000fe200078e0212 */
[----:B------:R-:W-:-:S03]  /*10d0*/  @P0 LOP3.LUT R2, R2, 0xfffffff8, RZ, 0xc0, !PT ;  /* 0xfffffff802020812 */ /* 0x000fc600078ec0ff */
[----:B------:R-:W-:Y:S01]  /*10e0*/  @P1 IMAD.WIDE R10, R10, 0x2, R18 ;  /* 0x000000020a0a1825 */ /* 0x000fe200078e0212 */
[----:B------:R1:W-:Y:S01]  /*10f0*/  @P1 LDGSTS.E.BYPASS.LTC128B.128 [R12+0x8100], [R20.64], !P4 ;  /* 0x08100000140c1fae */ /* 0x0003e2000e101d4c */
[----:B------:R-:W-:Y:S02]  /*1100*/  SHF.R.S32.HI R18, RZ, 0x5, R24 ;  /* 0x00000005ff127819 */ /* 0x000fe40000011418 */
[--C-:B------:R-:W-:Y:S01]  /*1110*/  @P0 IMAD.WIDE R26, R9, 0x2, R14.reuse ;  /* 0x00000002091a0825 */ /* 0x100fe200078e020e */
[----:B------:R2:W-:Y:S01]  /*1120*/  @P1 LDGSTS.E.BYPASS.LTC128B.128 [R12+0xa100], [R10.64], !P6 ;  /* 0x0a1000000a0c1fae */ /* 0x0005e2000f101d4c */
[----:B------:R-:W-:Y:S02]  /*1130*/  R2P PR, R5, 0x6 ;  /* 0x0000000605007804 */ /* 0x000fe40000000000 */
[----:B------:R-:W-:Y:S01]  /*1140*/  @P0 IMAD.WIDE R14, R2, 0x2, R14 ;  /* 0x00000002020e0825 */ /* 0x000fe200078e020e */
[----:B------:R3:W-:Y:S01]  /*1150*/  @P0 LDGSTS.E.BYPASS.LTC128B.128 [R8+0x7100], [R28.64], !P5 ;  /* 0x071000001c080fae */ /* 0x0007e2000e901d4c */
[----:B------:R-:W-:-:S02]  /*1160*/  SHF.R.S32.HI R217, RZ, 0x1f, R18 ;  /* 0x0000001fffd97819 */ /* 0x000fc40000011412 */
[----:B------:R-:W-:Y:S01]  /*1170*/  IMAD.SHL.U32 R5, R5, 0x40, RZ ;  /* 0x0000004005057824 */ /* 0x000fe200078e00ff */
[----:B------:R3:W-:Y:S01]  /*1180*/  @P0 LDGSTS.E.BYPASS.LTC128B.128 [R8+0x9100], [R26.64], !P4 ;  /* 0x091000001a080fae */ /* 0x0007e2000e101d4c */
[----:B------:R-:W-:Y:S01]  /*1190*/  IMAD.MOV.U32 R9, RZ, RZ, 0x10 ;  /* 0x00000010ff097424 */ /* 0x000fe200078e00ff */
[----:B------:R-:W-:Y:S01]  /*11a0*/  LEA.HI R217, R217, R18, RZ, 0x3 ;  /* 0x00000012d9d97211 */ /* 0x000fe200078f18ff */
[----:B------:R-:W-:Y:S01]  /*11b0*/  IMAD.SHL.U32 R19, R7, 0x40, RZ ;  /* 0x0000004007137824 */ /* 0x000fe200078e00ff */
[----:B------:R3:W-:Y:S01]  /*11c0*/  @P0 LDGSTS.E.BYPASS.LTC128B.128 [R8+0xb100], [R14.64], !P6 ;  /* 0x0b1000000e080fae */ /* 0x0007e2000f101d4c */
[----:B------:R-:W-:Y:S01]  /*11d0*/  LOP3.LUT R5, R5, 0x1c0, RZ, 0xc0, !PT ;  /* 0x000001c005057812 */ /* 0x000fe200078ec0ff */
[----:B------:R-:W-:Y:S01]  /*11e0*/  IMAD.MOV.U32 R2, RZ, RZ, 0x20 ;  /* 0x00000020ff027424 */ /* 0x000fe200078e00ff */
[----:B------:R-:W-:Y:S01]  /*11f0*/  SEL R7, R9, 0xfffffff0, !P1 ;  /* 0xfffffff009077807 */ /* 0x000fe20004800000 */
[----:B------:R-:W0:Y:S01]  /*1200*/  LDGDEPBAR ;  /* 0x00000000000079af */ /* 0x000e220000000000 */
[----:B------:R-:W-:-:S02]  /*1210*/  LOP3.LUT R19, R19, 0xfffffe00, RZ, 0xc0, !PT ;  /* 0xfffffe0013137812 */ /* 0x000fc400078ec0ff */
[----:B------:R-:W-:Y:S02]  /*1220*/  LOP3.LUT R4, R5, 0x8, R4, 0xf8, !PT ;  /* 0x0000000805047812 */ /* 0x000fe400078ef804 */
[----:B------:R-:W-:Y:S02]  /*1230*/  SHF.R.U32.HI R9, RZ, 0x3, R5 ;  /* 0x00000003ff097819 */ /* 0x000fe40000011605 */
[----:B------:R-:W-:Y:S02]  /*1240*/  SEL R5, R2, 0xffffffe0, !P2 ;  /* 0xffffffe002057807 */ /* 0x000fe40005000000 */
[----:B------:R-:W-:Y:S01]  /*1250*/  LOP3.LUT R4, R4, R9, RZ, 0x3c, !PT ;  /* 0x0000000904047212 */ /* 0x000fe200078e3cff */
[----:B------:R-:W-:Y:S01]  /*1260*/  IMAD R9, R18, 0x400, R19 ;  /* 0x0000040012097824 */ /* 0x000fe200078e0213 */
[----:B------:R-:W-:Y:S02]  /*1270*/  R2P PR, R0, 0x6 ;  /* 0x0000000600007804 */ /* 0x000fe40000000000 */
[----:B------:R-:W-:Y:S01]  /*1280*/  PLOP3.LUT P0, PT, PT, PT, UP0, 0x80, 0x0 ;  /* 0x000000000000781c */ /* 0x000fe20003f0f008 */
[----:B------:R-:W-:Y:S01]  /*1290*/  IMAD.IADD R0, R4, 0x1, R9 ;  /* 0x0000000104007824 */ /* 0x000fe200078e0209 */
[----:B------:R-:W-:-:S02]  /*12a0*/  LOP3.LUT R24, R24, 0xffffffe0, RZ, 0xc0, !PT ;  /* 0xffffffe018187812 */ /* 0x000fc400078ec0ff */
[----:B------:R-:W-:Y:S01]  /*12b0*/  LOP3.LUT R217, R217, 0xfffffff8, RZ, 0xc0, !PT ;  /* 0xfffffff8d9d97812 */ /* 0x000fe200078ec0ff */
[C---:B------:R-:W-:Y:S01]  /*12c0*/  IMAD.SHL.U32 R44, R0.reuse, 0x2, RZ ;  /* 0x00000002002c7824 */ /* 0x040fe200078e00ff */
[----:B------:R-:W-:Y:S01]  /*12d0*/  LEA R206, R0, 0xc100, 0x1 ;  /* 0x0000c10000ce7811 */ /* 0x000fe200078e08ff */
[----:B------:R-:W-:Y:S01]  /*12e0*/  IMAD.IADD R3, R3, 0x1, -R24 ;  /* 0x0000000103037824 */ /* 0x000fe200078e0a18 */
[----:B------:R-:W-:Y:S01]  /*12f0*/  LOP3.LUT R0, R4, R19, RZ, 0xfc, !PT ;  /* 0x0000001304007212 */ /* 0x000fe200078efcff */
[----:B------:R-:W-:Y:S01]  /*1300*/  IMAD.IADD R217, R18, 0x1, -R217 ;  /* 0x0000000112d97824 */ /* 0x000fe200078e0ad9 */
[----:B---3--:R-:W-:Y:S01]  /*1310*/  IADD3 R8, R205, 0x6100, RZ ;  /* 0x00006100cd087810 */ /* 0x008fe20007ffe0ff */
[----:B------:R-:W-:-:S04]  /*1320*/  DEPBAR.LE SB0, 0x1 ;  /* 0x000080400000791a */ /* 0x000fc80000000000 */
[----:B------:R-:W-:-:S04]  /*1330*/  DEPBAR.LE SB0, 0x0 ;  /* 0x000080000000791a */ /* 0x000fc80000000000 */
[----:B------:R-:W-:Y:S01]  /*1340*/  BAR.SYNC.DEFER_BLOCKING 0x0 ;  /* 0x0000000000007b1d */ /* 0x000fe20000010000 */
[----:B------:R-:W-:Y:S01]  /*1350*/  @P1 IADD3 R203, R8, -0x20, RZ ;  /* 0xffffffe008cb1810 */ /* 0x000fe20007ffe0ff */
[----:B------:R-:W-:Y:S01]  /*1360*/  IMAD R204, R7, 0x2, R206 ;  /* 0x0000000207cc7824 */ /* 0x000fe200078e02ce */
[----:B------:R-:W-:Y:S02]  /*1370*/  ISETP.GT.AND P3, PT, R213, 0x3f, PT ;  /* 0x0000003fd500780c */ /* 0x000fe40003f64270 */
[----:B------:R-:W-:Y:S02]  /*1380*/  SEL R4, RZ, 0x10, P6 ;  /* 0x00000010ff047807 */ /* 0x000fe40003000000 */
[----:B------:R-:W-:Y:S02]  /*1390*/  SEL R2, R2, 0xffffffe0, !P2 ;  /* 0xffffffe002027807 */ /* 0x000fe40005000000 */
[C---:B------:R-:W-:Y:S02]  /*13a0*/  IADD3 R195, R203.reuse, 0x800, RZ ;  /* 0x00000800cbc37810 */ /* 0x040fe40007ffe0ff */
[----:B------:R-:W-:-:S02]  /*13b0*/  IADD3 R194, R203, 0x1000, RZ ;  /* 0x00001000cbc27810 */ /* 0x000fc40007ffe0ff */
[----:B------:R-:W-:Y:S01]  /*13c0*/  IADD3 R193, R203, 0x1800, RZ ;  /* 0x00001800cbc17810 */ /* 0x000fe20007ffe0ff */
[----:B------:R-:W3:Y:S04]  /*13d0*/  LDSM.16.M88.4 R44, [R44+0xc100] ;  /* 0x00c100002c2c783b */ /* 0x000ee80000000200 */
[----:B-1----:R1:W4:Y:S04]  /*13e0*/  LDSM.16.M88.4 R20, [R205+0x6100] ;  /* 0x00610000cd14783b */ /* 0x0023280000000200 */
[----:B--2---:R1:W2:Y:S04]  /*13f0*/  LDSM.16.M88.4 R12, [R205+0x6900] ;  /* 0x00690000cd0c783b */ /* 0x0042a80000000200 */
[----:B------:R1:W1:Y:S04]  /*1400*/  LDSM.16.M88.4 R72, [R205+0x7100] ;  /* 0x00710000cd48783b */ /* 0x0002680000000200 */
[----:B------:R1:W1:Y:S04]  /*1410*/  LDSM.16.M88.4 R68, [R205+0x7900] ;  /* 0x00790000cd44783b */ /* 0x0002680000000200 */
[----:B------:R1:W1:Y:S04]  /*1420*/  LDSM.16.M88.4 R52, [R204] ;  /* 0x00000000cc34783b */ /* 0x0002680000000200 */
[----:B------:R1:W1:Y:S04]  /*1430*/  LDSM.16.M88.4 R64, [R203] ;  /* 0x00000000cb40783b */ /* 0x0002680000000200 */
[----:B------:R1:W1:Y:S04]  /*1440*/  LDSM.16.M88.4 R60, [R203+0x800] ;  /* 0x00080000cb3c783b */ /* 0x0002680000000200 */
[----:B------:R1:W1:Y:S04]  /*1450*/  LDSM.16.M88.4 R56, [R203+0x1000] ;  /* 0x00100000cb38783b */ /* 0x0002680000000200 */
[----:B------:R1:W1:Y:S01]  /*1460*/  LDSM.16.M88.4 R8, [R203+0x1800] ;  /* 0x00180000cb08783b */ /* 0x0002620000000200 */
[----:B------:R-:W-:Y:S05]  /*1470*/  @!P0 BRA `(.L_x_0) ;  /* 0x0000035000008947 */ /* 0x000fea0003800000 */
[----:B------:R-:W-:Y:S01]  /*1480*/  IMAD R24, R17, c[0x0][0x208], RZ ;  /* 0x0000820011187a24 */ /* 0x000fe200078e02ff */
[----:B------:R-:W-:Y:S01]  /*1490*/  ISETP.GE.AND P1, PT, R216, c[0x0][0x1d4], PT ;  /* 0x00007500d8007a0c */ /* 0x000fe20003f26270 */
[----:B------:R-:W-:Y:S01]  /*14a0*/  IMAD.WIDE.U32 R18, R209, c[0x0][0x208], RZ ;  /* 0x00008200d1127a25 */ /* 0x000fe200078e00ff */
[----:B------:R-:W-:-:S03]  /*14b0*/  SHF.R.S32.HI R27, RZ, 0x1f, R214 ;  /* 0x0000001fff1b7819 */ /* 0x000fc600000114d6 */
[----:B------:R-:W-:Y:S02]  /*14c0*/  IMAD R17, R209, c[0x0][0x20c], R24 ;  /* 0x00008300d1117a24 */ /* 0x000fe400078e0218 */
[----:B------:R-:W-:-:S04]  /*14d0*/  IMAD.WIDE R30, R216, 0x2, RZ ;  /* 0x00000002d81e7825 */ /* 0x000fc800078e02ff */
[----:B------:R-:W-:Y:S02]  /*14e0*/  IMAD.IADD R19, R19, 0x1, R17 ;  /* 0x0000000113137824 */ /* 0x000fe400078e0211 */
[----:B------:R-:W-:Y:S02]  /*14f0*/  IMAD R17, R16, c[0x0][0x218], RZ ;  /* 0x0000860010117a24 */ /* 0x000fe400078e02ff */
[----:B------:R-:W-:-:S04]  /*1500*/  IMAD.WIDE.U32 R18, R208, c[0x0][0x218], R18 ;  /* 0x00008600d0127a25 */ /* 0x000fc800078e0012 */
[----:B------:R-:W-:Y:S01]  /*1510*/  IMAD R16, R208, c[0x0][0x21c], R17 ;  /* 0x00008700d0107a24 */ /* 0x000fe200078e0211 */
[----:B------:R-:W-:Y:S01]  /*1520*/  IADD3 R36, P0, R18, UR20, RZ ;  /* 0x0000001412247c10 */ /* 0x000fe2000ff1e0ff */
[----:B------:R-:W-:-:S03]  /*1530*/  IMAD.SHL.U32 R18, R211, 0x2, RZ ;  /* 0x00000002d3127824 */ /* 0x000fc600078e00ff */
[----:B------:R-:W-:Y:S02]  /*1540*/  IADD3.X R19, R19, UR5, R16, P0, !PT ;  /* 0x0000000513137c10 */ /* 0x000fe400087fe410 */
[C---:B------:R-:W-:Y:S02]  /*1550*/  LEA R34, P0, R36.reuse, c[0x0][0x1f8], 0x1 ;  /* 0x00007e0024227a11 */ /* 0x040fe400078008ff */
[----:B------:R-:W-:Y:S02]  /*1560*/  SHF.R.S32.HI R16, RZ, 0x1f, R215 ;  /* 0x0000001fff107819 */ /* 0x000fe400000114d7 */
[----:B------:R-:W-:Y:S01]  /*1570*/  LEA.HI.X R36, R36, c[0x0][0x1fc], R19, 0x1, P0 ;  /* 0x00007f0024247a11 */ /* 0x000fe200000f0c13 */
[----:B------:R-:W5:Y:S01]  /*1580*/  SHFL.IDX PT, R25, R34, RZ, 0x181f ;  /* 0x00181fff22197589 */ /* 0x000f6200000e0000 */
[----:B------:R-:W-:Y:S02]  /*1590*/  LEA.HI R17, R16, R215, RZ, 0x3 ;  /* 0x000000d710117211 */ /* 0x000fe400078f18ff */
[----:B------:R-:W-:Y:S01]  /*15a0*/  LEA.HI R16, R27, R214, RZ, 0x3 ;  /* 0x000000d61b107211 */ /* 0x000fe200078f18ff */
[----:B------:R-:W4:Y:S01]  /*15b0*/  SHFL.IDX PT, R26, R36, RZ, 0x181f ;  /* 0x00181fff241a7589 */ /* 0x000f2200000e0000 */
[----:B------:R-:W-:-:S02]  /*15c0*/  LOP3.LUT R17, R17, 0xfffffff8, RZ, 0xc0, !PT ;  /* 0xfffffff811117812 */ /* 0x000fc400078ec0ff */
[----:B------:R-:W-:Y:S01]  /*15d0*/  LOP3.LUT R16, R16, 0xfffffff8, RZ, 0xc0, !PT ;  /* 0xfffffff810107812 */ /* 0x000fe200078ec0ff */
[----:B------:R3:W2:Y:S02]  /*15e0*/  SHFL.IDX PT, R19, R34, 0x1, 0x181f ;  /* 0x00381f0022137f89 */ /* 0x0006a400000e0000 */
[----:B------:R-:W-:Y:S02]  /*15f0*/  IMAD.WIDE R32, R17, 0x2, RZ ;  /* 0x0000000211207825 */ /* 0x000fe400078e02ff */
[----:B------:R-:W1:Y:S02]  /*1600*/  SHFL.IDX PT, R24, R36, 0x1, 0x181f ;  /* 0x00381f0024187f89 */ /* 0x000e6400000e0000 */
[----:B------:R-:W-:Y:S01]  /*1610*/  IMAD.WIDE R16, R16, 0x2, RZ ;  /* 0x0000000210107825 */ /* 0x000fe200078e02ff */
[----:B-----5:R-:W-:-:S05]  /*1620*/  IADD3 R28, P0, R25, R30, RZ ;  /* 0x0000001e191c7210 */ /* 0x020fca0007f1e0ff */
[----:B----4-:R-:W-:Y:S01]  /*1630*/  IMAD.X R29, R26, 0x1, R31, P0 ;  /* 0x000000011a1d7824 */ /* 0x010fe200000e061f */
[----:B------:R-:W-:Y:S02]  /*1640*/  ISETP.LT.OR P0, PT, R6, 0x1, P1 ;  /* 0x000000010600780c */ /* 0x000fe40000f01670 */
[----:B------:R-:W-:-:S11]  /*1650*/  ISETP.GE.AND P1, PT, R215, c[0x0][0x1d4], PT ;  /* 0x00007500d7007a0c */ /* 0x000fd60003f26270 */
[----:B------:R4:W-:Y:S01]  /*1660*/  LDGSTS.E.BYPASS.LTC128B.128 [R18+0x100], [R28.64], !P0 ;  /* 0x001000001c127fae */ /* 0x0009e2000c101d4c */
[----:B---3--:R-:W-:-:S05]  /*1670*/  IADD3 R34, P0, R25, R32, RZ ;  /* 0x0000002019227210 */ /* 0x008fca0007f1e0ff */
[----:B------:R-:W-:Y:S01]  /*1680*/  IMAD.X R35, R26, 0x1, R33, P0 ;  /* 0x000000011a237824 */ /* 0x000fe200000e0621 */
[----:B--2---:R-:W-:-:S05]  /*1690*/  IADD3 R30, P0, R30, R19, RZ ;  /* 0x000000131e1e7210 */ /* 0x004fca0007f1e0ff */
[----:B-1----:R-:W-:Y:S01]  /*16a0*/  IMAD.X R31, R31, 0x1, R24, P0 ;  /* 0x000000011f1f7824 */ /* 0x002fe200000e0618 */
[----:B------:R-:W-:-:S05]  /*16b0*/  IADD3 R36, P0, R25, R16, RZ ;  /* 0x0000001019247210 */ /* 0x000fca0007f1e0ff */
[----:B------:R-:W-:Y:S01]  /*16c0*/  IMAD.X R37, R26, 0x1, R17, P0 ;  /* 0x000000011a257824 */ /* 0x000fe200000e0611 */
[----:B------:R-:W-:-:S05]  /*16d0*/  IADD3 R26, P0, R32, R19, RZ ;  /* 0x00000013201a7210 */ /* 0x000fca0007f1e0ff */
[----:B------:R-:W-:Y:S01]  /*16e0*/  IMAD.X R27, R33, 0x1, R24, P0 ;  /* 0x00000001211b7824 */ /* 0x000fe200000e0618 */
[----:B------:R-:W-:-:S05]  /*16f0*/  IADD3 R16, P0, R16, R19, RZ ;  /* 0x0000001310107210 */ /* 0x000fca0007f1e0ff */
[----:B------:R-:W-:Y:S01]  /*1700*/  IMAD.X R17, R17, 0x1, R24, P0 ;  /* 0x0000000111117824 */ /* 0x000fe200000e0618 */
[C---:B------:R-:W-:Y:S02]  /*1710*/  ISETP.LT.OR P0, PT, R6.reuse, 0x1, P1 ;  /* 0x000000010600780c */ /* 0x040fe40000f01670 */
[----:B------:R-:W-:-:S11]  /*1720*/  ISETP.LT.OR P1, PT, R6, 0x21, P1 ;  /* 0x000000210600780c */ /* 0x000fd60000f21670 */
[----:B------:R4:W-:Y:S01]  /*1730*/  LDGSTS.E.BYPASS.LTC128B.128 [R18+0x2100], [R34.64], !P0 ;  /* 0x0210000022127fae */ /* 0x0009e2000c101d4c */
[----:B------:R-:W-:-:S04]  /*1740*/  ISETP.GE.AND P0, PT, R214, c[0x0][0x1d4], PT ;  /* 0x00007500d6007a0c */ /* 0x000fc80003f06270 */
[C---:B------:R-:W-:Y:S02]  /*1750*/  ISETP.LT.OR P2, PT, R6.reuse, 0x1, P0 ;  /* 0x000000010600780c */ /* 0x040fe40000741670 */
[----:B------:R-:W-:-:S11]  /*1760*/  ISETP.LT.OR P0, PT, R6, 0x21, P0 ;  /* 0x000000210600780c */ /* 0x000fd60000701670 */
[----:B------:R4:W-:Y:S01]  /*1770*/  LDGSTS.E.BYPASS.LTC128B.128 [R18+0x4100], [R36.64], !P2 ;  /* 0x0410000024127fae */ /* 0x0009e2000d101d4c */
[----:B------:R-:W-:-:S04]  /*1780*/  ISETP.GE.AND P2, PT, R216, c[0x0][0x1d4], PT ;  /* 0x00007500d8007a0c */ /* 0x000fc80003f46270 */
[----:B------:R-:W-:-:S13]  /*1790*/  ISETP.LT.OR P2, PT, R6, 0x21, P2 ;  /* 0x000000210600780c */ /* 0x000fda0001741670 */
[----:B------:R4:W-:Y:S04]  /*17a0*/  LDGSTS.E.BYPASS.LTC128B.128 [R18+0x1100], [R30.64], !P2 ;  /* 0x011000001e127fae */ /* 0x0009e8000d101d4c */
[----:B------:R4:W-:Y:S04]  /*17b0*/  LDGSTS.E.BYPASS.LTC128B.128 [R18+0x3100], [R26.64], !P1 ;  /* 0x031000001a127fae */ /* 0x0009e8000c901d4c */
[----:B------:R4:W-:Y:S02]  /*17c0*/  LDGSTS.E.BYPASS.LTC128B.128 [R18+0x5100], [R16.64], !P0 ;  /* 0x0510000010127fae */ /* 0x0009e4000c101d4c */
.L_x_0:
[C---:B---34-:R-:W-:Y:S01]  /*17d0*/  HMMA.16816.F32.BF16 R24, R44.reuse, R20, RZ ;  /* 0x000000142c18723c */ /* 0x058fe200000418ff */
[C---:B------:R-:W-:Y:S01]  /*17e0*/  LEA R202, R5.reuse, R206, 0x1 ;  /* 0x000000ce05ca7211 */ /* 0x040fe200078e08ff */
[----:B------:R-:W-:Y:S01]  /*17f0*/  LDSM.16.M88.4 R84, [R205+0xb900] ;  /* 0x00b90000cd54783b */ /* 0x000fe20000000200 */
[C---:B------:R-:W-:Y:S01]  /*1800*/  LEA R199, R2.reuse, R205, 0x1 ;  /* 0x000000cd02c77211 */ /* 0x040fe200078e08ff */
[----:B------:R-:W-:Y:S01]  /*1810*/  UISETP.GE.AND UP0, UPT, UR9, 0x41, UPT ;  /* 0x000000410900788c */ /* 0x000fe2000bf06270 */
[----:B------:R-:W-:Y:S01]  /*1820*/  LEA R201, R5, R204, 0x1 ;  /* 0x000000cc05c97211 */ /* 0x000fe200078e08ff */
[----:B------:R-:W-:Y:S01]  /*1830*/  LDSM.16.M88.4 R40, [R202] ;  /* 0x00000000ca28783b */ /* 0x000fe20000000200 */
[----:B------:R-:W-:Y:S01]  /*1840*/  LEA R192, R2, R203, 0x1 ;  /* 0x000000cb02c07211 */ /* 0x000fe200078e08ff */
[----:B------:R-:W-:Y:S01]  /*1850*/  HMMA.16816.F32.BF16 R20, R44, R22, RZ ;  /* 0x000000162c14723c */ /* 0x000fe200000418ff */
[----:B------:R-:W-:Y:S01]  /*1860*/  IADD3 R191, R203, 0x2000, RZ ;  /* 0x00002000cbbf7810 */ /* 0x000fe20007ffe0ff */
[----:B------:R-:W3:Y:S01]  /*1870*/  LDSM.16.M88.4 R36, [R199+0x6100] ;  /* 0x00610000c724783b */ /* 0x000ee20000000200 */
[----:B------:R-:W-:-:S02]  /*1880*/  PLOP3.LUT P0, PT, PT, PT, UP0, 0x40, 0x0 ;  /* 0x000000000000781c */ /* 0x000fc40003f0e808 */
[C---:B------:R-:W-:Y:S01]  /*1890*/  IADD3 R190, R203.reuse, 0x2800, RZ ;  /* 0x00002800cbbe7810 */ /* 0x040fe20007ffe0ff */
[----:B------:R-:W4:Y:S01]  /*18a0*/  LDSM.16.M88.4 R32, [R199+0x6900] ;  /* 0x00690000c720783b */ /* 0x000f220000000200 */
[C---:B------:R-:W-:Y:S01]  /*18b0*/  IADD3 R189, R203.reuse, 0x3000, RZ ;  /* 0x00003000cbbd7810 */ /* 0x040fe20007ffe0ff */
[C---:B--2---:R-:W-:Y:S01]  /*18c0*/  HMMA.16816.F32.BF16 R16, R44.reuse, R12, RZ ;  /* 0x0000000c2c10723c */ /* 0x044fe200000418ff */
[C---:B------:R-:W-:Y:S01]  /*18d0*/  IADD3 R188, R203.reuse, 0x3800, RZ ;  /* 0x00003800cbbc7810 */ /* 0x040fe20007ffe0ff */
[----:B------:R-:W2:Y:S01]  /*18e0*/  LDSM.16.M88.4 R28, [R199+0x7100] ;  /* 0x00710000c71c783b */ /* 0x000ea20000000200 */
[C---:B------:R-:W-:Y:S02]  /*18f0*/  IADD3 R187, R203.reuse, 0x4000, RZ ;  /* 0x00004000cbbb7810 */ /* 0x040fe40007ffe0ff */
[C---:B------:R-:W-:Y:S01]  /*1900*/  IADD3 R186, R203.reuse, 0x4800, RZ ;  /* 0x00004800cbba7810 */ /* 0x040fe20007ffe0ff */
[----:B------:R-:W-:Y:S01]  /*1910*/  LDSM.16.M88.4 R80, [R199+0x7900] ;  /* 0x00790000c750783b */ /* 0x000fe20000000200 */
[C---:B------:R-:W-:Y:S01]  /*1920*/  IADD3 R185, R203.reuse, 0x5000, RZ ;  /* 0x00005000cbb97810 */ /* 0x040fe20007ffe0ff */
[C---:B------:R-:W-:Y:S01]  /*1930*/  HMMA.16816.F32.BF16 R12, R44.reuse, R14, RZ ;  /* 0x0000000e2c0c723c */ /* 0x040fe200000418ff */
[----:B------:R-:W-:Y:S01]  /*1940*/  IADD3 R184, R203, 0x5800, RZ ;  /* 0x00005800cbb87810 */ /* 0x000fe20007ffe0ff */
[----:B------:R-:W0:Y:S06]  /*1950*/  LDGDEPBAR ;  /* 0x00000000000079af */ /* 0x000e2c0000000000 */
[C---:B-1----:R-:W-:Y:S08]  /*1960*/  HMMA.16816.F32.BF16 R76, R44.reuse, R72, RZ ;  /* 0x000000482c4c723c */ /* 0x042ff000000418ff */
[----:B------:R-:W-:Y:S08]  /*1970*/  HMMA.16816.F32.BF16 R72, R44, R74, RZ ;  /* 0x0000004a2c48723c */ /* 0x000ff000000418ff */
[C---:B------:R-:W-:Y:S08]  /*1980*/  HMMA.16816.F32.BF16 R24, R52.reuse, R64, R24 ;  /* 0x000000403418723c */ /* 0x040ff00000041818 */
[----:B------:R-:W-:Y:S01]  /*1990*/  HMMA.16816.F32.BF16 R20, R52, R66, R20 ;  /* 0x000000423414723c */ /* 0x000fe20000041814 */
[----:B------:R-:W-:Y:S07]  /*19a0*/  LDSM.16.M88.4 R64, [R192] ;  /* 0x00000000c040783b */ /* 0x000fee0000000200 */
[C---:B------:R-:W-:Y:S08]  /*19b0*/  HMMA.16816.F32.BF16 R48, R44.reuse, R68, RZ ;  /* 0x000000442c30723c */ /* 0x040ff000000418ff */
[----:B------:R-:W-:Y:S01]  /*19c0*/  HMMA.16816.F32.BF16 R44, R44, R70, RZ ;  /* 0x000000462c2c723c */ /* 0x000fe200000418ff */
[----:B------:R-:W1:Y:S07]  /*19d0*/  LDSM.16.M88.4 R68, [R201] ;  /* 0x00000000c944783b */ /* 0x000e6e0000000200 */
[C---:B------:R-:W-:Y:S08]  /*19e0*/  HMMA.16816.F32.BF16 R16, R52.reuse, R60, R16 ;  /* 0x0000003c3410723c */ /* 0x040ff00000041810 */
[C---:B------:R-:W-:Y:S01]  /*19f0*/  HMMA.16816.F32.BF16 R12, R52.reuse, R62, R12 ;  /* 0x0000003e340c723c */ /* 0x040fe2000004180c */
[----:B------:R-:W5:Y:S07]  /*1a00*/  LDSM.16.M88.4 R60, [R192+0x800] ;  /* 0x00080000c03c783b */ /* 0x000f6e0000000200 */
[C---:B------:R-:W-:Y:S08]  /*1a10*/  HMMA.16816.F32.BF16 R76, R52.reuse, R56, R76 ;  /* 0x00000038344c723c */ /* 0x040ff0000004184c */
[----:B------:R-:W-:Y:S01]  /*1a20*/  HMMA.16816.F32.BF16 R72, R52, R58, R72 ;  /* 0x0000003a3448723c */ /* 0x000fe20000041848 */
[----:B------:R-:W1:Y:S07]  /*1a30*/  LDSM.16.M88.4 R56, [R192+0x1000] ;  /* 0x00100000c038783b */ /* 0x000e6e0000000200 */
[C---:B---3--:R-:W-:Y:S08]  /*1a40*/  HMMA.16816.F32.BF16 R24, R40.reuse, R36, R24 ;  /* 0x000000242818723c */ /* 0x048ff00000041818 */
[----:B------:R-:W-:Y:S01]  /*1a50*/  HMMA.16816.F32.BF16 R20, R40, R38, R20 ;  /* 0x000000262814723c */ /* 0x000fe20000041814 */
[----:B------:R-:W-:Y:S07]  /*1a60*/  LDSM.16.M88.4 R36, [R206+0x4000] ;  /* 0x00400000ce24783b */ /* 0x000fee0000000200 */
[C---:B------:R-:W-:Y:S08]  /*1a70*/  HMMA.16816.F32.BF16 R48, R52.reuse, R8, R48 ;  /* 0x000000083430723c */ /* 0x040ff00000041830 */
[----:B------:R-:W-:Y:S01]  /*1a80*/  HMMA.16816.F32.BF16 R44, R52, R10, R44 ;  /* 0x0000000a342c723c */ /* 0x000fe2000004182c */
[----:B------:R-:W-:Y:S04]  /*1a90*/  LDSM.16.M88.4 R52, [R192+0x1800] ;  /* 0x00180000c034783b */ /* 0x000fe80000000200 */
[----:B------:R-:W-:Y:S03]  /*1aa0*/  LDSM.16.M88.4 R8, [R205+0x8900] ;  /* 0x00890000cd08783b */ /* 0x000fe60000000200 */
[C---:B----4-:R-:W-:Y:S08]  /*1ab0*/  HMMA.16816.F32.BF16 R16, R40.reuse, R32, R16 ;  /* 0x000000202810723c */ /* 0x050ff00000041810 */
[C---:B------:R-:W-:Y:S01]  /*1ac0*/  HMMA.16816.F32.BF16 R12, R40.reuse, R34, R12 ;  /* 0x00000022280c723c */ /* 0x040fe2000004180c */
[----:B------:R-:W3:Y:S07]  /*1ad0*/  LDSM.16.M88.4 R32, [R205+0x8100] ;  /* 0x00810000cd20783b */ /* 0x000eee0000000200 */
[C---:B--2---:R-:W-:Y:S08]  /*1ae0*/  HMMA.16816.F32.BF16 R76, R40.reuse, R28, R76 ;  /* 0x0000001c284c723c */ /* 0x044ff0000004184c */
[----:B------:R-:W-:Y:S01]  /*1af0*/  HMMA.16816.F32.BF16 R72, R40, R30, R72 ;  /* 0x0000001e2848723c */ /* 0x000fe20000041848 */
[----:B------:R-:W2:Y:S07]  /*1b00*/  LDSM.16.M88.4 R28, [R205+0x9100] ;  /* 0x00910000cd1c783b */ /* 0x000eae0000000200 */
[C---:B-1----:R-:W-:Y:S08]  /*1b10*/  HMMA.16816.F32.BF16 R24, R68.reuse, R64, R24 ;  /* 0x000000404418723c */ /* 0x042ff00000041818 */
[----:B------:R-:W-:Y:S01]  /*1b20*/  HMMA.16816.F32.BF16 R20, R68, R66, R20 ;  /* 0x000000424414723c */ /* 0x000fe20000041814 */
[----:B------:R-:W-:Y:S07]  /*1b30*/  LDSM.16.M88.4 R64, [R204+0x4000] ;  /* 0x00400000cc40783b */ /* 0x000fee0000000200 */
[C---:B------:R-:W-:Y:S08]  /*1b40*/  HMMA.16816.F32.BF16 R48, R40.reuse, R80, R48 ;  /* 0x000000502830723c */ /* 0x040ff00000041830 */
[----:B------:R-:W-:Y:S01]  /*1b50*/  HMMA.16816.F32.BF16 R44, R40, R82, R44 ;  /* 0x00000052282c723c */ /* 0x000fe2000004182c */
[----:B------:R-:W-:Y:S04]  /*1b60*/  LDSM.16.M88.4 R80, [R205+0x9900] ;  /* 0x00990000cd50783b */ /* 0x000fe80000000200 */
[----:B------:R-:W-:Y:S03]  /*1b70*/  LDSM.16.M88.4 R40, [R203+0x2800] ;  /* 0x00280000cb28783b */ /* 0x000fe60000000200 */
[C---:B-----5:R-:W-:Y:S08]  /*1b80*/  HMMA.16816.F32.BF16 R16, R68.reuse, R60, R16 ;  /* 0x0000003c4410723c */ /* 0x060ff00000041810 */
[C---:B------:R-:W-:Y:S01]  /*1b90*/  HMMA.16816.F32.BF16 R12, R68.reuse, R62, R12 ;  /* 0x0000003e440c723c */ /* 0x040fe2000004180c */
[----:B------:R-:W1:Y:S07]  /*1ba0*/  LDSM.16.M88.4 R60, [R203+0x2000] ;  /* 0x00200000cb3c783b */ /* 0x000e6e0000000200 */
[C---:B------:R-:W-:Y:S08]  /*1bb0*/  HMMA.16816.F32.BF16 R76, R68.reuse, R56, R76 ;  /* 0x00000038444c723c */ /* 0x040ff0000004184c */
[----:B------:R-:W-:Y:S01]  /*1bc0*/  HMMA.16816.F32.BF16 R72, R68, R58, R72 ;  /* 0x0000003a4448723c */ /* 0x000fe20000041848 */
[----:B------:R-:W4:Y:S07]  /*1bd0*/  LDSM.16.M88.4 R56, [R203+0x3000] ;  /* 0x00300000cb38783b */ /* 0x000f2e0000000200 */
[C---:B---3--:R-:W-:Y:S08]  /*1be0*/  HMMA.16816.F32.BF16 R24, R36.reuse, R32, R24 ;  /* 0x000000202418723c */ /* 0x048ff00000041818 */
[----:B------:R-:W-:Y:S01]  /*1bf0*/  HMMA.16816.F32.BF16 R20, R36, R34, R20 ;  /* 0x000000222414723c */ /* 0x000fe20000041814 */
[----:B------:R-:W-:Y:S07]  /*1c00*/  LDSM.16.M88.4 R32, [R199+0x8100] ;  /* 0x00810000c720783b */ /* 0x000fee0000000200 */
[C---:B------:R-:W-:Y:S08]  /*1c10*/  HMMA.16816.F32.BF16 R48, R68.reuse, R52, R48 ;  /* 0x000000344430723c */ /* 0x040ff00000041830 */
[----:B------:R-:W-:Y:S01]  /*1c20*/  HMMA.16816.F32.BF16 R44, R68, R54, R44 ;  /* 0x00000036442c723c */ /* 0x000fe2000004182c */
[----:B------:R-:W3:Y:S04]  /*1c30*/  LDSM.16.M88.4 R52, [R202+0x4000] ;  /* 0x00400000ca34783b */ /* 0x000ee80000000200 */
[----:B------:R-:W5:Y:S03]  /*1c40*/  LDSM.16.M88.4 R68, [R203+0x3800] ;  /* 0x00380000cb44783b */ /* 0x000f660000000200 */
[C---:B------:R-:W-:Y:S08]  /*1c50*/  HMMA.16816.F32.BF16 R16, R36.reuse, R8, R16 ;  /* 0x000000082410723c */ /* 0x040ff00000041810 */
[C---:B------:R-:W-:Y:S01]  /*1c60*/  HMMA.16816.F32.BF16 R12, R36.reuse, R10, R12 ;  /* 0x0000000a240c723c */ /* 0x040fe2000004180c */
[----:B------:R-:W3:Y:S07]  /*1c70*/  LDSM.16.M88.4 R8, [R199+0x8900] ;  /* 0x00890000c708783b */ /* 0x000eee0000000200 */
[C---:B--2---:R-:W-:Y:S08]  /*1c80*/  HMMA.16816.F32.BF16 R76, R36.reuse, R28, R76 ;  /* 0x0000001c244c723c */ /* 0x044ff0000004184c */
[----:B------:R-:W-:Y:S01]  /*1c90*/  HMMA.16816.F32.BF16 R72, R36, R30, R72 ;  /* 0x0000001e2448723c */ /* 0x000fe20000041848 */
[----:B------:R-:W-:Y:S07]  /*1ca0*/  LDSM.16.M88.4 R28, [R199+0x9100] ;  /* 0x00910000c71c783b */ /* 0x000fee0000000200 */
[C---:B-1----:R-:W-:Y:S08]  /*1cb0*/  HMMA.16816.F32.BF16 R24, R64.reuse, R60, R24 ;  /* 0x0000003c4018723c */ /* 0x042ff00000041818 */
[----:B------:R-:W-:Y:S01]  /*1cc0*/  HMMA.16816.F32.BF16 R20, R64, R62, R20 ;  /* 0x0000003e4014723c */ /* 0x000fe20000041814 */
[----:B------:R-:W-:Y:S07]  /*1cd0*/  LDSM.16.M88.4 R60, [R199+0x9900] ;  /* 0x00990000c73c783b */ /* 0x000fee0000000200 */
[C---:B------:R-:W-:Y:S08]  /*1ce0*/  HMMA.16816.F32.BF16 R48, R36.reuse, R80, R48 ;  /* 0x000000502430723c */ /* 0x040ff00000041830 */
[----:B------:R-:W-:Y:S01]  /*1cf0*/  HMMA.16816.F32.BF16 R44, R36, R82, R44 ;  /* 0x00000052242c723c */ /* 0x000fe2000004182c */
[----:B------:R-:W-:Y:S07]  /*1d00*/  LDSM.16.M88.4 R36, [R192+0x2000] ;  /* 0x00200000c024783b */ /* 0x000fee0000000200 */
[C---:B------:R-:W-:Y:S08]  /*1d10*/  HMMA.16816.F32.BF16 R16, R64.reuse, R40, R16 ;  /* 0x000000284010723c */ /* 0x040ff00000041810 */
[C---:B------:R-:W-:Y:S01]  /*1d20*/  HMMA.16816.F32.BF16 R12, R64.reuse, R42, R12 ;  /* 0x0000002a400c723c */ /* 0x040fe2000004180c */
[----:B------:R-:W1:Y:S07]  /*1d30*/  LDSM.16.M88.4 R40, [R201+0x4000] ;  /* 0x00400000c928783b */ /* 0x000e6e0000000200 */
[C---:B----4-:R-:W-:Y:S08]  /*1d40*/  HMMA.16816.F32.BF16 R76, R64.reuse, R56, R76 ;  /* 0x00000038404c723c */ /* 0x050ff0000004184c */
[----:B------:R-:W-:Y:S01]  /*1d50*/  HMMA.16816.F32.BF16 R72, R64, R58, R72 ;  /* 0x0000003a4048723c */ /* 0x000fe20000041848 */
[----:B------:R-:W2:Y:S07]  /*1d60*/  LDSM.16.M88.4 R56, [R192+0x2800] ;  /* 0x00280000c038783b */ /* 0x000eae0000000200 */
[C---:B---3--:R-:W-:Y:S08]  /*1d70*/  HMMA.16816.F32.BF16 R24, R52.reuse, R32, R24 ;  /* 0x000000203418723c */ /* 0x048ff00000041818 */
[----:B------:R-:W-:Y:S01]  /*1d80*/  HMMA.16816.F32.BF16 R20, R52, R34, R20 ;  /* 0x000000223414723c */ /* 0x000fe20000041814 */
[----:B------:R-:W-:Y:S07]  /*1d90*/  LDSM.16.M88.4 R32, [R206+0x8000] ;  /* 0x00800000ce20783b */ /* 0x000fee0000000200 */
[C---:B-----5:R-:W-:Y:S08]  /*1da0*/  HMMA.16816.F32.BF16 R48, R64.reuse, R68, R48 ;  /* 0x000000444030723c */ /* 0x060ff00000041830 */
[----:B------:R-:W-:Y:S01]  /*1db0*/  HMMA.16816.F32.BF16 R44, R64, R70, R44 ;  /* 0x00000046402c723c */ /* 0x000fe2000004182c */
[----:B------:R-:W-:Y:S04]  /*1dc0*/  LDSM.16.M88.4 R64, [R192+0x3000] ;  /* 0x00300000c040783b */ /* 0x000fe80000000200 */
[----:B------:R-:W-:Y:S03]  /*1dd0*/  LDSM.16.M88.4 R68, [R201+0x8000] ;  /* 0x00800000c944783b */ /* 0x000fe60000000200 */
[C---:B------:R-:W-:Y:S08]  /*1de0*/  HMMA.16816.F32.BF16 R16, R52.reuse, R8, R16 ;  /* 0x000000083410723c */ /* 0x040ff00000041810 */
[----:B------:R-:W-:Y:S01]  /*1df0*/  HMMA.16816.F32.BF16 R12, R52, R10, R12 ;  /* 0x0000000a340c723c */ /* 0x000fe2000004180c */
[----:B------:R-:W3:Y:S07]  /*1e00*/  LDSM.16.M88.4 R8, [R205+0xa100] ;  /* 0x00a10000cd08783b */ /* 0x000eee0000000200 */
[C---:B-1----:R-:W-:Y:S08]  /*1e10*/  HMMA.16816.F32.BF16 R24, R40.reuse, R36, R24 ;  /* 0x000000242818723c */ /* 0x042ff00000041818 */
[----:B------:R-:W-:Y:S01]  /*1e20*/  HMMA.16816.F32.BF16 R20, R40, R38, R20 ;  /* 0x000000262814723c */ /* 0x000fe20000041814 */
[----:B------:R-:W-:Y:S07]  /*1e30*/  LDSM.16.M88.4 R36, [R204+0x8000] ;  /* 0x00800000cc24783b */ /* 0x000fee0000000200 */
[C---:B------:R-:W-:Y:S08]  /*1e40*/  HMMA.16816.F32.BF16 R76, R52.reuse, R28, R76 ;  /* 0x0000001c344c723c */ /* 0x040ff0000004184c */
[C---:B------:R-:W-:Y:S01]  /*1e50*/  HMMA.16816.F32.BF16 R72, R52.reuse, R30, R72 ;  /* 0x0000001e3448723c */ /* 0x040fe20000041848 */
[----:B------:R-:W1:Y:S07]  /*1e60*/  LDSM.16.M88.4 R28, [R192+0x3800] ;  /* 0x00380000c01c783b */ /* 0x000e6e0000000200 */
[C---:B------:R-:W-:Y:S08]  /*1e70*/  HMMA.16816.F32.BF16 R48, R52.reuse, R60, R48 ;  /* 0x0000003c3430723c */ /* 0x040ff00000041830 */
[----:B------:R-:W-:Y:S01]  /*1e80*/  HMMA.16816.F32.BF16 R44, R52, R62, R44 ;  /* 0x0000003e342c723c */ /* 0x000fe2000004182c */
[----:B------:R-:W-:Y:S07]  /*1e90*/  LDSM.16.M88.4 R60, [R202+0x8000] ;  /* 0x00800000ca3c783b */ /* 0x000fee0000000200 */
[C---:B--2---:R-:W-:Y:S01]  /*1ea0*/  HMMA.16816.F32.BF16 R52, R40.reuse, R56, R16 ;  /* 0x000000382834723c */ /* 0x044fe20000041810 */
[----:B------:R-:W2:Y:S07]  /*1eb0*/  LDSM.16.M88.4 R16, [R203+0x4000] ;  /* 0x00400000cb10783b */ /* 0x000eae0000000200 */
[----:B------:R-:W-:Y:S01]  /*1ec0*/  HMMA.16816.F32.BF16 R12, R40, R58, R12 ;  /* 0x0000003a280c723c */ /* 0x000fe2000004180c */
[----:B------:R-:W4:Y:S07]  /*1ed0*/  LDSM.16.M88.4 R56, [R205+0xa900] ;  /* 0x00a90000cd38783b */ /* 0x000f2e0000000200 */
[C---:B---3--:R-:W-:Y:S08]  /*1ee0*/  HMMA.16816.F32.BF16 R24, R32.reuse, R8, R24 ;  /* 0x000000082018723c */ /* 0x048ff00000041818 */
[----:B------:R-:W-:Y:S01]  /*1ef0*/  HMMA.16816.F32.BF16 R20, R32, R10, R20 ;  /* 0x0000000a2014723c */ /* 0x000fe20000041814 */
[----:B------:R-:W3:Y:S07]  /*1f00*/  LDSM.16.M88.4 R8, [R203+0x4800] ;  /* 0x00480000cb08783b */ /* 0x000eee0000000200 */
[C---:B------:R-:W-:Y:S08]  /*1f10*/  HMMA.16816.F32.BF16 R76, R40.reuse, R64, R76 ;  /* 0x00000040284c723c */ /* 0x040ff0000004184c */
[C---:B------:R-:W-:Y:S08]  /*1f20*/  HMMA.16816.F32.BF16 R72, R40.reuse, R66, R72 ;  /* 0x000000422848723c */ /* 0x040ff00000041848 */
[----:B-1----:R-:W-:Y:S01]  /*1f30*/  HMMA.16816.F32.BF16 R64, R40, R28, R48 ;  /* 0x0000001c2840723c */ /* 0x002fe20000041830 */
[----:B------:R-:W1:Y:S07]  /*1f40*/  LDSM.16.M88.4 R48, [R199+0xa100] ;  /* 0x00a10000c730783b */ /* 0x000e6e0000000200 */
[C---:B--2---:R-:W-:Y:S08]  /*1f50*/  HMMA.16816.F32.BF16 R24, R36.reuse, R16, R24 ;  /* 0x000000102418723c */ /* 0x044ff00000041818 */
[----:B------:R-:W-:Y:S01]  /*1f60*/  HMMA.16816.F32.BF16 R20, R36, R18, R20 ;  /* 0x000000122414723c */ /* 0x000fe20000041814 */
[----:B------:R-:W2:Y:S07]  /*1f70*/  LDSM.16.M88.4 R16, [R205+0xb100] ;  /* 0x00b10000cd10783b */ /* 0x000eae0000000200 */
[C---:B----4-:R-:W-:Y:S01]  /*1f80*/  HMMA.16816.F32.BF16 R80, R32.reuse, R56, R52 ;  /* 0x000000382050723c */ /* 0x050fe20000041834 */
[----:B------:R-:W-:Y:S07]  /*1f90*/  LDSM.16.M88.4 R52, [R192+0x4000] ;  /* 0x00400000c034783b */ /* 0x000fee0000000200 */
[----:B------:R-:W-:Y:S01]  /*1fa0*/  HMMA.16816.F32.BF16 R56, R32, R58, R12 ;  /* 0x0000003a2038723c */ /* 0x000fe2000004180c */
[----:B------:R-:W4:Y:S07]  /*1fb0*/  LDSM.16.M88.4 R12, [R199+0xa900] ;  /* 0x00a90000c70c783b */ /* 0x000f2e0000000200 */
[----:B------:R-:W-:Y:S08]  /*1fc0*/  HMMA.16816.F32.BF16 R44, R40, R30, R44 ;  /* 0x0000001e282c723c */ /* 0x000ff0000004182c */
[C---:B---3--:R-:W-:Y:S08]  /*1fd0*/  HMMA.16816.F32.BF16 R80, R36.reuse, R8, R80 ;  /* 0x000000082450723c */ /* 0x048ff00000041850 */
[----:B------:R-:W-:Y:S01]  /*1fe0*/  HMMA.16816.F32.BF16 R56, R36, R10, R56 ;  /* 0x0000000a2438723c */ /* 0x000fe20000041838 */
[----:B------:R-:W-:Y:S07]  /*1ff0*/  LDSM.16.M88.4 R8, [R199+0xb100] ;  /* 0x00b10000c708783b */ /* 0x000fee0000000200 */
[C---:B-1----:R-:W-:Y:S08]  /*2000*/  HMMA.16816.F32.BF16 R24, R60.reuse, R48, R24 ;  /* 0x000000303c18723c */ /* 0x042ff00000041818 */
[----:B------:R-:W-:Y:S01]  /*2010*/  HMMA.16816.F32.BF16 R20, R60, R50, R20 ;  /* 0x000000323c14723c */ /* 0x000fe20000041814 */
[----:B------:R-:W1:Y:S07]  /*2020*/  LDSM.16.M88.4 R48, [R203+0x5000] ;  /* 0x00500000cb30783b */ /* 0x000e6e0000000200 */
[C---:B--2---:R-:W-:Y:S08]  /*2030*/  HMMA.16816.F32.BF16 R76, R32.reuse, R16, R76 ;  /* 0x00000010204c723c */ /* 0x044ff0000004184c */
[----:B------:R-:W-:Y:S01]  /*2040*/  HMMA.16816.F32.BF16 R72, R32, R18, R72 ;  /* 0x000000122048723c */ /* 0x000fe20000041848 */
[----:B------:R-:W2:Y:S07]  /*2050*/  LDSM.16.M88.4 R16, [R192+0x4800] ;  /* 0x00480000c010783b */ /* 0x000eae0000000200 */
[C---:B----4-:R-:W-:Y:S08]  /*2060*/  HMMA.16816.F32.BF16 R80, R60.reuse, R12, R80 ;  /* 0x0000000c3c50723c */ /* 0x050ff00000041850 */
[----:B------:R-:W-:Y:S01]  /*2070*/  HMMA.16816.F32.BF16 R56, R60, R14, R56 ;  /* 0x0000000e3c38723c */ /* 0x000fe20000041838 */
[----:B------:R-:W3:Y:S07]  /*2080*/  LDSM.16.M88.4 R12, [R203+0x5800] ;  /* 0x00580000cb0c783b */ /* 0x000eee0000000200 */
[C---:B------:R-:W-:Y:S08]  /*2090*/  HMMA.16816.F32.BF16 R64, R32.reuse, R84, R64 ;  /* 0x000000542040723c */ /* 0x040ff00000041840 */
[----:B------:R-:W-:Y:S08]  /*20a0*/  HMMA.16816.F32.BF16 R44, R32, R86, R44 ;  /* 0x00000056202c723c */ /* 0x000ff0000004182c */
[----:B------:R-:W-:Y:S08]  /*20b0*/  HMMA.16816.F32.BF16 R24, R68, R52, R24 ;  /* 0x000000344418723c */ /* 0x000ff00000041818 */
[----:B-1----:R-:W-:Y:S08]  /*20c0*/  HMMA.16816.F32.BF16 R76, R36, R48, R76 ;  /* 0x00000030244c723c */ /* 0x002ff0000004184c */
[----:B--2---:R-:W-:Y:S08]  /*20d0*/  HMMA.16816.F32.BF16 R80, R68, R16, R80 ;  /* 0x000000104450723c */ /* 0x004ff00000041850 */
[----:B------:R-:W-:Y:S01]  /*20e0*/  HMMA.16816.F32.BF16 R72, R36, R50, R72 ;  /* 0x000000322448723c */ /* 0x000fe20000041848 */
[----:B------:R-:W-:-:S02]  /*20f0*/  FMUL.FTZ R26, R26, c[0x0][0x320] ;  /* 0x0000c8001a1a7a20 */ /* 0x000fc40000410000 */
[----:B------:R-:W-:Y:S02]  /*2100*/  FMUL.FTZ R2, R24, c[0x0][0x320] ;  /* 0x0000c80018027a20 */ /* 0x000fe40000410000 */
[----:B------:R-:W-:Y:S01]  /*2110*/  FMUL.FTZ R6, R25, c[0x0][0x320] ;  /* 0x0000c80019067a20 */ /* 0x000fe20000410000 */
[----:B------:R1:W2:Y:S01]  /*2120*/  MUFU.TANH R28, R26 ;  /* 0x0000001a001c7308 */ /* 0x0002a20000002400 */
[----:B------:R-:W-:Y:S01]  /*2130*/  FMUL.FTZ R29, R27, c[0x0][0x320] ;  /* 0x0000c8001b1d7a20 */ /* 0x000fe20000410000 */
[----:B------:R-:W-:Y:S01]  /*2140*/  HMMA.16816.F32.BF16 R56, R68, R18, R56 ;  /* 0x000000124438723c */ /* 0x000fe20000041838 */
[----:B------:R-:W4:Y:S05]  /*2150*/  LDSM.16.M88.4 R16, [R199+0xb900] ;  /* 0x00b90000c710783b */ /* 0x000f2a0000000200 */
[----:B------:R-:W2:Y:S02]  /*2160*/  MUFU.TANH R2, R2 ;  /* 0x0000000200027308 */ /* 0x000ea40000002400 */
[----:B---3--:R-:W-:Y:S01]  /*2170*/  HMMA.16816.F32.BF16 R64, R36, R12, R64 ;  /* 0x0000000c2440723c */ /* 0x008fe20000041840 */
[----:B------:R-:W-:-:S02]  /*2180*/  FMUL.FTZ R30, R80, c[0x0][0x320] ;  /* 0x0000c800501e7a20 */ /* 0x000fc40000410000 */
[----:B------:R-:W-:Y:S01]  /*2190*/  FMUL.FTZ R31, R81, c[0x0][0x320] ;  /* 0x0000c800511f7a20 */ /* 0x000fe20000410000 */
[----:B-1----:R-:W1:Y:S03]  /*21a0*/  LDSM.16.M88.4 R24, [R192+0x5000] ;  /* 0x00500000c018783b */ /* 0x002e660000000200 */
[----:B------:R-:W-:Y:S01]  /*21b0*/  FMUL.FTZ R12, R82, c[0x0][0x320] ;  /* 0x0000c800520c7a20 */ /* 0x000fe20000410000 */
[----:B------:R-:W-:Y:S01]  /*21c0*/  HMMA.16816.F32.BF16 R44, R36, R14, R44 ;  /* 0x0000000e242c723c */ /* 0x000fe2000004182c */
[----:B------:R-:W-:Y:S01]  /*21d0*/  FMUL.FTZ R13, R83, c[0x0][0x320] ;  /* 0x0000c800530d7a20 */ /* 0x000fe20000410000 */
[----:B------:R-:W3:Y:S06]  /*21e0*/  MUFU.TANH R6, R6 ;  /* 0x0000000600067308 */ /* 0x000eec0000002400 */
[----:B------:R-:W-:Y:S01]  /*21f0*/  HMMA.16816.F32.BF16 R76, R60, R8, R76 ;  /* 0x000000083c4c723c */ /* 0x000fe2000004184c */
[----:B------:R-:W-:Y:S01]  /*2200*/  FMUL.FTZ R14, R58, c[0x0][0x320] ;  /* 0x0000c8003a0e7a20 */ /* 0x000fe20000410000 */
[----:B------:R-:W1:Y:S01]  /*2210*/  MUFU.TANH R29, R29 ;  /* 0x0000001d001d7308 */ /* 0x000e620000002400 */
[----:B------:R-:W-:-:S05]  /*2220*/  FMUL.FTZ R56, R56, c[0x0][0x320] ;  /* 0x0000c80038387a20 */ /* 0x000fca0000410000 */
[----:B------:R-:W-:Y:S01]  /*2230*/  HMMA.16816.F32.BF16 R72, R60, R10, R72 ;  /* 0x0000000a3c48723c */ /* 0x000fe20000041848 */
[----:B------:R-:W5:Y:S01]  /*2240*/  LDSM.16.M88.4 R8, [R192+0x5800] ;  /* 0x00580000c008783b */ /* 0x000f620000000200 */
[----:B------:R-:W1:Y:S01]  /*2250*/  MUFU.TANH R30, R30 ;  /* 0x0000001e001e7308 */ /* 0x000e620000002400 */
[----:B------:R-:W-:-:S05]  /*2260*/  DEPBAR.LE SB0, 0x0 ;  /* 0x000080000000791a */ /* 0x000fca0000000000 */
[----:B------:R-:W-:Y:S02]  /*2270*/  HMMA.16816.F32.BF16 R20, R68, R54, R20 ;  /* 0x000000364414723c */ /* 0x000fe40000041814 */
[----:B------:R-:W1:Y:S06]  /*2280*/  MUFU.TANH R31, R31 ;  /* 0x0000001f001f7308 */ /* 0x000e6c0000002400 */
[C---:B----4-:R-:W-:Y:S02]  /*2290*/  HMMA.16816.F32.BF16 R64, R60.reuse, R16, R64 ;  /* 0x000000103c40723c */ /* 0x050fe40000041840 */
[----:B------:R-:W4:Y:S05]  /*22a0*/  MUFU.TANH R12, R12 ;  /* 0x0000000c000c7308 */ /* 0x000f2a0000002400 */
[----:B------:R-:W-:Y:S01]  /*22b0*/  FMUL.FTZ R16, R59, c[0x0][0x320] ;  /* 0x0000c8003b107a20 */ /* 0x000fe20000410000 */
[----:B------:R-:W-:Y:S02]  /*22c0*/  HMMA.16816.F32.BF16 R44, R60, R18, R44 ;  /* 0x000000123c2c723c */ /* 0x000fe4000004182c */
[----:B------:R-:W2:Y:S06]  /*22d0*/  MUFU.TANH R13, R13 ;  /* 0x0000000d000d7308 */ /* 0x000eac0000002400 */
[----:B-1----:R-:W-:Y:S01]  /*22e0*/  HMMA.16816.F32.BF16 R76, R68, R24, R76 ;  /* 0x00000018444c723c */ /* 0x002fe2000004184c */
[----:B------:R-:W-:Y:S01]  /*22f0*/  FMUL.FTZ R20, R20, c[0x0][0x320] ;  /* 0x0000c80014147a20 */ /* 0x000fe20000410000 */
[----:B------:R1:W1:Y:S01]  /*2300*/  MUFU.TANH R25, R56 ;  /* 0x0000003800197308 */ /* 0x0002620000002400 */
[----:B------:R-:W-:-:S02]  /*2310*/  FMUL.FTZ R21, R21, c[0x0][0x320] ;  /* 0x0000c80015157a20 */ /* 0x000fc40000410000 */
[----:B------:R-:W-:Y:S02]  /*2320*/  FMUL.FTZ R22, R22, c[0x0][0x320] ;  /* 0x0000c80016167a20 */ /* 0x000fe40000410000 */
[----:B------:R-:W-:Y:S01]  /*2330*/  FMUL.FTZ R23, R23, c[0x0][0x320] ;  /* 0x0000c80017177a20 */ /* 0x000fe20000410000 */
[C---:B------:R-:W-:Y:S01]  /*2340*/  HMMA.16816.F32.BF16 R72, R68.reuse, R26, R72 ;  /* 0x0000001a4448723c */ /* 0x040fe20000041848 */
[----:B------:R-:W-:Y:S01]  /*2350*/  FMUL.FTZ R24, R57, c[0x0][0x320] ;  /* 0x0000c80039187a20 */ /* 0x000fe20000410000 */
[----:B------:R-:W1:Y:S06]  /*2360*/  MUFU.TANH R20, R20 ;  /* 0x0000001400147308 */ /* 0x000e6c0000002400 */
[C---:B-----5:R-:W-:Y:S02]  /*2370*/  HMMA.16816.F32.BF16 R64, R68.reuse, R8, R64 ;  /* 0x000000084440723c */ /* 0x060fe40000041840 */
[----:B------:R-:W1:Y:S06]  /*2380*/  MUFU.TANH R21, R21 ;  /* 0x0000001500157308 */ /* 0x000e6c0000002400 */
[----:B------:R-:W-:Y:S01]  /*2390*/  HMMA.16816.F32.BF16 R44, R68, R10, R44 ;  /* 0x0000000a442c723c */ /* 0x000fe2000004182c */
[----:B------:R-:W-:Y:S01]  /*23a0*/  FMUL.FTZ R76, R76, c[0x0][0x320] ;  /* 0x0000c8004c4c7a20 */ /* 0x000fe20000410000 */
[----:B------:R-:W1:Y:S01]  /*23b0*/  MUFU.TANH R22, R22 ;  /* 0x0000001600167308 */ /* 0x000e620000002400 */
[----:B------:R-:W-:-:S02]  /*23c0*/  FMUL.FTZ R77, R77, c[0x0][0x320] ;  /* 0x0000c8004d4d7a20 */ /* 0x000fc40000410000 */
[----:B------:R-:W-:Y:S02]  /*23d0*/  FMUL.FTZ R78, R78, c[0x0][0x320] ;  /* 0x0000c8004e4e7a20 */ /* 0x000fe40000410000 */
[----:B------:R-:W-:Y:S02]  /*23e0*/  FMUL.FTZ R79, R79, c[0x0][0x320] ;  /* 0x0000c8004f4f7a20 */ /* 0x000fe40000410000 */
[----:B------:R-:W-:Y:S01]  /*23f0*/  FMUL.FTZ R72, R72, c[0x0][0x320] ;  /* 0x0000c80048487a20 */ /* 0x000fe20000410000 */
[----:B------:R-:W1:Y:S01]  /*2400*/  MUFU.TANH R23, R23 ;  /* 0x0000001700177308 */ /* 0x000e620000002400 */
[----:B------:R-:W-:Y:S02]  /*2410*/  FMUL.FTZ R73, R73, c[0x0][0x320] ;  /* 0x0000c80049497a20 */ /* 0x000fe40000410000 */
[----:B------:R-:W-:Y:S02]  /*2420*/  FMUL.FTZ R74, R74, c[0x0][0x320] ;  /* 0x0000c8004a4a7a20 */ /* 0x000fe40000410000 */
[----:B------:R-:W-:-:S02]  /*2430*/  FMUL.FTZ R75, R75, c[0x0][0x320] ;  /* 0x0000c8004b4b7a20 */ /* 0x000fc40000410000 */
[----:B------:R-:W-:Y:S01]  /*2440*/  FMUL.FTZ R64, R64, c[0x0][0x320] ;  /* 0x0000c80040407a20 */ /* 0x000fe20000410000 */
[----:B------:R-:W1:Y:S01]  /*2450*/  MUFU.TANH R24, R24 ;  /* 0x0000001800187308 */ /* 0x000e620000002400 */
[----:B------:R-:W-:Y:S02]  /*2460*/  FMUL.FTZ R65, R65, c[0x0][0x320] ;  /* 0x0000c80041417a20 */ /* 0x000fe40000410000 */
[----:B------:R-:W-:Y:S02]  /*2470*/  FMUL.FTZ R66, R66, c[0x0][0x320] ;  /* 0x0000c80042427a20 */ /* 0x000fe40000410000 */
[----:B------:R-:W-:Y:S02]  /*2480*/  FMUL.FTZ R67, R67, c[0x0][0x320] ;  /* 0x0000c80043437a20 */ /* 0x000fe40000410000 */
[----:B------:R-:W-:Y:S01]  /*2490*/  FMUL.FTZ R44, R44, c[0x0][0x320] ;  /* 0x0000c8002c2c7a20 */ /* 0x000fe20000410000 */
[----:B------:R-:W1:Y:S01]  /*24a0*/  MUFU.TANH R14, R14 ;  /* 0x0000000e000e7308 */ /* 0x000e620000002400 */
[----:B------:R-:W-:-:S02]  /*24b0*/  FMUL.FTZ R45, R45, c[0x0][0x320] ;  /* 0x0000c8002d2d7a20 */ /* 0x000fc40000410000 */
[----:B------:R-:W-:Y:S02]  /*24c0*/  FMUL.FTZ R46, R46, c[0x0][0x320] ;  /* 0x0000c8002e2e7a20 */ /* 0x000fe40000410000 */
[----:B------:R-:W-:-:S03]  /*24d0*/  FMUL.FTZ R47, R47, c[0x0][0x320] ;  /* 0x0000c8002f2f7a20 */ /* 0x000fc60000410000 */
[----:B------:R-:W1:Y:S08]  /*24e0*/  MUFU.TANH R16, R16 ;  /* 0x0000001000107308 */ /* 0x000e700000002400 */
[----:B------:R1:W1:Y:S08]  /*24f0*/  MUFU.TANH R183, R76 ;  /* 0x0000004c00b77308 */ /* 0x0002700000002400 */
        /* <DEDUP_REMOVED lines=14> */
[----:B------:R1:W1:Y:S01]  /*25e0*/  MUFU.TANH R161, R47 ;  /* 0x0000002f00a17308 */ /* 0x0002620000002400 */
[----:B------:R-:W-:Y:S06]  /*25f0*/  BAR.SYNC.DEFER_BLOCKING 0x0 ;  /* 0x0000000000007b1d */ /* 0x000fec0000010000 */
[----:B------:R-:W-:Y:S05]  /*2600*/  @P0 BRA `(.L_x_1) ;  /* 0x0000047000000947 */ /* 0x000fea0003800000 */
[----:B--234-:R-:W-:Y:S01]  /*2610*/  ULEA UR4, UR7, UR10, 0x6 ;  /* 0x0000000a07047291 */ /* 0x01cfe2000f8e303f */
[----:B------:R-:W-:Y:S01]  /*2620*/  ISETP.NE.AND P1, PT, R207, 0x1, PT ;  /* 0x00000001cf00780c */ /* 0x000fe20003f25270 */
[----:B------:R-:W-:-:S04]  /*2630*/  IMAD.MOV.U32 R208, RZ, RZ, RZ ;  /* 0x000000ffffd07224 */ /* 0x000fc800078e00ff */
[----:B------:R-:W-:-:S05]  /*2640*/  IMAD.U32 R8, RZ, RZ, UR4 ;  /* 0x00000004ff087e24 */ /* 0x000fca000f8e00ff */
[----:B------:R-:W-:-:S05]  /*2650*/  IADD3 R209, R8, -0x80, R213 ;  /* 0xffffff8008d17810 */ /* 0x000fca0007ffe0d5 */
[----:B------:R-:W-:-:S04]  /*2660*/  @P1 IMAD.HI.U32 R9, R209, c[0x0][0x2bc], RZ ;  /* 0x0000af00d1091a27 */ /* 0x000fc800078e00ff */
[----:B------:R-:W-:Y:S01]  /*2670*/  IMAD.MOV.U32 R8, RZ, RZ, R209 ;  /* 0x000000ffff087224 */ /* 0x000fe200078e00d1 */
[----:B------:R-:W-:-:S04]  /*2680*/  @P1 SHF.R.U32.HI R8, RZ, c[0x0][0x2c0], R9 ;  /* 0x0000b000ff081a19 */ /* 0x000fc80000011609 */
[----:B------:R-:W-:-:S04]  /*2690*/  @!P3 IADD3 R18, P0, R8, UR14, RZ ;  /* 0x0000000e0812bc10 */ /* 0x000fc8000ff1e0ff */
[----:B------:R-:W-:Y:S02]  /*26a0*/  @!P3 LEA.HI.X.SX32 R9, R8, UR11, 0x1, P0 ;  /* 0x0000000b0809bc11 */ /* 0x000fe400080f0eff */
[----:B------:R-:W-:-:S04]  /*26b0*/  @!P3 LEA R10, P0, R18, c[0x0][0x2a0], 0x2 ;  /* 0x0000a800120aba11 */ /* 0x000fc800078010ff */
[----:B------:R-:W-:-:S05]  /*26c0*/  @!P3 LEA.HI.X R11, R18, c[0x0][0x2a4], R9, 0x2, P0 ;  /* 0x0000a900120bba11 */ /* 0x000fca00000f1409 */
[----:B------:R-:W2:Y:S01]  /*26d0*/  @!P3 LDG.E R208, [R10.64] ;  /* 0x0000000c0ad0b981 */ /* 0x000ea2000c1e1900 */
[----:B------:R-:W-:Y:S01]  /*26e0*/  IMAD.MOV R8, RZ, RZ, -R8 ;  /* 0x000000ffff087224 */ /* 0x000fe200078e0a08 */
[----:B------:R-:W-:Y:S01]  /*26f0*/  SHF.R.S32.HI R32, RZ, 0x1f, R215 ;  /* 0x0000001fff207819 */ /* 0x000fe200000114d7 */
[----:B------:R-:W-:Y:S01]  /*2700*/  IMAD.WIDE R34, R216, 0x2, RZ ;  /* 0x00000002d8227825 */ /* 0x000fe200078e02ff */
[----:B------:R-:W-:Y:S02]  /*2710*/  SEL R17, RZ, 0x10, P4 ;  /* 0x00000010ff117807 */ /* 0x000fe40002000000 */
[----:B------:R-:W-:Y:S01]  /*2720*/  LEA.HI R32, R32, R215, RZ, 0x3 ;  /* 0x000000d720207211 */ /* 0x000fe200078f18ff */
[----:B------:R-:W-:-:S03]  /*2730*/  IMAD R209, R8, c[0x0][0x2b8], R209 ;  /* 0x0000ae0008d17a24 */ /* 0x000fc600078e02d1 */
[----:B------:R-:W-:Y:S01]  /*2740*/  LOP3.LUT R32, R32, 0xfffffff8, RZ, 0xc0, !PT ;  /* 0xfffffff820207812 */ /* 0x000fe200078ec0ff */
[----:B------:R-:W-:Y:S01]  /*2750*/  IMAD.WIDE.U32 R18, R209, c[0x0][0x1e0], RZ ;  /* 0x00007800d1127a25 */ /* 0x000fe200078e00ff */
[----:B------:R-:W-:-:S03]  /*2760*/  SHF.R.S32.HI R8, RZ, 0x1f, R209 ;  /* 0x0000001fff087819 */ /* 0x000fc600000114d1 */
[----:B------:R-:W-:-:S04]  /*2770*/  IMAD.WIDE R32, R32, 0x2, RZ ;  /* 0x0000000220207825 */ /* 0x000fc800078e02ff */
[----:B------:R-:W-:-:S04]  /*2780*/  IMAD R8, R8, c[0x0][0x1e0], RZ ;  /* 0x0000780008087a24 */ /* 0x000fc800078e02ff */
[----:B------:R-:W-:-:S04]  /*2790*/  IMAD R9, R209, c[0x0][0x1e4], R8 ;  /* 0x00007900d1097a24 */ /* 0x000fc800078e0208 */
[----:B------:R-:W-:Y:S01]  /*27a0*/  IMAD.IADD R19, R19, 0x1, R9 ;  /* 0x0000000113137824 */ /* 0x000fe200078e0209 */
[----:B--2---:R-:W-:-:S03]  /*27b0*/  SHF.R.S32.HI R9, RZ, 0x1f, R208 ;  /* 0x0000001fff097819 */ /* 0x004fc600000114d0 */
[----:B------:R-:W-:Y:S01]  /*27c0*/  IMAD.WIDE.U32 R10, R208, c[0x0][0x1f0], R18 ;  /* 0x00007c00d00a7a25 */ /* 0x000fe200078e0012 */
[----:B------:R-:W-:-:S03]  /*27d0*/  SEL R18, RZ, 0x10, P5 ;  /* 0x00000010ff127807 */ /* 0x000fc60002800000 */
[----:B------:R-:W-:Y:S01]  /*27e0*/  IMAD R9, R9, c[0x0][0x1f0], RZ ;  /* 0x00007c0009097a24 */ /* 0x000fe200078e02ff */
[----:B------:R-:W-:Y:S02]  /*27f0*/  IADD3 R26, P0, R10, UR18, RZ ;  /* 0x000000120a1a7c10 */ /* 0x000fe4000ff1e0ff */
[----:B------:R-:W-:Y:S01]  /*2800*/  IADD3 R36, -R18, 0x10, RZ ;  /* 0x0000001012247810 */ /* 0x000fe20007ffe1ff */
[----:B------:R-:W-:Y:S01]  /*2810*/  IMAD R8, R208, c[0x0][0x1f4], R9 ;  /* 0x00007d00d0087a24 */ /* 0x000fe200078e0209 */
[----:B------:R-:W-:Y:S02]  /*2820*/  SHF.R.S32.HI R9, RZ, 0x1f, R214 ;  /* 0x0000001fff097819 */ /* 0x000fe400000114d6 */
[----:B------:R-:W-:Y:S02]  /*2830*/  LOP3.LUT R36, R36, 0xf, RZ, 0xc0, !PT ;  /* 0x0000000f24247812 */ /* 0x000fe400078ec0ff */
[----:B------:R-:W-:Y:S02]  /*2840*/  IADD3.X R11, R11, UR16, R8, P0, !PT ;  /* 0x000000100b0b7c10 */ /* 0x000fe400087fe408 */
[----:B------:R-:W-:-:S02]  /*2850*/  LEA R27, P0, R26, c[0x0][0x1c8], 0x1 ;  /* 0x000072001a1b7a11 */ /* 0x000fc400078008ff */
[----:B------:R-:W-:Y:S02]  /*2860*/  LEA.HI R8, R9, R214, RZ, 0x3 ;  /* 0x000000d609087211 */ /* 0x000fe400078f18ff */
[----:B------:R-:W-:Y:S01]  /*2870*/  LEA.HI.X R26, R26, c[0x0][0x1cc], R11, 0x1, P0 ;  /* 0x000073001a1a7a11 */ /* 0x000fe200000f0c0b */
[----:B------:R-:W-:Y:S01]  /*2880*/  SHFL.IDX PT, R19, R27, RZ, 0x181f ;  /* 0x00181fff1b137589 */ /* 0x000fe200000e0000 */
[----:B------:R-:W-:Y:S02]  /*2890*/  IADD3 R10, -R17, 0x10, RZ ;  /* 0x00000010110a7810 */ /* 0x000fe40007ffe1ff */
[----:B------:R-:W-:Y:S01]  /*28a0*/  LOP3.LUT R8, R8, 0xfffffff8, RZ, 0xc0, !PT ;  /* 0xfffffff808087812 */ /* 0x000fe200078ec0ff */
[----:B------:R-:W2:Y:S01]  /*28b0*/  SHFL.IDX PT, R11, R27, 0x1, 0x181f ;  /* 0x00381f001b0b7f89 */ /* 0x000ea200000e0000 */
[----:B------:R-:W-:Y:S02]  /*28c0*/  LOP3.LUT R10, R10, 0xf, RZ, 0xc0, !PT ;  /* 0x0000000f0a0a7812 */ /* 0x000fe400078ec0ff */
[----:B------:R-:W-:Y:S01]  /*28d0*/  IADD3 R9, -R4, 0x10, RZ ;  /* 0x0000001004097810 */ /* 0x000fe20007ffe1ff */
[----:B------:R-:W3:Y:S01]  /*28e0*/  SHFL.IDX PT, R15, R26, 0x1, 0x181f ;  /* 0x00381f001a0f7f89 */ /* 0x000ee200000e0000 */
[----:B------:R-:W-:Y:S01]  /*28f0*/  IMAD.WIDE R38, R8, 0x2, RZ ;  /* 0x0000000208267825 */ /* 0x000fe200078e02ff */
[----:B------:R-:W-:-:S02]  /*2900*/  ISETP.NE.U32.AND P2, PT, R18, RZ, PT ;  /* 0x000000ff1200720c */ /* 0x000fc40003f45070 */
[----:B------:R-:W4:Y:S01]  /*2910*/  SHFL.IDX PT, R26, R26, RZ, 0x181f ;  /* 0x00181fff1a1a7589 */ /* 0x000f2200000e0000 */
[----:B------:R-:W-:Y:S02]  /*2920*/  LOP3.LUT R8, R9, 0xf, RZ, 0xc0, !PT ;  /* 0x0000000f09087812 */ /* 0x000fe400078ec0ff */
[----:B--2---:R-:W-:-:S04]  /*2930*/  IADD3 R36, P1, P0, R36, R11, R34 ;  /* 0x0000000b24247210 */ /* 0x004fc8000783e022 */
[----:B---3--:R-:W-:Y:S02]  /*2940*/  IADD3.X R37, RZ, R15, R35, P1, P0 ;  /* 0x0000000fff257210 */ /* 0x008fe40000fe0423 */
[----:B------:R-:W-:-:S04]  /*2950*/  IADD3 R40, P1, P0, R10, R11, R32 ;  /* 0x0000000b0a287210 */ /* 0x000fc8000783e020 */
[----:B------:R-:W-:Y:S02]  /*2960*/  IADD3.X R41, RZ, R15, R33, P1, P0 ;  /* 0x0000000fff297210 */ /* 0x000fe40000fe0421 */
[----:B------:R-:W-:Y:S01]  /*2970*/  IADD3 R8, P1, P0, R8, R11, R38 ;  /* 0x0000000b08087210 */ /* 0x000fe2000783e026 */
[----:B------:R-:W-:-:S03]  /*2980*/  IMAD.SHL.U32 R11, R211, 0x2, RZ ;  /* 0x00000002d30b7824 */ /* 0x000fc600078e00ff */
[----:B------:R-:W-:Y:S02]  /*2990*/  IADD3.X R9, RZ, R15, R39, P1, P0 ;  /* 0x0000000fff097210 */ /* 0x000fe40000fe0427 */
[-C--:B------:R-:W-:Y:S02]  /*29a0*/  IADD3 R32, P0, R32, R19.reuse, RZ ;  /* 0x0000001320207210 */ /* 0x080fe40007f1e0ff */
[----:B------:R-:W-:-:S03]  /*29b0*/  IADD3 R34, P1, R34, R19, RZ ;  /* 0x0000001322227210 */ /* 0x000fc60007f3e0ff */
[--C-:B----4-:R-:W-:Y:S01]  /*29c0*/  IMAD.X R33, R33, 0x1, R26.reuse, P0 ;  /* 0x0000000121217824 */ /* 0x110fe200000e061a */
[----:B------:R-:W-:Y:S01]  /*29d0*/  IADD3 R18, P0, R38, R19, RZ ;  /* 0x0000001326127210 */ /* 0x000fe20007f1e0ff */
[----:B------:R-:W-:Y:S01]  /*29e0*/  IMAD.X R35, R35, 0x1, R26, P1 ;  /* 0x0000000123237824 */ /* 0x000fe200008e061a */
[----:B------:R-:W-:-:S03]  /*29f0*/  ISETP.NE.U32.AND P1, PT, R17, RZ, PT ;  /* 0x000000ff1100720c */ /* 0x000fc60003f25070 */
[----:B------:R-:W-:Y:S01]  /*2a00*/  IMAD.X R19, R39, 0x1, R26, P0 ;  /* 0x0000000127137824 */ /* 0x000fe200000e061a */
[----:B------:R-:W-:Y:S01]  /*2a10*/  ISETP.NE.U32.AND P0, PT, R4, RZ, PT ;  /* 0x000000ff0400720c */ /* 0x000fe20003f05070 */
[----:B------:R2:W-:Y:S04]  /*2a20*/  LDGSTS.E.BYPASS.LTC128B.128 [R11+0x6100], [R34.64], !P5 ;  /* 0x06100000220b7fae */ /* 0x0005e8000e901d4c */
[----:B------:R2:W-:Y:S04]  /*2a30*/  LDGSTS.E.BYPASS.LTC128B.128 [R11+0x8100], [R32.64], !P4 ;  /* 0x08100000200b7fae */ /* 0x0005e8000e101d4c */
[----:B------:R2:W-:Y:S04]  /*2a40*/  LDGSTS.E.BYPASS.LTC128B.128 [R11+0xa100], [R18.64], !P6 ;  /* 0x0a100000120b7fae */ /* 0x0005e8000f101d4c */
[----:B------:R2:W-:Y:S04]  /*2a50*/  LDGSTS.E.BYPASS.LTC128B.128.ZFILL [R11+0x7100], [R36.64], P2 ;  /* 0x07100000240b7fae */ /* 0x0005e80009141d4c */
[----:B------:R2:W-:Y:S04]  /*2a60*/  LDGSTS.E.BYPASS.LTC128B.128.ZFILL [R11+0x9100], [R40.64], P1 ;  /* 0x09100000280b7fae */ /* 0x0005e80008941d4c */
[----:B------:R2:W-:Y:S02]  /*2a70*/  LDGSTS.E.BYPASS.LTC128B.128.ZFILL [R11+0xb100], [R8.64], P0 ;  /* 0x0b100000080b7fae */ /* 0x0005e40008141d4c */
.L_x_1:
[----:B--234-:R-:W-:Y:S01]  /*2a80*/  SHF.R.S32.HI R218, RZ, 0x1f, R3 ;  /* 0x0000001fffda7819 */ /* 0x01cfe20000011403 */
[----:B------:R-:W-:Y:S01]  /*2a90*/  IMAD.U32 R4, RZ, RZ, UR17 ;  /* 0x00000011ff047e24 */ /* 0x000fe2000f8e00ff */
[----:B------:R-:W0:Y:S01]  /*2aa0*/  LDGDEPBAR ;  /* 0x00000000000079af */ /* 0x000e220000000000 */
[----:B------:R-:W-:Y:S01]  /*2ab0*/  IMAD.SHL.U32 R200, R0, 0x2, RZ ;  /* 0x0000000200c87824 */ /* 0x000fe200078e00ff */
[----:B------:R-:W-:-:S03]  /*2ac0*/  LEA.HI R218, R218, R3, RZ, 0x2 ;  /* 0x00000003dada7211 */ /* 0x000fc600078f10ff */
[--C-:B------:R-:W-:Y:S01]  /*2ad0*/  IMAD R197, R5, 0x2, R200.reuse ;  /* 0x0000000205c57824 */ /* 0x100fe200078e02c8 */
[----:B------:R-:W-:Y:S01]  /*2ae0*/  LOP3.LUT R8, R218, 0x7ffffffc, RZ, 0xc0, !PT ;  /* 0x7ffffffcda087812 */ /* 0x000fe200078ec0ff */
[----:B------:R-:W-:Y:S01]  /*2af0*/  LDSM.16.MT88.4 R40, [R200+0x2100] ;  /* 0x00210000c828783b */ /* 0x000fe20000004200 */
[----:B------:R-:W-:-:S03]  /*2b00*/  IMAD R198, R7, 0x2, R200 ;  /* 0x0000000207c67824 */ /* 0x000fc600078e02c8 */
[----:B------:R-:W-:Y:S01]  /*2b10*/  IMAD.IADD R3, R3, 0x1, -R8 ;  /* 0x0000000103037824 */ /* 0x000fe200078e0a08 */
[----:B-1----:R-:W-:Y:S01]  /*2b20*/  LDSM.16.MT88.4 R56, [R197+0x2100] ;  /* 0x00210000c538783b */ /* 0x002fe20000004200 */
[----:B------:R-:W-:Y:S02]  /*2b30*/  IMAD R196, R5, 0x2, R198 ;  /* 0x0000000205c47824 */ /* 0x000fe400078e02c6 */
[----:B------:R-:W-:Y:S01]  /*2b40*/  IMAD R3, R3, -0x2, R4 ;  /* 0xfffffffe03037824 */ /* 0x000fe200078e0204 */
[----:B------:R-:W-:Y:S04]  /*2b50*/  LDSM.16.MT88.4 R124, [R200+0x100] ;  /* 0x00010000c87c783b */ /* 0x000fe80000004200 */
[C---:B------:R-:W-:Y:S01]  /*2b60*/  ISETP.GT.AND P0, PT, R3.reuse, RZ, PT ;  /* 0x000000ff0300720c */ /* 0x040fe20003f04270 */
[----:B------:R-:W-:Y:S01]  /*2b70*/  LDSM.16.MT88.4 R116, [R198+0x100] ;  /* 0x00010000c674783b */ /* 0x000fe20000004200 */
[----:B------:R-:W-:-:S02]  /*2b80*/  ISETP.GT.AND P1, PT, R3, 0x1, PT ;  /* 0x000000010300780c */ /* 0x000fc40003f24270 */
[----:B------:R-:W-:Y:S01]  /*2b90*/  FSEL R28, R28, -INF , P0 ;  /* 0xff8000001c1c7808 */ /* 0x000fe20000000000 */
[----:B------:R-:W-:Y:S01]  /*2ba0*/  LDSM.16.MT88.4 R108, [R197+0x100] ;  /* 0x00010000c56c783b */ /* 0x000fe20000004200 */
[----:B------:R-:W-:Y:S02]  /*2bb0*/  FSEL R2, R2, -INF , P0 ;  /* 0xff80000002027808 */ /* 0x000fe40000000000 */
[----:B------:R-:W-:Y:S01]  /*2bc0*/  ISETP.GT.AND P0, PT, R3, 0x8, PT ;  /* 0x000000080300780c */ /* 0x000fe20003f04270 */
[----:B------:R-:W-:Y:S01]  /*2bd0*/  LDSM.16.MT88.4 R100, [R196+0x100] ;  /* 0x00010000c464783b */ /* 0x000fe20000004200 */
[----:B------:R-:W-:Y:S02]  /*2be0*/  FSEL R35, R6, -INF , P1 ;  /* 0xff80000006237808 */ /* 0x000fe40000800000 */
[----:B------:R-:W-:Y:S01]  /*2bf0*/  FSEL R33, R29, -INF , P1 ;  /* 0xff8000001d217808 */ /* 0x000fe20000800000 */
[----:B------:R-:W-:Y:S01]  /*2c00*/  LDSM.16.MT88.4 R48, [R198+0x2100] ;  /* 0x00210000c630783b */ /* 0x000fe20000004200 */
[----:B------:R-:W-:-:S02]  /*2c10*/  ISETP.GT.AND P1, PT, R3, 0x9, PT ;  /* 0x000000090300780c */ /* 0x000fc40003f24270 */
[----:B------:R-:W-:Y:S01]  /*2c20*/  FSEL R39, R20, -INF , P0 ;  /* 0xff80000014277808 */ /* 0x000fe20000000000 */
[----:B------:R-:W-:Y:S01]  /*2c30*/  LDSM.16.MT88.4 R64, [R196+0x2100] ;  /* 0x00210000c440783b */ /* 0x000fe20000004200 */
[----:B------:R-:W-:Y:S02]  /*2c40*/  FMNMX.FTZ R4, R2, R35, !PT ;  /* 0x0000002302047209 */ /* 0x000fe40007810000 */
[----:B------:R-:W-:Y:S01]  /*2c50*/  FSEL R29, R22, -INF , P0 ;  /* 0xff800000161d7808 */ /* 0x000fe20000000000 */
[----:B------:R-:W-:Y:S01]  /*2c60*/  LDSM.16.MT88.4 R72, [R200+0x4100] ;  /* 0x00410000c848783b */ /* 0x000fe20000004200 */
[----:B------:R-:W-:Y:S02]  /*2c70*/  ISETP.GT.AND P0, PT, R3, 0x10, PT ;  /* 0x000000100300780c */ /* 0x000fe40003f04270 */
[----:B------:R-:W-:Y:S01]  /*2c80*/  FSEL R37, R21, -INF , P1 ;  /* 0xff80000015257808 */ /* 0x000fe20000800000 */
[----:B------:R-:W-:Y:S01]  /*2c90*/  LDSM.16.MT88.4 R80, [R198+0x4100] ;  /* 0x00410000c650783b */ /* 0x000fe20000004200 */
[----:B------:R-:W-:-:S02]  /*2ca0*/  FMNMX.FTZ R4, R39, R4, !PT ;  /* 0x0000000427047209 */ /* 0x000fc40007810000 */
[----:B------:R-:W-:Y:S01]  /*2cb0*/  FSEL R27, R23, -INF , P1 ;  /* 0xff800000171b7808 */ /* 0x000fe20000800000 */
[----:B------:R-:W-:Y:S01]  /*2cc0*/  LDSM.16.MT88.4 R88, [R197+0x4100] ;  /* 0x00410000c558783b */ /* 0x000fe20000004200 */
[----:B------:R-:W-:Y:S02]  /*2cd0*/  ISETP.GT.AND P1, PT, R3, 0x11, PT ;  /* 0x000000110300780c */ /* 0x000fe40003f24270 */
[----:B------:R-:W-:Y:S01]  /*2ce0*/  FSEL R23, R30, -INF , P0 ;  /* 0xff8000001e177808 */ /* 0x000fe20000000000 */
[----:B------:R-:W-:Y:S01]  /*2cf0*/  LDSM.16.MT88.4 R136, [R198+0x900] ;  /* 0x00090000c688783b */ /* 0x000fe20000004200 */
[----:B------:R-:W-:Y:S02]  /*2d00*/  FMNMX.FTZ R4, R37, R4, !PT ;  /* 0x0000000425047209 */ /* 0x000fe40007810000 */
[----:B------:R-:W-:Y:S02]  /*2d10*/  FSEL R15, R12, -INF , P0 ;  /* 0xff8000000c0f7808 */ /* 0x000fe40000000000 */
[----:B------:R-:W-:-:S02]  /*2d20*/  ISETP.GT.AND P0, PT, R3, 0x18, PT ;  /* 0x000000180300780c */ /* 0x000fc40003f04270 */
[----:B------:R-:W-:Y:S02]  /*2d30*/  FSEL R21, R31, -INF , P1 ;  /* 0xff8000001f157808 */ /* 0x000fe40000800000 */
[----:B------:R-:W-:Y:S02]  /*2d40*/  FMNMX.FTZ R4, R23, R4, !PT ;  /* 0x0000000417047209 */ /* 0x000fe40007810000 */
[----:B------:R-:W-:Y:S02]  /*2d50*/  FSEL R13, R13, -INF , P1 ;  /* 0xff8000000d0d7808 */ /* 0x000fe40000800000 */
[----:B------:R-:W-:Y:S02]  /*2d60*/  ISETP.GT.AND P1, PT, R3, 0x19, PT ;  /* 0x000000190300780c */ /* 0x000fe40003f24270 */
[----:B------:R-:W-:Y:S02]  /*2d70*/  FSEL R19, R25, -INF , P0 ;  /* 0xff80000019137808 */ /* 0x000fe40000000000 */
[----:B------:R-:W-:-:S02]  /*2d80*/  FMNMX.FTZ R4, R21, R4, !PT ;  /* 0x0000000415047209 */ /* 0x000fc40007810000 */
[----:B------:R-:W-:Y:S02]  /*2d90*/  FMNMX.FTZ R6, R28, R33, !PT ;  /* 0x000000211c067209 */ /* 0x000fe40007810000 */
[----:B------:R-:W-:Y:S02]  /*2da0*/  FSEL R11, R14, -INF , P0 ;  /* 0xff8000000e0b7808 */ /* 0x000fe40000000000 */
[----:B------:R-:W-:Y:S02]  /*2db0*/  ISETP.GT.AND P0, PT, R3, 0x20, PT ;  /* 0x000000200300780c */ /* 0x000fe40003f04270 */
[----:B------:R-:W-:Y:S02]  /*2dc0*/  FSEL R17, R24, -INF , P1 ;  /* 0xff80000018117808 */ /* 0x000fe40000800000 */
[----:B------:R-:W-:Y:S02]  /*2dd0*/  FMNMX.FTZ R4, R19, R4, !PT ;  /* 0x0000000413047209 */ /* 0x000fe40007810000 */
[----:B------:R-:W-:-:S02]  /*2de0*/  FMNMX.FTZ R6, R29, R6, !PT ;  /* 0x000000061d067209 */ /* 0x000fc40007810000 */
[----:B------:R-:W-:Y:S02]  /*2df0*/  FSEL R9, R16, -INF , P1 ;  /* 0xff80000010097808 */ /* 0x000fe40000800000 */
[----:B------:R-:W-:Y:S02]  /*2e00*/  ISETP.GT.AND P1, PT, R3, 0x21, PT ;  /* 0x000000210300780c */ /* 0x000fe40003f24270 */
[----:B------:R-:W-:Y:S02]  /*2e10*/  FSEL R183, R183, -INF , P0 ;  /* 0xff800000b7b77808 */ /* 0x000fe40000000000 */
[----:B------:R-:W-:Y:S02]  /*2e20*/  FMNMX.FTZ R4, R17, R4, !PT ;  /* 0x0000000411047209 */ /* 0x000fe40007810000 */
[----:B------:R-:W-:Y:S02]  /*2e30*/  FMNMX.FTZ R6, R27, R6, !PT ;  /* 0x000000061b067209 */ /* 0x000fe40007810000 */
[----:B------:R-:W-:-:S02]  /*2e40*/  FSEL R179, R179, -INF , P0 ;  /* 0xff800000b3b37808 */ /* 0x000fc40000000000 */
[----:B------:R-:W-:Y:S02]  /*2e50*/  ISETP.GT.AND P0, PT, R3, 0x28, PT ;  /* 0x000000280300780c */ /* 0x000fe40003f04270 */
[----:B------:R-:W-:Y:S02]  /*2e60*/  FSEL R157, R157, -INF , P1 ;  /* 0xff8000009d9d7808 */ /* 0x000fe40000800000 */
[----:B------:R-:W-:Y:S02]  /*2e70*/  FMNMX.FTZ R4, R183, R4, !PT ;  /* 0x00000004b7047209 */ /* 0x000fe40007810000 */
[----:B------:R-:W-:Y:S02]  /*2e80*/  FMNMX.FTZ R6, R15, R6, !PT ;  /* 0x000000060f067209 */ /* 0x000fe40007810000 */
[----:B------:R-:W-:Y:S02]  /*2e90*/  FSEL R163, R163, -INF , P1 ;  /* 0xff800000a3a37808 */ /* 0x000fe40000800000 */
[----:B------:R-:W-:-:S02]  /*2ea0*/  ISETP.GT.AND P1, PT, R3, 0x29, PT ;  /* 0x000000290300780c */ /* 0x000fc40003f24270 */
[----:B------:R-:W-:Y:S02]  /*2eb0*/  FSEL R181, R181, -INF , P0 ;  /* 0xff800000b5b57808 */ /* 0x000fe40000000000 */
[----:B------:R-:W-:Y:S02]  /*2ec0*/  FMNMX.FTZ R4, R157, R4, !PT ;  /* 0x000000049d047209 */ /* 0x000fe40007810000 */
[----:B------:R-:W-:Y:S02]  /*2ed0*/  FMNMX.FTZ R6, R13, R6, !PT ;  /* 0x000000060d067209 */ /* 0x000fe40007810000 */
[----:B------:R-:W-:Y:S02]  /*2ee0*/  FSEL R177, R177, -INF , P0 ;  /* 0xff800000b1b17808 */ /* 0x000fe40000000000 */
[----:B------:R-:W-:Y:S02]  /*2ef0*/  ISETP.GT.AND P0, PT, R3, 0x30, PT ;  /* 0x000000300300780c */ /* 0x000fe40003f04270 */
[----:B------:R-:W-:-:S02]  /*2f00*/  FSEL R159, R159, -INF , P1 ;  /* 0xff8000009f9f7808 */ /* 0x000fc40000800000 */
[----:B------:R-:W-:Y:S02]  /*2f10*/  FMNMX.FTZ R4, R181, R4, !PT ;  /* 0x00000004b5047209 */ /* 0x000fe40007810000 */
[----:B------:R-:W-:Y:S02]  /*2f20*/  FMNMX.FTZ R6, R11, R6, !PT ;  /* 0x000000060b067209 */ /* 0x000fe40007810000 */
        /* <DEDUP_REMOVED lines=10> */
[----:B------:R-:W-:Y:S02]  /*2fd0*/  FMNMX.FTZ R4, R173, R4, !PT ;  /* 0x00000004ad047209 */ /* 0x000fe40007810000 */
[----:B------:R-:W-:Y:S02]  /*2fe0*/  FMNMX.FTZ R8, R163, R6, !PT ;  /* 0x00000006a3087209 */ /* 0x000fe40007810000 */
[----:B------:R-:W-:Y:S02]  /*2ff0*/  FMNMX.FTZ R6, R171, R4, !PT ;  /* 0x00000004ab067209 */ /* 0x000fe40007810000 */
[----:B------:R-:W-:Y:S02]  /*3000*/  FMNMX.FTZ R4, R177, R8, !PT ;  /* 0x00000008b1047209 */ /* 0x000fe40007810000 */
[----:B------:R-:W-:Y:S02]  /*3010*/  FSEL R167, R167, -INF , P0 ;  /* 0xff800000a7a77808 */ /* 0x000fe40000000000 */
[----:B------:R-:W-:-:S02]  /*3020*/  FMNMX.FTZ R4, R165, R4, !PT ;  /* 0x00000004a5047209 */ /* 0x000fc40007810000 */
[----:B------:R-:W-:Y:S02]  /*3030*/  ISETP.GT.AND P0, PT, R3, 0x39, PT ;  /* 0x000000390300780c */ /* 0x000fe40003f04270 */
[----:B------:R-:W-:Y:S02]  /*3040*/  FSEL R143, R143, -INF , P2 ;  /* 0xff8000008f8f7808 */ /* 0x000fe40001000000 */
[----:B------:R-:W-:Y:S02]  /*3050*/  FMNMX.FTZ R4, R167, R4, !PT ;  /* 0x00000004a7047209 */ /* 0x000fe40007810000 */
[----:B------:R-:W-:Y:S02]  /*3060*/  FSEL R169, R169, -INF , P0 ;  /* 0xff800000a9a97808 */ /* 0x000fe40000000000 */
[----:B------:R-:W-:Y:S02]  /*3070*/  FSEL R141, R141, -INF , P1 ;  /* 0xff8000008d8d7808 */ /* 0x000fe40000800000 */
[----:B------:R-:W-:-:S02]  /*3080*/  FMNMX.FTZ R4, R143, R4, !PT ;  /* 0x000000048f047209 */ /* 0x000fc40007810000 */
[----:B------:R-:W-:Y:S02]  /*3090*/  FMNMX.FTZ R6, R169, R6, !PT ;  /* 0x00000006a9067209 */ /* 0x000fe40007810000 */
[----:B------:R-:W-:Y:S02]  /*30a0*/  FSEL R161, R161, -INF , P0 ;  /* 0xff800000a1a17808 */ /* 0x000fe40000000000 */
[----:B------:R-:W-:Y:S01]  /*30b0*/  FMNMX.FTZ R4, R141, R4, !PT ;  /* 0x000000048d047209 */ /* 0x000fe20007810000 */
[----:B------:R-:W1:Y:S03]  /*30c0*/  SHFL.BFLY PT, R25, R6, 0x2, 0x1f ;  /* 0x0c401f0006197f89 */ /* 0x000e6600000e0000 */
[----:B------:R-:W-:-:S05]  /*30d0*/  FMNMX.FTZ R31, R161, R4, !PT ;  /* 0x00000004a11f7209 */ /* 0x000fca0007810000 */
[----:B------:R-:W2:Y:S01]  /*30e0*/  SHFL.BFLY PT, R4, R31, 0x2, 0x1f ;  /* 0x0c401f001f047f89 */ /* 0x000ea200000e0000 */
[----:B-1----:R-:W-:-:S05]  /*30f0*/  FMNMX.FTZ R25, R6, R25, !PT ;  /* 0x0000001906197209 */ /* 0x002fca0007810000 */
[----:B------:R-:W1:Y:S01]  /*3100*/  SHFL.BFLY PT, R132, R25, 0x1, 0x1f ;  /* 0x0c201f0019847f89 */ /* 0x000e6200000e0000 */
[----:B--2---:R-:W-:-:S05]  /*3110*/  FMNMX.FTZ R4, R31, R4, !PT ;  /* 0x000000041f047209 */ /* 0x004fca0007810000 */
[----:B------:R-:W2:Y:S01]  /*3120*/  SHFL.BFLY PT, R3, R4, 0x1, 0x1f ;  /* 0x0c201f0004037f89 */ /* 0x000ea200000e0000 */
[----:B-1----:R-:W-:-:S04]  /*3130*/  FMNMX.FTZ R132, R25, R132, !PT ;  /* 0x0000008419847209 */ /* 0x002fc80007810000 */
[C---:B------:R-:W-:Y:S01]  /*3140*/  FSETP.NEU.FTZ.AND P0, PT, R132.reuse, -INF , PT ;  /* 0xff8000008400780b */ /* 0x040fe20003f1d000 */
[----:B------:R-:W-:Y:S01]  /*3150*/  FMUL.FTZ R140, R132, c[0x0][0x2d0] ;  /* 0x0000b400848c7a20 */ /* 0x000fe20000410000 */
[----:B--2---:R-:W-:-:S04]  /*3160*/  FMNMX.FTZ R3, R4, R3, !PT ;  /* 0x0000000304037209 */ /* 0x004fc80007810000 */
[----:B------:R-:W-:Y:S01]  /*3170*/  FSEL R140, R140, RZ, P0 ;  /* 0x000000ff8c8c7208 */ /* 0x000fe20000000000 */
[----:B------:R-:W1:Y:S01]  /*3180*/  LDSM.16.MT88.4 R4, [R196+0x4100] ;  /* 0x00410000c404783b */ /* 0x000e620000004200 */
[C---:B------:R-:W-:Y:S01]  /*3190*/  FSETP.NEU.FTZ.AND P0, PT, R3.reuse, -INF , PT ;  /* 0xff8000000300780b */ /* 0x040fe20003f1d000 */
[----:B------:R-:W-:Y:S02]  /*31a0*/  FMUL.FTZ R158, R3, c[0x0][0x2d0] ;  /* 0x0000b400039e7a20 */ /* 0x000fe40000410000 */
[--C-:B------:R-:W-:Y:S02]  /*31b0*/  FFMA.FTZ R151, R2, c[0x0][0x2d0], -R140.reuse ;  /* 0x0000b40002977a23 */ /* 0x100fe4000001088c */
[--C-:B------:R-:W-:Y:S01]  /*31c0*/  FFMA.FTZ R150, R35, c[0x0][0x2d0], -R140.reuse ;  /* 0x0000b40023967a23 */ /* 0x100fe2000001088c */
[----:B------:R-:W-:Y:S01]  /*31d0*/  FSEL R158, R158, RZ, P0 ;  /* 0x000000ff9e9e7208 */ /* 0x000fe20000000000 */
[--C-:B------:R-:W-:Y:S01]  /*31e0*/  FFMA.FTZ R148, R39, c[0x0][0x2d0], -R140.reuse ;  /* 0x0000b40027947a23 */ /* 0x100fe2000001088c */
[----:B------:R-:W-:Y:S01]  /*31f0*/  PLOP3.LUT P0, PT, PT, PT, UP0, 0x40, 0x0 ;  /* 0x000000000000781c */ /* 0x000fe20003f0e808 */
[----:B------:R-:W-:Y:S01]  /*3200*/  FFMA.FTZ R145, R37, c[0x0][0x2d0], -R140 ;  /* 0x0000b40025917a23 */ /* 0x000fe2000001088c */
[----:B------:R-:W-:Y:S01]  /*3210*/  MUFU.EX2 R151, R151 ;  /* 0x0000009700977308 */ /* 0x000fe20000000800 */
[----:B------:R-:W-:-:S02]  /*3220*/  FFMA.FTZ R152, R28, c[0x0][0x2d0], -R158 ;  /* 0x0000b4001c987a23 */ /* 0x000fc4000001089e */
[--C-:B------:R-:W-:Y:S02]  /*3230*/  FFMA.FTZ R153, R33, c[0x0][0x2d0], -R158.reuse ;  /* 0x0000b40021997a23 */ /* 0x100fe4000001089e */
[--C-:B------:R-:W-:Y:S01]  /*3240*/  FFMA.FTZ R155, R29, c[0x0][0x2d0], -R158.reuse ;  /* 0x0000b4001d9b7a23 */ /* 0x100fe2000001089e */
[----:B------:R-:W-:Y:S01]  /*3250*/  LDSM.16.MT88.4 R32, [R197+0x900] ;  /* 0x00090000c520783b */ /* 0x000fe20000004200 */
[----:B------:R-:W-:Y:S01]  /*3260*/  FFMA.FTZ R146, R27, c[0x0][0x2d0], -R158 ;  /* 0x0000b4001b927a23 */ /* 0x000fe2000001089e */
[----:B------:R-:W2:Y:S01]  /*3270*/  MUFU.EX2 R150, R150 ;  /* 0x0000009600967308 */ /* 0x000ea20000000800 */
[--C-:B------:R-:W-:Y:S01]  /*3280*/  FFMA.FTZ R135, R19, c[0x0][0x2d0], -R140.reuse ;  /* 0x0000b40013877a23 */ /* 0x100fe2000001088c */
[----:B------:R-:W-:Y:S01]  /*3290*/  LDSM.16.MT88.4 R28, [R196+0x900] ;  /* 0x00090000c41c783b */ /* 0x000fe20000004200 */
[----:B------:R-:W-:Y:S02]  /*32a0*/  FFMA.FTZ R2, R17, c[0x0][0x2d0], -R140 ;  /* 0x0000b40011027a23 */ /* 0x000fe4000001088c */
[--C-:B------:R-:W-:Y:S01]  /*32b0*/  FFMA.FTZ R133, R11, c[0x0][0x2d0], -R158.reuse ;  /* 0x0000b4000b857a23 */ /* 0x100fe2000001089e */
[----:B------:R-:W-:Y:S01]  /*32c0*/  LDSM.16.MT88.4 R16, [R197+0x2900] ;  /* 0x00290000c510783b */ /* 0x000fe20000004200 */
[----:B------:R-:W-:Y:S01]  /*32d0*/  FFMA.FTZ R0, R9, c[0x0][0x2d0], -R158 ;  /* 0x0000b40009007a23 */ /* 0x000fe2000001089e */
[----:B------:R-:W-:Y:S01]  /*32e0*/  MUFU.EX2 R148, R148 ;  /* 0x0000009400947308 */ /* 0x000fe20000000800 */
[--C-:B------:R-:W-:Y:S01]  /*32f0*/  FFMA.FTZ R149, R23, c[0x0][0x2d0], -R140.reuse ;  /* 0x0000b40017957a23 */ /* 0x100fe2000001088c */
[----:B------:R-:W3:Y:S01]  /*3300*/  LDSM.16.MT88.4 R8, [R200+0x2900] ;  /* 0x00290000c808783b */ /* 0x000ee20000004200 */
[----:B------:R-:W-:-:S02]  /*3310*/  FFMA.FTZ R144, R21, c[0x0][0x2d0], -R140 ;  /* 0x0000b40015907a23 */ /* 0x000fc4000001088c */
[--C-:B------:R-:W-:Y:S01]  /*3320*/  FFMA.FTZ R147, R15, c[0x0][0x2d0], -R158.reuse ;  /* 0x0000b4000f937a23 */ /* 0x100fe2000001089e */
[----:B------:R-:W4:Y:S01]  /*3330*/  LDSM.16.MT88.4 R20, [R200+0x900] ;  /* 0x00090000c814783b */ /* 0x000f220000004200 */
[----:B------:R-:W-:Y:S01]  /*3340*/  FFMA.FTZ R134, R13, c[0x0][0x2d0], -R158 ;  /* 0x0000b4000d867a23 */ /* 0x000fe2000001089e */
[----:B------:R-:W5:Y:S01]  /*3350*/  MUFU.EX2 R145, R145 ;  /* 0x0000009100917308 */ /* 0x000f620000000800 */
[----:B--2---:R-:W-:Y:S01]  /*3360*/  F2FP.BF16.PACK_AB R96, R150, R151 ;  /* 0x000000979660723e */ /* 0x004fe200000010ff */
[----:B------:R-:W2:Y:S01]  /*3370*/  LDSM.16.MT88.4 R12, [R196+0x2900] ;  /* 0x00290000c40c783b */ /* 0x000ea20000004200 */
[--C-:B------:R-:W-:Y:S02]  /*3380*/  FFMA.FTZ R154, R183, c[0x0][0x2d0], -R140.reuse ;  /* 0x0000b400b79a7a23 */ /* 0x100fe4000001088c */
[--C-:B------:R-:W-:Y:S01]  /*3390*/  FFMA.FTZ R157, R157, c[0x0][0x2d0], -R140.reuse ;  /* 0x0000b4009d9d7a23 */ /* 0x100fe2000001088c */
[----:B------:R-:W-:Y:S01]  /*33a0*/  LDSM.16.MT88.4 R24, [R198+0x2900] ;  /* 0x00290000c618783b */ /* 0x000fe20000004200 */
[--C-:B------:R-:W-:Y:S01]  /*33b0*/  FFMA.FTZ R156, R181, c[0x0][0x2d0], -R140.reuse ;  /* 0x0000b400b59c7a23 */ /* 0x100fe2000001088c */
[----:B------:R-:W-:Y:S01]  /*33c0*/  MUFU.EX2 R152, R152 ;  /* 0x0000009800987308 */ /* 0x000fe20000000800 */
[----:B------:R-:W-:-:S02]  /*33d0*/  FFMA.FTZ R159, R159, c[0x0][0x2d0], -R140 ;  /* 0x0000b4009f9f7a23 */ /* 0x000fc4000001088c */
[--C-:B------:R-:W-:Y:S02]  /*33e0*/  FFMA.FTZ R160, R179, c[0x0][0x2d0], -R158.reuse ;  /* 0x0000b400b3a07a23 */ /* 0x100fe4000001089e */
[--C-:B------:R-:W-:Y:S02]  /*33f0*/  FFMA.FTZ R163, R163, c[0x0][0x2d0], -R158.reuse ;  /* 0x0000b400a3a37a23 */ /* 0x100fe4000001089e */
[--C-:B------:R-:W-:Y:S01]  /*3400*/  FFMA.FTZ R162, R177, c[0x0][0x2d0], -R158.reuse ;  /* 0x0000b400b1a27a23 */ /* 0x100fe2000001089e */
[----:B------:R-:W1:Y:S01]  /*3410*/  MUFU.EX2 R153, R153 ;  /* 0x0000009900997308 */ /* 0x000e620000000800 */
[----:B-----5:R-:W-:Y:S01]  /*3420*/  F2FP.BF16.PACK_AB R98, R145, R148 ;  /* 0x000000949162723e */ /* 0x020fe200000010ff */
[----:B------:R-:W-:Y:S02]  /*3430*/  FFMA.FTZ R165, R165, c[0x0][0x2d0], -R158 ;  /* 0x0000b400a5a57a23 */ /* 0x000fe4000001089e */
[----:B------:R-:W-:Y:S02]  /*3440*/  FFMA.FTZ R233, R169, c[0x0][0x2d0], -R140 ;  /* 0x0000b400a9e97a23 */ /* 0x000fe4000001088c */
[----:B------:R-:W-:-:S02]  /*3450*/  FFMA.FTZ R167, R167, c[0x0][0x2d0], -R158 ;  /* 0x0000b400a7a77a23 */ /* 0x000fc4000001089e */
[----:B------:R-:W-:Y:S01]  /*3460*/  MUFU.EX2 R155, R155 ;  /* 0x0000009b009b7308 */ /* 0x000fe20000000800 */
[--C-:B------:R-:W-:Y:S02]  /*3470*/  FFMA.FTZ R168, R143, c[0x0][0x2d0], -R158.reuse ;  /* 0x0000b4008fa87a23 */ /* 0x100fe4000001089e */
[----:B------:R-:W-:Y:S02]  /*3480*/  FFMA.FTZ R169, R141, c[0x0][0x2d0], -R158 ;  /* 0x0000b4008da97a23 */ /* 0x000fe4000001089e */
[--C-:B------:R-:W-:Y:S02]  /*3490*/  FFMA.FTZ R164, R175, c[0x0][0x2d0], -R140.reuse ;  /* 0x0000b400afa47a23 */ /* 0x100fe4000001088c */
[--C-:B------:R-:W-:Y:S01]  /*34a0*/  FFMA.FTZ R173, R173, c[0x0][0x2d0], -R140.reuse ;  /* 0x0000b400adad7a23 */ /* 0x100fe2000001088c */
[----:B------:R-:W5:Y:S01]  /*34b0*/  MUFU.EX2 R146, R146 ;  /* 0x0000009200927308 */ /* 0x000f620000000800 */
[----:B-1----:R-:W-:Y:S01]  /*34c0*/  F2FP.BF16.PACK_AB R97, R153, R152 ;  /* 0x000000989961723e */ /* 0x002fe200000010ff */
[----:B------:R-:W-:-:S02]  /*34d0*/  FFMA.FTZ R166, R171, c[0x0][0x2d0], -R140 ;  /* 0x0000b400aba67a23 */ /* 0x000fc4000001088c */
[----:B------:R-:W-:Y:S01]  /*34e0*/  FFMA.FTZ R158, R161, c[0x0][0x2d0], -R158 ;  /* 0x0000b400a19e7a23 */ /* 0x000fe2000001089e */
[----:B------:R-:W-:Y:S01]  /*34f0*/  LDSM.16.MT88.4 R140, [R198+0x1900] ;  /* 0x00190000c68c783b */ /* 0x000fe20000004200 */
[----:B------:R-:W-:Y:S02]  /*3500*/  FADD.FTZ R151, R151, R150 ;  /* 0x0000009697977221 */ /* 0x000fe40000010000 */
[----:B------:R-:W-:Y:S01]  /*3510*/  MUFU.EX2 R149, R149 ;  /* 0x0000009500957308 */ /* 0x000fe20000000800 */
[----:B------:R-:W-:Y:S02]  /*3520*/  FADD.FTZ R152, R152, R153 ;  /* 0x0000009998987221 */ /* 0x000fe40000010000 */
[----:B------:R-:W-:-:S04]  /*3530*/  FADD.FTZ R148, R148, R151 ;  /* 0x0000009794947221 */ /* 0x000fc80000010000 */
[----:B------:R-:W-:Y:S01]  /*3540*/  FADD.FTZ R148, R145, R148 ;  /* 0x0000009491947221 */ /* 0x000fe20000010000 */
[----:B-----5:R-:W-:Y:S01]  /*3550*/  F2FP.BF16.PACK_AB R99, R146, R155 ;  /* 0x0000009b9263723e */ /* 0x020fe200000010ff */
[----:B------:R-:W1:Y:S01]  /*3560*/  MUFU.EX2 R144, R144 ;  /* 0x0000009000907308 */ /* 0x000e620000000800 */
[----:B------:R-:W-:-:S04]  /*3570*/  FADD.FTZ R155, R155, R152 ;  /* 0x000000989b9b7221 */ /* 0x000fc80000010000 */
[----:B------:R-:W-:Y:S01]  /*3580*/  FADD.FTZ R146, R146, R155 ;  /* 0x0000009b92927221 */ /* 0x000fe20000010000 */
[C---:B------:R-:W-:Y:S02]  /*3590*/  HMMA.16816.F32.BF16 R36, R96.reuse, R40, RZ ;  /* 0x000000286024723c */ /* 0x040fe400000418ff */
[----:B------:R-:W-:Y:S06]  /*35a0*/  MUFU.EX2 R135, R135 ;  /* 0x0000008700877308 */ /* 0x000fec0000000800 */
[C---:B------:R-:W-:Y:S02]  /*35b0*/  HMMA.16816.F32.BF16 R52, R96.reuse, R56, RZ ;  /* 0x000000386034723c */ /* 0x040fe400000418ff */
[----:B------:R-:W-:Y:S06]  /*35c0*/  MUFU.EX2 R2, R2 ;  /* 0x0000000200027308 */ /* 0x000fec0000000800 */
[C---:B------:R-:W-:Y:S02]  /*35d0*/  HMMA.16816.F32.BF16 R40, R96.reuse, R42, RZ ;  /* 0x0000002a6028723c */ /* 0x040fe400000418ff */
[----:B------:R-:W-:Y:S06]  /*35e0*/  MUFU.EX2 R147, R147 ;  /* 0x0000009300937308 */ /* 0x000fec0000000800 */
[C---:B------:R-:W-:Y:S02]  /*35f0*/  HMMA.16816.F32.BF16 R56, R96.reuse, R58, RZ ;  /* 0x0000003a6038723c */ /* 0x040fe400000418ff */
[----:B------:R-:W5:Y:S06]  /*3600*/  MUFU.EX2 R134, R134 ;  /* 0x0000008600867308 */ /* 0x000f6c0000000800 */
[C---:B------:R-:W-:Y:S02]  /*3610*/  HMMA.16816.F32.BF16 R128, R96.reuse, R124, RZ ;  /* 0x0000007c6080723c */ /* 0x040fe400000418ff */
[----:B------:R-:W-:Y:S06]  /*3620*/  MUFU.EX2 R133, R133 ;  /* 0x0000008500857308 */ /* 0x000fec0000000800 */
[C---:B------:R-:W-:Y:S02]  /*3630*/  HMMA.16816.F32.BF16 R120, R96.reuse, R116, RZ ;  /* 0x000000746078723c */ /* 0x040fe400000418ff */
[----:B------:R-:W1:Y:S06]  /*3640*/  MUFU.EX2 R0, R0 ;  /* 0x0000000000007308 */ /* 0x000e6c0000000800 */
        /* <DEDUP_REMOVED lines=31> */
[----:B------:R-:W2:Y:S06]  /*3840*/  MUFU.EX2 R158, R158 ;  /* 0x0000009e009e7308 */ /* 0x000eac0000000800 */
[C---:B------:R-:W-:Y:S07]  /*3850*/  HMMA.16816.F32.BF16 R92, R96.reuse, R4, RZ ;  /* 0x00000004605c723c */ /* 0x040fee00000418ff */
[----:B-1----:R-:W-:Y:S01]  /*3860*/  F2FP.BF16.PACK_AB R4, R144, R149 ;  /* 0x000000959004723e */ /* 0x002fe200000010ff */
[----:B------:R-:W-:Y:S01]  /*3870*/  HMMA.16816.F32.BF16 R96, R96, R6, RZ ;  /* 0x000000066060723c */ /* 0x000fe200000418ff */
[----:B-----5:R-:W-:Y:S01]  /*3880*/  F2FP.BF16.PACK_AB R5, R134, R147 ;  /* 0x000000938605723e */ /* 0x020fe200000010ff */
[----:B------:R-:W-:-:S02]  /*3890*/  FADD.FTZ R149, R149, R148 ;  /* 0x0000009495957221 */ /* 0x000fc40000010000 */
[----:B------:R-:W-:Y:S02]  /*38a0*/  FADD.FTZ R147, R147, R146 ;  /* 0x0000009293937221 */ /* 0x000fe40000010000 */
[----:B------:R-:W-:Y:S01]  /*38b0*/  FADD.FTZ R144, R144, R149 ;  /* 0x0000009590907221 */ /* 0x000fe20000010000 */
[----:B------:R-:W-:Y:S01]  /*38c0*/  F2FP.BF16.PACK_AB R6, R2, R135 ;  /* 0x000000870206723e */ /* 0x000fe200000010ff */
[----:B------:R-:W-:Y:S01]  /*38d0*/  FADD.FTZ R134, R134, R147 ;  /* 0x0000009386867221 */ /* 0x000fe20000010000 */
[----:B------:R-:W-:Y:S01]  /*38e0*/  F2FP.BF16.PACK_AB R7, R0, R133 ;  /* 0x000000850007723e */ /* 0x000fe200000010ff */
[----:B------:R-:W-:Y:S02]  /*38f0*/  FADD.FTZ R135, R135, R144 ;  /* 0x0000009087877221 */ /* 0x000fe40000010000 */
[----:B------:R-:W-:Y:S02]  /*3900*/  FADD.FTZ R133, R133, R134 ;  /* 0x0000008685857221 */ /* 0x000fe40000010000 */
[----:B------:R-:W-:-:S02]  /*3910*/  FADD.FTZ R135, R2, R135 ;  /* 0x0000008702877221 */ /* 0x000fc40000010000 */
[----:B---3--:R-:W-:Y:S01]  /*3920*/  HMMA.16816.F32.BF16 R36, R4, R8, R36 ;  /* 0x000000080424723c */ /* 0x008fe20000041824 */
[----:B------:R-:W-:-:S07]  /*3930*/  FADD.FTZ R133, R0, R133 ;  /* 0x0000008500857221 */ /* 0x000fce0000010000 */
[C---:B------:R-:W-:Y:S01]  /*3940*/  HMMA.16816.F32.BF16 R40, R4.reuse, R10, R40 ;  /* 0x0000000a0428723c */ /* 0x040fe20000041828 */
[----:B------:R-:W1:Y:S07]  /*3950*/  LDSM.16.MT88.4 R8, [R198+0x4900] ;  /* 0x00490000c608783b */ /* 0x000e6e0000004200 */
[C---:B------:R-:W-:Y:S08]  /*3960*/  HMMA.16816.F32.BF16 R52, R4.reuse, R16, R52 ;  /* 0x000000100434723c */ /* 0x040ff00000041834 */
[C---:B------:R-:W-:Y:S01]  /*3970*/  HMMA.16816.F32.BF16 R56, R4.reuse, R18, R56 ;  /* 0x000000120438723c */ /* 0x040fe20000041838 */
[----:B------:R-:W3:Y:S07]  /*3980*/  LDSM.16.MT88.4 R16, [R197+0x4900] ;  /* 0x00490000c510783b */ /* 0x000eee0000004200 */
[C---:B----4-:R-:W-:Y:S08]  /*3990*/  HMMA.16816.F32.BF16 R128, R4.reuse, R20, R128 ;  /* 0x000000140480723c */ /* 0x050ff00000041880 */
[C---:B------:R-:W-:Y:S01]  /*39a0*/  HMMA.16816.F32.BF16 R124, R4.reuse, R22, R124 ;  /* 0x00000016047c723c */ /* 0x040fe2000004187c */
[----:B------:R-:W4:Y:S07]  /*39b0*/  LDSM.16.MT88.4 R20, [R200+0x4900] ;  /* 0x00490000c814783b */ /* 0x000f2e0000004200 */
[C---:B--2---:R-:W-:Y:S08]  /*39c0*/  HMMA.16816.F32.BF16 R60, R4.reuse, R12, R60 ;  /* 0x0000000c043c723c */ /* 0x044ff0000004183c */
[C---:B------:R-:W-:Y:S01]  /*39d0*/  HMMA.16816.F32.BF16 R64, R4.reuse, R14, R64 ;  /* 0x0000000e0440723c */ /* 0x040fe20000041840 */
[----:B------:R-:W2:Y:S07]  /*39e0*/  LDSM.16.MT88.4 R12, [R196+0x4900] ;  /* 0x00490000c40c783b */ /* 0x000eae0000004200 */
[C---:B-1----:R-:W-:Y:S08]  /*39f0*/  HMMA.16816.F32.BF16 R76, R4.reuse, R8, R76 ;  /* 0x00000008044c723c */ /* 0x042ff0000004184c */
[C---:B------:R-:W-:Y:S01]  /*3a00*/  HMMA.16816.F32.BF16 R80, R4.reuse, R10, R80 ;  /* 0x0000000a0450723c */ /* 0x040fe20000041850 */
[----:B------:R-:W1:Y:S07]  /*3a10*/  LDSM.16.MT88.4 R8, [R200+0x1100] ;  /* 0x00110000c808783b */ /* 0x000e6e0000004200 */
[C---:B---3--:R-:W-:Y:S08]  /*3a20*/  HMMA.16816.F32.BF16 R84, R4.reuse, R16, R84 ;  /* 0x000000100454723c */ /* 0x048ff00000041854 */
[C---:B------:R-:W-:Y:S01]  /*3a30*/  HMMA.16816.F32.BF16 R88, R4.reuse, R18, R88 ;  /* 0x000000120458723c */ /* 0x040fe20000041858 */
[----:B------:R-:W3:Y:S07]  /*3a40*/  LDSM.16.MT88.4 R16, [R198+0x1100] ;  /* 0x00110000c610783b */ /* 0x000eee0000004200 */
[C---:B------:R-:W-:Y:S08]  /*3a50*/  HMMA.16816.F32.BF16 R120, R4.reuse, R136, R120 ;  /* 0x000000880478723c */ /* 0x040ff00000041878 */
[C---:B------:R-:W-:Y:S01]  /*3a60*/  HMMA.16816.F32.BF16 R116, R4.reuse, R138, R116 ;  /* 0x0000008a0474723c */ /* 0x040fe20000041874 */
[----:B------:R-:W-:Y:S07]  /*3a70*/  LDSM.16.MT88.4 R136, [R197+0x1900] ;  /* 0x00190000c588783b */ /* 0x000fee0000004200 */
        /* <DEDUP_REMOVED lines=9> */
[C---:B----4-:R-:W-:Y:S08]  /*3b10*/  HMMA.16816.F32.BF16 R68, R4.reuse, R20, R68 ;  /* 0x000000140444723c */ /* 0x050ff00000041844 */
[C---:B------:R-:W-:Y:S01]  /*3b20*/  HMMA.16816.F32.BF16 R72, R4.reuse, R22, R72 ;  /* 0x000000160448723c */ /* 0x040fe20000041848 */
[----:B------:R-:W-:Y:S07]  /*3b30*/  LDSM.16.MT88.4 R20, [R200+0x5100] ;  /* 0x00510000c814783b */ /* 0x000fee0000004200 */
[C---:B--2---:R-:W-:Y:S08]  /*3b40*/  HMMA.16816.F32.BF16 R92, R4.reuse, R12, R92 ;  /* 0x0000000c045c723c */ /* 0x044ff0000004185c */
[----:B------:R-:W-:Y:S01]  /*3b50*/  HMMA.16816.F32.BF16 R96, R4, R14, R96 ;  /* 0x0000000e0460723c */ /* 0x000fe20000041860 */
[----:B------:R-:W2:Y:S06]  /*3b60*/  LDSM.16.MT88.4 R12, [R200+0x3100] ;  /* 0x00310000c80c783b */ /* 0x000eac0000004200 */
[----:B------:R-:W-:Y:S01]  /*3b70*/  F2FP.BF16.PACK_AB R4, R157, R154 ;  /* 0x0000009a9d04723e */ /* 0x000fe200000010ff */
[----:B------:R-:W-:Y:S01]  /*3b80*/  FADD.FTZ R154, R154, R135 ;  /* 0x000000879a9a7221 */ /* 0x000fe20000010000 */
[----:B------:R-:W-:-:S02]  /*3b90*/  F2FP.BF16.PACK_AB R6, R159, R156 ;  /* 0x0000009c9f06723e */ /* 0x000fc400000010ff */
[----:B------:R-:W-:Y:S01]  /*3ba0*/  F2FP.BF16.PACK_AB R5, R163, R160 ;  /* 0x000000a0a305723e */ /* 0x000fe200000010ff */
[----:B------:R-:W-:Y:S01]  /*3bb0*/  FADD.FTZ R160, R160, R133 ;  /* 0x00000085a0a07221 */ /* 0x000fe20000010000 */
[----:B------:R-:W-:Y:S01]  /*3bc0*/  F2FP.BF16.PACK_AB R7, R165, R162 ;  /* 0x000000a2a507723e */ /* 0x000fe200000010ff */
[----:B------:R-:W-:Y:S02]  /*3bd0*/  FADD.FTZ R157, R157, R154 ;  /* 0x0000009a9d9d7221 */ /* 0x000fe40000010000 */
[----:B------:R-:W-:Y:S02]  /*3be0*/  FADD.FTZ R163, R163, R160 ;  /* 0x000000a0a3a37221 */ /* 0x000fe40000010000 */
[----:B------:R-:W-:Y:S02]  /*3bf0*/  FADD.FTZ R156, R156, R157 ;  /* 0x0000009d9c9c7221 */ /* 0x000fe40000010000 */
[----:B-1----:R-:W-:Y:S01]  /*3c00*/  HMMA.16816.F32.BF16 R128, R4, R8, R128 ;  /* 0x000000080480723c */ /* 0x002fe20000041880 */
[----:B------:R-:W-:-:S02]  /*3c10*/  FADD.FTZ R162, R162, R163 ;  /* 0x000000a3a2a27221 */ /* 0x000fc40000010000 */
[----:B------:R-:W-:Y:S02]  /*3c20*/  FADD.FTZ R159, R159, R156 ;  /* 0x0000009c9f9f7221 */ /* 0x000fe40000010000 */
[----:B------:R-:W-:-:S03]  /*3c30*/  FADD.FTZ R162, R165, R162 ;  /* 0x000000a2a5a27221 */ /* 0x000fc60000010000 */
[C---:B------:R-:W-:Y:S01]  /*3c40*/  HMMA.16816.F32.BF16 R124, R4.reuse, R10, R124 ;  /* 0x0000000a047c723c */ /* 0x040fe2000004187c */
[----:B------:R-:W1:Y:S07]  /*3c50*/  LDSM.16.MT88.4 R8, [R197+0x3100] ;  /* 0x00310000c508783b */ /* 0x000e6e0000004200 */
[C---:B---3--:R-:W-:Y:S08]  /*3c60*/  HMMA.16816.F32.BF16 R120, R4.reuse, R16, R120 ;  /* 0x000000100478723c */ /* 0x048ff00000041878 */
[C---:B------:R-:W-:Y:S01]  /*3c70*/  HMMA.16816.F32.BF16 R116, R4.reuse, R18, R116 ;  /* 0x000000120474723c */ /* 0x040fe20000041874 */
[----:B------:R-:W3:Y:S07]  /*3c80*/  LDSM.16.MT88.4 R16, [R196+0x3100] ;  /* 0x00310000c410783b */ /* 0x000eee0000004200 */
[C---:B--2---:R-:W-:Y:S08]  /*3c90*/  HMMA.16816.F32.BF16 R36, R4.reuse, R12, R36 ;  /* 0x0000000c0424723c */ /* 0x044ff00000041824 */
[C---:B------:R-:W-:Y:S01]  /*3ca0*/  HMMA.16816.F32.BF16 R40, R4.reuse, R14, R40 ;  /* 0x0000000e0428723c */ /* 0x040fe20000041828 */
[----:B------:R-:W2:Y:S07]  /*3cb0*/  LDSM.16.MT88.4 R12, [R198+0x5100] ;  /* 0x00510000c60c783b */ /* 0x000eae0000004200 */
[C---:B------:R-:W-:Y:S08]  /*3cc0*/  HMMA.16816.F32.BF16 R68, R4.reuse, R20, R68 ;  /* 0x000000140444723c */ /* 0x040ff00000041844 */
[C---:B-1----:R-:W-:Y:S08]  /*3cd0*/  HMMA.16816.F32.BF16 R52, R4.reuse, R8, R52 ;  /* 0x000000080434723c */ /* 0x042ff00000041834 */
        /* <DEDUP_REMOVED lines=8> */
[C---:B------:R-:W-:Y:S01]  /*3d60*/  HMMA.16816.F32.BF16 R72, R4.reuse, R22, R72 ;  /* 0x000000160448723c */ /* 0x040fe20000041848 */
[----:B------:R-:W-:Y:S07]  /*3d70*/  LDSM.16.MT88.4 R20, [R196+0x3900] ;  /* 0x00390000c414783b */ /* 0x000fee0000004200 */
        /* <DEDUP_REMOVED lines=8> */
[----:B------:R-:W4:Y:S07]  /*3e00*/  LDSM.16.MT88.4 R32, [R196+0x1900] ;  /* 0x00190000c420783b */ /* 0x000f2e0000004200 */
[C---:B------:R-:W-:Y:S08]  /*3e10*/  HMMA.16816.F32.BF16 R104, R4.reuse, R28, R104 ;  /* 0x0000001c0468723c */ /* 0x040ff00000041868 */
[C---:B------:R-:W-:Y:S01]  /*3e20*/  HMMA.16816.F32.BF16 R100, R4.reuse, R30, R100 ;  /* 0x0000001e0464723c */ /* 0x040fe20000041864 */
[----:B------:R-:W5:Y:S07]  /*3e30*/  LDSM.16.MT88.4 R28, [R198+0x3900] ;  /* 0x00390000c61c783b */ /* 0x000f6e0000004200 */
[C---:B------:R-:W-:Y:S08]  /*3e40*/  HMMA.16816.F32.BF16 R44, R4.reuse, R24, R44 ;  /* 0x00000018042c723c */ /* 0x040ff0000004182c */
[----:B------:R-:W-:Y:S01]  /*3e50*/  HMMA.16816.F32.BF16 R48, R4, R26, R48 ;  /* 0x0000001a0430723c */ /* 0x000fe20000041830 */
[----:B------:R-:W3:Y:S06]  /*3e60*/  LDSM.16.MT88.4 R24, [R197+0x3900] ;  /* 0x00390000c518783b */ /* 0x000eec0000004200 */
        /* <DEDUP_REMOVED lines=9> */
[----:B--2---:R-:W-:Y:S01]  /*3f00*/  HMMA.16816.F32.BF16 R128, R4, R12, R128 ;  /* 0x0000000c0480723c */ /* 0x004fe20000041880 */
[----:B------:R-:W-:-:S02]  /*3f10*/  FADD.FTZ R169, R169, R168 ;  /* 0x000000a8a9a97221 */ /* 0x000fc40000010000 */
[----:B------:R-:W-:Y:S02]  /*3f20*/  FADD.FTZ R233, R233, R166 ;  /* 0x000000a6e9e97221 */ /* 0x000fe40000010000 */
[----:B------:R-:W-:-:S03]  /*3f30*/  FADD.FTZ R229, R158, R169 ;  /* 0x000000a99ee57221 */ /* 0x000fc60000010000 */
        /* <DEDUP_REMOVED lines=9> */
[C---:B------:R-:W-:Y:S08]  /*3fd0*/  HMMA.16816.F32.BF16 R116, R4.reuse, R142, R116 ;  /* 0x0000008e0474723c */ /* 0x040ff00000041874 */
[C---:B------:R-:W-:Y:S08]  /*3fe0*/  HMMA.16816.F32.BF16 R112, R4.reuse, R136, R112 ;  /* 0x000000880470723c */ /* 0x040ff00000041870 */
[C---:B------:R-:W-:Y:S08]  /*3ff0*/  HMMA.16816.F32.BF16 R108, R4.reuse, R138, R108 ;  /* 0x0000008a046c723c */ /* 0x040ff0000004186c */
[C---:B----4-:R-:W-:Y:S08]  /*4000*/  HMMA.16816.F32.BF16 R104, R4.reuse, R32, R104 ;  /* 0x000000200468723c */ /* 0x050ff00000041868 */
[C---:B------:R-:W-:Y:S08]  /*4010*/  HMMA.16816.F32.BF16 R100, R4.reuse, R34, R100 ;  /* 0x000000220464723c */ /* 0x040ff00000041864 */
[C---:B-----5:R-:W-:Y:S08]  /*4020*/  HMMA.16816.F32.BF16 R44, R4.reuse, R28, R44 ;  /* 0x0000001c042c723c */ /* 0x060ff0000004182c */
[C---:B------:R-:W-:Y:S08]  /*4030*/  HMMA.16816.F32.BF16 R48, R4.reuse, R30, R48 ;  /* 0x0000001e0430723c */ /* 0x040ff00000041830 */
[C---:B------:R-:W-:Y:S08]  /*4040*/  HMMA.16816.F32.BF16 R52, R4.reuse, R24, R52 ;  /* 0x000000180434723c */ /* 0x040ff00000041834 */
[C---:B------:R-:W-:Y:S08]  /*4050*/  HMMA.16816.F32.BF16 R56, R4.reuse, R26, R56 ;  /* 0x0000001a0438723c */ /* 0x040ff00000041838 */
[C---:B------:R-:W-:Y:S08]  /*4060*/  HMMA.16816.F32.BF16 R60, R4.reuse, R20, R60 ;  /* 0x00000014043c723c */ /* 0x040ff0000004183c */
[C---:B------:R-:W-:Y:S08]  /*4070*/  HMMA.16816.F32.BF16 R64, R4.reuse, R22, R64 ;  /* 0x000000160440723c */ /* 0x040ff00000041840 */
[C---:B--2---:R-:W-:Y:S08]  /*4080*/  HMMA.16816.F32.BF16 R76, R4.reuse, R12, R76 ;  /* 0x0000000c044c723c */ /* 0x044ff0000004184c */
[C---:B------:R-:W-:Y:S08]  /*4090*/  HMMA.16816.F32.BF16 R80, R4.reuse, R14, R80 ;  /* 0x0000000e0450723c */ /* 0x040ff00000041850 */
[C---:B-1----:R-:W-:Y:S08]  /*40a0*/  HMMA.16816.F32.BF16 R84, R4.reuse, R8, R84 ;  /* 0x000000080454723c */ /* 0x042ff00000041854 */
[C---:B------:R-:W-:Y:S08]  /*40b0*/  HMMA.16816.F32.BF16 R88, R4.reuse, R10, R88 ;  /* 0x0000000a0458723c */ /* 0x040ff00000041858 */
[C---:B---3--:R-:W-:Y:S08]  /*40c0*/  HMMA.16816.F32.BF16 R92, R4.reuse, R16, R92 ;  /* 0x00000010045c723c */ /* 0x048ff0000004185c */
[----:B------:R-:W-:Y:S01]  /*40d0*/  HMMA.16816.F32.BF16 R96, R4, R18, R96 ;  /* 0x000000120460723c */ /* 0x000fe20000041860 */
[----:B------:R-:W-:Y:S07]  /*40e0*/  @P0 BRA `(.L_x_2) ;  /* 0x00002f7000000947 */ /* 0x000fee0003800000 */
[----:B------:R-:W-:Y:S01]  /*40f0*/  SHF.R.S32.HI R0, RZ, 0x1f, R215 ;  /* 0x0000001fff007819 */ /* 0x000fe200000114d7 */
[----:B------:R-:W-:Y:S01]  /*4100*/  IMAD.MOV.U32 R135, RZ, RZ, R132 ;  /* 0x000000ffff877224 */ /* 0x000fe200078e0084 */
[----:B------:R-:W-:Y:S01]  /*4110*/  SHF.R.S32.HI R5, RZ, 0x1f, R214 ;  /* 0x0000001fff057819 */ /* 0x000fe200000114d6 */
[----:B------:R-:W-:Y:S01]  /*4120*/  IMAD.WIDE R230, R216, 0x2, RZ ;  /* 0x00000002d8e67825 */ /* 0x000fe200078e02ff */
[----:B------:R-:W-:Y:S01]  /*4130*/  LEA.HI R227, R0, R215, RZ, 0x3 ;  /* 0x000000d700e37211 */ /* 0x000fe200078f18ff */
[----:B------:R-:W-:Y:S01]  /*4140*/  UIADD3 UR7, UR7, -0x2, URZ ;  /* 0xfffffffe07077890 */ /* 0x000fe2000fffe03f */
[----:B------:R-:W-:Y:S01]  /*4150*/  LEA.HI R228, R5, R214, RZ, 0x3 ;  /* 0x000000d605e47211 */ /* 0x000fe200078f18ff */
[----:B------:R-:W-:Y:S01]  /*4160*/  IMAD.MOV.U32 R0, RZ, RZ, R3 ;  /* 0x000000ffff007224 */ /* 0x000fe200078e0003 */
[----:B------:R-:W-:-:S02]  /*4170*/  LOP3.LUT R227, R227, 0xfffffff8, RZ, 0xc0, !PT ;  /* 0xfffffff8e3e37812 */ /* 0x000fc400078ec0ff */
[----:B------:R-:W-:Y:S02]  /*4180*/  LOP3.LUT R228, R228, 0xfffffff8, RZ, 0xc0, !PT ;  /* 0xfffffff8e4e47812 */ /* 0x000fe400078ec0ff */
[----:B------:R-:W-:Y:S02]  /*4190*/  SHF.R.S32.HI R2, RZ, 0x1f, R227 ;  /* 0x0000001fff027819 */ /* 0x000fe400000114e3 */
[----:B------:R-:W-:Y:S02]  /*41a0*/  SHF.R.S32.HI R3, RZ, 0x1f, R228 ;  /* 0x0000001fff037819 */ /* 0x000fe400000114e4 */
[C---:B------:R-:W-:Y:S01]  /*41b0*/  SHF.L.U64.HI R225, R227.reuse, 0x1, R2 ;  /* 0x00000001e3e17819 */ /* 0x040fe20000010202 */
[----:B------:R-:W-:Y:S01]  /*41c0*/  IMAD.SHL.U32 R227, R227, 0x2, RZ ;  /* 0x00000002e3e37824 */ /* 0x000fe200078e00ff */
[----:B------:R-:W-:Y:S01]  /*41d0*/  SEL R223, RZ, 0x10, P5 ;  /* 0x00000010ffdf7807 */ /* 0x000fe20002800000 */
[----:B------:R-:W-:Y:S01]  /*41e0*/  IMAD.SHL.U32 R224, R211, 0x2, RZ ;  /* 0x00000002d3e07824 */ /* 0x000fe200078e00ff */
[----:B------:R-:W-:Y:S02]  /*41f0*/  SEL R222, RZ, 0x10, P4 ;  /* 0x00000010ffde7807 */ /* 0x000fe40002000000 */
[----:B------:R-:W-:-:S02]  /*4200*/  SEL R2, RZ, 0x10, P6 ;  /* 0x00000010ff027807 */ /* 0x000fc40003000000 */
[C---:B------:R-:W-:Y:S02]  /*4210*/  ISETP.NE.U32.AND P1, PT, R223.reuse, RZ, PT ;  /* 0x000000ffdf00720c */ /* 0x040fe40003f25070 */
[----:B------:R-:W-:Y:S02]  /*4220*/  IADD3 R221, -R223, 0x10, RZ ;  /* 0x00000010dfdd7810 */ /* 0x000fe40007ffe1ff */
[C---:B------:R-:W-:Y:S02]  /*4230*/  ISETP.NE.U32.AND P0, PT, R222.reuse, RZ, PT ;  /* 0x000000ffde00720c */ /* 0x040fe40003f05070 */
[----:B------:R-:W-:Y:S02]  /*4240*/  IADD3 R220, -R222, 0x10, RZ ;  /* 0x00000010dedc7810 */ /* 0x000fe40007ffe1ff */
[----:B------:R-:W-:Y:S02]  /*4250*/  IADD3 R219, -R2, 0x10, RZ ;  /* 0x0000001002db7810 */ /* 0x000fe40007ffe1ff */
[C---:B------:R-:W-:Y:S01]  /*4260*/  SHF.L.U64.HI R226, R228.reuse, 0x1, R3 ;  /* 0x00000001e4e27819 */ /* 0x040fe20000010203 */
[----:B------:R-:W-:Y:S01]  /*4270*/  IMAD.SHL.U32 R228, R228, 0x2, RZ ;  /* 0x00000002e4e47824 */ /* 0x000fe200078e00ff */
[----:B------:R-:W-:-:S02]  /*4280*/  P2R R3, PR, RZ, 0x2 ;  /* 0x00000002ff037803 */ /* 0x000fc40000000000 */
[----:B------:R-:W-:Y:S02]  /*4290*/  P2R R3, PR, RZ, 0x1 ;  /* 0x00000001ff037803 */ /* 0x000fe40000000000 */
[----:B------:R-:W-:Y:S02]  /*42a0*/  LOP3.LUT R221, R221, 0xf, RZ, 0xc0, !PT ;  /* 0x0000000fdddd7812 */ /* 0x000fe400078ec0ff */
[----:B------:R-:W-:Y:S02]  /*42b0*/  LOP3.LUT R220, R220, 0xf, RZ, 0xc0, !PT ;  /* 0x0000000fdcdc7812 */ /* 0x000fe400078ec0ff */
[----:B------:R-:W-:Y:S02]  /*42c0*/  LOP3.LUT R219, R219, 0xf, RZ, 0xc0, !PT ;  /* 0x0000000fdbdb7812 */ /* 0x000fe400078ec0ff */
[----:B------:R-:W-:Y:S01]  /*42d0*/  ISETP.NE.U32.AND P2, PT, R2, RZ, PT ;  /* 0x000000ff0200720c */ /* 0x000fe20003f45070 */
[----:B------:R-:W-:Y:S05]  /*42e0*/  BRA `(.L_x_3) ;  /* 0x0000034000007947 */ /* 0x000fea0003800000 */
.L_x_5:
[----:B------:R-:W-:Y:S01]  /*42f0*/  ULEA UR4, UR7, UR10, 0x6 ;  /* 0x0000000a07047291 */ /* 0x000fe2000f8e303f */
[----:B------:R-:W-:Y:S01]  /*4300*/  ISETP.NE.AND P1, PT, R207, 0x1, PT ;  /* 0x00000001cf00780c */ /* 0x000fe20003f25270 */
[----:B------:R-:W-:Y:S04]  /*4310*/  IMAD.MOV.U32 R208, RZ, RZ, RZ ;  /* 0x000000ffffd07224 */ /* 0x000fe800078e00ff */
[----:B------:R-:W-:Y:S05]  /*4320*/  IMAD.U32 R2, RZ, RZ, UR4 ;  /* 0x00000004ff027e24 */ /* 0x000fea000f8e00ff */
[----:B------:R-:W-:Y:S05]  /*4330*/  IADD3 R209, R2, -0x40, R213 ;  /* 0xffffffc002d17810 */ /* 0x000fea0007ffe0d5 */
[----:B------:R-:W-:Y:S04]  /*4340*/  @P1 IMAD.HI.U32 R3, R209, c[0x0][0x2bc], RZ ;  /* 0x0000af00d1031a27 */ /* 0x000fe800078e00ff */
[----:B------:R-:W-:Y:S01]  /*4350*/  IMAD.MOV.U32 R2, RZ, RZ, R209 ;  /* 0x000000ffff027224 */ /* 0x000fe200078e00d1 */
[----:B------:R-:W-:Y:S04]  /*4360*/  @P1 SHF.R.U32.HI R2, RZ, c[0x0][0x2c0], R3 ;  /* 0x0000b000ff021a19 */ /* 0x000fe80000011603 */
[C---:B------:R-:W-:Y:S04]  /*4370*/  @!P3 IADD3 R4, P0, R2.reuse, UR14, RZ ;  /* 0x0000000e0204bc10 */ /* 0x040fe8000ff1e0ff */
[----:B------:R-:W-:Y:S01]  /*4380*/  @!P3 LEA.HI.X.SX32 R3, R2, UR11, 0x1, P0 ;  /* 0x0000000b0203bc11 */ /* 0x000fe200080f0eff */
[----:B------:R-:W-:Y:S01]  /*4390*/  IMAD.MOV R2, RZ, RZ, -R2 ;  /* 0x000000ffff027224 */ /* 0x000fe200078e0a02 */
[----:B------:R-:W-:Y:S03]  /*43a0*/  @!P3 LEA R8, P0, R4, c[0x0][0x2a0], 0x2 ;  /* 0x0000a8000408ba11 */ /* 0x000fe600078010ff */
[----:B------:R-:W-:Y:S01]  /*43b0*/  IMAD R209, R2, c[0x0][0x2b8], R209 ;  /* 0x0000ae0002d17a24 */ /* 0x000fe200078e02d1 */
[----:B------:R-:W-:Y:S03]  /*43c0*/  @!P3 LEA.HI.X R9, R4, c[0x0][0x2a4], R3, 0x2, P0 ;  /* 0x0000a9000409ba11 */ /* 0x000fe600000f1403 */
[----:B------:R-:W-:Y:S01]  /*43d0*/  IMAD.WIDE.U32 R6, R209, c[0x0][0x1e0], RZ ;  /* 0x00007800d1067a25 */ /* 0x000fe200078e00ff */
[----:B------:R-:W-:Y:S01]  /*43e0*/  SHF.R.S32.HI R3, RZ, 0x1f, R209 ;  /* 0x0000001fff037819 */ /* 0x000fe200000114d1 */
[----:B------:R-:W2:Y:S04]  /*43f0*/  @!P3 LDG.E R208, [R8.64] ;  /* 0x0000000c08d0b981 */ /* 0x000ea8000c1e1900 */
[----:B------:R-:W-:Y:S04]  /*4400*/  IMAD R3, R3, c[0x0][0x1e0], RZ ;  /* 0x0000780003037a24 */ /* 0x000fe800078e02ff */
[----:B------:R-:W-:Y:S04]  /*4410*/  IMAD R3, R209, c[0x0][0x1e4], R3 ;  /* 0x00007900d1037a24 */ /* 0x000fe800078e0203 */
[----:B------:R-:W-:Y:S01]  /*4420*/  IMAD.IADD R7, R7, 0x1, R3 ;  /* 0x0000000107077824 */ /* 0x000fe200078e0203 */
[----:B--2---:R-:W-:Y:S03]  /*4430*/  SHF.R.S32.HI R4, RZ, 0x1f, R208 ;  /* 0x0000001fff047819 */ /* 0x004fe600000114d0 */
[----:B------:R-:W-:Y:S04]  /*4440*/  IMAD.WIDE.U32 R6, R208, c[0x0][0x1f0], R6 ;  /* 0x00007c00d0067a25 */ /* 0x000fe800078e0006 */
[----:B------:R-:W-:Y:S01]  /*4450*/  IMAD R4, R4, c[0x0][0x1f0], RZ ;  /* 0x00007c0004047a24 */ /* 0x000fe200078e02ff */
[----:B------:R-:W-:Y:S03]  /*4460*/  IADD3 R5, P0, R6, UR18, RZ ;  /* 0x0000001206057c10 */ /* 0x000fe6000ff1e0ff */
[----:B------:R-:W-:Y:S05]  /*4470*/  IMAD R4, R208, c[0x0][0x1f4], R4 ;  /* 0x00007d00d0047a24 */ /* 0x000fea00078e0204 */
[----:B------:R-:W-:Y:S02]  /*4480*/  IADD3.X R4, R7, UR16, R4, P0, !PT ;  /* 0x0000001007047c10 */ /* 0x000fe400087fe404 */
[C---:B------:R-:W-:Y:S04]  /*4490*/  LEA R3, P0, R5.reuse, c[0x0][0x1c8], 0x1 ;  /* 0x0000720005037a11 */ /* 0x040fe800078008ff */
[----:B------:R-:W-:Y:S02]  /*44a0*/  LEA.HI.X R2, R5, c[0x0][0x1cc], R4, 0x1, P0 ;  /* 0x0000730005027a11 */ /* 0x000fe400000f0c04 */
[----:B------:R-:W1:Y:S04]  /*44b0*/  SHFL.IDX PT, R5, R3, RZ, 0x181f ;  /* 0x00181fff03057589 */ /* 0x000e6800000e0000 */
[----:B------:R-:W2:Y:S01]  /*44c0*/  SHFL.IDX PT, R7, R2, RZ, 0x181f ;  /* 0x00181fff02077589 */ /* 0x000ea200000e0000 */
[C---:B-1----:R-:W-:Y:S05]  /*44d0*/  IADD3 R10, P0, R230.reuse, R5, RZ ;  /* 0x00000005e60a7210 */ /* 0x042fea0007f1e0ff */
[----:B--2---:R-:W-:Y:S01]  /*44e0*/  IMAD.X R11, R231, 0x1, R7, P0 ;  /* 0x00000001e70b7824 */ /* 0x004fe200000e0607 */
[----:B------:R-:W-:Y:S04]  /*44f0*/  IADD3 R8, P0, R5, R227, RZ ;  /* 0x000000e305087210 */ /* 0x000fe80007f1e0ff */
[----:B------:R-:W-:Y:S01]  /*4500*/  @!PT LDS RZ, [RZ] ;  /* 0x00000000fffff984 */ /* 0x000fe20000000800 */
[----:B------:R1:W-:Y:S01]  /*4510*/  LDGSTS.E.BYPASS.LTC128B.128 [R224+0x6100], [R10.64], !P5 ;  /* 0x061000000ae07fae */ /* 0x0003e2000e901d4c */
[----:B------:R-:W-:Y:S01]  /*4520*/  IMAD.X R9, R7, 0x1, R225, P0 ;  /* 0x0000000107097824 */ /* 0x000fe200000e06e1 */
[-C--:B------:R-:W-:Y:S02]  /*4530*/  IADD3 R12, P0, R5, R228.reuse, RZ ;  /* 0x000000e4050c7210 */ /* 0x080fe40007f1e0ff */
[----:B------:R-:W2:Y:S03]  /*4540*/  SHFL.IDX PT, R5, R3, 0x1, 0x181f ;  /* 0x00381f0003057f89 */ /* 0x000ea600000e0000 */
[--C-:B------:R-:W-:Y:S01]  /*4550*/  IMAD.X R13, R7, 0x1, R226.reuse, P0 ;  /* 0x00000001070d7824 */ /* 0x100fe200000e06e2 */
[----:B------:R1:W-:Y:S04]  /*4560*/  LDGSTS.E.BYPASS.LTC128B.128 [R224+0x8100], [R8.64], !P4 ;  /* 0x0810000008e07fae */ /* 0x0003e8000e101d4c */
[----:B------:R-:W3:Y:S04]  /*4570*/  SHFL.IDX PT, R7, R2, 0x1, 0x181f ;  /* 0x00381f0002077f89 */ /* 0x000ee800000e0000 */
[----:B------:R1:W-:Y:S01]  /*4580*/  LDGSTS.E.BYPASS.LTC128B.128 [R224+0xa100], [R12.64], !P6 ;  /* 0x0a1000000ce07fae */ /* 0x0003e2000f101d4c */
[----:B--2---:R-:W-:Y:S05]  /*4590*/  IADD3 R16, P0, R230, R5, RZ ;  /* 0x00000005e6107210 */ /* 0x004fea0007f1e0ff */
[----:B---3--:R-:W-:Y:S01]  /*45a0*/  IMAD.X R17, R231, 0x1, R7, P0 ;  /* 0x00000001e7117824 */ /* 0x008fe200000e0607 */
[----:B------:R-:W-:Y:S04]  /*45b0*/  IADD3 R14, P0, R5, R227, RZ ;  /* 0x000000e3050e7210 */ /* 0x000fe80007f1e0ff */
[----:B------:R1:W-:Y:S01]  /*45c0*/  LDGSTS.E.BYPASS.LTC128B.128 [R224+0x7100], [R16.64], !P5 ;  /* 0x0710000010e07fae */ /* 0x0003e2000e901d4c */
[----:B------:R-:W-:Y:S01]  /*45d0*/  IMAD.X R15, R7, 0x1, R225, P0 ;  /* 0x00000001070f7824 */ /* 0x000fe200000e06e1 */
[----:B------:R-:W-:Y:S04]  /*45e0*/  IADD3 R4, P0, R5, R228, RZ ;  /* 0x000000e405047210 */ /* 0x000fe80007f1e0ff */
[----:B------:R1:W-:Y:S01]  /*45f0*/  LDGSTS.E.BYPASS.LTC128B.128 [R224+0x9100], [R14.64], !P4 ;  /* 0x091000000ee07fae */ /* 0x0003e2000e101d4c */
[----:B------:R-:W-:Y:S05]  /*4600*/  IMAD.X R5, R7, 0x1, R226, P0 ;  /* 0x0000000107057824 */ /* 0x000fea00000e06e2 */
[----:B------:R1:W-:Y:S01]  /*4610*/  LDGSTS.E.BYPASS.LTC128B.128 [R224+0xb100], [R4.64], !P6 ;  /* 0x0b10000004e07fae */ /* 0x0003e2000f101d4c */
[----:B------:R-:W-:-:S05]  /*4620*/  BRA `(.L_x_4) ;  /* 0x000010c000007947 */ /* 0x000fca0003800000 */
.L_x_3:
[----:B------:R-:W-:Y:S04]  /*4630*/  DEPBAR.LE SB0, 0x0 ;  /* 0x000080000000791a */ /* 0x000fe80000000000 */
[----:B------:R-:W-:Y:S01]  /*4640*/  BAR.SYNC.DEFER_BLOCKING 0x0 ;  /* 0x0000000000007b1d */ /* 0x000fe20000010000 */
[----:B------:R-:W-:Y:S01]  /*4650*/  SHF.R.S32.HI R235, RZ, 0x1f, R209 ;  /* 0x0000001fffeb7819 */ /* 0x000fe200000114d1 */
[----:B------:R-:W-:Y:S01]  /*4660*/  IMAD.WIDE.U32 R132, R209, c[0x0][0x208], RZ ;  /* 0x00008200d1847a25 */ /* 0x000fe200078e00ff */
[----:B------:R-:W-:Y:S01]  /*4670*/  SHF.R.S32.HI R3, RZ, 0x1f, R208 ;  /* 0x0000001fff037819 */ /* 0x000fe200000114d0 */
[----:B------:R-:W-:Y:S02]  /*4680*/  UISETP.GE.AND UP0, UPT, UR7, 0x1, UPT ;  /* 0x000000010700788c */ /* 0x000fe4000bf06270 */
[----:B------:R-:W-:Y:S02]  /*4690*/  IMAD R235, R235, c[0x0][0x208], RZ ;  /* 0x00008200ebeb7a24 */ /* 0x000fe400078e02ff */
[----:B------:R-:W-:Y:S02]  /*46a0*/  IMAD R3, R3, c[0x0][0x218], RZ ;  /* 0x0000860003037a24 */ /* 0x000fe400078e02ff */
[----:B------:R-:W-:Y:S02]  /*46b0*/  IMAD R235, R209, c[0x0][0x20c], R235 ;  /* 0x00008300d1eb7a24 */ /* 0x000fe400078e02eb */
[C---:B------:R-:W-:Y:S03]  /*46c0*/  IMAD R3, R208.reuse, c[0x0][0x21c], R3 ;  /* 0x00008700d0037a24 */ /* 0x040fe600078e0203 */
[----:B------:R-:W-:Y:S05]  /*46d0*/  IADD3 R133, R133, R235, RZ ;  /* 0x000000eb85857210 */ /* 0x000fea0007ffe0ff */
[----:B------:R-:W-:Y:S01]  /*46e0*/  IMAD.WIDE.U32 R132, R208, c[0x0][0x218], R132 ;  /* 0x00008600d0847a25 */ /* 0x000fe200078e0084 */
[----:B------:R-:W-:Y:S04]  /*46f0*/  LDSM.16.M88.4 R136, [R206] ;  /* 0x00000000ce88783b */ /* 0x000fe80000000200 */
[----:B------:R-:W-:Y:S04]  /*4700*/  IADD3 R2, P0, R132, UR20, RZ ;  /* 0x0000001484027c10 */ /* 0x000fe8000ff1e0ff */
[----:B------:R-:W-:Y:S01]  /*4710*/  IADD3.X R3, R133, UR5, R3, P0, !PT ;  /* 0x0000000585037c10 */ /* 0x000fe200087fe403 */
[----:B------:R-:W1:Y:S01]  /*4720*/  LDSM.16.M88.4 R140, [R205+0x6100] ;  /* 0x00610000cd8c783b */ /* 0x000e620000000200 */
[C---:B------:R-:W-:Y:S04]  /*4730*/  LEA R232, P0, R2.reuse, c[0x0][0x1f8], 0x1 ;  /* 0x00007e0002e87a11 */ /* 0x040fe800078008ff */
[----:B------:R-:W-:Y:S02]  /*4740*/  LEA.HI.X R134, R2, c[0x0][0x1fc], R3, 0x1, P0 ;  /* 0x00007f0002867a11 */ /* 0x000fe400000f0c03 */
[----:B------:R-:W2:Y:S07]  /*4750*/  LDSM.16.M88.4 R144, [R205+0x6900] ;  /* 0x00690000cd90783b */ /* 0x000eae0000000200 */
[----:B------:R-:W-:Y:S07]  /*4760*/  LDSM.16.M88.4 R148, [R205+0x7100] ;  /* 0x00710000cd94783b */ /* 0x000fee0000000200 */
[----:B------:R-:W-:Y:S07]  /*4770*/  LDSM.16.M88.4 R152, [R205+0x7900] ;  /* 0x00790000cd98783b */ /* 0x000fee0000000200 */
[----:B------:R-:W-:Y:S07]  /*4780*/  LDSM.16.M88.4 R156, [R204] ;  /* 0x00000000cc9c783b */ /* 0x000fee0000000200 */
[----:B------:R-:W-:Y:S01]  /*4790*/  LDSM.16.M88.4 R160, [R203] ;  /* 0x00000000cba0783b */ /* 0x000fe20000000200 */
[C---:B-1----:R-:W-:Y:S06]  /*47a0*/  HMMA.16816.F32.BF16 R4, R136.reuse, R140, RZ ;  /* 0x0000008c8804723c */ /* 0x042fec00000418ff */
[----:B------:R-:W1:Y:S02]  /*47b0*/  SHFL.IDX PT, R2, R232, 0x1, 0x181f ;  /* 0x00381f00e8027f89 */ /* 0x000e6400000e0000 */
[C---:B------:R-:W-:Y:S05]  /*47c0*/  HMMA.16816.F32.BF16 R8, R136.reuse, R142, RZ ;  /* 0x0000008e8808723c */ /* 0x040fea00000418ff */
[----:B------:R-:W3:Y:S03]  /*47d0*/  SHFL.IDX PT, R3, R134, 0x1, 0x181f ;  /* 0x00381f0086037f89 */ /* 0x000ee600000e0000 */
[C---:B--2---:R-:W-:Y:S04]  /*47e0*/  HMMA.16816.F32.BF16 R12, R136.reuse, R144, RZ ;  /* 0x00000090880c723c */ /* 0x044fe800000418ff */
[----:B------:R-:W2:Y:S04]  /*47f0*/  SHFL.IDX PT, R243, R232, RZ, 0x181f ;  /* 0x00181fffe8f37589 */ /* 0x000ea800000e0000 */
[C---:B------:R-:W-:Y:S03]  /*4800*/  HMMA.16816.F32.BF16 R16, R136.reuse, R146, RZ ;  /* 0x000000928810723c */ /* 0x040fe600000418ff */
[----:B------:R-:W4:Y:S01]  /*4810*/  SHFL.IDX PT, R237, R134, RZ, 0x181f ;  /* 0x00181fff86ed7589 */ /* 0x000f2200000e0000 */
[-C--:B-1----:R-:W-:Y:S04]  /*4820*/  IADD3 R234, P1, P0, R221, R2.reuse, R230 ;  /* 0x00000002ddea7210 */ /* 0x082fe8000783e0e6 */
[C---:B------:R-:W-:Y:S01]  /*4830*/  HMMA.16816.F32.BF16 R20, R136.reuse, R148, RZ ;  /* 0x000000948814723c */ /* 0x040fe200000418ff */
[-C--:B---3--:R-:W-:Y:S01]  /*4840*/  IADD3.X R235, RZ, R3.reuse, R231, P1, P0 ;  /* 0x00000003ffeb7210 */ /* 0x088fe20000fe04e7 */
[----:B------:R-:W1:Y:S02]  /*4850*/  LDSM.16.M88.4 R164, [R195] ;  /* 0x00000000c3a4783b */ /* 0x000e640000000200 */
[-C--:B------:R-:W-:Y:S04]  /*4860*/  IADD3 R132, P1, P0, R220, R2.reuse, R227 ;  /* 0x00000002dc847210 */ /* 0x080fe8000783e0e3 */
[C---:B------:R-:W-:Y:S01]  /*4870*/  HMMA.16816.F32.BF16 R24, R136.reuse, R150, RZ ;  /* 0x000000968818723c */ /* 0x040fe200000418ff */
[-C--:B------:R-:W-:Y:S01]  /*4880*/  IADD3.X R133, RZ, R3.reuse, R225, P1, P0 ;  /* 0x00000003ff857210 */ /* 0x080fe20000fe04e1 */
[----:B------:R-:W3:Y:S02]  /*4890*/  LDSM.16.M88.4 R168, [R194] ;  /* 0x00000000c2a8783b */ /* 0x000ee40000000200 */
[----:B------:R-:W-:Y:S04]  /*48a0*/  IADD3 R2, P1, P0, R219, R2, R228 ;  /* 0x00000002db027210 */ /* 0x000fe8000783e0e4 */
[C---:B------:R-:W-:Y:S01]  /*48b0*/  HMMA.16816.F32.BF16 R28, R136.reuse, R152, RZ ;  /* 0x00000098881c723c */ /* 0x040fe200000418ff */
[----:B------:R-:W-:Y:S01]  /*48c0*/  IADD3.X R3, RZ, R3, R226, P1, P0 ;  /* 0x00000003ff037210 */ /* 0x000fe20000fe04e2 */
[----:B------:R-:W5:Y:S01]  /*48d0*/  LDSM.16.M88.4 R172, [R193] ;  /* 0x00000000c1ac783b */ /* 0x000f620000000200 */
[----:B------:R-:W-:Y:S02]  /*48e0*/  ISETP.NE.U32.AND P1, PT, R222, RZ, PT ;  /* 0x000000ffde00720c */ /* 0x000fe40003f25070 */
[----:B--2---:R-:W-:Y:S03]  /*48f0*/  IADD3 R240, P0, R230, R243, RZ ;  /* 0x000000f3e6f07210 */ /* 0x004fe60007f1e0ff */
[----:B------:R-:W-:Y:S01]  /*4900*/  HMMA.16816.F32.BF16 R32, R136, R154, RZ ;  /* 0x0000009a8820723c */ /* 0x000fe200000418ff */
[----:B----4-:R-:W-:Y:S03]  /*4910*/  IADD3.X R241, R231, R237, RZ, P0, !PT ;  /* 0x000000ede7f17210 */ /* 0x010fe600007fe4ff */
[----:B------:R-:W-:Y:S02]  /*4920*/  IADD3 R238, P0, R243, R227, RZ ;  /* 0x000000e3f3ee7210 */ /* 0x000fe40007f1e0ff */
[----:B------:R-:W-:Y:S01]  /*4930*/  @!PT LDS RZ, [RZ] ;  /* 0x00000000fffff984 */ /* 0x000fe20000000800 */
[----:B------:R-:W-:Y:S01]  /*4940*/  @!PT LDS RZ, [RZ] ;  /* 0x00000000fffff984 */ /* 0x000fe20000000800 */
[----:B------:R-:W-:Y:S01]  /*4950*/  @!PT LDS RZ, [RZ] ;  /* 0x00000000fffff984 */ /* 0x000fe20000000800 */
[----:B------:R2:W-:Y:S02]  /*4960*/  LDGSTS.E.BYPASS.LTC128B.128 [R224+0x100], [R240.64], !P5 ;  /* 0x00100000f0e07fae */ /* 0x0005e4000e901d4c */
[C---:B------:R-:W-:Y:S05]  /*4970*/  HMMA.16816.F32.BF16 R4, R156.reuse, R160, R4 ;  /* 0x000000a09c04723c */ /* 0x040fea0000041804 */
[----:B------:R-:W-:Y:S02]  /*4980*/  IADD3.X R239, R237, R225, RZ, P0, !PT ;  /* 0x000000e1edef7210 */ /* 0x000fe400007fe4ff */
[----:B------:R-:W-:Y:S01]  /*4990*/  IADD3 R236, P0, R243, R228, RZ ;  /* 0x000000e4f3ec7210 */ /* 0x000fe20007f1e0ff */
[C---:B------:R-:W-:Y:S02]  /*49a0*/  HMMA.16816.F32.BF16 R8, R156.reuse, R162, R8 ;  /* 0x000000a29c08723c */ /* 0x040fe40000041808 */
[----:B------:R4:W-:Y:S02]  /*49b0*/  LDGSTS.E.BYPASS.LTC128B.128 [R224+0x2100], [R238.64], !P4 ;  /* 0x02100000eee07fae */ /* 0x0009e4000e101d4c */
[----:B------:R-:W-:Y:S02]  /*49c0*/  IADD3.X R237, R237, R226, RZ, P0, !PT ;  /* 0x000000e2eded7210 */ /* 0x000fe400007fe4ff */
[----:B------:R-:W-:Y:S02]  /*49d0*/  ISETP.NE.U32.AND P0, PT, R223, RZ, PT ;  /* 0x000000ffdf00720c */ /* 0x000fe40003f05070 */
[C---:B-1----:R-:W-:Y:S01]  /*49e0*/  HMMA.16816.F32.BF16 R12, R156.reuse, R164, R12 ;  /* 0x000000a49c0c723c */ /* 0x042fe2000004180c */
[----:B------:R1:W-:Y:S07]  /*49f0*/  LDGSTS.E.BYPASS.LTC128B.128 [R224+0x4100], [R236.64], !P6 ;  /* 0x04100000ece07fae */ /* 0x0003ee000f101d4c */
[C---:B------:R-:W-:Y:S03]  /*4a00*/  HMMA.16816.F32.BF16 R16, R156.reuse, R166, R16 ;  /* 0x000000a69c10723c */ /* 0x040fe60000041810 */
[----:B------:R1:W-:Y:S01]  /*4a10*/  LDGSTS.E.BYPASS.LTC128B.128.ZFILL [R224+0x1100], [R234.64], P0 ;  /* 0x01100000eae07fae */ /* 0x0003e20008141d4c */
[----:B------:R-:W-:Y:S04]  /*4a20*/  PLOP3.LUT P0, PT, PT, PT, UP0, 0x80, 0x0 ;  /* 0x000000000000781c */ /* 0x000fe80003f0f008 */
[C---:B---3--:R-:W-:Y:S02]  /*4a30*/  HMMA.16816.F32.BF16 R20, R156.reuse, R168, R20 ;  /* 0x000000a89c14723c */ /* 0x048fe40000041814 */
[----:B------:R3:W-:Y:S06]  /*4a40*/  LDGSTS.E.BYPASS.LTC128B.128.ZFILL [R224+0x3100], [R132.64], P1 ;  /* 0x0310000084e07fae */ /* 0x0007ec0008941d4c */
[C---:B------:R-:W-:Y:S01]  /*4a50*/  HMMA.16816.F32.BF16 R24, R156.reuse, R170, R24 ;  /* 0x000000aa9c18723c */ /* 0x040fe20000041818 */
[----:B------:R1:W-:Y:S07]  /*4a60*/  LDGSTS.E.BYPASS.LTC128B.128.ZFILL [R224+0x5100], [R2.64], P2 ;  /* 0x0510000002e07fae */ /* 0x0003ee0009141d4c */
[C---:B-----5:R-:W-:Y:S01]  /*4a70*/  HMMA.16816.F32.BF16 R28, R156.reuse, R172, R28 ;  /* 0x000000ac9c1c723c */ /* 0x060fe2000004181c */
[----:B------:R-:W-:Y:S07]  /*4a80*/  LDSM.16.M88.4 R176, [R202] ;  /* 0x00000000cab0783b */ /* 0x000fee0000000200 */
[----:B------:R-:W-:Y:S01]  /*4a90*/  HMMA.16816.F32.BF16 R32, R156, R174, R32 ;  /* 0x000000ae9c20723c */ /* 0x000fe20000041820 */
[----:B------:R-:W5:Y:S07]  /*4aa0*/  LDSM.16.M88.4 R180, [R199+0x6100] ;  /* 0x00610000c7b4783b */ /* 0x000f6e0000000200 */
[----:B------:R-:W1:Y:S07]  /*4ab0*/  LDSM.16.M88.4 R136, [R199+0x6900] ;  /* 0x00690000c788783b */ /* 0x000e6e0000000200 */
[----:B------:R-:W1:Y:S07]  /*4ac0*/  LDSM.16.M88.4 R140, [R199+0x7100] ;  /* 0x00710000c78c783b */ /* 0x000e6e0000000200 */
[----:B------:R-:W0:Y:S07]  /*4ad0*/  LDGDEPBAR ;  /* 0x00000000000079af */ /* 0x000e2e0000000000 */
[----:B------:R-:W2:Y:S07]  /*4ae0*/  LDSM.16.M88.4 R144, [R199+0x7900] ;  /* 0x00790000c790783b */ /* 0x000eae0000000200 */
[----:B------:R-:W-:Y:S01]  /*4af0*/  LDSM.16.M88.4 R148, [R201] ;  /* 0x00000000c994783b */ /* 0x000fe20000000200 */
[C---:B-----5:R-:W-:Y:S06]  /*4b00*/  HMMA.16816.F32.BF16 R4, R176.reuse, R180, R4 ;  /* 0x000000b4b004723c */ /* 0x060fec0000041804 */
[----:B------:R-:W5:Y:S02]  /*4b10*/  LDSM.16.M88.4 R152, [R192] ;  /* 0x00000000c098783b */ /* 0x000f640000000200 */
[C---:B------:R-:W-:Y:S05]  /*4b20*/  HMMA.16816.F32.BF16 R8, R176.reuse, R182, R8 ;  /* 0x000000b6b008723c */ /* 0x040fea0000041808 */
[----:B------:R-:W3:Y:S03]  /*4b30*/  LDSM.16.M88.4 R156, [R192+0x800] ;  /* 0x00080000c09c783b */ /* 0x000ee60000000200 */
[C---:B-1----:R-:W-:Y:S04]  /*4b40*/  HMMA.16816.F32.BF16 R12, R176.reuse, R136, R12 ;  /* 0x00000088b00c723c */ /* 0x042fe8000004180c */
[----:B------:R-:W1:Y:S04]  /*4b50*/  LDSM.16.M88.4 R160, [R192+0x1000] ;  /* 0x00100000c0a0783b */ /* 0x000e680000000200 */
[C---:B------:R-:W-:Y:S03]  /*4b60*/  HMMA.16816.F32.BF16 R16, R176.reuse, R138, R16 ;  /* 0x0000008ab010723c */ /* 0x040fe60000041810 */
[----:B------:R-:W1:Y:S05]  /*4b70*/  LDSM.16.M88.4 R164, [R192+0x1800] ;  /* 0x00180000c0a4783b */ /* 0x000e6a0000000200 */
[C---:B------:R-:W-:Y:S02]  /*4b80*/  HMMA.16816.F32.BF16 R20, R176.reuse, R140, R20 ;  /* 0x0000008cb014723c */ /* 0x040fe40000041814 */
[----:B------:R-:W-:Y:S06]  /*4b90*/  LDSM.16.M88.4 R168, [R206+0x4000] ;  /* 0x00400000cea8783b */ /* 0x000fec0000000200 */
[C---:B------:R-:W-:Y:S01]  /*4ba0*/  HMMA.16816.F32.BF16 R24, R176.reuse, R142, R24 ;  /* 0x0000008eb018723c */ /* 0x040fe20000041818 */
[----:B------:R-:W1:Y:S07]  /*4bb0*/  LDSM.16.M88.4 R172, [R205+0x8100] ;  /* 0x00810000cdac783b */ /* 0x000e6e0000000200 */
[C---:B--2---:R-:W-:Y:S01]  /*4bc0*/  HMMA.16816.F32.BF16 R28, R176.reuse, R144, R28 ;  /* 0x00000090b01c723c */ /* 0x044fe2000004181c */
[----:B------:R-:W2:Y:S07]  /*4bd0*/  LDSM.16.M88.4 R136, [R205+0x8900] ;  /* 0x00890000cd88783b */ /* 0x000eae0000000200 */
[----:B------:R-:W-:Y:S01]  /*4be0*/  HMMA.16816.F32.BF16 R32, R176, R146, R32 ;  /* 0x00000092b020723c */ /* 0x000fe20000041820 */
[----:B------:R-:W2:Y:S07]  /*4bf0*/  LDSM.16.M88.4 R140, [R205+0x9100] ;  /* 0x00910000cd8c783b */ /* 0x000eae0000000200 */
[C---:B-----5:R-:W-:Y:S01]  /*4c00*/  HMMA.16816.F32.BF16 R4, R148.reuse, R152, R4 ;  /* 0x000000989404723c */ /* 0x060fe20000041804 */
[----:B------:R-:W5:Y:S07]  /*4c10*/  LDSM.16.M88.4 R144, [R205+0x9900] ;  /* 0x00990000cd90783b */ /* 0x000f6e0000000200 */
[C---:B------:R-:W-:Y:S01]  /*4c20*/  HMMA.16816.F32.BF16 R8, R148.reuse, R154, R8 ;  /* 0x0000009a9408723c */ /* 0x040fe20000041808 */
[----:B------:R-:W-:Y:S07]  /*4c30*/  LDSM.16.M88.4 R176, [R204+0x4000] ;  /* 0x00400000ccb0783b */ /* 0x000fee0000000200 */
[C---:B---3--:R-:W-:Y:S01]  /*4c40*/  HMMA.16816.F32.BF16 R12, R148.reuse, R156, R12 ;  /* 0x0000009c940c723c */ /* 0x048fe2000004180c */
[----:B------:R-:W3:Y:S07]  /*4c50*/  LDSM.16.M88.4 R180, [R191] ;  /* 0x00000000bfb4783b */ /* 0x000eee0000000200 */
[C---:B------:R-:W-:Y:S01]  /*4c60*/  HMMA.16816.F32.BF16 R16, R148.reuse, R158, R16 ;  /* 0x0000009e9410723c */ /* 0x040fe20000041810 */
[----:B------:R-:W-:Y:S07]  /*4c70*/  LDSM.16.M88.4 R152, [R189] ;  /* 0x00000000bd98783b */ /* 0x000fee0000000200 */
[C---:B-1----:R-:W-:Y:S01]  /*4c80*/  HMMA.16816.F32.BF16 R20, R148.reuse, R160, R20 ;  /* 0x000000a09414723c */ /* 0x042fe20000041814 */
[----:B------:R-:W-:Y:S07]  /*4c90*/  LDSM.16.M88.4 R156, [R188] ;  /* 0x00000000bc9c783b */ /* 0x000fee0000000200 */
[C---:B------:R-:W-:Y:S01]  /*4ca0*/  HMMA.16816.F32.BF16 R24, R148.reuse, R162, R24 ;  /* 0x000000a29418723c */ /* 0x040fe20000041818 */
[----:B------:R-:W-:Y:S07]  /*4cb0*/  LDSM.16.M88.4 R160, [R202+0x4000] ;  /* 0x00400000caa0783b */ /* 0x000fee0000000200 */
[C---:B------:R-:W-:Y:S08]  /*4cc0*/  HMMA.16816.F32.BF16 R28, R148.reuse, R164, R28 ;  /* 0x000000a4941c723c */ /* 0x040ff0000004181c */
[----:B------:R-:W-:Y:S01]  /*4cd0*/  HMMA.16816.F32.BF16 R32, R148, R166, R32 ;  /* 0x000000a69420723c */ /* 0x000fe20000041820 */
[----:B------:R-:W1:Y:S07]  /*4ce0*/  LDSM.16.M88.4 R148, [R190] ;  /* 0x00000000be94783b */ /* 0x000e6e0000000200 */
[C---:B------:R-:W-:Y:S01]  /*4cf0*/  HMMA.16816.F32.BF16 R4, R168.reuse, R172, R4 ;  /* 0x000000aca804723c */ /* 0x040fe20000041804 */
[----:B------:R-:W1:Y:S07]  /*4d00*/  LDSM.16.M88.4 R164, [R199+0x8100] ;  /* 0x00810000c7a4783b */ /* 0x000e6e0000000200 */
[C---:B------:R-:W-:Y:S01]  /*4d10*/  HMMA.16816.F32.BF16 R8, R168.reuse, R174, R8 ;  /* 0x000000aea808723c */ /* 0x040fe20000041808 */
[----:B------:R-:W-:Y:S07]  /*4d20*/  LDSM.16.M88.4 R172, [R192+0x2000] ;  /* 0x00200000c0ac783b */ /* 0x000fee0000000200 */
[C---:B--2---:R-:W-:Y:S08]  /*4d30*/  HMMA.16816.F32.BF16 R12, R168.reuse, R136, R12 ;  /* 0x00000088a80c723c */ /* 0x044ff0000004180c */
[C---:B------:R-:W-:Y:S01]  /*4d40*/  HMMA.16816.F32.BF16 R16, R168.reuse, R138, R16 ;  /* 0x0000008aa810723c */ /* 0x040fe20000041810 */
[----:B------:R-:W2:Y:S07]  /*4d50*/  LDSM.16.M88.4 R136, [R199+0x8900] ;  /* 0x00890000c788783b */ /* 0x000eae0000000200 */
[C---:B------:R-:W-:Y:S08]  /*4d60*/  HMMA.16816.F32.BF16 R20, R168.reuse, R140, R20 ;  /* 0x0000008ca814723c */ /* 0x040ff00000041814 */
[C---:B------:R-:W-:Y:S01]  /*4d70*/  HMMA.16816.F32.BF16 R24, R168.reuse, R142, R24 ;  /* 0x0000008ea818723c */ /* 0x040fe20000041818 */
[----:B------:R-:W2:Y:S07]  /*4d80*/  LDSM.16.M88.4 R140, [R199+0x9100] ;  /* 0x00910000c78c783b */ /* 0x000eae0000000200 */
[C---:B-----5:R-:W-:Y:S08]  /*4d90*/  HMMA.16816.F32.BF16 R28, R168.reuse, R144, R28 ;  /* 0x00000090a81c723c */ /* 0x060ff0000004181c */
[----:B------:R-:W-:Y:S01]  /*4da0*/  HMMA.16816.F32.BF16 R32, R168, R146, R32 ;  /* 0x00000092a820723c */ /* 0x000fe20000041820 */
[----:B------:R-:W5:Y:S07]  /*4db0*/  LDSM.16.M88.4 R144, [R199+0x9900] ;  /* 0x00990000c790783b */ /* 0x000f6e0000000200 */
[C---:B---3--:R-:W-:Y:S01]  /*4dc0*/  HMMA.16816.F32.BF16 R4, R176.reuse, R180, R4 ;  /* 0x000000b4b004723c */ /* 0x048fe20000041804 */
[----:B------:R-:W3:Y:S07]  /*4dd0*/  LDSM.16.M88.4 R168, [R201+0x4000] ;  /* 0x00400000c9a8783b */ /* 0x000eee0000000200 */
[C---:B------:R-:W-:Y:S01]  /*4de0*/  HMMA.16816.F32.BF16 R8, R176.reuse, R182, R8 ;  /* 0x000000b6b008723c */ /* 0x040fe20000041808 */
[----:B------:R-:W-:Y:S07]  /*4df0*/  LDSM.16.M88.4 R180, [R205+0xa100] ;  /* 0x00a10000cdb4783b */ /* 0x000fee0000000200 */
[C---:B-1----:R-:W-:Y:S08]  /*4e00*/  HMMA.16816.F32.BF16 R12, R176.reuse, R148, R12 ;  /* 0x00000094b00c723c */ /* 0x042ff0000004180c */
[C---:B------:R-:W-:Y:S01]  /*4e10*/  HMMA.16816.F32.BF16 R16, R176.reuse, R150, R16 ;  /* 0x00000096b010723c */ /* 0x040fe20000041810 */
[----:B------:R-:W1:Y:S07]  /*4e20*/  LDSM.16.M88.4 R148, [R192+0x2800] ;  /* 0x00280000c094783b */ /* 0x000e6e0000000200 */
[C---:B------:R-:W-:Y:S08]  /*4e30*/  HMMA.16816.F32.BF16 R20, R176.reuse, R152, R20 ;  /* 0x00000098b014723c */ /* 0x040ff00000041814 */
[C---:B------:R-:W-:Y:S01]  /*4e40*/  HMMA.16816.F32.BF16 R24, R176.reuse, R154, R24 ;  /* 0x0000009ab018723c */ /* 0x040fe20000041818 */
[----:B------:R-:W1:Y:S07]  /*4e50*/  LDSM.16.M88.4 R152, [R192+0x3000] ;  /* 0x00300000c098783b */ /* 0x000e6e0000000200 */
[C---:B------:R-:W-:Y:S08]  /*4e60*/  HMMA.16816.F32.BF16 R28, R176.reuse, R156, R28 ;  /* 0x0000009cb01c723c */ /* 0x040ff0000004181c */
[----:B------:R-:W-:Y:S01]  /*4e70*/  HMMA.16816.F32.BF16 R32, R176, R158, R32 ;  /* 0x0000009eb020723c */ /* 0x000fe20000041820 */
[----:B------:R-:W1:Y:S07]  /*4e80*/  LDSM.16.M88.4 R156, [R192+0x3800] ;  /* 0x00380000c09c783b */ /* 0x000e6e0000000200 */
[C---:B------:R-:W-:Y:S01]  /*4e90*/  HMMA.16816.F32.BF16 R4, R160.reuse, R164, R4 ;  /* 0x000000a4a004723c */ /* 0x040fe20000041804 */
[----:B------:R-:W1:Y:S07]  /*4ea0*/  LDSM.16.M88.4 R176, [R206+0x8000] ;  /* 0x00800000ceb0783b */ /* 0x000e6e0000000200 */
[C---:B------:R-:W-:Y:S01]  /*4eb0*/  HMMA.16816.F32.BF16 R8, R160.reuse, R166, R8 ;  /* 0x000000a6a008723c */ /* 0x040fe20000041808 */
[----:B------:R-:W-:Y:S07]  /*4ec0*/  LDSM.16.M88.4 R164, [R187] ;  /* 0x00000000bba4783b */ /* 0x000fee0000000200 */
        /* <DEDUP_REMOVED lines=15> */
[----:B------:R-:W1:Y:S07]  /*4fc0*/  LDSM.16.M88.4 R148, [R186] ;  /* 0x00000000ba94783b */ /* 0x000e6e0000000200 */
[C---:B------:R-:W-:Y:S08]  /*4fd0*/  HMMA.16816.F32.BF16 R20, R168.reuse, R152, R20 ;  /* 0x00000098a814723c */ /* 0x040ff00000041814 */
[C---:B------:R-:W-:Y:S01]  /*4fe0*/  HMMA.16816.F32.BF16 R24, R168.reuse, R154, R24 ;  /* 0x0000009aa818723c */ /* 0x040fe20000041818 */
[----:B------:R-:W1:Y:S07]  /*4ff0*/  LDSM.16.M88.4 R152, [R185] ;  /* 0x00000000b998783b */ /* 0x000e6e0000000200 */
[C---:B------:R-:W-:Y:S08]  /*5000*/  HMMA.16816.F32.BF16 R28, R168.reuse, R156, R28 ;  /* 0x0000009ca81c723c */ /* 0x040ff0000004181c */
[----:B------:R-:W-:Y:S01]  /*5010*/  HMMA.16816.F32.BF16 R32, R168, R158, R32 ;  /* 0x0000009ea820723c */ /* 0x000fe20000041820 */
[----:B------:R-:W1:Y:S07]  /*5020*/  LDSM.16.M88.4 R156, [R184] ;  /* 0x00000000b89c783b */ /* 0x000e6e0000000200 */
[----:B------:R-:W1:Y:S01]  /*5030*/  LDSM.16.M88.4 R168, [R202+0x8000] ;  /* 0x00800000caa8783b */ /* 0x000e620000000200 */
[C---:B------:R-:W-:Y:S08]  /*5040*/  HMMA.16816.F32.BF16 R4, R176.reuse, R180, R4 ;  /* 0x000000b4b004723c */ /* 0x040ff00000041804 */
[C---:B------:R-:W-:Y:S01]  /*5050*/  HMMA.16816.F32.BF16 R8, R176.reuse, R182, R8 ;  /* 0x000000b6b008723c */ /* 0x040fe20000041808 */
[----:B------:R-:W-:Y:S07]  /*5060*/  LDSM.16.M88.4 R180, [R192+0x4000] ;  /* 0x00400000c0b4783b */ /* 0x000fee0000000200 */
[C---:B--2---:R-:W-:Y:S08]  /*5070*/  HMMA.16816.F32.BF16 R12, R176.reuse, R136, R12 ;  /* 0x00000088b00c723c */ /* 0x044ff0000004180c */
[C---:B------:R-:W-:Y:S01]  /*5080*/  HMMA.16816.F32.BF16 R16, R176.reuse, R138, R16 ;  /* 0x0000008ab010723c */ /* 0x040fe20000041810 */
[----:B------:R-:W2:Y:S07]  /*5090*/  LDSM.16.M88.4 R136, [R199+0xa900] ;  /* 0x00a90000c788783b */ /* 0x000eae0000000200 */
[C---:B------:R-:W-:Y:S08]  /*50a0*/  HMMA.16816.F32.BF16 R20, R176.reuse, R140, R20 ;  /* 0x0000008cb014723c */ /* 0x040ff00000041814 */
[C---:B------:R-:W-:Y:S01]  /*50b0*/  HMMA.16816.F32.BF16 R24, R176.reuse, R142, R24 ;  /* 0x0000008eb018723c */ /* 0x040fe20000041818 */
[----:B------:R-:W1:Y:S07]  /*50c0*/  LDSM.16.M88.4 R140, [R199+0xb100] ;  /* 0x00b10000c78c783b */ /* 0x000e6e0000000200 */
[C---:B-----5:R-:W-:Y:S08]  /*50d0*/  HMMA.16816.F32.BF16 R28, R176.reuse, R144, R28 ;  /* 0x00000090b01c723c */ /* 0x060ff0000004181c */
[----:B------:R-:W-:Y:S01]  /*50e0*/  HMMA.16816.F32.BF16 R32, R176, R146, R32 ;  /* 0x00000092b020723c */ /* 0x000fe20000041820 */
[----:B------:R-:W5:Y:S07]  /*50f0*/  LDSM.16.M88.4 R144, [R199+0xb900] ;  /* 0x00b90000c790783b */ /* 0x000f6e0000000200 */
[----:B------:R-:W2:Y:S01]  /*5100*/  LDSM.16.M88.4 R176, [R201+0x8000] ;  /* 0x00800000c9b0783b */ /* 0x000ea20000000200 */
[C---:B---3--:R-:W-:Y:S08]  /*5110*/  HMMA.16816.F32.BF16 R4, R160.reuse, R164, R4 ;  /* 0x000000a4a004723c */ /* 0x048ff00000041804 */
[C---:B------:R-:W-:Y:S08]  /*5120*/  HMMA.16816.F32.BF16 R8, R160.reuse, R166, R8 ;  /* 0x000000a6a008723c */ /* 0x040ff00000041808 */
[C---:B-1----:R-:W-:Y:S08]  /*5130*/  HMMA.16816.F32.BF16 R12, R160.reuse, R148, R12 ;  /* 0x00000094a00c723c */ /* 0x042ff0000004180c */
[C---:B------:R-:W-:Y:S08]  /*5140*/  HMMA.16816.F32.BF16 R16, R160.reuse, R150, R16 ;  /* 0x00000096a010723c */ /* 0x040ff00000041810 */
[C---:B------:R-:W-:Y:S08]  /*5150*/  HMMA.16816.F32.BF16 R20, R160.reuse, R152, R20 ;  /* 0x00000098a014723c */ /* 0x040ff00000041814 */
[C---:B------:R-:W-:Y:S08]  /*5160*/  HMMA.16816.F32.BF16 R24, R160.reuse, R154, R24 ;  /* 0x0000009aa018723c */ /* 0x040ff00000041818 */
[C---:B------:R-:W-:Y:S08]  /*5170*/  HMMA.16816.F32.BF16 R28, R160.reuse, R156, R28 ;  /* 0x0000009ca01c723c */ /* 0x040ff0000004181c */
[----:B------:R-:W-:Y:S08]  /*5180*/  HMMA.16816.F32.BF16 R32, R160, R158, R32 ;  /* 0x0000009ea020723c */ /* 0x000ff00000041820 */
[C---:B------:R-:W-:Y:S08]  /*5190*/  HMMA.16816.F32.BF16 R4, R168.reuse, R172, R4 ;  /* 0x000000aca804723c */ /* 0x040ff00000041804 */
[C---:B------:R-:W-:Y:S08]  /*51a0*/  HMMA.16816.F32.BF16 R8, R168.reuse, R174, R8 ;  /* 0x000000aea808723c */ /* 0x040ff00000041808 */
[C---:B--2---:R-:W-:Y:S08]  /*51b0*/  HMMA.16816.F32.BF16 R12, R168.reuse, R136, R12 ;  /* 0x00000088a80c723c */ /* 0x044ff0000004180c */
[C---:B------:R-:W-:Y:S01]  /*51c0*/  HMMA.16816.F32.BF16 R16, R168.reuse, R138, R16 ;  /* 0x0000008aa810723c */ /* 0x040fe20000041810 */
[----:B------:R-:W1:Y:S07]  /*51d0*/  LDSM.16.M88.4 R136, [R192+0x4800] ;  /* 0x00480000c088783b */ /* 0x000e6e0000000200 */
[C---:B------:R-:W-:Y:S08]  /*51e0*/  HMMA.16816.F32.BF16 R20, R168.reuse, R140, R20 ;  /* 0x0000008ca814723c */ /* 0x040ff00000041814 */
[C---:B------:R-:W-:Y:S01]  /*51f0*/  HMMA.16816.F32.BF16 R24, R168.reuse, R142, R24 ;  /* 0x0000008ea818723c */ /* 0x040fe20000041818 */
[----:B------:R-:W2:Y:S07]  /*5200*/  LDSM.16.M88.4 R140, [R192+0x5000] ;  /* 0x00500000c08c783b */ /* 0x000eae0000000200 */
[C---:B-----5:R-:W-:Y:S08]  /*5210*/  HMMA.16816.F32.BF16 R28, R168.reuse, R144, R28 ;  /* 0x00000090a81c723c */ /* 0x060ff0000004181c */
[----:B------:R-:W-:Y:S08]  /*5220*/  HMMA.16816.F32.BF16 R32, R168, R146, R32 ;  /* 0x00000092a820723c */ /* 0x000ff00000041820 */
[C---:B------:R-:W-:Y:S08]  /*5230*/  HMMA.16816.F32.BF16 R4, R176.reuse, R180, R4 ;  /* 0x000000b4b004723c */ /* 0x040ff00000041804 */
[C---:B------:R-:W-:Y:S08]  /*5240*/  HMMA.16816.F32.BF16 R8, R176.reuse, R182, R8 ;  /* 0x000000b6b008723c */ /* 0x040ff00000041808 */
[C---:B-1----:R-:W-:Y:S08]  /*5250*/  HMMA.16816.F32.BF16 R12, R176.reuse, R136, R12 ;  /* 0x00000088b00c723c */ /* 0x042ff0000004180c */
[C---:B------:R-:W-:Y:S01]  /*5260*/  HMMA.16816.F32.BF16 R16, R176.reuse, R138, R16 ;  /* 0x0000008ab010723c */ /* 0x040fe20000041810 */
[----:B------:R-:W1:Y:S01]  /*5270*/  LDSM.16.M88.4 R136, [R192+0x5800] ;  /* 0x00580000c088783b */ /* 0x000e620000000200 */
[----:B------:R-:W-:Y:S04]  /*5280*/  DEPBAR.LE SB0, 0x0 ;  /* 0x000080000000791a */ /* 0x000fe80000000000 */
[----:B------:R-:W-:Y:S02]  /*5290*/  FMUL.FTZ R134, R4, c[0x0][0x320] ;  /* 0x0000c80004867a20 */ /* 0x000fe40000410000 */
[C---:B--2---:R-:W-:Y:S02]  /*52a0*/  HMMA.16816.F32.BF16 R20, R176.reuse, R140, R20 ;  /* 0x0000008cb014723c */ /* 0x044fe40000041814 */
[----:B------:R-:W2:Y:S01]  /*52b0*/  MUFU.TANH R174, R134 ;  /* 0x0000008600ae7308 */ /* 0x000ea20000002400 */
[----:B------:R-:W-:Y:S02]  /*52c0*/  BAR.SYNC.DEFER_BLOCKING 0x0 ;  /* 0x0000000000007b1d */ /* 0x000fe40000010000 */
[----:B------:R-:W-:Y:S02]  /*52d0*/  FMUL.FTZ R133, R7, c[0x0][0x320] ;  /* 0x0000c80007857a20 */ /* 0x000fe40000410000 */
[----:B------:R-:W-:Y:S01]  /*52e0*/  FMUL.FTZ R232, R9, c[0x0][0x320] ;  /* 0x0000c80009e87a20 */ /* 0x000fe20000410000 */
[C---:B------:R-:W-:Y:S04]  /*52f0*/  HMMA.16816.F32.BF16 R24, R176.reuse, R142, R24 ;  /* 0x0000008eb018723c */ /* 0x040fe80000041818 */
[----:B------:R3:W2:Y:S01]  /*5300*/  MUFU.TANH R165, R133 ;  /* 0x0000008500a57308 */ /* 0x0006a20000002400 */
[----:B------:R-:W-:Y:S02]  /*5310*/  FMUL.FTZ R3, R5, c[0x0][0x320] ;  /* 0x0000c80005037a20 */ /* 0x000fe40000410000 */
[----:B------:R-:W-:Y:S02]  /*5320*/  FMUL.FTZ R2, R6, c[0x0][0x320] ;  /* 0x0000c80006027a20 */ /* 0x000fe40000410000 */
[----:B------:R-:W-:Y:S03]  /*5330*/  FMUL.FTZ R132, R8, c[0x0][0x320] ;  /* 0x0000c80008847a20 */ /* 0x000fe60000410000 */
[----:B------:R-:W-:Y:S02]  /*5340*/  FMUL.FTZ R252, R14, c[0x0][0x320] ;  /* 0x0000c8000efc7a20 */ /* 0x000fe40000410000 */
[----:B------:R5:W2:Y:S01]  /*5350*/  MUFU.TANH R173, R232 ;  /* 0x000000e800ad7308 */ /* 0x000aa20000002400 */
[----:B------:R-:W-:Y:S02]  /*5360*/  FMUL.FTZ R251, R15, c[0x0][0x320] ;  /* 0x0000c8000ffb7a20 */ /* 0x000fe40000410000 */
[----:B------:R-:W-:Y:S02]  /*5370*/  FMUL.FTZ R250, R16, c[0x0][0x320] ;  /* 0x0000c80010fa7a20 */ /* 0x000fe40000410000 */
[----:B------:R-:W-:Y:S02]  /*5380*/  FMUL.FTZ R248, R17, c[0x0][0x320] ;  /* 0x0000c80011f87a20 */ /* 0x000fe40000410000 */
[----:B------:R-:W-:Y:S02]  /*5390*/  FMUL.FTZ R249, R18, c[0x0][0x320] ;  /* 0x0000c80012f97a20 */ /* 0x000fe40000410000 */
[----:B------:R-:W-:Y:S01]  /*53a0*/  FMUL.FTZ R247, R19, c[0x0][0x320] ;  /* 0x0000c80013f77a20 */ /* 0x000fe20000410000 */
[----:B------:R2:W2:Y:S01]  /*53b0*/  MUFU.TANH R170, R3 ;  /* 0x0000000300aa7308 */ /* 0x0004a20000002400 */
[C---:B-1----:R-:W-:Y:S03]  /*53c0*/  HMMA.16816.F32.BF16 R28, R176.reuse, R136, R28 ;  /* 0x00000088b01c723c */ /* 0x042fe6000004181c */
[----:B---3--:R-:W-:Y:S02]  /*53d0*/  FMUL.FTZ R133, R12, c[0x0][0x320] ;  /* 0x0000c8000c857a20 */ /* 0x008fe40000410000 */
[----:B------:R-:W-:Y:S02]  /*53e0*/  FMUL.FTZ R246, R20, c[0x0][0x320] ;  /* 0x0000c80014f67a20 */ /* 0x000fe40000410000 */
[----:B------:R-:W-:Y:S01]  /*53f0*/  FMUL.FTZ R244, R21, c[0x0][0x320] ;  /* 0x0000c80015f47a20 */ /* 0x000fe20000410000 */
[----:B------:R-:W-:Y:S01]  /*5400*/  HMMA.16816.F32.BF16 R32, R176, R138, R32 ;  /* 0x0000008ab020723c */ /* 0x000fe20000041820 */
[----:B------:R1:W3:Y:S03]  /*5410*/  MUFU.TANH R167, R2 ;  /* 0x0000000200a77308 */ /* 0x0002e60000002400 */
[----:B------:R-:W-:Y:S02]  /*5420*/  FMUL.FTZ R245, R22, c[0x0][0x320] ;  /* 0x0000c80016f57a20 */ /* 0x000fe40000410000 */
[----:B------:R-:W-:Y:S02]  /*5430*/  FMUL.FTZ R243, R23, c[0x0][0x320] ;  /* 0x0000c80017f37a20 */ /* 0x000fe40000410000 */
[----:B------:R-:W-:Y:S03]  /*5440*/  FMUL.FTZ R242, R24, c[0x0][0x320] ;  /* 0x0000c80018f27a20 */ /* 0x000fe60000410000 */
[----:B------:R3:W3:Y:S01]  /*5450*/  MUFU.TANH R169, R132 ;  /* 0x0000008400a97308 */ /* 0x0006e20000002400 */
[----:B------:R-:W-:Y:S02]  /*5460*/  FMUL.FTZ R240, R25, c[0x0][0x320] ;  /* 0x0000c80019f07a20 */ /* 0x000fe40000410000 */
[----:B------:R-:W-:Y:S02]  /*5470*/  FMUL.FTZ R241, R26, c[0x0][0x320] ;  /* 0x0000c8001af17a20 */ /* 0x000fe40000410000 */
[----:B----4-:R-:W-:Y:S02]  /*5480*/  FMUL.FTZ R239, R27, c[0x0][0x320] ;  /* 0x0000c8001bef7a20 */ /* 0x010fe40000410000 */
[----:B------:R-:W-:Y:S02]  /*5490*/  FMUL.FTZ R236, R28, c[0x0][0x320] ;  /* 0x0000c8001cec7a20 */ /* 0x000fe40000410000 */
[----:B------:R-:W-:Y:S01]  /*54a0*/  FMUL.FTZ R238, R29, c[0x0][0x320] ;  /* 0x0000c8001dee7a20 */ /* 0x000fe20000410000 */
[----:B------:R4:W4:Y:S01]  /*54b0*/  MUFU.TANH R182, R133 ;  /* 0x0000008500b67308 */ /* 0x0009220000002400 */
[----:B------:R-:W-:Y:S02]  /*54c0*/  FMUL.FTZ R237, R30, c[0x0][0x320] ;  /* 0x0000c8001eed7a20 */ /* 0x000fe40000410000 */
[----:B------:R-:W-:Y:S02]  /*54d0*/  FMUL.FTZ R235, R31, c[0x0][0x320] ;  /* 0x0000c8001feb7a20 */ /* 0x000fe40000410000 */
[----:B------:R-:W-:Y:S02]  /*54e0*/  FMUL.FTZ R234, R32, c[0x0][0x320] ;  /* 0x0000c80020ea7a20 */ /* 0x000fe40000410000 */
[----:B-----5:R-:W-:Y:S02]  /*54f0*/  FMUL.FTZ R232, R33, c[0x0][0x320] ;  /* 0x0000c80021e87a20 */ /* 0x020fe40000410000 */
[----:B------:R-:W-:Y:S01]  /*5500*/  FMUL.FTZ R134, R34, c[0x0][0x320] ;  /* 0x0000c80022867a20 */ /* 0x000fe20000410000 */
[----:B------:R-:W4:Y:S01]  /*5510*/  MUFU.TANH R252, R252 ;  /* 0x000000fc00fc7308 */ /* 0x000f220000002400 */
[----:B--2---:R-:W-:Y:S02]  /*5520*/  FMUL.FTZ R3, R10, c[0x0][0x320] ;  /* 0x0000c8000a037a20 */ /* 0x004fe40000410000 */
[----:B-1----:R-:W-:Y:S02]  /*5530*/  FMUL.FTZ R2, R11, c[0x0][0x320] ;  /* 0x0000c8000b027a20 */ /* 0x002fe40000410000 */
[----:B---3--:R-:W-:Y:S02]  /*5540*/  FMUL.FTZ R132, R13, c[0x0][0x320] ;  /* 0x0000c8000d847a20 */ /* 0x008fe40000410000 */
[----:B------:R-:W-:Y:S03]  /*5550*/  FMUL.FTZ R35, R35, c[0x0][0x320] ;  /* 0x0000c80023237a20 */ /* 0x000fe60000410000 */
[----:B------:R1:W2:Y:S10]  /*5560*/  MUFU.TANH R183, R3 ;  /* 0x0000000300b77308 */ /* 0x0002b40000002400 */
[----:B------:R1:W3:Y:S10]  /*5570*/  MUFU.TANH R181, R2 ;  /* 0x0000000200b57308 */ /* 0x0002f40000002400 */
[----:B------:R1:W1:Y:S10]  /*5580*/  MUFU.TANH R166, R132 ;  /* 0x0000008400a67308 */ /* 0x0002740000002400 */
[----:B------:R-:W1:Y:S10]  /*5590*/  MUFU.TANH R251, R251 ;  /* 0x000000fb00fb7308 */ /* 0x000e740000002400 */
        /* <DEDUP_REMOVED lines=19> */
[----:B------:R1:W1:Y:S02]  /*56d0*/  MUFU.TANH R133, R35 ;  /* 0x0000002300857308 */ /* 0x0002640000002400 */
[----:B-1234-:R-:W-:-:S05]  /*56e0*/  @P0 BRA `(.L_x_5) ;  /* 0xffffec0000000947 */ /* 0x01efca000383ffff */
.L_x_4:
[----:B------:R-:W-:Y:S01]  /*56f0*/  FMNMX.FTZ R2, R167, R0, !PT ;  /* 0x00000000a7027209 */ /* 0x000fe20007810000 */
[----:B-1----:R-:W-:Y:S01]  /*5700*/  LDSM.16.MT88.4 R12, [R200+0x100] ;  /* 0x00010000c80c783b */ /* 0x002fe20000004200 */
[----:B------:R-:W-:Y:S01]  /*5710*/  FMNMX.FTZ R3, R174, R135, !PT ;  /* 0x00000087ae037209 */ /* 0x000fe20007810000 */
[----:B------:R-:W-:Y:S01]  /*5720*/  UIADD3 UR4, UR7, -0x1, URZ ;  /* 0xffffffff07047890 */ /* 0x000fe2000fffe03f */
[----:B------:R-:W-:Y:S02]  /*5730*/  FMNMX.FTZ R2, R165, R2, !PT ;  /* 0x00000002a5027209 */ /* 0x000fe40007810000 */
[----:B------:R-:W-:Y:S02]  /*5740*/  FMNMX.FTZ R4, R170, R3, !PT ;  /* 0x00000003aa047209 */ /* 0x000fe40007810000 */
[----:B------:R-:W-:Y:S01]  /*5750*/  FMNMX.FTZ R2, R183, R2, !PT ;  /* 0x00000002b7027209 */ /* 0x000fe20007810000 */
[----:B------:R-:W-:Y:S01]  /*5760*/  LDSM.16.MT88.4 R20, [R198+0x100] ;  /* 0x00010000c614783b */ /* 0x000fe20000004200 */
[----:B------:R-:W-:Y:S02]  /*5770*/  FMNMX.FTZ R4, R169, R4, !PT ;  /* 0x00000004a9047209 */ /* 0x000fe40007810000 */
        /* <DEDUP_REMOVED lines=32> */
[----:B------:R-:W-:Y:S01]  /*5980*/  ISETP.LT.AND P0, PT, RZ, UR7, PT ;  /* 0x00000007ff007c0c */ /* 0x000fe2000bf01270 */
[----:B------:R-:W-:Y:S01]  /*5990*/  SHFL.BFLY PT, R2, R7, 0x2, 0x1f ;  /* 0x0c401f0007027f89 */ /* 0x000fe200000e0000 */
[----:B------:R-:W-:Y:S07]  /*59a0*/  UMOV UR7, UR4 ;  /* 0x0000000400077c82 */ /* 0x000fee0008000000 */
[----:B------:R-:W1:Y:S08]  /*59b0*/  SHFL.BFLY PT, R6, R5, 0x2, 0x1f ;  /* 0x0c401f0005067f89 */ /* 0x000e7000000e0000 */
[----:B------:R-:W0:Y:S01]  /*59c0*/  LDGDEPBAR ;  /* 0x00000000000079af */ /* 0x000e220000000000 */
[----:B-1----:R-:W-:Y:S02]  /*59d0*/  FMNMX.FTZ R9, R5, R6, !PT ;  /* 0x0000000605097209 */ /* 0x002fe40007810000 */
[----:B------:R-:W-:Y:S05]  /*59e0*/  FMNMX.FTZ R4, R7, R2, !PT ;  /* 0x0000000207047209 */ /* 0x000fea0007810000 */
[----:B------:R-:W1:Y:S08]  /*59f0*/  SHFL.BFLY PT, R132, R9, 0x1, 0x1f ;  /* 0x0c201f0009847f89 */ /* 0x000e7000000e0000 */
[----:B------:R-:W2:Y:S01]  /*5a00*/  SHFL.BFLY PT, R3, R4, 0x1, 0x1f ;  /* 0x0c201f0004037f89 */ /* 0x000ea200000e0000 */
[----:B-1----:R-:W-:Y:S05]  /*5a10*/  FMNMX.FTZ R132, R9, R132, !PT ;  /* 0x0000008409847209 */ /* 0x002fea0007810000 */
[C---:B------:R-:W-:Y:S02]  /*5a20*/  FMUL.FTZ R141, R132.reuse, c[0x0][0x2d0] ;  /* 0x0000b400848d7a20 */ /* 0x040fe40000410000 */
[----:B------:R-:W-:Y:S01]  /*5a30*/  FADD.FTZ R2, -R132, R135 ;  /* 0x0000008784027221 */ /* 0x000fe20000010100 */
[----:B--2---:R-:W-:Y:S01]  /*5a40*/  FMNMX.FTZ R3, R4, R3, !PT ;  /* 0x0000000304037209 */ /* 0x004fe20007810000 */
[--C-:B------:R-:W-:Y:S01]  /*5a50*/  FFMA.FTZ R175, R174, c[0x0][0x2d0], -R141.reuse ;  /* 0x0000b400aeaf7a23 */ /* 0x100fe2000001088d */
[----:B------:R-:W-:Y:S01]  /*5a60*/  MOV R135, R132 ;  /* 0x0000008400877202 */ /* 0x000fe20000000f00 */
[--C-:B------:R-:W-:Y:S02]  /*5a70*/  FFMA.FTZ R174, R170, c[0x0][0x2d0], -R141.reuse ;  /* 0x0000b400aaae7a23 */ /* 0x100fe4000001088d */
[C---:B------:R-:W-:Y:S02]  /*5a80*/  FMUL.FTZ R144, R3.reuse, c[0x0][0x2d0] ;  /* 0x0000b40003907a20 */ /* 0x040fe40000410000 */
[----:B------:R-:W-:Y:S01]  /*5a90*/  FADD.FTZ R5, -R3, R0 ;  /* 0x0000000003057221 */ /* 0x000fe20000010100 */
[----:B------:R-:W-:Y:S01]  /*5aa0*/  MUFU.EX2 R175, R175 ;  /* 0x000000af00af7308 */ /* 0x000fe20000000800 */
[--C-:B------:R-:W-:Y:S02]  /*5ab0*/  FFMA.FTZ R172, R165, c[0x0][0x2d0], -R144.reuse ;  /* 0x0000b400a5ac7a23 */ /* 0x100fe40000010890 */
[--C-:B------:R-:W-:Y:S02]  /*5ac0*/  FFMA.FTZ R168, R181, c[0x0][0x2d0], -R144.reuse ;  /* 0x0000b400b5a87a23 */ /* 0x100fe40000010890 */
[--C-:B------:R-:W-:Y:S02]  /*5ad0*/  FFMA.FTZ R171, R169, c[0x0][0x2d0], -R141.reuse ;  /* 0x0000b400a9ab7a23 */ /* 0x100fe4000001088d */
[--C-:B------:R-:W-:Y:S02]  /*5ae0*/  FFMA.FTZ R169, R183, c[0x0][0x2d0], -R144.reuse ;  /* 0x0000b400b7a97a23 */ /* 0x100fe40000010890 */
[--C-:B------:R-:W-:Y:S01]  /*5af0*/  FFMA.FTZ R170, R173, c[0x0][0x2d0], -R141.reuse ;  /* 0x0000b400adaa7a23 */ /* 0x100fe2000001088d */
[----:B------:R-:W-:Y:S01]  /*5b00*/  MUFU.EX2 R174, R174 ;  /* 0x000000ae00ae7308 */ /* 0x000fe20000000800 */
[--C-:B------:R-:W-:Y:S02]  /*5b10*/  FFMA.FTZ R173, R167, c[0x0][0x2d0], -R144.reuse ;  /* 0x0000b400a7ad7a23 */ /* 0x100fe40000010890 */
[----:B------:R-:W-:Y:S02]  /*5b20*/  FMUL.FTZ R0, R5, c[0x0][0x2d0] ;  /* 0x0000b40005007a20 */ /* 0x000fe40000410000 */
[----:B------:R-:W-:Y:S02]  /*5b30*/  FMUL.FTZ R6, R2, c[0x0][0x2d0] ;  /* 0x0000b40002067a20 */ /* 0x000fe40000410000 */
[--C-:B------:R-:W-:Y:S02]  /*5b40*/  FFMA.FTZ R177, R166, c[0x0][0x2d0], -R141.reuse ;  /* 0x0000b400a6b17a23 */ /* 0x100fe4000001088d */
[----:B------:R-:W-:Y:S01]  /*5b50*/  LDSM.16.MT88.4 R164, [R200+0x5900] ;  /* 0x00590000c8a4783b */ /* 0x000fe20000004200 */
[----:B------:R-:W1:Y:S01]  /*5b60*/  MUFU.EX2 R2, R6 ;  /* 0x0000000600027308 */ /* 0x000e620000000800 */
[--C-:B------:R-:W-:Y:S02]  /*5b70*/  FFMA.FTZ R178, R252, c[0x0][0x2d0], -R144.reuse ;  /* 0x0000b400fcb27a23 */ /* 0x100fe40000010890 */
[--C-:B------:R-:W-:Y:S02]  /*5b80*/  FFMA.FTZ R179, R251, c[0x0][0x2d0], -R144.reuse ;  /* 0x0000b400fbb37a23 */ /* 0x100fe40000010890 */
[--C-:B------:R-:W-:Y:S02]  /*5b90*/  FFMA.FTZ R183, R247, c[0x0][0x2d0], -R144.reuse ;  /* 0x0000b400f7b77a23 */ /* 0x100fe40000010890 */
[--C-:B------:R-:W-:Y:S02]  /*5ba0*/  FFMA.FTZ R243, R243, c[0x0][0x2d0], -R144.reuse ;  /* 0x0000b400f3f37a23 */ /* 0x100fe40000010890 */
[--C-:B------:R-:W-:Y:S01]  /*5bb0*/  FFMA.FTZ R239, R239, c[0x0][0x2d0], -R144.reuse ;  /* 0x0000b400efef7a23 */ /* 0x100fe20000010890 */
[----:B------:R-:W2:Y:S01]  /*5bc0*/  MUFU.EX2 R0, R0 ;  /* 0x0000000000007308 */ /* 0x000ea20000000800 */
[--C-:B------:R-:W-:Y:S02]  /*5bd0*/  FFMA.FTZ R237, R237, c[0x0][0x2d0], -R144.reuse ;  /* 0x0000b400eded7a23 */ /* 0x100fe40000010890 */
[--C-:B------:R-:W-:Y:S02]  /*5be0*/  FFMA.FTZ R134, R134, c[0x0][0x2d0], -R144.reuse ;  /* 0x0000b40086867a23 */ /* 0x100fe40000010890 */
[--C-:B------:R-:W-:Y:S02]  /*5bf0*/  FFMA.FTZ R133, R133, c[0x0][0x2d0], -R144.reuse ;  /* 0x0000b40085857a23 */ /* 0x100fe40000010890 */
[--C-:B------:R-:W-:Y:S02]  /*5c00*/  FFMA.FTZ R176, R182, c[0x0][0x2d0], -R141.reuse ;  /* 0x0000b400b6b07a23 */ /* 0x100fe4000001088d */
[--C-:B------:R-:W-:Y:S01]  /*5c10*/  FFMA.FTZ R182, R249, c[0x0][0x2d0], -R144.reuse ;  /* 0x0000b400f9b67a23 */ /* 0x100fe20000010890 */
[----:B------:R-:W-:Y:S01]  /*5c20*/  MUFU.EX2 R171, R171 ;  /* 0x000000ab00ab7308 */ /* 0x000fe20000000800 */
[--C-:B------:R-:W-:Y:S02]  /*5c30*/  FFMA.FTZ R180, R250, c[0x0][0x2d0], -R141.reuse ;  /* 0x0000b400fab47a23 */ /* 0x100fe4000001088d */
[--C-:B------:R-:W-:Y:S02]  /*5c40*/  FFMA.FTZ R181, R248, c[0x0][0x2d0], -R141.reuse ;  /* 0x0000b400f8b57a23 */ /* 0x100fe4000001088d */
[----:B-1----:R-:W-:Y:S01]  /*5c50*/  FMUL.FTZ R4, R2, R128 ;  /* 0x0000008002047220 */ /* 0x002fe20000410000 */
[----:B------:R-:W-:Y:S01]  /*5c60*/  F2FP.BF16.PACK_AB R128, R174, R175 ;  /* 0x000000afae80723e */ /* 0x000fe200000010ff */
[C---:B------:R-:W-:Y:S02]  /*5c70*/  FMUL.FTZ R5, R2.reuse, R129 ;  /* 0x0000008102057220 */ /* 0x040fe40000410000 */
[C---:B------:R-:W-:Y:S01]  /*5c80*/  FMUL.FTZ R8, R2.reuse, R124 ;  /* 0x0000007c02087220 */ /* 0x040fe20000410000 */
[----:B------:R-:W1:Y:S01]  /*5c90*/  MUFU.EX2 R170, R170 ;  /* 0x000000aa00aa7308 */ /* 0x000e620000000800 */
[C---:B------:R-:W-:Y:S02]  /*5ca0*/  FMUL.FTZ R9, R2.reuse, R125 ;  /* 0x0000007d02097220 */ /* 0x040fe40000410000 */
[----:B------:R-:W-:Y:S02]  /*5cb0*/  FMUL.FTZ R16, R2, R116 ;  /* 0x0000007402107220 */ /* 0x000fe40000410000 */
[C---:B--2---:R-:W-:Y:S02]  /*5cc0*/  FMUL.FTZ R6, R0.reuse, R130 ;  /* 0x0000008200067220 */ /* 0x044fe40000410000 */
[C---:B------:R-:W-:Y:S02]  /*5cd0*/  FMUL.FTZ R7, R0.reuse, R131 ;  /* 0x0000008300077220 */ /* 0x040fe40000410000 */
[C---:B------:R-:W-:Y:S01]  /*5ce0*/  FMUL.FTZ R10, R0.reuse, R126 ;  /* 0x0000007e000a7220 */ /* 0x040fe20000410000 */
[----:B------:R-:W-:Y:S01]  /*5cf0*/  MUFU.EX2 R173, R173 ;  /* 0x000000ad00ad7308 */ /* 0x000fe20000000800 */
[----:B------:R-:W-:Y:S02]  /*5d00*/  FMUL.FTZ R11, R0, R127 ;  /* 0x0000007f000b7220 */ /* 0x000fe40000410000 */
[----:B------:R-:W-:Y:S01]  /*5d10*/  FMUL.FTZ R17, R2, R117 ;  /* 0x0000007502117220 */ /* 0x000fe20000410000 */
[----:B------:R-:W-:Y:S01]  /*5d20*/  LDSM.16.MT88.4 R124, [R200+0x2900] ;  /* 0x00290000c87c783b */ /* 0x000fe20000004200 */
[C---:B------:R-:W-:Y:S02]  /*5d30*/  FMUL.FTZ R18, R0.reuse, R118 ;  /* 0x0000007600127220 */ /* 0x040fe40000410000 */
[----:B------:R-:W-:Y:S02]  /*5d40*/  FMUL.FTZ R19, R0, R119 ;  /* 0x0000007700137220 */ /* 0x000fe40000410000 */
[C---:B------:R-:W-:Y:S01]  /*5d50*/  FMUL.FTZ R24, R2.reuse, R108 ;  /* 0x0000006c02187220 */ /* 0x040fe20000410000 */
[----:B------:R-:W2:Y:S01]  /*5d60*/  MUFU.EX2 R172, R172 ;  /* 0x000000ac00ac7308 */ /* 0x000ea20000000800 */
[----:B------:R-:W-:Y:S01]  /*5d70*/  FMUL.FTZ R25, R2, R109 ;  /* 0x0000006d02197220 */ /* 0x000fe20000410000 */
[----:B------:R-:W-:Y:S01]  /*5d80*/  LDSM.16.MT88.4 R116, [R197+0x900] ;  /* 0x00090000c574783b */ /* 0x000fe20000004200 */
[----:B------:R-:W-:Y:S01]  /*5d90*/  FMUL.FTZ R26, R0, R110 ;  /* 0x0000006e001a7220 */ /* 0x000fe20000410000 */
[----:B-1----:R-:W-:Y:S01]  /*5da0*/  F2FP.BF16.PACK_AB R130, R170, R171 ;  /* 0x000000abaa82723e */ /* 0x002fe200000010ff */
[----:B------:R-:W-:Y:S02]  /*5db0*/  FMUL.FTZ R27, R0, R111 ;  /* 0x0000006f001b7220 */ /* 0x000fe40000410000 */
[C---:B------:R-:W-:Y:S02]  /*5dc0*/  FMUL.FTZ R32, R2.reuse, R100 ;  /* 0x0000006402207220 */ /* 0x040fe40000410000 */
[----:B------:R-:W-:Y:S01]  /*5dd0*/  FMUL.FTZ R33, R2, R101 ;  /* 0x0000006502217220 */ /* 0x000fe20000410000 */
[----:B------:R-:W-:Y:S01]  /*5de0*/  MUFU.EX2 R169, R169 ;  /* 0x000000a900a97308 */ /* 0x000fe20000000800 */
[----:B------:R-:W-:Y:S01]  /*5df0*/  LDSM.16.MT88.4 R108, [R196+0x2100] ;  /* 0x00210000c46c783b */ /* 0x000fe20000004200 */
[C---:B------:R-:W-:Y:S02]  /*5e00*/  FMUL.FTZ R34, R0.reuse, R102 ;  /* 0x0000006600227220 */ /* 0x040fe40000410000 */
[----:B------:R-:W-:Y:S02]  /*5e10*/  FMUL.FTZ R35, R0, R103 ;  /* 0x0000006700237220 */ /* 0x000fe40000410000 */
[C---:B------:R-:W-:Y:S02]  /*5e20*/  FMUL.FTZ R36, R2.reuse, R36 ;  /* 0x0000002402247220 */ /* 0x040fe40000410000 */
[----:B------:R-:W-:Y:S01]  /*5e30*/  FMUL.FTZ R37, R2, R37 ;  /* 0x0000002502257220 */ /* 0x000fe20000410000 */
[----:B------:R-:W-:Y:S01]  /*5e40*/  LDSM.16.MT88.4 R100, [R197+0x2100] ;  /* 0x00210000c564783b */ /* 0x000fe20000004200 */
[----:B------:R-:W1:Y:S01]  /*5e50*/  MUFU.EX2 R168, R168 ;  /* 0x000000a800a87308 */ /* 0x000e620000000800 */
[C---:B------:R-:W-:Y:S02]  /*5e60*/  FMUL.FTZ R38, R0.reuse, R38 ;  /* 0x0000002600267220 */ /* 0x040fe40000410000 */
[----:B------:R-:W-:Y:S01]  /*5e70*/  FMUL.FTZ R39, R0, R39 ;  /* 0x0000002700277220 */ /* 0x000fe20000410000 */
[----:B--2---:R-:W-:Y:S01]  /*5e80*/  F2FP.BF16.PACK_AB R129, R172, R173 ;  /* 0x000000adac81723e */ /* 0x004fe200000010ff */
[C---:B------:R-:W-:Y:S02]  /*5e90*/  FMUL.FTZ R40, R2.reuse, R40 ;  /* 0x0000002802287220 */ /* 0x040fe40000410000 */
[----:B------:R-:W-:Y:S02]  /*5ea0*/  FMUL.FTZ R41, R2, R41 ;  /* 0x0000002902297220 */ /* 0x000fe40000410000 */
[C---:B------:R-:W-:Y:S01]  /*5eb0*/  FMUL.FTZ R42, R0.reuse, R42 ;  /* 0x0000002a002a7220 */ /* 0x040fe20000410000 */
[----:B------:R-:W-:Y:S01]  /*5ec0*/  MUFU.EX2 R176, R176 ;  /* 0x000000b000b07308 */ /* 0x000fe20000000800 */
[----:B------:R-:W-:Y:S02]  /*5ed0*/  FMUL.FTZ R43, R0, R43 ;  /* 0x0000002b002b7220 */ /* 0x000fe40000410000 */
[C---:B------:R-:W-:Y:S02]  /*5ee0*/  FMUL.FTZ R44, R2.reuse, R44 ;  /* 0x0000002c022c7220 */ /* 0x040fe40000410000 */
[----:B------:R-:W-:Y:S02]  /*5ef0*/  FMUL.FTZ R45, R2, R45 ;  /* 0x0000002d022d7220 */ /* 0x000fe40000410000 */
[C---:B------:R-:W-:Y:S02]  /*5f00*/  FMUL.FTZ R46, R0.reuse, R46 ;  /* 0x0000002e002e7220 */ /* 0x040fe40000410000 */
[----:B------:R-:W-:Y:S01]  /*5f10*/  FMUL.FTZ R47, R0, R47 ;  /* 0x0000002f002f7220 */ /* 0x000fe20000410000 */
[----:B------:R-:W2:Y:S01]  /*5f20*/  MUFU.EX2 R177, R177 ;  /* 0x000000b100b17308 */ /* 0x000ea20000000800 */
[C---:B------:R-:W-:Y:S02]  /*5f30*/  FMUL.FTZ R48, R2.reuse, R48 ;  /* 0x0000003002307220 */ /* 0x040fe40000410000 */
[----:B------:R-:W-:Y:S01]  /*5f40*/  FMUL.FTZ R49, R2, R49 ;  /* 0x0000003102317220 */ /* 0x000fe20000410000 */
[----:B-1----:R-:W-:Y:S01]  /*5f50*/  F2FP.BF16.PACK_AB R131, R168, R169 ;  /* 0x000000a9a883723e */ /* 0x002fe200000010ff */
[C---:B------:R-:W-:Y:S02]  /*5f60*/  FMUL.FTZ R50, R0.reuse, R50 ;  /* 0x0000003200327220 */ /* 0x040fe40000410000 */
[----:B------:R-:W-:Y:S02]  /*5f70*/  FMUL.FTZ R51, R0, R51 ;  /* 0x0000003300337220 */ /* 0x000fe40000410000 */
[C---:B------:R-:W-:Y:S01]  /*5f80*/  FMUL.FTZ R52, R2.reuse, R52 ;  /* 0x0000003402347220 */ /* 0x040fe20000410000 */
[----:B------:R-:W-:Y:S01]  /*5f90*/  MUFU.EX2 R178, R178 ;  /* 0x000000b200b27308 */ /* 0x000fe20000000800 */
[C---:B------:R-:W-:Y:S05]  /*5fa0*/  HMMA.16816.F32.BF16 R4, R128.reuse, R12, R4 ;  /* 0x0000000c8004723c */ /* 0x040fea0000041804 */
[C---:B------:R-:W-:Y:S02]  /*5fb0*/  FMUL.FTZ R53, R2.reuse, R53 ;  /* 0x0000003502357220 */ /* 0x040fe40000410000 */
[C---:B------:R-:W-:Y:S01]  /*5fc0*/  FMUL.FTZ R12, R2.reuse, R120 ;  /* 0x00000078020c7220 */ /* 0x040fe20000410000 */
[C---:B------:R-:W-:Y:S01]  /*5fd0*/  HMMA.16816.F32.BF16 R8, R128.reuse, R14, R8 ;  /* 0x0000000e8008723c */ /* 0x040fe20000041808 */
[----:B------:R-:W1:Y:S03]  /*5fe0*/  MUFU.EX2 R179, R179 ;  /* 0x000000b300b37308 */ /* 0x000e660000000800 */
[----:B------:R-:W-:Y:S02]  /*5ff0*/  FMUL.FTZ R13, R2, R121 ;  /* 0x00000079020d7220 */ /* 0x000fe40000410000 */
[C---:B------:R-:W-:Y:S02]  /*6000*/  FMUL.FTZ R54, R0.reuse, R54 ;  /* 0x0000003600367220 */ /* 0x040fe40000410000 */
[C---:B------:R-:W-:Y:S03]  /*6010*/  FMUL.FTZ R14, R0.reuse, R122 ;  /* 0x0000007a000e7220 */ /* 0x040fe60000410000 */
[----:B------:R-:W-:Y:S01]  /*6020*/  MUFU.EX2 R180, R180 ;  /* 0x000000b400b47308 */ /* 0x000fe20000000800 */
[C---:B------:R-:W-:Y:S02]  /*6030*/  FMUL.FTZ R15, R0.reuse, R123 ;  /* 0x0000007b000f7220 */ /* 0x040fe40000410000 */
[----:B------:R-:W3:Y:S01]  /*6040*/  LDSM.16.MT88.4 R120, [R196+0x100] ;  /* 0x00010000c478783b */ /* 0x000ee20000004200 */
[----:B------:R-:W-:Y:S02]  /*6050*/  FMUL.FTZ R55, R0, R55 ;  /* 0x0000003700377220 */ /* 0x000fe40000410000 */
[C---:B------:R-:W-:Y:S02]  /*6060*/  FMUL.FTZ R56, R2.reuse, R56 ;  /* 0x0000003802387220 */ /* 0x040fe40000410000 */
[C---:B------:R-:W-:Y:S02]  /*6070*/  HMMA.16816.F32.BF16 R12, R128.reuse, R20, R12 ;  /* 0x00000014800c723c */ /* 0x040fe4000004180c */
[----:B------:R-:W4:Y:S01]  /*6080*/  MUFU.EX2 R181, R181 ;  /* 0x000000b500b57308 */ /* 0x000f220000000800 */
[----:B------:R-:W-:Y:S02]  /*6090*/  FMUL.FTZ R57, R2, R57 ;  /* 0x0000003902397220 */ /* 0x000fe40000410000 */
[----:B------:R-:W-:Y:S02]  /*60a0*/  FMUL.FTZ R58, R0, R58 ;  /* 0x0000003a003a7220 */ /* 0x000fe40000410000 */
[C---:B------:R-:W-:Y:S01]  /*60b0*/  FMUL.FTZ R20, R2.reuse, R112 ;  /* 0x0000007002147220 */ /* 0x040fe20000410000 */
[C---:B------:R-:W-:Y:S04]  /*60c0*/  HMMA.16816.F32.BF16 R16, R128.reuse, R22, R16 ;  /* 0x000000168010723c */ /* 0x040fe80000041810 */
[----:B------:R-:W-:Y:S01]  /*60d0*/  FMUL.FTZ R21, R2, R113 ;  /* 0x0000007102157220 */ /* 0x000fe20000410000 */
[----:B------:R-:W-:Y:S01]  /*60e0*/  MUFU.EX2 R182, R182 ;  /* 0x000000b600b67308 */ /* 0x000fe20000000800 */
[C---:B------:R-:W-:Y:S02]  /*60f0*/  FMUL.FTZ R59, R0.reuse, R59 ;  /* 0x0000003b003b7220 */ /* 0x040fe40000410000 */
[C---:B------:R-:W-:Y:S04]  /*6100*/  FMUL.FTZ R22, R0.reuse, R114 ;  /* 0x0000007200167220 */ /* 0x040fe80000410000 */
[----:B------:R-:W-:Y:S02]  /*6110*/  FMUL.FTZ R23, R0, R115 ;  /* 0x0000007300177220 */ /* 0x000fe40000410000 */
[----:B------:R-:W5:Y:S01]  /*6120*/  LDSM.16.MT88.4 R112, [R200+0x2100] ;  /* 0x00210000c870783b */ /* 0x000f620000004200 */
[C---:B------:R-:W-:Y:S01]  /*6130*/  FMUL.FTZ R60, R2.reuse, R60 ;  /* 0x0000003c023c7220 */ /* 0x040fe20000410000 */
[----:B------:R-:W1:Y:S01]  /*6140*/  MUFU.EX2 R183, R183 ;  /* 0x000000b700b77308 */ /* 0x000e620000000800 */
[----:B------:R-:W-:Y:S02]  /*6150*/  FMUL.FTZ R61, R2, R61 ;  /* 0x0000003d023d7220 */ /* 0x000fe40000410000 */
[C---:B------:R-:W-:Y:S03]  /*6160*/  HMMA.16816.F32.BF16 R20, R128.reuse, R28, R20 ;  /* 0x0000001c8014723c */ /* 0x040fe60000041814 */
[C---:B------:R-:W-:Y:S02]  /*6170*/  FMUL.FTZ R62, R0.reuse, R62 ;  /* 0x0000003e003e7220 */ /* 0x040fe40000410000 */
[----:B------:R-:W-:Y:S02]  /*6180*/  FMUL.FTZ R63, R0, R63 ;  /* 0x0000003f003f7220 */ /* 0x000fe40000410000 */
[C---:B------:R-:W-:Y:S01]  /*6190*/  FMUL.FTZ R28, R2.reuse, R104 ;  /* 0x00000068021c7220 */ /* 0x040fe20000410000 */
[C---:B------:R-:W-:Y:S01]  /*61a0*/  HMMA.16816.F32.BF16 R24, R128.reuse, R30, R24 ;  /* 0x0000001e8018723c */ /* 0x040fe20000041818 */
[----:B------:R-:W-:Y:S03]  /*61b0*/  MUFU.EX2 R243, R243 ;  /* 0x000000f300f37308 */ /* 0x000fe60000000800 */
[C---:B------:R-:W-:Y:S02]  /*61c0*/  FMUL.FTZ R29, R2.reuse, R105 ;  /* 0x00000069021d7220 */ /* 0x040fe40000410000 */
[----:B------:R-:W-:Y:S02]  /*61d0*/  FMUL.FTZ R64, R2, R64 ;  /* 0x0000004002407220 */ /* 0x000fe40000410000 */
[C---:B------:R-:W-:Y:S03]  /*61e0*/  FMUL.FTZ R30, R0.reuse, R106 ;  /* 0x0000006a001e7220 */ /* 0x040fe60000410000 */
[----:B------:R-:W-:Y:S01]  /*61f0*/  MUFU.EX2 R239, R239 ;  /* 0x000000ef00ef7308 */ /* 0x000fe20000000800 */
[----:B------:R-:W-:Y:S02]  /*6200*/  FMUL.FTZ R31, R0, R107 ;  /* 0x0000006b001f7220 */ /* 0x000fe40000410000 */
[----:B------:R-:W1:Y:S01]  /*6210*/  LDSM.16.MT88.4 R104, [R198+0x2100] ;  /* 0x00210000c668783b */ /* 0x000e620000004200 */
[----:B------:R-:W-:Y:S02]  /*6220*/  FMUL.FTZ R65, R2, R65 ;  /* 0x0000004102417220 */ /* 0x000fe40000410000 */
[C---:B------:R-:W-:Y:S02]  /*6230*/  FMUL.FTZ R66, R0.reuse, R66 ;  /* 0x0000004200427220 */ /* 0x040fe40000410000 */
[C---:B---3--:R-:W-:Y:S02]  /*6240*/  HMMA.16816.F32.BF16 R28, R128.reuse, R120, R28 ;  /* 0x00000078801c723c */ /* 0x048fe4000004181c */
[----:B------:R-:W-:Y:S01]  /*6250*/  MUFU.EX2 R237, R237 ;  /* 0x000000ed00ed7308 */ /* 0x000fe20000000800 */
[----:B------:R-:W-:Y:S02]  /*6260*/  FMUL.FTZ R67, R0, R67 ;  /* 0x0000004300437220 */ /* 0x000fe40000410000 */
[C---:B------:R-:W-:Y:S02]  /*6270*/  FMUL.FTZ R68, R2.reuse, R68 ;  /* 0x0000004402447220 */ /* 0x040fe40000410000 */
[----:B------:R-:W-:Y:S01]  /*6280*/  FMUL.FTZ R69, R2, R69 ;  /* 0x0000004502457220 */ /* 0x000fe20000410000 */
[C---:B------:R-:W-:Y:S01]  /*6290*/  HMMA.16816.F32.BF16 R32, R128.reuse, R122, R32 ;  /* 0x0000007a8020723c */ /* 0x040fe20000041820 */
[----:B------:R-:W-:Y:S03]  /*62a0*/  LDSM.16.MT88.4 R120, [R196+0x900] ;  /* 0x00090000c478783b */ /* 0x000fe60000004200 */
[C---:B------:R-:W-:Y:S01]  /*62b0*/  FMUL.FTZ R70, R0.reuse, R70 ;  /* 0x0000004600467220 */ /* 0x040fe20000410000 */
[----:B------:R-:W-:Y:S01]  /*62c0*/  MUFU.EX2 R134, R134 ;  /* 0x0000008600867308 */ /* 0x000fe20000000800 */
[----:B------:R-:W-:Y:S02]  /*62d0*/  FMUL.FTZ R71, R0, R71 ;  /* 0x0000004700477220 */ /* 0x000fe40000410000 */
[C---:B-----5:R-:W-:Y:S04]  /*62e0*/  HMMA.16816.F32.BF16 R36, R128.reuse, R112, R36 ;  /* 0x000000708024723c */ /* 0x060fe80000041824 */
[C---:B------:R-:W-:Y:S02]  /*62f0*/  FMUL.FTZ R72, R2.reuse, R72 ;  /* 0x0000004802487220 */ /* 0x040fe40000410000 */
[----:B------:R-:W-:Y:S01]  /*6300*/  FMUL.FTZ R73, R2, R73 ;  /* 0x0000004902497220 */ /* 0x000fe20000410000 */
[----:B------:R-:W-:Y:S01]  /*6310*/  MUFU.EX2 R133, R133 ;  /* 0x0000008500857308 */ /* 0x000fe20000000800 */
[C---:B------:R-:W-:Y:S01]  /*6320*/  HMMA.16816.F32.BF16 R40, R128.reuse, R114, R40 ;  /* 0x000000728028723c */ /* 0x040fe20000041828 */
[----:B------:R-:W-:Y:S03]  /*6330*/  LDSM.16.MT88.4 R112, [R200+0x900] ;  /* 0x00090000c870783b */ /* 0x000fe60000004200 */
[C---:B------:R-:W-:Y:S02]  /*6340*/  FMUL.FTZ R74, R0.reuse, R74 ;  /* 0x0000004a004a7220 */ /* 0x040fe40000410000 */
[----:B------:R-:W-:Y:S02]  /*6350*/  FMUL.FTZ R75, R0, R75 ;  /* 0x0000004b004b7220 */ /* 0x000fe40000410000 */
[C---:B------:R-:W-:Y:S01]  /*6360*/  FMUL.FTZ R76, R2.reuse, R76 ;  /* 0x0000004c024c7220 */ /* 0x040fe20000410000 */
[C---:B-1----:R-:W-:Y:S03]  /*6370*/  HMMA.16816.F32.BF16 R44, R128.reuse, R104, R44 ;  /* 0x00000068802c723c */ /* 0x042fe6000004182c */
[----:B------:R-:W-:Y:S02]  /*6380*/  FMUL.FTZ R77, R2, R77 ;  /* 0x0000004d024d7220 */ /* 0x000fe40000410000 */
[C---:B------:R-:W-:Y:S02]  /*6390*/  FMUL.FTZ R78, R0.reuse, R78 ;  /* 0x0000004e004e7220 */ /* 0x040fe40000410000 */
[----:B------:R-:W-:Y:S01]  /*63a0*/  FMUL.FTZ R79, R0, R79 ;  /* 0x0000004f004f7220 */ /* 0x000fe20000410000 */
[C---:B------:R-:W-:Y:S01]  /*63b0*/  HMMA.16816.F32.BF16 R48, R128.reuse, R106, R48 ;  /* 0x0000006a8030723c */ /* 0x040fe20000041830 */
[----:B------:R-:W1:Y:S03]  /*63c0*/  LDSM.16.MT88.4 R104, [R200+0x4100] ;  /* 0x00410000c868783b */ /* 0x000e660000004200 */
[C---:B------:R-:W-:Y:S02]  /*63d0*/  FMUL.FTZ R80, R2.reuse, R80 ;  /* 0x0000005002507220 */ /* 0x040fe40000410000 */
[----:B------:R-:W-:Y:S02]  /*63e0*/  FMUL.FTZ R81, R2, R81 ;  /* 0x0000005102517220 */ /* 0x000fe40000410000 */
[C---:B------:R-:W-:Y:S04]  /*63f0*/  HMMA.16816.F32.BF16 R52, R128.reuse, R100, R52 ;  /* 0x000000648034723c */ /* 0x040fe80000041834 */
[C---:B------:R-:W-:Y:S02]  /*6400*/  FMUL.FTZ R82, R0.reuse, R82 ;  /* 0x0000005200527220 */ /* 0x040fe40000410000 */
[----:B------:R-:W-:Y:S02]  /*6410*/  FMUL.FTZ R83, R0, R83 ;  /* 0x0000005300537220 */ /* 0x000fe40000410000 */
[C---:B------:R-:W-:Y:S01]  /*6420*/  HMMA.16816.F32.BF16 R56, R128.reuse, R102, R56 ;  /* 0x000000668038723c */ /* 0x040fe20000041838 */
[----:B------:R-:W3:Y:S03]  /*6430*/  LDSM.16.MT88.4 R100, [R198+0x4100] ;  /* 0x00410000c664783b */ /* 0x000ee60000004200 */
[C---:B------:R-:W-:Y:S02]  /*6440*/  FMUL.FTZ R84, R2.reuse, R84 ;  /* 0x0000005402547220 */ /* 0x040fe40000410000 */
[----:B------:R-:W-:Y:S02]  /*6450*/  FMUL.FTZ R85, R2, R85 ;  /* 0x0000005502557220 */ /* 0x000fe40000410000 */
[C---:B------:R-:W-:Y:S04]  /*6460*/  HMMA.16816.F32.BF16 R60, R128.reuse, R108, R60 ;  /* 0x0000006c803c723c */ /* 0x040fe8000004183c */
[C---:B------:R-:W-:Y:S02]  /*6470*/  FMUL.FTZ R86, R0.reuse, R86 ;  /* 0x0000005600567220 */ /* 0x040fe40000410000 */
[----:B------:R-:W-:Y:S02]  /*6480*/  FMUL.FTZ R87, R0, R87 ;  /* 0x0000005700577220 */ /* 0x000fe40000410000 */
[C---:B------:R-:W-:Y:S01]  /*6490*/  HMMA.16816.F32.BF16 R64, R128.reuse, R110, R64 ;  /* 0x0000006e8040723c */ /* 0x040fe20000041840 */
[----:B------:R-:W5:Y:S03]  /*64a0*/  LDSM.16.MT88.4 R108, [R197+0x4100] ;  /* 0x00410000c56c783b */ /* 0x000f660000004200 */
        /* <DEDUP_REMOVED lines=11> */
[C---:B---3--:R-:W-:Y:S04]  /*6560*/  HMMA.16816.F32.BF16 R76, R128.reuse, R100, R76 ;  /* 0x00000064804c723c */ /* 0x048fe8000004184c */
[C---:B------:R-:W-:Y:S02]  /*6570*/  FMUL.FTZ R96, R2.reuse, R96 ;  /* 0x0000006002607220 */ /* 0x040fe40000410000 */
[----:B------:R-:W-:Y:S01]  /*6580*/  FMUL.FTZ R97, R2, R97 ;  /* 0x0000006102617220 */ /* 0x000fe20000410000 */
[----:B--2---:R-:W-:Y:S01]  /*6590*/  F2FP.BF16.PACK_AB R100, R177, R176 ;  /* 0x000000b0b164723e */ /* 0x004fe200000010ff */
[C---:B------:R-:W-:Y:S04]  /*65a0*/  HMMA.16816.F32.BF16 R80, R128.reuse, R102, R80 ;  /* 0x000000668050723c */ /* 0x040fe80000041850 */
[C---:B------:R-:W-:Y:S01]  /*65b0*/  FMUL.FTZ R98, R0.reuse, R98 ;  /* 0x0000006200627220 */ /* 0x040fe20000410000 */
[----:B------:R-:W-:Y:S01]  /*65c0*/  F2FP.BF16.PACK_AB R101, R179, R178 ;  /* 0x000000b2b365723e */ /* 0x000fe200000010ff */
[----:B------:R-:W-:Y:S01]  /*65d0*/  FMUL.FTZ R99, R0, R99 ;  /* 0x0000006300637220 */ /* 0x000fe20000410000 */
[----:B----4-:R-:W-:Y:S01]  /*65e0*/  F2FP.BF16.PACK_AB R102, R181, R180 ;  /* 0x000000b4b566723e */ /* 0x010fe200000010ff */
[C---:B-----5:R-:W-:Y:S04]  /*65f0*/  HMMA.16816.F32.BF16 R84, R128.reuse, R108, R84 ;  /* 0x0000006c8054723c */ /* 0x060fe80000041854 */
[----:B------:R-:W-:Y:S01]  /*6600*/  F2FP.BF16.PACK_AB R103, R183, R182 ;  /* 0x000000b6b767723e */ /* 0x000fe200000010ff */
[--C-:B------:R-:W-:Y:S02]  /*6610*/  FFMA.FTZ R246, R246, c[0x0][0x2d0], -R141.reuse ;  /* 0x0000b400f6f67a23 */ /* 0x100fe4000001088d */
[--C-:B------:R-:W-:Y:S01]  /*6620*/  FFMA.FTZ R247, R244, c[0x0][0x2d0], -R141.reuse ;  /* 0x0000b400f4f77a23 */ /* 0x100fe2000001088d */
[C---:B------:R-:W-:Y:S01]  /*6630*/  HMMA.16816.F32.BF16 R88, R128.reuse, R110, R88 ;  /* 0x0000006e8058723c */ /* 0x040fe20000041858 */
[----:B------:R-:W2:Y:S02]  /*6640*/  LDSM.16.MT88.4 R108, [R198+0x900] ;  /* 0x00090000c66c783b */ /* 0x000ea40000004200 */
[----:B------:R-:W-:Y:S01]  /*6650*/  MUFU.EX2 R246, R246 ;  /* 0x000000f600f67308 */ /* 0x000fe20000000800 */
[--C-:B------:R-:W-:Y:S02]  /*6660*/  FFMA.FTZ R244, R245, c[0x0][0x2d0], -R144.reuse ;  /* 0x0000b400f5f47a23 */ /* 0x100fe40000010890 */
[--C-:B------:R-:W-:Y:S02]  /*6670*/  FFMA.FTZ R242, R242, c[0x0][0x2d0], -R141.reuse ;  /* 0x0000b400f2f27a23 */ /* 0x100fe4000001088d */
[--C-:B------:R-:W-:Y:S01]  /*6680*/  FFMA.FTZ R245, R240, c[0x0][0x2d0], -R141.reuse ;  /* 0x0000b400f0f57a23 */ /* 0x100fe2000001088d */
[C---:B-1----:R-:W-:Y:S03]  /*6690*/  HMMA.16816.F32.BF16 R92, R128.reuse, R104, R92 ;  /* 0x00000068805c723c */ /* 0x042fe6000004185c */
[--C-:B------:R-:W-:Y:S01]  /*66a0*/  FFMA.FTZ R240, R241, c[0x0][0x2d0], -R144.reuse ;  /* 0x0000b400f1f07a23 */ /* 0x100fe20000010890 */
[----:B------:R-:W1:Y:S01]  /*66b0*/  MUFU.EX2 R247, R247 ;  /* 0x000000f700f77308 */ /* 0x000e620000000800 */
[--C-:B------:R-:W-:Y:S02]  /*66c0*/  FFMA.FTZ R236, R236, c[0x0][0x2d0], -R141.reuse ;  /* 0x0000b400ecec7a23 */ /* 0x100fe4000001088d */
[--C-:B------:R-:W-:Y:S01]  /*66d0*/  FFMA.FTZ R241, R238, c[0x0][0x2d0], -R141.reuse ;  /* 0x0000b400eef17a23 */ /* 0x100fe2000001088d */
[----:B------:R-:W-:Y:S01]  /*66e0*/  HMMA.16816.F32.BF16 R96, R128, R106, R96 ;  /* 0x0000006a8060723c */ /* 0x000fe20000041860 */
[----:B------:R-:W3:Y:S03]  /*66f0*/  LDSM.16.MT88.4 R104, [R197+0x2900] ;  /* 0x00290000c568783b */ /* 0x000ee60000004200 */
[----:B------:R-:W-:Y:S02]  /*6700*/  FFMA.FTZ R238, R235, c[0x0][0x2d0], -R144 ;  /* 0x0000b400ebee7a23 */ /* 0x000fe40000010890 */
[--C-:B------:R-:W-:Y:S01]  /*6710*/  FFMA.FTZ R234, R234, c[0x0][0x2d0], -R141.reuse ;  /* 0x0000b400eaea7a23 */ /* 0x100fe2000001088d */
[----:B------:R-:W4:Y:S01]  /*6720*/  MUFU.EX2 R244, R244 ;  /* 0x000000f400f47308 */ /* 0x000f220000000800 */
[C---:B------:R-:W-:Y:S01]  /*6730*/  HMMA.16816.F32.BF16 R4, R100.reuse, R112, R4 ;  /* 0x000000706404723c */ /* 0x040fe20000041804 */
[----:B------:R-:W-:Y:S04]  /*6740*/  LDSM.16.MT88.4 R128, [R200+0x3100] ;  /* 0x00310000c880783b */ /* 0x000fe80000004200 */
[----:B------:R-:W-:Y:S02]  /*6750*/  FFMA.FTZ R141, R232, c[0x0][0x2d0], -R141 ;  /* 0x0000b400e88d7a23 */ /* 0x000fe4000001088d */
[----:B------:R-:W-:Y:S01]  /*6760*/  FFMA.FTZ R175, R2, R233, R175 ;  /* 0x000000e902af7223 */ /* 0x000fe200000100af */
[C---:B------:R-:W-:Y:S01]  /*6770*/  HMMA.16816.F32.BF16 R8, R100.reuse, R114, R8 ;  /* 0x000000726408723c */ /* 0x040fe20000041808 */
[----:B------:R-:W-:Y:S01]  /*6780*/  LDSM.16.MT88.4 R112, [R200+0x4900] ;  /* 0x00490000c870783b */ /* 0x000fe20000004200 */
[----:B------:R5:W-:Y:S02]  /*6790*/  MUFU.EX2 R235, R141 ;  /* 0x0000008d00eb7308 */ /* 0x000be40000000800 */
[----:B------:R-:W-:Y:S02]  /*67a0*/  FFMA.FTZ R173, R0, R229, R173 ;  /* 0x000000e500ad7223 */ /* 0x000fe400000100ad */
[----:B------:R-:W-:Y:S02]  /*67b0*/  FADD.FTZ R174, R174, R175 ;  /* 0x000000afaeae7221 */ /* 0x000fe40000010000 */
[C---:B--2---:R-:W-:Y:S01]  /*67c0*/  HMMA.16816.F32.BF16 R12, R100.reuse, R108, R12 ;  /* 0x0000006c640c723c */ /* 0x044fe2000004180c */
[----:B------:R-:W-:Y:S03]  /*67d0*/  LDSM.16.MT88.4 R144, [R196+0x1900] ;  /* 0x00190000c490783b */ /* 0x000fe60000004200 */
[----:B------:R-:W-:Y:S01]  /*67e0*/  MUFU.EX2 R242, R242 ;  /* 0x000000f200f27308 */ /* 0x000fe20000000800 */
[----:B------:R-:W-:Y:S03]  /*67f0*/  FADD.FTZ R172, R172, R173 ;  /* 0x000000adacac7221 */ /* 0x000fe60000010000 */
[C---:B------:R-:W-:Y:S01]  /*6800*/  HMMA.16816.F32.BF16 R16, R100.reuse, R110, R16 ;  /* 0x0000006e6410723c */ /* 0x040fe20000041810 */
[----:B------:R-:W2:Y:S05]  /*6810*/  LDSM.16.MT88.4 R108, [R196+0x2900] ;  /* 0x00290000c46c783b */ /* 0x000eaa0000004200 */
[----:B------:R-:W1:Y:S02]  /*6820*/  MUFU.EX2 R245, R245 ;  /* 0x000000f500f57308 */ /* 0x000e640000000800 */
[C---:B------:R-:W-:Y:S01]  /*6830*/  HMMA.16816.F32.BF16 R20, R100.reuse, R116, R20 ;  /* 0x000000746414723c */ /* 0x040fe20000041814 */
[----:B-----5:R-:W-:Y:S07]  /*6840*/  LDSM.16.MT88.4 R140, [R197+0x1900] ;  /* 0x00190000c58c783b */ /* 0x020fee0000004200 */
[C---:B------:R-:W-:Y:S01]  /*6850*/  HMMA.16816.F32.BF16 R24, R100.reuse, R118, R24 ;  /* 0x000000766418723c */ /* 0x040fe20000041818 */
[----:B------:R-:W5:Y:S01]  /*6860*/  MUFU.EX2 R240, R240 ;  /* 0x000000f000f07308 */ /* 0x000f620000000800 */
[----:B------:R-:W1:Y:S06]  /*6870*/  LDSM.16.MT88.4 R116, [R198+0x4900] ;  /* 0x00490000c674783b */ /* 0x000e6c0000004200 */
[C---:B------:R-:W-:Y:S03]  /*6880*/  HMMA.16816.F32.BF16 R28, R100.reuse, R120, R28 ;  /* 0x00000078641c723c */ /* 0x040fe6000004181c */
[----:B------:R-:W-:Y:S05]  /*6890*/  MUFU.EX2 R236, R236 ;  /* 0x000000ec00ec7308 */ /* 0x000fea0000000800 */
[C---:B------:R-:W-:Y:S01]  /*68a0*/  HMMA.16816.F32.BF16 R32, R100.reuse, R122, R32 ;  /* 0x0000007a6420723c */ /* 0x040fe20000041820 */
[----:B------:R-:W-:Y:S04]  /*68b0*/  LDSM.16.MT88.4 R120, [R197+0x1100] ;  /* 0x00110000c578783b */ /* 0x000fe80000004200 */
[----:B------:R-:W1:Y:S03]  /*68c0*/  MUFU.EX2 R241, R241 ;  /* 0x000000f100f17308 */ /* 0x000e660000000800 */
[C---:B------:R-:W-:Y:S07]  /*68d0*/  HMMA.16816.F32.BF16 R36, R100.reuse, R124, R36 ;  /* 0x0000007c6424723c */ /* 0x040fee0000041824 */
[----:B------:R-:W1:Y:S01]  /*68e0*/  MUFU.EX2 R238, R238 ;  /* 0x000000ee00ee7308 */ /* 0x000e620000000800 */
[C---:B------:R-:W-:Y:S01]  /*68f0*/  HMMA.16816.F32.BF16 R40, R100.reuse, R126, R40 ;  /* 0x0000007e6428723c */ /* 0x040fe20000041828 */
[----:B------:R-:W-:Y:S07]  /*6900*/  LDSM.16.MT88.4 R124, [R196+0x1100] ;  /* 0x00110000c47c783b */ /* 0x000fee0000004200 */
[C---:B------:R-:W-:Y:S01]  /*6910*/  HMMA.16816.F32.BF16 R44, R100.reuse, R136, R44 ;  /* 0x00000088642c723c */ /* 0x040fe2000004182c */
[----:B------:R-:W1:Y:S07]  /*6920*/  MUFU.EX2 R234, R234 ;  /* 0x000000ea00ea7308 */ /* 0x000e6e0000000800 */
[C---:B------:R-:W-:Y:S01]  /*6930*/  HMMA.16816.F32.BF16 R48, R100.reuse, R138, R48 ;  /* 0x0000008a6430723c */ /* 0x040fe20000041830 */
[----:B------:R-:W-:Y:S07]  /*6940*/  LDSM.16.MT88.4 R136, [R197+0x3100] ;  /* 0x00310000c588783b */ /* 0x000fee0000004200 */
[C---:B---3--:R-:W-:Y:S08]  /*6950*/  HMMA.16816.F32.BF16 R52, R100.reuse, R104, R52 ;  /* 0x000000686434723c */ /* 0x048ff00000041834 */
[C---:B------:R-:W-:Y:S01]  /*6960*/  HMMA.16816.F32.BF16 R56, R100.reuse, R106, R56 ;  /* 0x0000006a6438723c */ /* 0x040fe20000041838 */
[----:B------:R-:W3:Y:S07]  /*6970*/  LDSM.16.MT88.4 R104, [R197+0x4900] ;  /* 0x00490000c568783b */ /* 0x000eee0000004200 */
[C---:B--2---:R-:W-:Y:S08]  /*6980*/  HMMA.16816.F32.BF16 R60, R100.reuse, R108, R60 ;  /* 0x0000006c643c723c */ /* 0x044ff0000004183c */
[C---:B------:R-:W-:Y:S01]  /*6990*/  HMMA.16816.F32.BF16 R64, R100.reuse, R110, R64 ;  /* 0x0000006e6440723c */ /* 0x040fe20000041840 */
[----:B------:R-:W2:Y:S07]  /*69a0*/  LDSM.16.MT88.4 R108, [R196+0x4900] ;  /* 0x00490000c46c783b */ /* 0x000eae0000004200 */
[C---:B------:R-:W-:Y:S08]  /*69b0*/  HMMA.16816.F32.BF16 R68, R100.reuse, R112, R68 ;  /* 0x000000706444723c */ /* 0x040ff00000041844 */
[C---:B------:R-:W-:Y:S01]  /*69c0*/  HMMA.16816.F32.BF16 R72, R100.reuse, R114, R72 ;  /* 0x000000726448723c */ /* 0x040fe20000041848 */
[----:B------:R-:W4:Y:S07]  /*69d0*/  LDSM.16.MT88.4 R112, [R200+0x1100] ;  /* 0x00110000c870783b */ /* 0x000f2e0000004200 */
[C---:B-1----:R-:W-:Y:S08]  /*69e0*/  HMMA.16816.F32.BF16 R76, R100.reuse, R116, R76 ;  /* 0x00000074644c723c */ /* 0x042ff0000004184c */
[C---:B------:R-:W-:Y:S01]  /*69f0*/  HMMA.16816.F32.BF16 R80, R100.reuse, R118, R80 ;  /* 0x000000766450723c */ /* 0x040fe20000041850 */
[----:B------:R-:W1:Y:S07]  /*6a00*/  LDSM.16.MT88.4 R116, [R198+0x1100] ;  /* 0x00110000c674783b */ /* 0x000e6e0000004200 */
[C---:B---3--:R-:W-:Y:S08]  /*6a10*/  HMMA.16816.F32.BF16 R84, R100.reuse, R104, R84 ;  /* 0x000000686454723c */ /* 0x048ff00000041854 */
[C---:B------:R-:W-:Y:S01]  /*6a20*/  HMMA.16816.F32.BF16 R88, R100.reuse, R106, R88 ;  /* 0x0000006a6458723c */ /* 0x040fe20000041858 */
[----:B------:R-:W3:Y:S07]  /*6a30*/  LDSM.16.MT88.4 R104, [R198+0x3100] ;  /* 0x00310000c668783b */ /* 0x000eee0000004200 */
[C---:B--2---:R-:W-:Y:S08]  /*6a40*/  HMMA.16816.F32.BF16 R92, R100.reuse, R108, R92 ;  /* 0x0000006c645c723c */ /* 0x044ff0000004185c */
[----:B------:R-:W-:Y:S01]  /*6a50*/  HMMA.16816.F32.BF16 R96, R100, R110, R96 ;  /* 0x0000006e6460723c */ /* 0x000fe20000041860 */
[----:B------:R-:W2:Y:S06]  /*6a60*/  LDSM.16.MT88.4 R108, [R196+0x3100] ;  /* 0x00310000c46c783b */ /* 0x000eac0000004200 */
[----:B------:R-:W-:Y:S02]  /*6a70*/  F2FP.BF16.PACK_AB R100, R247, R246 ;  /* 0x000000f6f764723e */ /* 0x000fe400000010ff */
[----:B----4-:R-:W-:Y:S03]  /*6a80*/  F2FP.BF16.PACK_AB R101, R243, R244 ;  /* 0x000000f4f365723e */ /* 0x010fe600000010ff */
[----:B------:R-:W-:Y:S02]  /*6a90*/  F2FP.BF16.PACK_AB R102, R245, R242 ;  /* 0x000000f2f566723e */ /* 0x000fe400000010ff */
[----:B-----5:R-:W-:Y:S07]  /*6aa0*/  F2FP.BF16.PACK_AB R103, R239, R240 ;  /* 0x000000f0ef67723e */ /* 0x020fee00000010ff */
[C---:B------:R-:W-:Y:S08]  /*6ab0*/  HMMA.16816.F32.BF16 R4, R100.reuse, R112, R4 ;  /* 0x000000706404723c */ /* 0x040ff00000041804 */
[C---:B------:R-:W-:Y:S01]  /*6ac0*/  HMMA.16816.F32.BF16 R8, R100.reuse, R114, R8 ;  /* 0x000000726408723c */ /* 0x040fe20000041808 */
[----:B------:R-:W4:Y:S07]  /*6ad0*/  LDSM.16.MT88.4 R112, [R200+0x5100] ;  /* 0x00510000c870783b */ /* 0x000f2e0000004200 */
[C---:B-1----:R-:W-:Y:S08]  /*6ae0*/  HMMA.16816.F32.BF16 R12, R100.reuse, R116, R12 ;  /* 0x00000074640c723c */ /* 0x042ff0000004180c */
[C---:B------:R-:W-:Y:S01]  /*6af0*/  HMMA.16816.F32.BF16 R16, R100.reuse, R118, R16 ;  /* 0x000000766410723c */ /* 0x040fe20000041810 */
[----:B------:R-:W-:Y:S07]  /*6b00*/  LDSM.16.MT88.4 R116, [R197+0x5100] ;  /* 0x00510000c574783b */ /* 0x000fee0000004200 */
[C---:B------:R-:W-:Y:S08]  /*6b10*/  HMMA.16816.F32.BF16 R20, R100.reuse, R120, R20 ;  /* 0x000000786414723c */ /* 0x040ff00000041814 */
[C---:B------:R-:W-:Y:S08]  /*6b20*/  HMMA.16816.F32.BF16 R24, R100.reuse, R122, R24 ;  /* 0x0000007a6418723c */ /* 0x040ff00000041818 */
[C---:B------:R-:W-:Y:S08]  /*6b30*/  HMMA.16816.F32.BF16 R28, R100.reuse, R124, R28 ;  /* 0x0000007c641c723c */ /* 0x040ff0000004181c */
[C---:B------:R-:W-:Y:S01]  /*6b40*/  HMMA.16816.F32.BF16 R32, R100.reuse, R126, R32 ;  /* 0x0000007e6420723c */ /* 0x040fe20000041820 */
[----:B------:R-:W-:Y:S07]  /*6b50*/  LDSM.16.MT88.4 R124, [R200+0x1900] ;  /* 0x00190000c87c783b */ /* 0x000fee0000004200 */
[C---:B------:R-:W-:Y:S08]  /*6b60*/  HMMA.16816.F32.BF16 R36, R100.reuse, R128, R36 ;  /* 0x000000806424723c */ /* 0x040ff00000041824 */
[C---:B------:R-:W-:Y:S08]  /*6b70*/  HMMA.16816.F32.BF16 R40, R100.reuse, R130, R40 ;  /* 0x000000826428723c */ /* 0x040ff00000041828 */
[C---:B---3--:R-:W-:Y:S08]  /*6b80*/  HMMA.16816.F32.BF16 R44, R100.reuse, R104, R44 ;  /* 0x00000068642c723c */ /* 0x048ff0000004182c */
[C---:B------:R-:W-:Y:S01]  /*6b90*/  HMMA.16816.F32.BF16 R48, R100.reuse, R106, R48 ;  /* 0x0000006a6430723c */ /* 0x040fe20000041830 */
[----:B------:R-:W1:Y:S07]  /*6ba0*/  LDSM.16.MT88.4 R104, [R198+0x5100] ;  /* 0x00510000c668783b */ /* 0x000e6e0000004200 */
[C---:B------:R-:W-:Y:S07]  /*6bb0*/  HMMA.16816.F32.BF16 R52, R100.reuse, R136, R52 ;  /* 0x000000886434723c */ /* 0x040fee0000041834 */
[----:B------:R-:W-:Y:S01]  /*6bc0*/  F2FP.BF16.PACK_AB R136, R241, R236 ;  /* 0x000000ecf188723e */ /* 0x000fe200000010ff */
[C---:B------:R-:W-:Y:S04]  /*6bd0*/  HMMA.16816.F32.BF16 R56, R100.reuse, R138, R56 ;  /* 0x0000008a6438723c */ /* 0x040fe80000041838 */
[----:B------:R-:W-:Y:S03]  /*6be0*/  F2FP.BF16.PACK_AB R137, R238, R237 ;  /* 0x000000edee89723e */ /* 0x000fe600000010ff */
[----:B------:R-:W-:Y:S01]  /*6bf0*/  F2FP.BF16.PACK_AB R138, R235, R234 ;  /* 0x000000eaeb8a723e */ /* 0x000fe200000010ff */
[C---:B--2---:R-:W-:Y:S04]  /*6c00*/  HMMA.16816.F32.BF16 R60, R100.reuse, R108, R60 ;  /* 0x0000006c643c723c */ /* 0x044fe8000004183c */
[----:B------:R-:W-:Y:S04]  /*6c10*/  F2FP.BF16.PACK_AB R139, R133, R134 ;  /* 0x00000086858b723e */ /* 0x000fe800000010ff */
[C---:B------:R-:W-:Y:S01]  /*6c20*/  HMMA.16816.F32.BF16 R64, R100.reuse, R110, R64 ;  /* 0x0000006e6440723c */ /* 0x040fe20000041840 */
[----:B------:R-:W2:Y:S07]  /*6c30*/  LDSM.16.MT88.4 R108, [R196+0x5100] ;  /* 0x00510000c46c783b */ /* 0x000eae0000004200 */
[C---:B----4-:R-:W-:Y:S08]  /*6c40*/  HMMA.16816.F32.BF16 R68, R100.reuse, R112, R68 ;  /* 0x000000706444723c */ /* 0x050ff00000041844 */
[C---:B------:R-:W-:Y:S08]  /*6c50*/  HMMA.16816.F32.BF16 R72, R100.reuse, R114, R72 ;  /* 0x000000726448723c */ /* 0x040ff00000041848 */
[C---:B-1----:R-:W-:Y:S08]  /*6c60*/  HMMA.16816.F32.BF16 R76, R100.reuse, R104, R76 ;  /* 0x00000068644c723c */ /* 0x042ff0000004184c */
[C---:B------:R-:W-:Y:S01]  /*6c70*/  HMMA.16816.F32.BF16 R80, R100.reuse, R106, R80 ;  /* 0x0000006a6450723c */ /* 0x040fe20000041850 */
[----:B------:R-:W1:Y:S07]  /*6c80*/  LDSM.16.MT88.4 R104, [R198+0x1900] ;  /* 0x00190000c668783b */ /* 0x000e6e0000004200 */
[C---:B------:R-:W-:Y:S08]  /*6c90*/  HMMA.16816.F32.BF16 R84, R100.reuse, R116, R84 ;  /* 0x000000746454723c */ /* 0x040ff00000041854 */
[C---:B------:R-:W-:Y:S08]  /*6ca0*/  HMMA.16816.F32.BF16 R88, R100.reuse, R118, R88 ;  /* 0x000000766458723c */ /* 0x040ff00000041858 */
[C---:B--2---:R-:W-:Y:S08]  /*6cb0*/  HMMA.16816.F32.BF16 R92, R100.reuse, R108, R92 ;  /* 0x0000006c645c723c */ /* 0x044ff0000004185c */
[----:B------:R-:W-:Y:S08]  /*6cc0*/  HMMA.16816.F32.BF16 R96, R100, R110, R96 ;  /* 0x0000006e6460723c */ /* 0x000ff00000041860 */
[C---:B------:R-:W-:Y:S01]  /*6cd0*/  HMMA.16816.F32.BF16 R128, R136.reuse, R124, R4 ;  /* 0x0000007c8880723c */ /* 0x040fe20000041804 */
[----:B------:R-:W2:Y:S07]  /*6ce0*/  LDSM.16.MT88.4 R4, [R198+0x5900] ;  /* 0x00590000c604783b */ /* 0x000eae0000004200 */
[C---:B------:R-:W-:Y:S01]  /*6cf0*/  HMMA.16816.F32.BF16 R124, R136.reuse, R126, R8 ;  /* 0x0000007e887c723c */ /* 0x040fe20000041808 */
[----:B------:R-:W3:Y:S07]  /*6d00*/  LDSM.16.MT88.4 R8, [R197+0x5900] ;  /* 0x00590000c508783b */ /* 0x000eee0000004200 */
[C---:B-1----:R-:W-:Y:S01]  /*6d10*/  HMMA.16816.F32.BF16 R120, R136.reuse, R104, R12 ;  /* 0x000000688878723c */ /* 0x042fe2000004180c */
[----:B------:R-:W1:Y:S07]  /*6d20*/  LDSM.16.MT88.4 R12, [R196+0x5900] ;  /* 0x00590000c40c783b */ /* 0x000e6e0000004200 */
[C---:B------:R-:W-:Y:S07]  /*6d30*/  HMMA.16816.F32.BF16 R116, R136.reuse, R106, R16 ;  /* 0x0000006a8874723c */ /* 0x040fee0000041810 */
[----:B------:R-:W-:Y:S01]  /*6d40*/  FADD.FTZ R17, R171, R174 ;  /* 0x000000aeab117221 */ /* 0x000fe20000010000 */
[C---:B------:R-:W-:Y:S04]  /*6d50*/  HMMA.16816.F32.BF16 R112, R136.reuse, R140, R20 ;  /* 0x0000008c8870723c */ /* 0x040fe80000041814 */
[----:B------:R-:W-:Y:S02]  /*6d60*/  FADD.FTZ R19, R169, R172 ;  /* 0x000000aca9137221 */ /* 0x000fe40000010000 */
[----:B------:R-:W-:Y:S02]  /*6d70*/  FADD.FTZ R17, R170, R17 ;  /* 0x00000011aa117221 */ /* 0x000fe40000010000 */
        /* <DEDUP_REMOVED lines=28> */
[----:B------:R-:W-:Y:S04]  /*6f40*/  FADD.FTZ R241, R241, R236 ;  /* 0x000000ecf1f17221 */ /* 0x000fe80000010000 */
[C---:B------:R-:W-:Y:S04]  /*6f50*/  HMMA.16816.F32.BF16 R64, R136.reuse, R162, R64 ;  /* 0x000000a28840723c */ /* 0x040fe80000041840 */
[----:B------:R-:W-:Y:S04]  /*6f60*/  FADD.FTZ R234, R234, R241 ;  /* 0x000000f1eaea7221 */ /* 0x000fe80000010000 */
[C---:B------:R-:W-:Y:S04]  /*6f70*/  HMMA.16816.F32.BF16 R68, R136.reuse, R164, R68 ;  /* 0x000000a48844723c */ /* 0x040fe80000041844 */
[----:B------:R-:W-:Y:S04]  /*6f80*/  FADD.FTZ R233, R235, R234 ;  /* 0x000000eaebe97221 */ /* 0x000fe80000010000 */
[C---:B------:R-:W-:Y:S08]  /*6f90*/  HMMA.16816.F32.BF16 R72, R136.reuse, R166, R72 ;  /* 0x000000a68848723c */ /* 0x040ff00000041848 */
[C---:B--2---:R-:W-:Y:S07]  /*6fa0*/  HMMA.16816.F32.BF16 R76, R136.reuse, R4, R76 ;  /* 0x00000004884c723c */ /* 0x044fee000004184c */
[----:B------:R-:W-:Y:S01]  /*6fb0*/  FADD.FTZ R5, R237, R0 ;  /* 0x00000000ed057221 */ /* 0x000fe20000010000 */
[C---:B------:R-:W-:Y:S04]  /*6fc0*/  HMMA.16816.F32.BF16 R80, R136.reuse, R6, R80 ;  /* 0x000000068850723c */ /* 0x040fe80000041850 */
[----:B------:R-:W-:Y:S01]  /*6fd0*/  MOV R0, R3 ;  /* 0x0000000300007202 */ /* 0x000fe20000000f00 */
[----:B------:R-:W-:Y:S03]  /*6fe0*/  FADD.FTZ R5, R238, R5 ;  /* 0x00000005ee057221 */ /* 0x000fe60000010000 */
[C---:B---3--:R-:W-:Y:S04]  /*6ff0*/  HMMA.16816.F32.BF16 R84, R136.reuse, R8, R84 ;  /* 0x000000088854723c */ /* 0x048fe80000041854 */
[----:B------:R-:W-:Y:S04]  /*7000*/  FADD.FTZ R134, R134, R5 ;  /* 0x0000000586867221 */ /* 0x000fe80000010000 */
[C---:B------:R-:W-:Y:S04]  /*7010*/  HMMA.16816.F32.BF16 R88, R136.reuse, R10, R88 ;  /* 0x0000000a8858723c */ /* 0x040fe80000041858 */
[----:B------:R-:W-:Y:S04]  /*7020*/  FADD.FTZ R229, R133, R134 ;  /* 0x0000008685e57221 */ /* 0x000fe80000010000 */
[C---:B-1----:R-:W-:Y:S08]  /*7030*/  HMMA.16816.F32.BF16 R92, R136.reuse, R12, R92 ;  /* 0x0000000c885c723c */ /* 0x042ff0000004185c */
[----:B------:R-:W-:Y:S01]  /*7040*/  HMMA.16816.F32.BF16 R96, R136, R14, R96 ;  /* 0x0000000e8860723c */ /* 0x000fe20000041860 */
[----:B------:R-:W-:-:S07]  /*7050*/  @P0 BRA `(.L_x_3) ;  /* 0xffffd5d000000947 */ /* 0x000fce000383ffff */
.L_x_2:
[----:B------:R-:W1:Y:S01]  /*7060*/  SHFL.BFLY PT, R0, R229, 0x2, 0x1f ;  /* 0x0c401f00e5007f89 */ /* 0x000e6200000e0000 */
[----:B------:R-:W-:Y:S01]  /*7070*/  MOV R5, c[0x0][0x4e8] ;  /* 0x00013a0000057a02 */ /* 0x000fe20000000f00 */
[----:B------:R-:W2:Y:S01]  /*7080*/  S2UR UR7, SR_CTAID.Y ;  /* 0x00000000000779c3 */ /* 0x000ea20000002600 */
[----:B------:R-:W-:Y:S01]  /*7090*/  MOV R6, R212 ;  /* 0x000000d400067202 */ /* 0x000fe20000000f00 */
[----:B------:R-:W3:Y:S01]  /*70a0*/  SHFL.BFLY PT, R2, R233, 0x2, 0x1f ;  /* 0x0c401f00e9027f89 */ /* 0x000ee200000e0000 */
[C---:B------:R-:W-:Y:S01]  /*70b0*/  ISETP.NE.AND P4, PT, R5.reuse, 0x1, PT ;  /* 0x000000010500780c */ /* 0x040fe20003f85270 */
[----:B------:R-:W-:Y:S01]  /*70c0*/  IMAD R19, R5, c[0x0][0x388], RZ ;  /* 0x0000e20005137a24 */ /* 0x000fe200078e02ff */
[----:B------:R-:W-:Y:S01]  /*70d0*/  ULDC.64 UR4, c[0x0][0x490] ;  /* 0x0001240000047ab9 */ /* 0x000fe20000000a00 */
[----:B------:R-:W4:Y:S01]  /*70e0*/  S2R R9, SR_TID.X ;  /* 0x0000000000097919 */ /* 0x000f220000002100 */
[----:B------:R-:W-:Y:S01]  /*70f0*/  MOV R8, RZ ;  /* 0x000000ff00087202 */ /* 0x000fe20000000f00 */
[----:B------:R-:W-:Y:S01]  /*7100*/  BSSY B0, `(.L_x_6) ;  /* 0x000016a000007945 */ /* 0x000fe20003800000 */
[----:B------:R-:W-:-:S02]  /*7110*/  SHF.R.S32.HI R218, RZ, 0x2, R218 ;  /* 0x00000002ffda7819 */ /* 0x000fc400000114da */
[----:B------:R-:W-:Y:S02]  /*7120*/  SHF.L.U32 R211, R211, 0x1, RZ ;  /* 0x00000001d3d37819 */ /* 0x000fe400000006ff */
[----:B------:R-:W-:Y:S01]  /*7130*/  LEA R217, R217, R218, 0x4 ;  /* 0x000000dad9d97211 */ /* 0x000fe200078e20ff */
[----:B-1----:R-:W-:Y:S01]  /*7140*/  FADD.FTZ R7, R0, R229 ;  /* 0x000000e500077221 */ /* 0x002fe20000010000 */
[----:B--2---:R-:W-:Y:S01]  /*7150*/  USHF.R.S32.HI UR6, URZ, 0x1f, UR7 ;  /* 0x0000001f3f067899 */ /* 0x004fe20008011407 */
[----:B---3--:R-:W-:Y:S01]  /*7160*/  FADD.FTZ R11, R2, R233 ;  /* 0x000000e9020b7221 */ /* 0x008fe20000010000 */
[----:B------:R-:W-:Y:S02]  /*7170*/  UIMAD.WIDE.U32 UR10, UR7, UR4, URZ ;  /* 0x00000004070a72a5 */ /* 0x000fe4000f8e003f */
[----:B------:R-:W1:Y:S01]  /*7180*/  SHFL.BFLY PT, R2, R7, 0x1, 0x1f ;  /* 0x0c201f0007027f89 */ /* 0x000e6200000e0000 */
[----:B------:R-:W-:Y:S01]  /*7190*/  UIMAD UR8, UR6, UR4, URZ ;  /* 0x00000004060872a4 */ /* 0x000fe2000f8e023f */
[----:B----4-:R-:W-:-:S02]  /*71a0*/  SHF.R.S32.HI R10, RZ, 0x1f, R9 ;  /* 0x0000001fff0a7819 */ /* 0x010fc40000011409 */
[----:B------:R-:W2:Y:S01]  /*71b0*/  SHFL.BFLY PT, R4, R11, 0x1, 0x1f ;  /* 0x0c201f000b047f89 */ /* 0x000ea200000e0000 */
[----:B------:R-:W-:Y:S01]  /*71c0*/  UIMAD UR8, UR7, UR5, UR8 ;  /* 0x00000005070872a4 */ /* 0x000fe2000f8e0208 */
[----:B------:R-:W-:Y:S02]  /*71d0*/  LEA.HI R0, R10, R9, RZ, 0x5 ;  /* 0x000000090a007211 */ /* 0x000fe400078f28ff */
[----:B------:R-:W-:Y:S01]  /*71e0*/  ULDC.64 UR4, c[0x0][0x3e8] ;  /* 0x0000fa0000047ab9 */ /* 0x000fe20000000a00 */
[----:B------:R-:W-:Y:S01]  /*71f0*/  MOV R16, UR10 ;  /* 0x0000000a00107c02 */ /* 0x000fe20008000f00 */
[----:B------:R-:W-:Y:S01]  /*7200*/  UIADD3 UR8, UR11, UR8, URZ ;  /* 0x000000080b087290 */ /* 0x000fe2000fffe03f */
[----:B------:R-:W-:Y:S01]  /*7210*/  MOV R17, UR11 ;  /* 0x0000000b00117c02 */ /* 0x000fe20008000f00 */
[----:B------:R-:W-:-:S04]  /*7220*/  UIMAD UR6, UR6, UR4, URZ ;  /* 0x00000004060672a4 */ /* 0x000fc8000f8e023f */
[----:B------:R-:W-:Y:S01]  /*7230*/  MOV R15, UR8 ;  /* 0x00000008000f7c02 */ /* 0x000fe20008000f00 */
[----:B------:R-:W-:Y:S02]  /*7240*/  UIMAD.WIDE.U32 UR8, UR7, UR4, URZ ;  /* 0x00000004070872a5 */ /* 0x000fe4000f8e003f */
[----:B------:R-:W-:-:S04]  /*7250*/  UIMAD UR5, UR7, UR5, UR6 ;  /* 0x00000005070572a4 */ /* 0x000fc8000f8e0206 */
[----:B------:R-:W-:Y:S01]  /*7260*/  MOV R21, UR9 ;  /* 0x0000000900157c02 */ /* 0x000fe20008000f00 */
[----:B-1----:R-:W-:Y:S01]  /*7270*/  FADD.FTZ R2, R7, R2 ;  /* 0x0000000207027221 */ /* 0x002fe20000010000 */
[----:B------:R-:W-:Y:S01]  /*7280*/  LEA.HI R7, R10, R9, RZ, 0x2 ;  /* 0x000000090a077211 */ /* 0x000fe200078f10ff */
[----:B------:R-:W-:Y:S01]  /*7290*/  UIADD3 UR5, UR9, UR5, URZ ;  /* 0x0000000509057290 */ /* 0x000fe2000fffe03f */
[----:B------:R-:W-:Y:S01]  /*72a0*/  LOP3.LUT R10, R0, 0xffffffe0, RZ, 0xc0, !PT ;  /* 0xffffffe0000a7812 */ /* 0x000fe200078ec0ff */
[----:B--2---:R-:W-:Y:S01]  /*72b0*/  FADD.FTZ R4, R11, R4 ;  /* 0x000000040b047221 */ /* 0x004fe20000010000 */
[----:B------:R-:W-:Y:S01]  /*72c0*/  FSETP.NE.FTZ.AND P0, PT, R2, RZ, PT ;  /* 0x000000ff0200720b */ /* 0x000fe20003f15000 */
[----:B------:R-:W-:Y:S01]  /*72d0*/  @P4 IMAD.HI.U32 R11, R212, c[0x0][0x4ec], RZ ;  /* 0x00013b00d40b4a27 */ /* 0x000fe200078e00ff */
[----:B------:R-:W-:Y:S02]  /*72e0*/  SHF.R.S32.HI R14, RZ, 0x1f, R7 ;  /* 0x0000001fff0e7819 */ /* 0x000fe40000011407 */
[----:B------:R-:W-:-:S02]  /*72f0*/  LOP3.LUT R12, R7, 0xfffffffc, RZ, 0xc0, !PT ;  /* 0xfffffffc070c7812 */ /* 0x000fc400078ec0ff */
[----:B------:R-:W-:Y:S02]  /*7300*/  @P4 SHF.R.U32.HI R6, RZ, c[0x0][0x4f0], R11 ;  /* 0x00013c00ff064a19 */ /* 0x000fe4000001160b */
[----:B------:R-:W-:Y:S01]  /*7310*/  IADD3 R11, -R10, R9, RZ ;  /* 0x000000090a0b7210 */ /* 0x000fe20007ffe1ff */
[----:B------:R-:W-:Y:S01]  /*7320*/  IMAD.IADD R9, R9, 0x1, -R12 ;  /* 0x0000000109097824 */ /* 0x000fe200078e0a0c */
[----:B------:R-:W-:Y:S01]  /*7330*/  MOV R10, RZ ;  /* 0x000000ff000a7202 */ /* 0x000fe20000000f00 */
[----:B------:R-:W1:Y:S01]  /*7340*/  S2R R12, SR_CTAID.X ;  /* 0x00000000000c7919 */ /* 0x000e620000002500 */
[----:B------:R-:W-:Y:S02]  /*7350*/  IADD3 R13, -R6, RZ, RZ ;  /* 0x000000ff060d7210 */ /* 0x000fe40007ffe1ff */
[----:B------:R-:W-:Y:S02]  /*7360*/  LOP3.LUT P2, RZ, R11, 0x3, RZ, 0xc0, !PT ;  /* 0x000000030bff7812 */ /* 0x000fe4000784c0ff */
[----:B------:R-:W2:Y:S01]  /*7370*/  @P0 MUFU.RCP R10, R2 ;  /* 0x00000002000a0308 */ /* 0x000ea20000001000 */
[----:B------:R-:W-:Y:S01]  /*7380*/  IMAD R11, R13, c[0x0][0x4e8], R212 ;  /* 0x00013a000d0b7a24 */ /* 0x000fe200078e02d4 */
[----:B------:R-:W-:-:S02]  /*7390*/  SHF.R.S32.HI R13, RZ, 0x2, R7 ;  /* 0x00000002ff0d7819 */ /* 0x000fc40000011407 */
[----:B------:R-:W-:Y:S02]  /*73a0*/  FSETP.NE.FTZ.AND P1, PT, R4, RZ, PT ;  /* 0x000000ff0400720b */ /* 0x000fe40003f35000 */
[----:B------:R-:W-:Y:S02]  /*73b0*/  LEA.HI R7, R14, R13, RZ, 0x3 ;  /* 0x0000000d0e077211 */ /* 0x000fe400078f18ff */
[----:B------:R-:W3:Y:S01]  /*73c0*/  @P0 MUFU.LG2 R2, R2 ;  /* 0x0000000200020308 */ /* 0x000ee20000000c00 */
[----:B------:R-:W-:Y:S02]  /*73d0*/  @P0 MOV R5, 0x3f317218 ;  /* 0x3f31721800050802 */ /* 0x000fe40000000f00 */
[----:B------:R-:W-:Y:S02]  /*73e0*/  LOP3.LUT R14, R7, 0xfffffff8, RZ, 0xc0, !PT ;  /* 0xfffffff8070e7812 */ /* 0x000fe400078ec0ff */
[----:B------:R-:W-:Y:S01]  /*73f0*/  MOV R20, UR8 ;  /* 0x0000000800147c02 */ /* 0x000fe20008000f00 */
[----:B------:R-:W-:Y:S01]  /*7400*/  @P0 FMUL.FTZ R5, R5, c[0x0][0x2d0] ;  /* 0x0000b40005050a20 */ /* 0x000fe20000410000 */
[----:B------:R-:W-:Y:S01]  /*7410*/  IADD3 R7, R13, -R14, RZ ;  /* 0x8000000e0d077210 */ /* 0x000fe20007ffe0ff */
[----:B------:R-:W-:Y:S01]  /*7420*/  IMAD.MOV.U32 R13, RZ, RZ, -0x800000 ;  /* 0xff800000ff0d7424 */ /* 0x000fe200078e00ff */
[----:B------:R-:W-:Y:S01]  /*7430*/  @P1 MUFU.RCP R8, R4 ;  /* 0x0000000400081308 */ /* 0x000fe20000001000 */
[C---:B--2---:R-:W-:Y:S01]  /*7440*/  FMUL.FTZ R131, R10.reuse, R131 ;  /* 0x000000830a837220 */ /* 0x044fe20000410000 */
[----:B------:R-:W-:Y:S01]  /*7450*/  MOV R23, UR5 ;  /* 0x0000000500177c02 */ /* 0x000fe20008000f00 */
[----:B------:R-:W-:Y:S01]  /*7460*/  FMUL.FTZ R130, R10, R130 ;  /* 0x000000820a827220 */ /* 0x000fe20000410000 */
[----:B-1----:R-:W-:Y:S01]  /*7470*/  LEA R18, R12, R217, 0x7 ;  /* 0x000000d90c127211 */ /* 0x002fe200078e38ff */
[----:B------:R-:W-:Y:S01]  /*7480*/  FMUL.FTZ R127, R10, R127 ;  /* 0x0000007f0a7f7220 */ /* 0x000fe20000410000 */
[----:B------:R-:W-:Y:S01]  /*7490*/  MOV R14, R16 ;  /* 0x00000010000e7202 */ /* 0x000fe20000000f00 */
[----:B---3--:R-:W-:Y:S01]  /*74a0*/  @P0 FMUL.FTZ R2, R2, 0.69314718246459960938 ;  /* 0x3f31721802020820 */ /* 0x008fe20000410000 */
[----:B------:R-:W1:Y:S01]  /*74b0*/  @P1 MUFU.LG2 R4, R4 ;  /* 0x0000000400041308 */ /* 0x000e620000000c00 */
[C---:B------:R-:W-:Y:S01]  /*74c0*/  FMUL.FTZ R126, R10.reuse, R126 ;  /* 0x0000007e0a7e7220 */ /* 0x040fe20000410000 */
[----:B------:R-:W-:Y:S01]  /*74d0*/  @P1 MOV R17, 0x3f317218 ;  /* 0x3f31721800111802 */ /* 0x000fe20000000f00 */
[----:B------:R-:W-:Y:S01]  /*74e0*/  @P0 FFMA.FTZ R13, R5, R3, R2 ;  /* 0x00000003050d0223 */ /* 0x000fe20000010002 */
[----:B------:R-:W-:Y:S01]  /*74f0*/  SHF.L.U32 R5, R7, 0x6, RZ ;  /* 0x0000000607057819 */ /* 0x000fe200000006ff */
[----:B------:R-:W2:Y:S01]  /*7500*/  S2R R3, SR_CTAID.Z ;  /* 0x0000000000037919 */ /* 0x000ea20000002700 */
[----:B------:R-:W-:Y:S01]  /*7510*/  FMUL.FTZ R123, R10, R123 ;  /* 0x0000007b0a7b7220 */ /* 0x000fe20000410000 */
[----:B------:R-:W-:Y:S01]  /*7520*/  ISETP.GE.OR P6, PT, R18, R19, P2 ;  /* 0x000000131200720c */ /* 0x000fe200017c6670 */
[----:B------:R-:W-:Y:S01]  /*7530*/  FMUL.FTZ R122, R10, R122 ;  /* 0x0000007a0a7a7220 */ /* 0x000fe20000410000 */
[----:B------:R-:W-:Y:S01]  /*7540*/  IADD3 R18, R18, 0x8, RZ ;  /* 0x0000000812127810 */ /* 0x000fe20007ffe0ff */
[C---:B------:R-:W-:Y:S01]  /*7550*/  FMUL.FTZ R119, R10.reuse, R119 ;  /* 0x000000770a777220 */ /* 0x040fe20000410000 */
[----:B------:R-:W-:Y:S01]  /*7560*/  SHF.R.S32.HI R0, RZ, 0x5, R0 ;  /* 0x00000005ff007819 */ /* 0x000fe20000011400 */
[C---:B------:R-:W-:Y:S01]  /*7570*/  FMUL.FTZ R118, R10.reuse, R118 ;  /* 0x000000760a767220 */ /* 0x040fe20000410000 */
[----:B------:R-:W-:Y:S01]  /*7580*/  LOP3.LUT R5, R5, 0x1c0, RZ, 0xc0, !PT ;  /* 0x000001c005057812 */ /* 0x000fe200078ec0ff */
[----:B------:R-:W-:Y:S01]  /*7590*/  FMUL.FTZ R115, R10, R115 ;  /* 0x000000730a737220 */ /* 0x000fe20000410000 */
[----:B------:R-:W-:Y:S01]  /*75a0*/  MOV R16, 0xff800000 ;  /* 0xff80000000107802 */ /* 0x000fe20000000f00 */
[----:B-1----:R-:W-:Y:S01]  /*75b0*/  @P1 FMUL.FTZ R21, R4, 0.69314718246459960938 ;  /* 0x3f31721804151820 */ /* 0x002fe20000410000 */
[C---:B------:R-:W-:Y:S01]  /*75c0*/  LEA.HI R4, R9.reuse, R9, RZ, 0x1 ;  /* 0x0000000909047211 */ /* 0x040fe200078f08ff */
[----:B------:R-:W-:Y:S01]  /*75d0*/  FMUL.FTZ R114, R10, R114 ;  /* 0x000000720a727220 */ /* 0x000fe20000410000 */
[----:B------:R-:W-:Y:S01]  /*75e0*/  ISETP.GE.OR P5, PT, R18, R19, P2 ;  /* 0x000000131200720c */ /* 0x000fe200017a6670 */
[----:B------:R-:W-:Y:S01]  /*75f0*/  FMUL.FTZ R111, R10, R111 ;  /* 0x0000006f0a6f7220 */ /* 0x000fe20000410000 */
[----:B------:R-:W-:Y:S01]  /*7600*/  LOP3.LUT R4, R4, 0x1ffffffe, RZ, 0xc0, !PT ;  /* 0x1ffffffe04047812 */ /* 0x000fe200078ec0ff */
[----:B------:R-:W-:Y:S01]  /*7610*/  FMUL.FTZ R110, R10, R110 ;  /* 0x0000006e0a6e7220 */ /* 0x000fe20000410000 */
[----:B------:R-:W-:Y:S01]  /*7620*/  LEA R0, R0, R9, 0x9 ;  /* 0x0000000900007211 */ /* 0x000fe200078e48ff */
[C---:B------:R-:W-:Y:S01]  /*7630*/  FMUL.FTZ R107, R10.reuse, R107 ;  /* 0x0000006b0a6b7220 */ /* 0x040fe20000410000 */
[----:B------:R-:W-:Y:S01]  /*7640*/  IADD3 R4, R9, -R4, RZ ;  /* 0x8000000409047210 */ /* 0x000fe20007ffe0ff */
[C---:B------:R-:W-:Y:S01]  /*7650*/  FMUL.FTZ R106, R10.reuse, R106 ;  /* 0x0000006a0a6a7220 */ /* 0x040fe20000410000 */
[----:B------:R-:W-:Y:S01]  /*7660*/  LEA.HI R5, R5, R5, RZ, 0x1d ;  /* 0x0000000505057211 */ /* 0x000fe200078fe8ff */
[C---:B------:R-:W-:Y:S01]  /*7670*/  FMUL.FTZ R103, R10.reuse, R103 ;  /* 0x000000670a677220 */ /* 0x040fe20000410000 */
[----:B--2---:R-:W-:Y:S01]  /*7680*/  SHF.R.S32.HI R2, RZ, 0x1f, R3 ;  /* 0x0000001fff027819 */ /* 0x004fe20000011403 */
[----:B------:R-:W-:Y:S01]  /*7690*/  FMUL.FTZ R102, R10, R102 ;  /* 0x000000660a667220 */ /* 0x000fe20000410000 */
[----:B------:R-:W-:Y:S01]  /*76a0*/  LEA R217, R4, R217, 0x3 ;  /* 0x000000d904d97211 */ /* 0x000fe200078e18ff */
[C---:B------:R-:W-:Y:S01]  /*76b0*/  FMUL.FTZ R39, R10.reuse, R39 ;  /* 0x000000270a277220 */ /* 0x040fe20000410000 */
[----:B------:R-:W-:Y:S01]  /*76c0*/  SHF.R.S32.HI R4, RZ, 0x1f, R6 ;  /* 0x0000001fff047819 */ /* 0x000fe20000011406 */
[----:B------:R-:W-:Y:S01]  /*76d0*/  FMUL.FTZ R38, R10, R38 ;  /* 0x000000260a267220 */ /* 0x000fe20000410000 */
[----:B------:R-:W-:Y:S01]  /*76e0*/  LEA R217, R12, R217, 0x7 ;  /* 0x000000d90cd97211 */ /* 0x000fe200078e38ff */
[C---:B------:R-:W-:Y:S01]  /*76f0*/  FMUL.FTZ R43, R10.reuse, R43 ;  /* 0x0000002b0a2b7220 */ /* 0x040fe20000410000 */
[----:B------:R-:W-:Y:S01]  /*7700*/  F2FP.BF16.PACK_AB R130, R131, R130 ;  /* 0x000000828382723e */ /* 0x000fe200000010ff */
        /* <DEDUP_REMOVED lines=30> */
[----:B------:R-:W-:-:S02]  /*78f0*/  FMUL.FTZ R75, R10, R75 ;  /* 0x0000004b0a4b7220 */ /* 0x000fc40000410000 */
[C---:B------:R-:W-:Y:S01]  /*7900*/  FMUL.FTZ R74, R10.reuse, R74 ;  /* 0x0000004a0a4a7220 */ /* 0x040fe20000410000 */
[----:B------:R-:W-:Y:S01]  /*7910*/  F2FP.BF16.PACK_AB R70, R71, R70 ;  /* 0x000000464746723e */ /* 0x000fe200000010ff */
[C---:B------:R-:W-:Y:S02]  /*7920*/  FMUL.FTZ R79, R10.reuse, R79 ;  /* 0x0000004f0a4f7220 */ /* 0x040fe40000410000 */
[C---:B------:R-:W-:Y:S01]  /*7930*/  FMUL.FTZ R78, R10.reuse, R78 ;  /* 0x0000004e0a4e7220 */ /* 0x040fe20000410000 */
[----:B------:R-:W-:Y:S01]  /*7940*/  F2FP.BF16.PACK_AB R74, R75, R74 ;  /* 0x0000004a4b4a723e */ /* 0x000fe200000010ff */
[C---:B------:R-:W-:Y:S02]  /*7950*/  FMUL.FTZ R83, R10.reuse, R83 ;  /* 0x000000530a537220 */ /* 0x040fe40000410000 */
        /* <DEDUP_REMOVED lines=12> */
[----:B------:R-:W-:Y:S01]  /*7a20*/  FMUL.FTZ R10, R10, R98 ;  /* 0x000000620a0a7220 */ /* 0x000fe20000410000 */
[----:B------:R-:W-:Y:S01]  /*7a30*/  F2FP.BF16.PACK_AB R94, R95, R94 ;  /* 0x0000005e5f5e723e */ /* 0x000fe200000010ff */
[----:B------:R-:W-:Y:S02]  /*7a40*/  IMAD.MOV.U32 R22, RZ, RZ, R20 ;  /* 0x000000ffff167224 */ /* 0x000fe400078e0014 */
[----:B------:R-:W-:Y:S01]  /*7a50*/  @P1 FMUL.FTZ R17, R17, c[0x0][0x2d0] ;  /* 0x0000b40011111a20 */ /* 0x000fe20000410000 */
[----:B------:R-:W-:Y:S01]  /*7a60*/  F2FP.BF16.PACK_AB R99, R99, R10 ;  /* 0x0000000a6363723e */ /* 0x000fe200000010ff */
[----:B------:R-:W-:Y:S02]  /*7a70*/  IMAD R10, R2, c[0x0][0x3f0], RZ ;  /* 0x0000fc00020a7a24 */ /* 0x000fe400078e02ff */
[----:B------:R-:W-:-:S04]  /*7a80*/  IMAD.WIDE.U32 R22, R3, c[0x0][0x3f0], R22 ;  /* 0x0000fc0003167a25 */ /* 0x000fc800078e0016 */
[C---:B------:R-:W-:Y:S02]  /*7a90*/  IMAD R10, R3.reuse, c[0x0][0x3f4], R10 ;  /* 0x0000fd00030a7a24 */ /* 0x040fe400078e020a */
[----:B------:R-:W-:Y:S02]  /*7aa0*/  IMAD R2, R2, c[0x0][0x498], RZ ;  /* 0x0001260002027a24 */ /* 0x000fe400078e02ff */
[----:B------:R-:W-:Y:S01]  /*7ab0*/  IMAD.WIDE.U32 R14, R3, c[0x0][0x498], R14 ;  /* 0x00012600030e7a25 */ /* 0x000fe200078e000e */
[----:B------:R-:W-:-:S03]  /*7ac0*/  IADD3 R23, R23, R10, RZ ;  /* 0x0000000a17177210 */ /* 0x000fc60007ffe0ff */
[----:B------:R-:W-:Y:S02]  /*7ad0*/  IMAD R2, R3, c[0x0][0x49c], R2 ;  /* 0x0001270003027a24 */ /* 0x000fe400078e0202 */
[----:B------:R-:W-:Y:S02]  /*7ae0*/  IMAD R3, R4, c[0x0][0x3e0], RZ ;  /* 0x0000f80004037a24 */ /* 0x000fe400078e02ff */
[----:B------:R-:W-:Y:S01]  /*7af0*/  @P1 FFMA.FTZ R16, R17, R132, R21 ;  /* 0x0000008411101223 */ /* 0x000fe20000010015 */
[C---:B------:R-:W-:Y:S01]  /*7b00*/  R2P PR, R7.reuse, 0x6 ;  /* 0x0000000607007804 */ /* 0x040fe20000000000 */
[C---:B------:R-:W-:Y:S02]  /*7b10*/  IMAD R3, R6.reuse, c[0x0][0x3e4], R3 ;  /* 0x0000f90006037a24 */ /* 0x040fe400078e0203 */
[----:B------:R-:W-:Y:S01]  /*7b20*/  IMAD.WIDE.U32 R20, R6, c[0x0][0x3e0], R22 ;  /* 0x0000f80006147a25 */ /* 0x000fe200078e0016 */
[----:B------:R-:W-:-:S03]  /*7b30*/  LOP3.LUT R6, R7, 0x1, RZ, 0xc0, !PT ;  /* 0x0000000107067812 */ /* 0x000fc600078ec0ff */
[----:B------:R-:W-:Y:S01]  /*7b40*/  @P4 IMAD.HI.U32 R4, R217, c[0x0][0x4ec], RZ ;  /* 0x00013b00d9044a27 */ /* 0x000fe200078e00ff */
[----:B------:R-:W-:Y:S02]  /*7b50*/  ISETP.NE.U32.AND P3, PT, R6, 0x1, PT ;  /* 0x000000010600780c */ /* 0x000fe40003f65070 */
[----:B------:R-:W-:Y:S01]  /*7b60*/  IADD3 R21, R21, R3, RZ ;  /* 0x0000000315157210 */ /* 0x000fe20007ffe0ff */
[----:B------:R-:W-:Y:S01]  /*7b70*/  IMAD.U32 R0, R0, 0x2, R5 ;  /* 0x0000000200007824 */ /* 0x000fe200078e0005 */
[----:B------:R-:W-:Y:S01]  /*7b80*/  MOV R5, R217 ;  /* 0x000000d900057202 */ /* 0x000fe20000000f00 */
[C---:B------:R-:W-:Y:S01]  /*7b90*/  FMUL.FTZ R129, R8.reuse, R129 ;  /* 0x0000008108817220 */ /* 0x040fe20000410000 */
[----:B------:R-:W-:Y:S01]  /*7ba0*/  @P4 SHF.R.U32.HI R5, RZ, c[0x0][0x4f0], R4 ;  /* 0x00013c00ff054a19 */ /* 0x000fe20000011604 */
[----:B------:R-:W-:Y:S01]  /*7bb0*/  FMUL.FTZ R128, R8, R128 ;  /* 0x0000008008807220 */ /* 0x000fe20000410000 */
[----:B------:R-:W-:Y:S01]  /*7bc0*/  SHF.L.U32 R7, R0, 0x1, RZ ;  /* 0x0000000100077819 */ /* 0x000fe200000006ff */
[----:B------:R-:W-:Y:S01]  /*7bd0*/  BAR.SYNC.DEFER_BLOCKING 0x1, 0x100 ;  /* 0x0044000000007b1d */ /* 0x000fe20000010000 */
[----:B------:R-:W-:Y:S01]  /*7be0*/  IADD3 R6, -R5, RZ, RZ ;  /* 0x000000ff05067210 */ /* 0x000fe20007ffe1ff */
[C---:B------:R-:W-:Y:S01]  /*7bf0*/  FMUL.FTZ R125, R8.reuse, R125 ;  /* 0x0000007d087d7220 */ /* 0x040fe20000410000 */
[----:B------:R-:W-:Y:S01]  /*7c00*/  IADD3 R4, R7, 0x80, RZ ;  /* 0x0000008007047810 */ /* 0x000fe20007ffe0ff */
[----:B------:R-:W-:Y:S01]  /*7c10*/  FMUL.FTZ R124, R8, R124 ;  /* 0x0000007c087c7220 */ /* 0x000fe20000410000 */
[----:B------:R-:W-:Y:S01]  /*7c20*/  MOV R0, 0x20 ;  /* 0x0000002000007802 */ /* 0x000fe20000000f00 */
[----:B------:R-:W-:Y:S01]  /*7c30*/  IMAD R217, R6, c[0x0][0x4e8], R217 ;  /* 0x00013a0006d97a24 */ /* 0x000fe200078e02d9 */
[----:B------:R-:W-:Y:S01]  /*7c40*/  SHF.R.S32.HI R3, RZ, 0x1f, R11 ;  /* 0x0000001fff037819 */ /* 0x000fe2000001140b */
[C---:B------:R-:W-:Y:S01]  /*7c50*/  FMUL.FTZ R121, R8.reuse, R121 ;  /* 0x0000007908797220 */ /* 0x040fe20000410000 */
[----:B------:R-:W-:Y:S01]  /*7c60*/  SHF.R.S32.HI R9, RZ, 0x1f, R5 ;  /* 0x0000001fff097819 */ /* 0x000fe20000011405 */
[C---:B------:R-:W-:Y:S01]  /*7c70*/  FMUL.FTZ R120, R8.reuse, R120 ;  /* 0x0000007808787220 */ /* 0x040fe20000410000 */
[----:B------:R-:W-:Y:S01]  /*7c80*/  IADD3 R14, P0, R5, R14, RZ ;  /* 0x0000000e050e7210 */ /* 0x000fe20007f1e0ff */
[C---:B------:R-:W-:Y:S01]  /*7c90*/  FMUL.FTZ R117, R8.reuse, R117 ;  /* 0x0000007508757220 */ /* 0x040fe20000410000 */
[----:B------:R-:W-:Y:S01]  /*7ca0*/  IADD3 R17, R7, 0x70, RZ ;  /* 0x0000007007117810 */ /* 0x000fe20007ffe0ff */
[----:B------:R-:W-:Y:S01]  /*7cb0*/  FMUL.FTZ R116, R8, R116 ;  /* 0x0000007408747220 */ /* 0x000fe20000410000 */
[----:B------:R-:W-:Y:S01]  /*7cc0*/  @P3 IADD3 R17, R4, 0x10, RZ ;  /* 0x0000001004113810 */ /* 0x000fe20007ffe0ff */
[C---:B------:R-:W-:Y:S01]  /*7cd0*/  FMUL.FTZ R113, R8.reuse, R113 ;  /* 0x0000007108717220 */ /* 0x040fe20000410000 */
[----:B------:R-:W-:Y:S01]  /*7ce0*/  MOV R4, 0x40 ;  /* 0x0000004000047802 */ /* 0x000fe20000000f00 */
[----:B------:R-:W-:Y:S01]  /*7cf0*/  FMUL.FTZ R112, R8, R112 ;  /* 0x0000007008707220 */ /* 0x000fe20000410000 */
[----:B------:R-:W-:Y:S01]  /*7d00*/  SEL R0, R0, 0xffffffe0, !P1 ;  /* 0xffffffe000007807 */ /* 0x000fe20004800000 */
[C---:B------:R-:W-:Y:S01]  /*7d10*/  FMUL.FTZ R109, R8.reuse, R109 ;  /* 0x0000006d086d7220 */ /* 0x040fe20000410000 */
[----:B------:R-:W-:Y:S01]  /*7d20*/  IADD3.X R15, R9, R15, R2, P0, !PT ;  /* 0x0000000f090f7210 */ /* 0x000fe200007fe402 */
[----:B------:R-:W-:Y:S01]  /*7d30*/  IMAD R2, R3, c[0x0][0x3d8], RZ ;  /* 0x0000f60003027a24 */ /* 0x000fe200078e02ff */
[----:B------:R-:W-:Y:S01]  /*7d40*/  SHF.R.S32.HI R5, RZ, 0x1f, R217 ;  /* 0x0000001fff057819 */ /* 0x000fe200000114d9 */
[C---:B------:R-:W-:Y:S01]  /*7d50*/  FMUL.FTZ R108, R8.reuse, R108 ;  /* 0x0000006c086c7220 */ /* 0x040fe20000410000 */
[----:B------:R-:W-:Y:S01]  /*7d60*/  F2FP.BF16.PACK_AB R128, R129, R128 ;  /* 0x000000808180723e */ /* 0x000fe200000010ff */
[----:B------:R-:W-:Y:S01]  /*7d70*/  FMUL.FTZ R105, R8, R105 ;  /* 0x0000006908697220 */ /* 0x000fe20000410000 */
[----:B------:R-:W-:Y:S01]  /*7d80*/  SEL R4, R4, 0xffffffc0, !P2 ;  /* 0xffffffc004047807 */ /* 0x000fe20005000000 */
[C---:B------:R-:W-:Y:S01]  /*7d90*/  FMUL.FTZ R104, R8.reuse, R104 ;  /* 0x0000006808687220 */ /* 0x040fe20000410000 */
[----:B------:R-:W-:Y:S01]  /*7da0*/  F2FP.BF16.PACK_AB R124, R125, R124 ;  /* 0x0000007c7d7c723e */ /* 0x000fe200000010ff */
[C---:B------:R-:W-:Y:S01]  /*7db0*/  FMUL.FTZ R101, R8.reuse, R101 ;  /* 0x0000006508657220 */ /* 0x040fe20000410000 */
[----:B------:R-:W-:Y:S01]  /*7dc0*/  F2FP.BF16.PACK_AB R120, R121, R120 ;  /* 0x000000787978723e */ /* 0x000fe200000010ff */
[----:B------:R-:W-:Y:S01]  /*7dd0*/  FMUL.FTZ R100, R8, R100 ;  /* 0x0000006408647220 */ /* 0x000fe20000410000 */
[----:B------:R-:W-:Y:S01]  /*7de0*/  IADD3 R3, R7, R0, RZ ;  /* 0x0000000007037210 */ /* 0x000fe20007ffe0ff */
[----:B------:R-:W-:Y:S01]  /*7df0*/  IMAD.IADD R9, R0, 0x1, R17 ;  /* 0x0000000100097824 */ /* 0x000fe200078e0211 */
[----:B------:R-:W-:Y:S01]  /*7e00*/  F2FP.BF16.PACK_AB R116, R117, R116 ;  /* 0x000000747574723e */ /* 0x000fe200000010ff */
[C---:B------:R-:W-:Y:S01]  /*7e10*/  FMUL.FTZ R37, R8.reuse, R37 ;  /* 0x0000002508257220 */ /* 0x040fe20000410000 */
[----:B------:R-:W-:Y:S01]  /*7e20*/  F2FP.BF16.PACK_AB R112, R113, R112 ;  /* 0x000000707170723e */ /* 0x000fe200000010ff */
[C---:B------:R-:W-:Y:S01]  /*7e30*/  FMUL.FTZ R36, R8.reuse, R36 ;  /* 0x0000002408247220 */ /* 0x040fe20000410000 */
[----:B------:R-:W-:Y:S01]  /*7e40*/  F2FP.BF16.PACK_AB R108, R109, R108 ;  /* 0x0000006c6d6c723e */ /* 0x000fe200000010ff */
[----:B------:R-:W-:Y:S01]  /*7e50*/  IMAD R2, R11, c[0x0][0x3dc], R2 ;  /* 0x0000f7000b027a24 */ /* 0x000fe200078e0202 */
[----:B------:R-:W-:Y:S01]  /*7e60*/  STS [R7+0x80], R128 ;  /* 0x0000808007007388 */ /* 0x000fe20000000800 */
[----:B------:R-:W-:Y:S01]  /*7e70*/  IMAD R0, R5, c[0x0][0x488], RZ ;  /* 0x0001220005007a24 */ /* 0x000fe200078e02ff */
[----:B------:R-:W-:Y:S01]  /*7e80*/  IADD3 R5, R7, R4, RZ ;  /* 0x0000000407057210 */ /* 0x000fe20007ffe0ff */
[C---:B------:R-:W-:Y:S01]  /*7e90*/  FMUL.FTZ R41, R8.reuse, R41 ;  /* 0x0000002908297220 */ /* 0x040fe20000410000 */
[----:B------:R-:W-:Y:S01]  /*7ea0*/  STS [R7+0x480], R130 ;  /* 0x0004808207007388 */ /* 0x000fe20000000800 */
[----:B------:R-:W-:Y:S01]  /*7eb0*/  FMUL.FTZ R40, R8, R40 ;  /* 0x0000002808287220 */ /* 0x000fe20000410000 */
[----:B------:R-:W-:Y:S01]  /*7ec0*/  F2FP.BF16.PACK_AB R104, R105, R104 ;  /* 0x000000686968723e */ /* 0x000fe200000010ff */
[----:B------:R-:W-:Y:S01]  /*7ed0*/  IMAD.WIDE.U32 R10, R11, c[0x0][0x3d8], R20 ;  /* 0x0000f6000b0a7a25 */ /* 0x000fe200078e0014 */
[C---:B------:R-:W-:Y:S01]  /*7ee0*/  IADD3 R21, R4.reuse, R17, RZ ;  /* 0x0000001104157210 */ /* 0x040fe20007ffe0ff */
[----:B------:R-:W-:Y:S01]  /*7ef0*/  STS [R17], R124 ;  /* 0x0000007c11007388 */ /* 0x000fe20000000800 */
[----:B------:R-:W-:Y:S01]  /*7f00*/  IADD3 R23, R4, R3, RZ ;  /* 0x0000000304177210 */ /* 0x000fe20007ffe0ff */
[C---:B------:R-:W-:Y:S01]  /*7f10*/  FMUL.FTZ R45, R8.reuse, R45 ;  /* 0x0000002d082d7220 */ /* 0x040fe20000410000 */
[----:B------:R-:W-:Y:S01]  /*7f20*/  F2FP.BF16.PACK_AB R100, R101, R100 ;  /* 0x000000646564723e */ /* 0x000fe200000010ff */
[C---:B------:R-:W-:Y:S01]  /*7f30*/  FMUL.FTZ R44, R8.reuse, R44 ;  /* 0x0000002c082c7220 */ /* 0x040fe20000410000 */
[----:B------:R-:W-:Y:S01]  /*7f40*/  STS [R17+0x400], R126 ;  /* 0x0004007e11007388 */ /* 0x000fe20000000800 */
[C---:B------:R-:W-:Y:S01]  /*7f50*/  FMUL.FTZ R49, R8.reuse, R49 ;  /* 0x0000003108317220 */ /* 0x040fe20000410000 */
[----:B------:R-:W-:Y:S01]  /*7f60*/  IADD3 R25, R9, R4, RZ ;  /* 0x0000000409197210 */ /* 0x000fe20007ffe0ff */
[C---:B------:R-:W-:Y:S01]  /*7f70*/  FMUL.FTZ R48, R8.reuse, R48 ;  /* 0x0000003008307220 */ /* 0x040fe20000410000 */
[----:B------:R-:W-:Y:S01]  /*7f80*/  STS [R3+0x80], R120 ;  /* 0x0000807803007388 */ /* 0x000fe20000000800 */
[C---:B------:R-:W-:Y:S01]  /*7f90*/  FMUL.FTZ R53, R8.reuse, R53 ;  /* 0x0000003508357220 */ /* 0x040fe20000410000 */
[----:B------:R-:W-:Y:S01]  /*7fa0*/  F2FP.BF16.PACK_AB R36, R37, R36 ;  /* 0x000000242524723e */ /* 0x000fe200000010ff */
[C---:B------:R-:W-:Y:S01]  /*7fb0*/  FMUL.FTZ R52, R8.reuse, R52 ;  /* 0x0000003408347220 */ /* 0x040fe20000410000 */
[----:B------:R-:W-:Y:S01]  /*7fc0*/  STS [R3+0x480], R122 ;  /* 0x0004807a03007388 */ /* 0x000fe20000000800 */
[C---:B------:R-:W-:Y:S01]  /*7fd0*/  FMUL.FTZ R57, R8.reuse, R57 ;  /* 0x0000003908397220 */ /* 0x040fe20000410000 */
[----:B------:R-:W-:Y:S01]  /*7fe0*/  F2FP.BF16.PACK_AB R40, R41, R40 ;  /* 0x000000282928723e */ /* 0x000fe200000010ff */
[C---:B------:R-:W-:Y:S01]  /*7ff0*/  FMUL.FTZ R56, R8.reuse, R56 ;  /* 0x0000003808387220 */ /* 0x040fe20000410000 */
[----:B------:R-:W-:Y:S01]  /*8000*/  STS [R9], R116 ;  /* 0x0000007409007388 */ /* 0x000fe20000000800 */
[C---:B------:R-:W-:Y:S01]  /*8010*/  FMUL.FTZ R61, R8.reuse, R61 ;  /* 0x0000003d083d7220 */ /* 0x040fe20000410000 */
[----:B------:R-:W-:Y:S01]  /*8020*/  F2FP.BF16.PACK_AB R44, R45, R44 ;  /* 0x0000002c2d2c723e */ /* 0x000fe200000010ff */
        /* <DEDUP_REMOVED lines=24> */
[----:B------:R-:W-:Y:S01]  /*81b0*/  FMUL.FTZ R84, R8, R84 ;  /* 0x0000005408547220 */ /* 0x000fe20000410000 */
[----:B------:R-:W-:Y:S01]  /*81c0*/  STS [R23+0x480], R106 ;  /* 0x0004806a17007388 */ /* 0x000fe20000000800 */
[----:B------:R-:W-:Y:S01]  /*81d0*/  IMAD.WIDE.U32 R14, R217, c[0x0][0x488], R14 ;  /* 0x00012200d90e7a25 */ /* 0x000fe200078e000e */
[----:B------:R-:W-:-:S02]  /*81e0*/  F2FP.BF16.PACK_AB R72, R73, R72 ;  /* 0x000000484948723e */ /* 0x000fc400000010ff */
[----:B------:R-:W-:Y:S01]  /*81f0*/  STS [R25], R100 ;  /* 0x0000006419007388 */ /* 0x000fe20000000800 */
[----:B------:R-:W-:Y:S01]  /*8200*/  IMAD R0, R217, c[0x0][0x48c], R0 ;  /* 0x00012300d9007a24 */ /* 0x000fe200078e0200 */
        /* <DEDUP_REMOVED lines=11> */
[----:B------:R-:W-:Y:S01]  /*82c0*/  FMUL.FTZ R8, R8, R96 ;  /* 0x0000006008087220 */ /* 0x000fe20000410000 */
[----:B------:R-:W-:-:S02]  /*82d0*/  LEA R6, P0, R14, c[0x0][0x450], 0x2 ;  /* 0x000114000e067a11 */ /* 0x000fc400078010ff */
[----:B------:R-:W-:Y:S01]  /*82e0*/  STS [R17+0x4000], R40 ;  /* 0x0040002811007388 */ /* 0x000fe20000000800 */
[----:B------:R-:W-:Y:S02]  /*82f0*/  IADD3 R15, R15, R0, RZ ;  /* 0x000000000f0f7210 */ /* 0x000fe40007ffe0ff */
[----:B------:R-:W-:Y:S01]  /*8300*/  F2FP.BF16.PACK_AB R88, R89, R88 ;  /* 0x000000585958723e */ /* 0x000fe200000010ff */
[----:B------:R-:W-:Y:S01]  /*8310*/  STS [R17+0x4400], R42 ;  /* 0x0044002a11007388 */ /* 0x000fe20000000800 */
[----:B------:R-:W-:Y:S02]  /*8320*/  F2FP.BF16.PACK_AB R92, R93, R92 ;  /* 0x0000005c5d5c723e */ /* 0x000fe400000010ff */
[----:B------:R-:W-:Y:S01]  /*8330*/  F2FP.BF16.PACK_AB R8, R97, R8 ;  /* 0x000000086108723e */ /* 0x000fe200000010ff */
[----:B------:R-:W-:Y:S01]  /*8340*/  STS [R3+0x4080], R44 ;  /* 0x0040802c03007388 */ /* 0x000fe20000000800 */
[----:B------:R-:W-:Y:S02]  /*8350*/  LEA.HI.X R15, R14, c[0x0][0x454], R15, 0x2, P0 ;  /* 0x000115000e0f7a11 */ /* 0x000fe400000f140f */
[----:B------:R-:W-:Y:S01]  /*8360*/  LEA R0, P0, R10, c[0x0][0x380], 0x1 ;  /* 0x0000e0000a007a11 */ /* 0x000fe200078008ff */
[----:B------:R-:W-:Y:S04]  /*8370*/  STS [R3+0x4480], R46 ;  /* 0x0044802e03007388 */ /* 0x000fe80000000800 */
        /* <DEDUP_REMOVED lines=15> */
[----:B------:R1:W-:Y:S04]  /*8470*/  STS [R3+0x8480], R78 ;  /* 0x0084804e03007388 */ /* 0x0003e80000000800 */
[----:B------:R-:W-:Y:S04]  /*8480*/  STS [R9+0x8000], R80 ;  /* 0x0080005009007388 */ /* 0x000fe80000000800 */
[----:B------:R-:W-:Y:S04]  /*8490*/  STS [R9+0x8400], R82 ;  /* 0x0084005209007388 */ /* 0x000fe80000000800 */
[----:B------:R-:W-:Y:S04]  /*84a0*/  STS [R5+0x8080], R84 ;  /* 0x0080805405007388 */ /* 0x000fe80000000800 */
[----:B------:R-:W-:Y:S04]  /*84b0*/  STS [R5+0x8480], R86 ;  /* 0x0084805605007388 */ /* 0x000fe80000000800 */
[----:B------:R-:W-:Y:S04]  /*84c0*/  STS [R21+0x8000], R88 ;  /* 0x0080005815007388 */ /* 0x000fe80000000800 */
[----:B------:R-:W-:Y:S01]  /*84d0*/  STS [R21+0x8400], R90 ;  /* 0x0084005a15007388 */ /* 0x000fe20000000800 */
[----:B-1----:R-:W-:-:S03]  /*84e0*/  IADD3 R3, R11, R2, RZ ;  /* 0x000000020b037210 */ /* 0x002fc60007ffe0ff */
[----:B------:R-:W-:Y:S04]  /*84f0*/  STS [R23+0x8080], R92 ;  /* 0x0080805c17007388 */ /* 0x000fe80000000800 */
[----:B------:R-:W-:Y:S04]  /*8500*/  STS [R23+0x8480], R94 ;  /* 0x0084805e17007388 */ /* 0x000fe80000000800 */
[----:B------:R-:W-:Y:S04]  /*8510*/  STS [R25+0x8000], R8 ;  /* 0x0080000819007388 */ /* 0x000fe80000000800 */
[----:B------:R-:W-:Y:S04]  /*8520*/  STS [R25+0x8400], R99 ;  /* 0x0084006319007388 */ /* 0x000fe80000000800 */
[----:B------:R-:W-:Y:S04]  /*8530*/  SHFL.IDX PT, R96, R6, RZ, 0x1c1f ;  /* 0x001c1fff06607589 */ /* 0x000fe800000e0000 */
[----:B------:R-:W1:Y:S04]  /*8540*/  SHFL.IDX PT, R97, R15, RZ, 0x1c1f ;  /* 0x001c1fff0f617589 */ /* 0x000e6800000e0000 */
[----:B------:R-:W-:Y:S06]  /*8550*/  BAR.SYNC.DEFER_BLOCKING 0x1, 0x100 ;  /* 0x0044000000007b1d */ /* 0x000fec0000010000 */
[----:B------:R-:W-:Y:S04]  /*8560*/  SHFL.IDX PT, R100, R6, 0x1, 0x1c1f ;  /* 0x003c1f0006647f89 */ /* 0x000fe800000e0000 */
[----:B------:R-:W2:Y:S04]  /*8570*/  SHFL.IDX PT, R101, R15, 0x1, 0x1c1f ;  /* 0x003c1f000f657f89 */ /* 0x000ea800000e0000 */
[----:B------:R-:W3:Y:S04]  /*8580*/  SHFL.IDX PT, R56, R0, RZ, 0x181f ;  /* 0x00181fff00387589 */ /* 0x000ee800000e0000 */
[----:B-1----:R1:W-:Y:S04]  /*8590*/  @!P6 ST.E [R96.64], R16 ;  /* 0x000000106000e985 */ /* 0x0023e8000c10190c */
[----:B--2---:R2:W-:Y:S04]  /*85a0*/  @!P5 ST.E [R100.64], R13 ;  /* 0x0000000d6400d985 */ /* 0x0045e8000c10190c */
[----:B------:R2:W4:Y:S04]  /*85b0*/  LDS.128 R48, [R211+0x1080] ;  /* 0x00108000d3307984 */ /* 0x0005280000000c00 */
[----:B------:R2:W2:Y:S04]  /*85c0*/  LDS.128 R44, [R211+0x2080] ;  /* 0x00208000d32c7984 */ /* 0x0004a80000000c00 */
[----:B------:R2:W2:Y:S04]  /*85d0*/  LDS.128 R40, [R211+0x3080] ;  /* 0x00308000d3287984 */ /* 0x0004a80000000c00 */
[----:B------:R2:W2:Y:S01]  /*85e0*/  LDS.128 R36, [R211+0x5080] ;  /* 0x00508000d3247984 */ /* 0x0004a20000000c00 */
[----:B-1----:R-:W-:-:S02]  /*85f0*/  LEA.HI.X R16, R10, c[0x0][0x384], R3, 0x1, P0 ;  /* 0x0000e1000a107a11 */ /* 0x002fc400000f0c03 */
[----:B------:R-:W-:Y:S01]  /*8600*/  ISETP.GE.AND P0, PT, R210, R19, PT ;  /* 0x00000013d200720c */ /* 0x000fe20003f06270 */
[----:B------:R1:W1:Y:S04]  /*8610*/  LDS.128 R32, [R211+0x6080] ;  /* 0x00608000d3207984 */ /* 0x0002680000000c00 */
[----:B------:R1:W1:Y:S04]  /*8620*/  LDS.128 R28, [R211+0x7080] ;  /* 0x00708000d31c7984 */ /* 0x0002680000000c00 */
[----:B------:R1:W1:Y:S04]  /*8630*/  LDS.128 R24, [R211+0x9080] ;  /* 0x00908000d3187984 */ /* 0x0002680000000c00 */
[----:B------:R1:W1:Y:S04]  /*8640*/  LDS.128 R20, [R211+0xa080] ;  /* 0x00a08000d3147984 */ /* 0x0002680000000c00 */
[----:B------:R1:W1:Y:S04]  /*8650*/  LDS.128 R4, [R211+0xb080] ;  /* 0x00b08000d3047984 */ /* 0x0002680000000c00 */
[----:B------:R1:W1:Y:S01]  /*8660*/  SHFL.IDX PT, R57, R16, RZ, 0x181f ;  /* 0x00181fff10397589 */ /* 0x00026200000e0000 */
[----:B------:R-:W-:Y:S05]  /*8670*/  @P0 BRA `(.L_x_7) ;  /* 0x0000012000000947 */ /* 0x000fea0003800000 */
[----:B---3--:R-:W3:Y:S01]  /*8680*/  LDS.128 R52, [R211+0x80] ;  /* 0x00008000d3347984 */ /* 0x008ee20000000c00 */
[----:B------:R-:W-:-:S02]  /*8690*/  ISETP.GE.AND P1, PT, R215, c[0x0][0x3c8], PT ;  /* 0x0000f200d7007a0c */ /* 0x000fc40003f26270 */
[----:B------:R-:W-:Y:S01]  /*86a0*/  ISETP.GE.AND P0, PT, R214, c[0x0][0x3c8], PT ;  /* 0x0000f200d6007a0c */ /* 0x000fe20003f06270 */
[----:B--2---:R-:W2:Y:S01]  /*86b0*/  LDS.128 R12, [R211+0x4080] ;  /* 0x00408000d30c7984 */ /* 0x004ea20000000c00 */
[----:B------:R-:W-:-:S03]  /*86c0*/  ISETP.GE.AND P2, PT, R216, c[0x0][0x3c8], PT ;  /* 0x0000f200d8007a0c */ /* 0x000fc60003f46270 */
[----:B------:R-:W5:Y:S06]  /*86d0*/  LDS.128 R8, [R211+0x8080] ;  /* 0x00808000d3087984 */ /* 0x000f6c0000000c00 */
[----:B------:R-:W-:Y:S02]  /*86e0*/  @!P1 SHF.R.S32.HI R2, RZ, 0x1f, R215 ;  /* 0x0000001fff029819 */ /* 0x000fe400000114d7 */
[----:B------:R-:W-:Y:S02]  /*86f0*/  @!P0 SHF.R.S32.HI R17, RZ, 0x1f, R214 ;  /* 0x0000001fff118819 */ /* 0x000fe400000114d6 */
[----:B------:R-:W-:Y:S01]  /*8700*/  @!P1 LEA.HI R3, R2, R215, RZ, 0x3 ;  /* 0x000000d702039211 */ /* 0x000fe200078f18ff */
[----:B-1----:R-:W-:Y:S01]  /*8710*/  @!P2 IMAD.WIDE R58, R216, 0x2, R56 ;  /* 0x00000002d83aa825 */ /* 0x002fe200078e0238 */
[----:B------:R-:W-:-:S02]  /*8720*/  @!P0 LEA.HI R2, R17, R214, RZ, 0x3 ;  /* 0x000000d611028211 */ /* 0x000fc400078f18ff */
[----:B------:R-:W-:Y:S02]  /*8730*/  @!P1 LOP3.LUT R3, R3, 0xfffffff8, RZ, 0xc0, !PT ;  /* 0xfffffff803039812 */ /* 0x000fe400078ec0ff */
[----:B------:R-:W-:-:S03]  /*8740*/  @!P0 LOP3.LUT R2, R2, 0xfffffff8, RZ, 0xc0, !PT ;  /* 0xfffffff802028812 */ /* 0x000fc600078ec0ff */
[----:B------:R-:W-:-:S04]  /*8750*/  @!P1 IMAD.WIDE R60, R3, 0x2, R56 ;  /* 0x00000002033c9825 */ /* 0x000fc800078e0238 */
[----:B------:R-:W-:Y:S01]  /*8760*/  @!P0 IMAD.WIDE R2, R2, 0x2, R56 ;  /* 0x0000000202028825 */ /* 0x000fe200078e0238 */
[----:B---3--:R1:W-:Y:S04]  /*8770*/  @!P2 ST.E.128 [R58.64], R52 ;  /* 0x000000343a00a985 */ /* 0x0083e8000c101d0c */
[----:B--2---:R1:W-:Y:S04]  /*8780*/  @!P1 ST.E.128 [R60.64], R12 ;  /* 0x0000000c3c009985 */ /* 0x0043e8000c101d0c */
[----:B-----5:R1:W-:Y:S02]  /*8790*/  @!P0 ST.E.128 [R2.64], R8 ;  /* 0x0000000802008985 */ /* 0x0203e4000c101d0c */
.L_x_7:
[----:B---3--:R-:W-:Y:S05]  /*87a0*/  BSYNC B0 ;  /* 0x0000000000007941 */ /* 0x008fea0003800000 */
.L_x_6:
[----:B-1----:R-:W-:Y:S01]  /*87b0*/  IADD3 R2, R210, 0x20, RZ ;  /* 0x00000020d2027810 */ /* 0x002fe20007ffe0ff */
[----:B------:R1:W3:Y:S01]  /*87c0*/  SHFL.IDX PT, R11, R16, 0x1, 0x181f ;  /* 0x00381f00100b7f89 */ /* 0x0002e200000e0000 */
[----:B------:R-:W-:Y:S02]  /*87d0*/  BSSY B0, `(.L_x_8) ;  /* 0x0000013000007945 */ /* 0x000fe40003800000 */
[----:B------:R-:W-:Y:S01]  /*87e0*/  ISETP.GE.AND P0, PT, R2, R19, PT ;  /* 0x000000130200720c */ /* 0x000fe20003f06270 */
[----:B------:R1:W4:-:S12]  /*87f0*/  SHFL.IDX PT, R10, R0, 0x1, 0x181f ;  /* 0x00381f00000a7f89 */ /* 0x00031800000e0000 */
[----:B------:R-:W-:Y:S05]  /*8800*/  @P0 BRA `(.L_x_9) ;  /* 0x000000f000000947 */ /* 0x000fea0003800000 */
[----:B------:R-:W-:Y:S02]  /*8810*/  ISETP.GE.AND P1, PT, R215, c[0x0][0x3c8], PT ;  /* 0x0000f200d7007a0c */ /* 0x000fe40003f26270 */
[----:B------:R-:W-:Y:S02]  /*8820*/  ISETP.GE.AND P0, PT, R214, c[0x0][0x3c8], PT ;  /* 0x0000f200d6007a0c */ /* 0x000fe40003f06270 */
[----:B------:R-:W-:-:S09]  /*8830*/  ISETP.GE.AND P2, PT, R216, c[0x0][0x3c8], PT ;  /* 0x0000f200d8007a0c */ /* 0x000fd20003f46270 */
[----:B------:R-:W-:Y:S02]  /*8840*/  @!P1 SHF.R.S32.HI R2, RZ, 0x1f, R215 ;  /* 0x0000001fff029819 */ /* 0x000fe400000114d7 */
[----:B------:R-:W-:Y:S02]  /*8850*/  @!P0 SHF.R.S32.HI R9, RZ, 0x1f, R214 ;  /* 0x0000001fff098819 */ /* 0x000fe400000114d6 */
[----:B------:R-:W-:Y:S02]  /*8860*/  @!P1 LEA.HI R3, R2, R215, RZ, 0x3 ;  /* 0x000000d702039211 */ /* 0x000fe400078f18ff */
[----:B------:R-:W-:Y:S01]  /*8870*/  @!P0 LEA.HI R2, R9, R214, RZ, 0x3 ;  /* 0x000000d609028211 */ /* 0x000fe200078f18ff */
[----:B---34-:R-:W-:Y:S01]  /*8880*/  @!P2 IMAD.WIDE R8, R216, 0x2, R10 ;  /* 0x00000002d808a825 */ /* 0x018fe200078e020a */
[----:B------:R-:W-:Y:S02]  /*8890*/  @!P1 LOP3.LUT R3, R3, 0xfffffff8, RZ, 0xc0, !PT ;  /* 0xfffffff803039812 */ /* 0x000fe400078ec0ff */
[----:B------:R-:W-:-:S02]  /*88a0*/  @!P0 LOP3.LUT R2, R2, 0xfffffff8, RZ, 0xc0, !PT ;  /* 0xfffffff802028812 */ /* 0x000fc400078ec0ff */
[----:B------:R3:W-:Y:S01]  /*88b0*/  @!P2 ST.E.128 [R8.64], R48 ;  /* 0x000000300800a985 */ /* 0x0007e2000c101d0c */
[----:B--2---:R-:W-:-:S04]  /*88c0*/  @!P1 IMAD.WIDE R12, R3, 0x2, R10 ;  /* 0x00000002030c9825 */ /* 0x004fc800078e020a */
[----:B------:R-:W-:Y:S01]  /*88d0*/  @!P0 IMAD.WIDE R2, R2, 0x2, R10 ;  /* 0x0000000202028825 */ /* 0x000fe200078e020a */
[----:B------:R3:W-:Y:S04]  /*88e0*/  @!P1 ST.E.128 [R12.64], R36 ;  /* 0x000000240c009985 */ /* 0x0007e8000c101d0c */
[----:B------:R3:W-:Y:S02]  /*88f0*/  @!P0 ST.E.128 [R2.64], R24 ;  /* 0x0000001802008985 */ /* 0x0007e4000c101d0c */
.L_x_9:
[----:B------:R-:W-:Y:S05]  /*8900*/  BSYNC B0 ;  /* 0x0000000000007941 */ /* 0x000fea0003800000 */
.L_x_8:
[----:B---3--:R-:W-:Y:S01]  /*8910*/  IADD3 R2, R210, 0x40, RZ ;  /* 0x00000040d2027810 */ /* 0x008fe20007ffe0ff */
[----:B------:R3:W1:Y:S01]  /*8920*/  SHFL.IDX PT, R11, R16, 0x2, 0x181f ;  /* 0x00581f00100b7f89 */ /* 0x00066200000e0000 */
[----:B------:R-:W-:Y:S02]  /*8930*/  BSSY B0, `(.L_x_10) ;  /* 0x0000013000007945 */ /* 0x000fe40003800000 */
[----:B------:R-:W-:Y:S01]  /*8940*/  ISETP.GE.AND P0, PT, R2, R19, PT ;  /* 0x000000130200720c */ /* 0x000fe20003f06270 */
[----:B----4-:R3:W4:-:S12]  /*8950*/  SHFL.IDX PT, R10, R0, 0x2, 0x181f ;  /* 0x00581f00000a7f89 */ /* 0x01071800000e0000 */
        /* <DEDUP_REMOVED lines=8> */
[----:B-1--4-:R-:W-:Y:S01]  /*89e0*/  @!P2 IMAD.WIDE R8, R216, 0x2, R10 ;  /* 0x00000002d808a825 */ /* 0x012fe200078e020a */
[----:B------:R-:W-:Y:S02]  /*89f0*/  @!P1 LOP3.LUT R3, R3, 0xfffffff8, RZ, 0xc0, !PT ;  /* 0xfffffff803039812 */ /* 0x000fe400078ec0ff */
[----:B------:R-:W-:-:S02]  /*8a00*/  @!P0 LOP3.LUT R2, R2, 0xfffffff8, RZ, 0xc0, !PT ;  /* 0xfffffff802028812 */ /* 0x000fc400078ec0ff */
[----:B--2---:R1:W-:Y:S01]  /*8a10*/  @!P2 ST.E.128 [R8.64], R44 ;  /* 0x0000002c0800a985 */ /* 0x0043e2000c101d0c */
[----:B------:R-:W-:-:S04]  /*8a20*/  @!P1 IMAD.WIDE R12, R3, 0x2, R10 ;  /* 0x00000002030c9825 */ /* 0x000fc800078e020a */
[----:B------:R-:W-:Y:S01]  /*8a30*/  @!P0 IMAD.WIDE R2, R2, 0x2, R10 ;  /* 0x0000000202028825 */ /* 0x000fe200078e020a */
[----:B------:R1:W-:Y:S04]  /*8a40*/  @!P1 ST.E.128 [R12.64], R32 ;  /* 0x000000200c009985 */ /* 0x0003e8000c101d0c */
[----:B------:R1:W-:Y:S02]  /*8a50*/  @!P0 ST.E.128 [R2.64], R20 ;  /* 0x0000001402008985 */ /* 0x0003e4000c101d0c */
.L_x_11:
[----:B------:R-:W-:Y:S05]  /*8a60*/  BSYNC B0 ;  /* 0x0000000000007941 */ /* 0x000fea0003800000 */
.L_x_10:
[----:B------:R-:W-:Y:S01]  /*8a70*/  IADD3 R210, R210, 0x60, RZ ;  /* 0x00000060d2d27810 */ /* 0x000fe20007ffe0ff */
[----:B-1----:R1:W3:Y:S03]  /*8a80*/  SHFL.IDX PT, R3, R16, 0x3, 0x181f ;  /* 0x00781f0010037f89 */ /* 0x0022e600000e0000 */
[----:B------:R-:W-:Y:S01]  /*8a90*/  ISETP.GE.AND P0, PT, R210, R19, PT ;  /* 0x00000013d200720c */ /* 0x000fe20003f06270 */
[----:B------:R1:W4:-:S12]  /*8aa0*/  SHFL.IDX PT, R2, R0, 0x3, 0x181f ;  /* 0x00781f0000027f89 */ /* 0x00031800000e0000 */
[----:B------:R-:W-:Y:S05]  /*8ab0*/  @P0 EXIT ;  /* 0x000000000000094d */ /* 0x000fea0003800000 */
[----:B------:R-:W-:Y:S02]  /*8ac0*/  ISETP.GE.AND P0, PT, R215, c[0x0][0x3c8], PT ;  /* 0x0000f200d7007a0c */ /* 0x000fe40003f06270 */
[----:B------:R-:W-:-:S11]  /*8ad0*/  ISETP.GE.AND P1, PT, R216, c[0x0][0x3c8], PT ;  /* 0x0000f200d8007a0c */ /* 0x000fd60003f26270 */
[----:B-1-3--:R-:W-:Y:S02]  /*8ae0*/  @!P0 SHF.R.S32.HI R0, RZ, 0x1f, R215 ;  /* 0x0000001fff008819 */ /* 0x00afe400000114d7 */
[----:B----4-:R-:W-:Y:S02]  /*8af0*/  @!P1 IMAD.WIDE R216, R216, 0x2, R2 ;  /* 0x00000002d8d89825 */ /* 0x010fe400078e0202 */
[----:B------:R-:W-:-:S03]  /*8b00*/  @!P0 LEA.HI R0, R0, R215, RZ, 0x3 ;  /* 0x000000d700008211 */ /* 0x000fc600078f18ff */
[----:B--2---:R1:W-:Y:S01]  /*8b10*/  @!P1 ST.E.128 [R216.64], R40 ;  /* 0x00000028d8009985 */ /* 0x0043e2000c101d0c */
[----:B------:R-:W-:-:S05]  /*8b20*/  @!P0 LOP3.LUT R0, R0, 0xfffffff8, RZ, 0xc0, !PT ;  /* 0xfffffff800008812 */ /* 0x000fca00078ec0ff */
[----:B------:R-:W-:-:S05]  /*8b30*/  @!P0 IMAD.WIDE R8, R0, 0x2, R2 ;  /* 0x0000000200088825 */ /* 0x000fca00078e0202 */
[----:B------:R1:W-:Y:S01]  /*8b40*/  @!P0 ST.E.128 [R8.64], R28 ;  /* 0x0000001c08008985 */ /* 0x0003e2000c101d0c */
[----:B------:R-:W-:-:S13]  /*8b50*/  ISETP.GE.AND P0, PT, R214, c[0x0][0x3c8], PT ;  /* 0x0000f200d6007a0c */ /* 0x000fda0003f06270 */
[----:B------:R-:W-:Y:S05]  /*8b60*/  @P0 EXIT ;  /* 0x000000000000094d */ /* 0x000fea0003800000 */
[----:B-1----:R-:W-:-:S04]  /*8b70*/  SHF.R.S32.HI R9, RZ, 0x1f, R214 ;  /* 0x0000001fff097819 */ /* 0x002fc800000114d6 */
[----:B------:R-:W-:-:S04]  /*8b80*/  LEA.HI R9, R9, R214, RZ, 0x3 ;  /* 0x000000d609097211 */ /* 0x000fc800078f18ff */
[----:B------:R-:W-:-:S05]  /*8b90*/  LOP3.LUT R9, R9, 0xfffffff8, RZ, 0xc0, !PT ;  /* 0xfffffff809097812 */ /* 0x000fca00078ec0ff */
[----:B------:R-:W-:-:S05]  /*8ba0*/  IMAD.WIDE R2, R9, 0x2, R2 ;  /* 0x0000000209027825 */ /* 0x000fca00078e0202 */
[----:B------:R-:W-:Y:S01]  /*8bb0*/  ST.E.128 [R2.64], R4 ;  /* 0x0000000402007985 */ /* 0x000fe2000c101d0c */
[----:B------:R-:W-:Y:S05]  /*8bc0*/  EXIT ;  /* 0x000000000000794d */ /* 0x000fea0003800000 */
.L_x_12:
[----:B------:R-:W-:-:S00]  /*8bd0*/  BRA `(.L_x_12) ;  /* 0xfffffff000007947 */ /* 0x000fc0000383ffff */
[----:B------:R-:W-:-:S00]  /*8be0*/  NOP ;  /* 0x0000000000007918 */ /* 0x000fc00000000000 */
        /* <DEDUP_REMOVED lines=9> */
.L_x_1697:


//--------------------- .text._ZN7cutlass13device_kernelIN5flash19enable_sm80_to_sm89INS1_16FlashAttnFwdSm80INS1_25CollectiveMainloopFwdSm80ILi8ELi1ELb0EN4cute5tupleIJNS5_1CILi128EEENS7_ILi64EEENS7_ILi192EEEEEELi192ENS_10bfloat16_tEfNS_4arch4Sm80ELb0ELb0ELb1ELb1ELb1ELb0ELb1ELb0EEENS1_21CollectiveEpilogueFwdINS6_IJS8_SA_S9_EEENS6_IJNS7_ILi1EEESI_SI_EEESC_SE_Li256ELb1ELb1ELb0ELb0EEENS1_19SingleTileSchedulerILb1ELb0ELb1ELi128EEEEEEEEEvNT_6ParamsE --------------------------
	.section	.text._ZN7cutlass13device_kernelIN5flash19enable_sm80_to_sm89INS1_16FlashAttnFwdSm80INS1_25CollectiveMainloopFwdSm80ILi8ELi1ELb0EN4cute5tupleIJNS5_1CILi128EEENS7_ILi64EEENS7_ILi192EEEEEELi192ENS_10bfloat16_tEfNS_4arch4Sm80ELb0ELb0ELb1ELb1ELb1ELb0ELb1ELb0EEENS1_21CollectiveEpilogueFwdINS6_IJS8_SA_S9_EEENS6_IJNS7_ILi1EEESI_SI_EEESC_SE_Li256ELb1ELb1ELb0ELb0EEENS1_19SingleTileSchedulerILb1ELb0ELb1ELi128EEEEEEEEEvNT_6ParamsE,"ax",@progbits
	.sectioninfo	@"SHI_REGISTERS=255"
	.align	128
.text._ZN7cutlass13device_kernelIN5flash19enable_sm80_to_sm89INS1_16FlashAttnFwdSm80INS1_25CollectiveMainloopFwdSm80ILi8ELi1ELb0EN4cute5tupleIJNS5_1CILi128EEENS7_ILi64EEENS7_ILi192EEEEEELi192ENS_10bfloat16_tEfNS_4arch4Sm80ELb0ELb0ELb1ELb1ELb1ELb0ELb1ELb0EEENS1_21CollectiveEpilogueFwdINS6_IJS8_SA_S9_EEENS6_IJNS7_ILi1EEESI_SI_EEESC_SE_Li256ELb1ELb1ELb0ELb0EEENS1_19SingleTileSchedulerILb1ELb0ELb1ELi128EEEEEEEEEvNT_6ParamsE:
        .type           _ZN7cutlass13device_kernelIN5flash19enable_sm80_to_sm89INS1_16FlashAttnFwdSm80INS1_25CollectiveMainloopFwdSm80ILi8ELi1ELb0EN4cute5tupleIJNS5_1CILi128EEENS7_ILi64EEENS7_ILi192EEEEEELi192ENS_10bfloat16_tEfNS_4arch4Sm80ELb0ELb0ELb1ELb1ELb1ELb0ELb1ELb0EEENS1_21CollectiveEpilogueFwdINS6_IJS8_SA_S9_EEENS6_IJNS7_ILi1EEESI_SI_EEESC_SE_Li256ELb1ELb1ELb0ELb0EEENS1_19SingleTileSchedulerILb1ELb0ELb1ELi128EEEEEEEEEvNT_6ParamsE,@function
        .size           _ZN7cutlass13device_kernelIN5flash19enable_sm80_to_sm89INS1_16FlashAttnFwdSm80INS1_25CollectiveMainloopFwdSm80ILi8ELi1ELb0EN4cute5tupleIJNS5_1CILi128EEENS7_ILi64EEENS7_ILi192EEEEEELi192ENS_10bfloat16_tEfNS_4arch4Sm80ELb0ELb0ELb1ELb1ELb1ELb0ELb1ELb0EEENS1_21CollectiveEpilogueFwdINS6_IJS8_SA_S9_EEENS6_IJNS7_ILi1EEESI_SI_EEESC_SE_Li256ELb1ELb1ELb0ELb0EEENS1_19SingleTileSchedulerILb1ELb0ELb1ELi128EEEEEEEEEvNT_6ParamsE,(.L_x_1698 - _ZN7cutlass13device_kernelIN5flash19enable_sm80_to_sm89INS1_16FlashAttnFwdSm80INS1_25CollectiveMainloopFwdSm80ILi8ELi1ELb0EN4cute5tupleIJNS5_1CILi128EEENS7_ILi64EEENS7_ILi192EEEEEELi192ENS_10bfloat16_tEfNS_4arch4Sm80ELb0ELb0ELb1ELb1ELb1ELb0ELb1ELb0EEENS1_21CollectiveEpilogueFwdINS6_IJS8_SA_S9_EEENS6_IJNS7_ILi1EEESI_SI_EEESC_SE_Li256ELb1ELb1ELb0ELb0EEENS1_19SingleTileSchedulerILb1ELb0ELb1ELi128EEEEEEEEEvNT_6ParamsE)
        .other          _ZN7cutlass13device_kernelIN5flash19enable_sm80_to_sm89INS1_16FlashAttnFwdSm80INS1_25CollectiveMainloopFwdSm80ILi8ELi1ELb0EN4cute5tupleIJNS5_1CILi128EEENS7_ILi64EEENS7_ILi192EEEEEELi192ENS_10bfloat16_tEfNS_4arch4Sm80ELb0ELb0ELb1ELb1ELb1ELb0ELb1ELb0EEENS1_21CollectiveEpilogueFwdINS6_IJS8_SA_S9_EEENS6_IJNS7_ILi1EEESI_SI_EEESC_SE_Li256ELb1ELb1ELb0ELb0EEENS1_19SingleTileSchedulerILb1ELb0ELb1ELi128EEEEEEEEEvNT_6ParamsE,@"STO_CUDA_ENTRY STV_DEFAULT"
_ZN7cutlass13device_kernelIN5flash19enable_sm80_to_sm89INS1_16FlashAttnFwdSm80INS1_25CollectiveMainloopFwdSm80ILi8ELi1ELb0EN4cute5tupleIJNS5_1CILi128EEENS7_ILi64EEENS7_ILi192EEEEEELi192ENS_10bfloat16_tEfNS_4arch4Sm80ELb0ELb0ELb1ELb1ELb1ELb0ELb1ELb0EEENS1_21CollectiveEpilogueFwdINS6_IJS8_SA_S9_EEENS6_IJNS7_ILi1EEESI_SI_EEESC_SE_Li256ELb1ELb1ELb0ELb0EEENS1_19SingleTileSchedulerILb1ELb0ELb1ELi128EEEEEEEEEvNT_6ParamsE:
[----:B------:R-:W-:Y:S02]  /*0000*/  MOV R1, c[0x0][0x28] ;  /* 0x00000a0000017a02 */ /* 0x000fe40000000f00 */
[----:B------:R-:W1:Y:S01]  /*0010*/  S2R R4, SR_TID.X ;  /* 0x0000000000047919 */ /* 0x000e620000002100 */
[----:B------:R-:W2:Y:S01]  /*0020*/  S2UR UR16, SR_CTAID.Z ;  /* 0x00000000001079c3 */ /* 0x000ea20000002700 */
[----:B------:R-:W-:Y:S02]  /*0030*/  UMOV UR7, 0x4 ;  /* 0x0000000400077882 */ /* 0x000fe40000000000 */
[----:B------:R-:W-:Y:S02]  /*0040*/  ULDC.64 UR8, c[0x0][0x568] ;  /* 0x00015a0000087ab9 */ /* 0x000fe40000000a00 */
[----:B------:R-:W-:-:S03]  /*0050*/  ULDC.64 UR14, c[0x0][0x118] ;  /* 0x00004600000e7ab9 */ /* 0x000fc60000000a00 */
[----:B------:R-:W3:Y:S01]  /*0060*/  S2UR UR5, SR_CTAID.X ;  /* 0x00000000000579c3 */ /* 0x000ee20000002500 */
[----:B-1----:R-:W-:Y:S01]  /*0070*/  SHF.R.U32.HI R0, RZ, 0x5, R4 ;  /* 0x00000005ff007819 */ /* 0x002fe20000011604 */
[----:B--2---:R-:W-:-:S05]  /*0080*/  UIMAD.WIDE UR8, UR16, UR7, UR8 ;  /* 0x00000007100872a5 */ /* 0x004fca000f8e0208 */
[----:B------:R-:W1:Y:S02]  /*0090*/  SHFL.IDX PT, R0, R0, RZ, 0x1f ;  /* 0x00001fff00007589 */ /* 0x000e6400000e0000 */
[----:B-1----:R-:W-:-:S13]  /*00a0*/  ISETP.NE.AND P0, PT, R0, RZ, PT ;  /* 0x000000ff0000720c */ /* 0x002fda0003f05270 */
[----:B---3--:R-:W-:Y:S05]  /*00b0*/  @!P0 BRA `(.L_x_13) ;  /* 0x000001c000008947 */ /* 0x008fea0003800000 */
[----:B------:R-:W-:-:S04]  /*00c0*/  ISETP.NE.U32.AND P0, PT, RZ, c[0x0][0x568], PT ;  /* 0x00015a00ff007a0c */ /* 0x000fc80003f05070 */
[----:B------:R-:W-:-:S13]  /*00d0*/  ISETP.NE.AND.EX P0, PT, RZ, c[0x0][0x56c], PT, P0 ;  /* 0x00015b00ff007a0c */ /* 0x000fda0003f05300 */
[----:B------:R-:W-:Y:S05]  /*00e0*/  @!P0 BRA `(.L_x_14) ;  /* 0x0000005000008947 */ /* 0x000fea0003800000 */
[----:B------:R-:W-:Y:S02]  /*00f0*/  MOV R2, UR8 ;  /* 0x0000000800027c02 */ /* 0x000fe40008000f00 */
[----:B------:R-:W-:-:S05]  /*0100*/  MOV R3, UR9 ;  /* 0x0000000900037c02 */ /* 0x000fca0008000f00 */
[----:B------:R-:W2:Y:S02]  /*0110*/  LDG.E R2, [R2.64] ;  /* 0x0000000e02027981 */ /* 0x000ea4000c1e1900 */
[----:B--2---:R1:W2:Y:S02]  /*0120*/  R2UR UR6, R2 ;  /* 0x00000000020673c2 */ /* 0x0042a400000e0000 */
[----:B-12---:R-:W-:Y:S05]  /*0130*/  BRA `(.L_x_15) ;  /* 0x000000e000007947 */ /* 0x006fea0003800000 */
.L_x_14:
[----:B------:R-:W-:-:S04]  /*0140*/  ISETP.NE.U32.AND P0, PT, RZ, c[0x0][0x560], PT ;  /* 0x00015800ff007a0c */ /* 0x000fc80003f05070 */
[----:B------:R-:W-:-:S13]  /*0150*/  ISETP.NE.AND.EX P0, PT, RZ, c[0x0][0x564], PT, P0 ;  /* 0x00015900ff007a0c */ /* 0x000fda0003f05300 */
[----:B------:R-:W-:Y:S05]  /*0160*/  @!P0 BRA `(.L_x_16) ;  /* 0x000000a000008947 */ /* 0x000fea0003800000 */
[----:B------:R-:W-:Y:S02]  /*0170*/  ULDC.64 UR8, c[0x0][0x560] ;  /* 0x0001580000087ab9 */ /* 0x000fe40000000a00 */
[----:B------:R-:W-:-:S06]  /*0180*/  UIMAD.WIDE UR8, UR16, UR7, UR8 ;  /* 0x00000007100872a5 */ /* 0x000fcc000f8e0208 */
[----:B------:R-:W-:Y:S02]  /*0190*/  MOV R6, UR8 ;  /* 0x0000000800067c02 */ /* 0x000fe40008000f00 */
[----:B------:R-:W-:-:S05]  /*01a0*/  MOV R7, UR9 ;  /* 0x0000000900077c02 */ /* 0x000fca0008000f00 */
[----:B------:R-:W2:Y:S04]  /*01b0*/  LDG.E R2, [R6.64] ;  /* 0x0000000e06027981 */ /* 0x000ea8000c1e1900 */
[----:B------:R-:W3:Y:S01]  /*01c0*/  LDG.E R0, [R6.64+0x4] ;  /* 0x0000040e06007981 */ /* 0x000ee2000c1e1900 */
[----:B--2---:R-:W1:Y:S08]  /*01d0*/  R2UR UR4, R2 ;  /* 0x00000000020473c2 */ /* 0x004e7000000e0000 */
[----:B---3--:R-:W1:Y:S02]  /*01e0*/  R2UR UR6, R0 ;  /* 0x00000000000673c2 */ /* 0x008e6400000e0000 */
[----:B-1----:R-:W-:Y:S01]  /*01f0*/  UIADD3 UR6, -UR4, UR6, URZ ;  /* 0x0000000604067290 */ /* 0x002fe2000fffe13f */
[----:B------:R-:W-:Y:S05]  /*0200*/  BRA `(.L_x_15) ;  /* 0x0000001000007947 */ /* 0x000fea0003800000 */
.L_x_16:
[----:B------:R-:W-:Y:S02]  /*0210*/  ULDC UR6, c[0x0][0x54c] ;  /* 0x0001530000067ab9 */ /* 0x000fe40000000800 */
.L_x_15:
[----:B------:R-:W-:Y:S02]  /*0220*/  ULDC UR4, c[0x0][0x548] ;  /* 0x0001520000047ab9 */ /* 0x000fe40000000800 */
[----:B------:R-:W-:-:S02]  /*0230*/  USHF.L.U32 UR5, UR5, 0x7, URZ ;  /* 0x0000000705057899 */ /* 0x000fc4000800063f */
[----:B------:R-:W-:-:S04]  /*0240*/  UIMAD UR4, UR6, UR4, URZ ;  /* 0x00000004060472a4 */ /* 0x000fc8000f8e023f */
[----:B------:R-:W-:-:S04]  /*0250*/  UISETP.GE.AND UP0, UPT, UR5, UR4, UPT ;  /* 0x000000040500728c */ /* 0x000fc8000bf06270 */
[----:B------:R-:W-:Y:S01]  /*0260*/  USEL UR16, UR16, 0xffffffff, !UP0 ;  /* 0xffffffff10107887 */ /* 0x000fe2000c000000 */
[----:B------:R-:W-:Y:S05]  /*0270*/  BRA `(.L_x_17) ;  /* 0x000001b000007947 */ /* 0x000fea0003800000 */
.L_x_13:
        /* <DEDUP_REMOVED lines=8> */
.L_x_18:
        /* <DEDUP_REMOVED lines=13> */
.L_x_20:
[----:B------:R-:W-:Y:S02]  /*03d0*/  ULDC UR6, c[0x0][0x54c] ;  /* 0x0001530000067ab9 */ /* 0x000fe40000000800 */
.L_x_19:
[----:B------:R-:W-:Y:S02]  /*03e0*/  ULDC UR4, c[0x0][0x548] ;  /* 0x0001520000047ab9 */ /* 0x000fe40000000800 */
[----:B------:R-:W-:-:S02]  /*03f0*/  USHF.L.U32 UR5, UR5, 0x7, URZ ;  /* 0x0000000705057899 */ /* 0x000fc4000800063f */
[----:B------:R-:W-:-:S04]  /*0400*/  UIMAD UR4, UR6, UR4, URZ ;  /* 0x00000004060472a4 */ /* 0x000fc8000f8e023f */
[----:B------:R-:W-:-:S04]  /*0410*/  UISETP.GE.AND UP0, UPT, UR5, UR4, UPT ;  /* 0x000000040500728c */ /* 0x000fc8000bf06270 */
[----:B------:R-:W-:-:S06]  /*0420*/  USEL UR16, UR16, 0xffffffff, !UP0 ;  /* 0xffffffff10107887 */ /* 0x000fcc000c000000 */
.L_x_17:
[----:B------:R-:W-:-:S13]  /*0430*/  ISETP.LE.AND P0, PT, RZ, UR16, PT ;  /* 0x00000010ff007c0c */ /* 0x000fda000bf03270 */
[----:B------:R-:W-:Y:S05]  /*0440*/  @!P0 EXIT ;  /* 0x000000000000894d */ /* 0x000fea0003800000 */
[----:B------:R-:W-:Y:S02]  /*0450*/  ULDC.64 UR4, c[0x0][0x348] ;  /* 0x0000d20000047ab9 */ /* 0x000fe40000000a00 */
[----:B------:R-:W-:Y:S02]  /*0460*/  UISETP.NE.U32.AND UP1, UPT, URZ, UR4, UPT ;  /* 0x000000043f00728c */ /* 0x000fe4000bf25070 */
[----:B------:R-:W-:Y:S02]  /*0470*/  ULDC.64 UR8, c[0x0][0x348] ;  /* 0x0000d20000087ab9 */ /* 0x000fe40000000a00 */
[----:B------:R-:W-:Y:S02]  /*0480*/  UISETP.NE.AND.EX UP1, UPT, URZ, UR5, UPT, UP1 ;  /* 0x000000053f00728c */ /* 0x000fe4000bf25310 */
[----:B------:R-:W-:Y:S02]  /*0490*/  UIMAD.WIDE UR8, UR16, UR7, UR8 ;  /* 0x00000007100872a5 */ /* 0x000fe4000f8e0208 */
[----:B------:R-:W-:-:S02]  /*04a0*/  ULDC.64 UR4, c[0x0][0x370] ;  /* 0x0000dc0000047ab9 */ /* 0x000fc40000000a00 */
[----:B------:R-:W-:Y:S01]  /*04b0*/  UISETP.NE.U32.AND UP2, UPT, URZ, UR4, UPT ;  /* 0x000000043f00728c */ /* 0x000fe2000bf45070 */
[----:B------:R-:W-:Y:S01]  /*04c0*/  PLOP3.LUT P0, PT, PT, PT, UP1, 0x80, 0x0 ;  /* 0x000000000000781c */ /* 0x000fe20003f0f018 */
[----:B------:R-:W-:Y:S02]  /*04d0*/  IMAD.U32 R8, RZ, RZ, UR8 ;  /* 0x00000008ff087e24 */ /* 0x000fe4000f8e00ff */
[----:B------:R-:W-:Y:S01]  /*04e0*/  UISETP.NE.AND.EX UP2, UPT, URZ, UR5, UPT, UP2 ;  /* 0x000000053f00728c */ /* 0x000fe2000bf45320 */
[----:B------:R-:W-:Y:S02]  /*04f0*/  IMAD.U32 R9, RZ, RZ, UR9 ;  /* 0x00000009ff097e24 */ /* 0x000fe4000f8e00ff */
[----:B------:R-:W-:Y:S02]  /*0500*/  ULDC.64 UR4, c[0x0][0x360] ;  /* 0x0000d80000047ab9 */ /* 0x000fe40000000a00 */
[----:B------:R-:W-:-:S04]  /*0510*/  UISETP.NE.U32.AND UP0, UPT, URZ, UR4, UPT ;  /* 0x000000043f00728c */ /* 0x000fc8000bf05070 */
[----:B------:R-:W-:Y:S01]  /*0520*/  UISETP.NE.AND.EX UP0, UPT, URZ, UR5, UPT, UP0 ;  /* 0x000000053f00728c */ /* 0x000fe2000bf05300 */
[----:B------:R-:W-:Y:S01]  /*0530*/  PLOP3.LUT P2, PT, PT, PT, UP2, 0x80, 0x0 ;  /* 0x000000000000781c */ /* 0x000fe20003f4f028 */
[----:B------:R-:W-:Y:S01]  /*0540*/  ULDC.64 UR8, c[0x0][0x370] ;  /* 0x0000dc0000087ab9 */ /* 0x000fe20000000a00 */
[----:B------:R-:W2:Y:S01]  /*0550*/  @P0 LDG.E R2, [R8.64] ;  /* 0x0000000e08020981 */ /* 0x000ea2000c1e1900 */
[----:B------:R-:W-:Y:S01]  /*0560*/  ULDC.64 UR4, c[0x0][0x360] ;  /* 0x0000d80000047ab9 */ /* 0x000fe20000000a00 */
[----:B------:R-:W-:Y:S01]  /*0570*/  MOV R212, RZ ;  /* 0x000000ff00d47202 */ /* 0x000fe20000000f00 */
[----:B------:R-:W-:Y:S01]  /*0580*/  @UP2 UIMAD.WIDE UR8, UR16, UR7, UR8 ;  /* 0x00000007100822a5 */ /* 0x000fe2000f8e0208 */
[----:B------:R-:W-:Y:S01]  /*0590*/  PLOP3.LUT P1, PT, PT, PT, UP0, 0x80, 0x0 ;  /* 0x000000000000781c */ /* 0x000fe20003f2f008 */
[----:B------:R-:W-:-:S03]  /*05a0*/  IMAD.MOV.U32 R0, RZ, RZ, c[0x0][0x168] ;  /* 0x00005a00ff007624 */ /* 0x000fc600078e00ff */
[----:B------:R-:W-:Y:S01]  /*05b0*/  @UP0 UIMAD.WIDE UR4, UR16, UR7, UR4 ;  /* 0x00000007100402a5 */ /* 0x000fe2000f8e0204 */
[----:B------:R-:W-:Y:S01]  /*05c0*/  MOV R10, UR8 ;  /* 0x00000008000a7c02 */ /* 0x000fe20008000f00 */
[----:B------:R-:W-:-:S04]  /*05d0*/  IMAD.U32 R11, RZ, RZ, UR9 ;  /* 0x00000009ff0b7e24 */ /* 0x000fc8000f8e00ff */
[----:B------:R-:W-:Y:S01]  /*05e0*/  MOV R6, UR4 ;  /* 0x0000000400067c02 */ /* 0x000fe20008000f00 */
[----:B------:R-:W-:Y:S01]  /*05f0*/  IMAD.U32 R7, RZ, RZ, UR5 ;  /* 0x00000005ff077e24 */ /* 0x000fe2000f8e00ff */
[----:B------:R1:W5:Y:S04]  /*0600*/  @P2 LDG.E R212, [R10.64] ;  /* 0x0000000e0ad42981 */ /* 0x000368000c1e1900 */
[----:B------:R1:W5:Y:S01]  /*0610*/  @P1 LDG.E R0, [R6.64] ;  /* 0x0000000e06001981 */ /* 0x000362000c1e1900 */
[----:B------:R-:W3:Y:S01]  /*0620*/  S2UR UR9, SR_CTAID.Y ;  /* 0x00000000000979c3 */ /* 0x000ee20000002600 */
[----:B------:R-:W-:Y:S02]  /*0630*/  ULDC UR5, c[0x0][0x2ac] ;  /* 0x0000ab0000057ab9 */ /* 0x000fe40000000800 */
[----:B------:R-:W-:-:S02]  /*0640*/  ULDC UR4, c[0x0][0x1d0] ;  /* 0x0000740000047ab9 */ /* 0x000fc40000000800 */
[----:B------:R-:W-:Y:S02]  /*0650*/  UIMAD UR4, UR5, UR4, URZ ;  /* 0x00000004050472a4 */ /* 0x000fe4000f8e023f */
[----:B------:R-:W-:-:S04]  /*0660*/  UMOV UR8, URZ ;  /* 0x0000003f00087c82 */ /* 0x000fc80008000000 */
[----:B------:R-:W-:Y:S01]  /*0670*/  MOV R3, UR4 ;  /* 0x0000000400037c02 */ /* 0x000fe20008000f00 */
[----:B---3--:R-:W-:Y:S01]  /*0680*/  USHF.R.S32.HI UR6, URZ, 0x1f, UR9 ;  /* 0x0000001f3f067899 */ /* 0x008fe20008011409 */
[----:B--2---:R1:W2:Y:S02]  /*0690*/  @P0 R2UR UR8, R2 ;  /* 0x00000000020803c2 */ /* 0x0042a400000e0000 */
[----:B-12---:R-:W-:Y:S06]  /*06a0*/  @P1 BRA `(.L_x_21) ;  /* 0x0000004000001947 */ /* 0x006fec0003800000 */
[----:B------:R-:W-:Y:S05]  /*06b0*/  @!P0 BRA `(.L_x_21) ;  /* 0x0000003000008947 */ /* 0x000fea0003800000 */
[----:B-----5:R-:W2:Y:S04]  /*06c0*/  LDG.E R0, [R8.64] ;  /* 0x0000000e08007981 */ /* 0x020ea8000c1e1900 */
[----:B------:R-:W2:Y:S02]  /*06d0*/  LDG.E R5, [R8.64+0x4] ;  /* 0x0000040e08057981 */ /* 0x000ea4000c1e1900 */
[----:B--2---:R-:W-:-:S02]  /*06e0*/  IADD3 R0, -R0, R5, RZ ;  /* 0x0000000500007210 */ /* 0x004fc40007ffe1ff */
.L_x_21:
[----:B------:R-:W-:-:S04]  /*06f0*/  ISETP.NE.U32.AND P0, PT, RZ, c[0x0][0x368], PT ;  /* 0x0000da00ff007a0c */ /* 0x000fc80003f05070 */
[----:B------:R-:W-:-:S13]  /*0700*/  ISETP.NE.AND.EX P0, PT, RZ, c[0x0][0x36c], PT, P0 ;  /* 0x0000db00ff007a0c */ /* 0x000fda0003f05300 */
[----:B------:R-:W-:Y:S05]  /*0710*/  @!P0 BRA `(.L_x_22) ;  /* 0x0000006000008947 */ /* 0x000fea0003800000 */
[----:B------:R-:W-:Y:S02]  /*0720*/  ULDC.64 UR4, c[0x0][0x368] ;  /* 0x0000da0000047ab9 */ /* 0x000fe40000000a00 */
[----:B------:R-:W-:-:S06]  /*0730*/  UIMAD.WIDE UR4, UR16, UR7, UR4 ;  /* 0x00000007100472a5 */ /* 0x000fcc000f8e0204 */
[----:B------:R-:W-:Y:S02]  /*0740*/  MOV R3, UR5 ;  /* 0x0000000500037c02 */ /* 0x000fe40008000f00 */
[----:B------:R-:W-:-:S05]  /*0750*/  MOV R2, UR4 ;  /* 0x0000000400027c02 */ /* 0x000fca0008000f00 */
[----:B------:R1:W5:Y:S01]  /*0760*/  LDG.E R3, [R2.64] ;  /* 0x0000000e02037981 */ /* 0x000362000c1e1900 */
[----:B------:R-:W-:Y:S05]  /*0770*/  BRA `(.L_x_23) ;  /* 0x000000a000007947 */ /* 0x000fea0003800000 */
.L_x_22:
        /* <DEDUP_REMOVED lines=8> */
[----:B------:R-:W2:Y:S02]  /*0800*/  LDG.E R2, [R6.64+0x4] ;  /* 0x0000040e06027981 */ /* 0x000ea4000c1e1900 */
[----:B--2---:R-:W-:-:S05]  /*0810*/  IADD3 R3, -R3, R2, RZ ;  /* 0x0000000203037210 */ /* 0x004fca0007ffe1ff */
.L_x_23:
[----:B-----5:R-:W-:Y:S01]  /*0820*/  IMAD.IADD R7, R3, 0x1, -R212 ;  /* 0x0000000103077824 */ /* 0x020fe200078e0ad4 */
[----:B------:R-:W-:Y:S01]  /*0830*/  PLOP3.LUT P2, PT, PT, PT, PT, 0x80, 0x0 ;  /* 0x000000000000781c */ /* 0x000fe20003f4f070 */
[----:B------:R-:W-:Y:S01]  /*0840*/  CS2R R98, SRZ ;  /* 0x0000000000627805 */ /* 0x000fe2000001ff00 */
[----:B------:R-:W-:Y:S01]  /*0850*/  CS2R R96, SRZ ;  /* 0x0000000000607805 */ /* 0x000fe2000001ff00 */
[----:B------:R-:W-:Y:S01]  /*0860*/  CS2R R94, SRZ ;  /* 0x00000000005e7805 */ /* 0x000fe2000001ff00 */
[C---:B------:R-:W-:Y:S01]  /*0870*/  ISETP.GE.AND P0, PT, R7.reuse, 0x1, PT ;  /* 0x000000010700780c */ /* 0x040fe20003f06270 */
[----:B------:R-:W-:Y:S01]  /*0880*/  CS2R R92, SRZ ;  /* 0x00000000005c7805 */ /* 0x000fe2000001ff00 */
[----:B------:R-:W-:Y:S01]  /*0890*/  IADD3 R3, R7, 0x3f, RZ ;  /* 0x0000003f07037810 */ /* 0x000fe20007ffe0ff */
[----:B------:R-:W-:Y:S01]  /*08a0*/  CS2R R90, SRZ ;  /* 0x00000000005a7805 */ /* 0x000fe2000001ff00 */
[----:B------:R-:W-:Y:S01]  /*08b0*/  CS2R R88, SRZ ;  /* 0x0000000000587805 */ /* 0x000fe2000001ff00 */
[----:B------:R-:W-:Y:S01]  /*08c0*/  CS2R R86, SRZ ;  /* 0x0000000000567805 */ /* 0x000fe2000001ff00 */
[----:B------:R-:W-:Y:S01]  /*08d0*/  SHF.R.S32.HI R144, RZ, 0x1f, R3 ;  /* 0x0000001fff907819 */ /* 0x000fe20000011403 */
[----:B------:R-:W-:Y:S01]  /*08e0*/  CS2R R84, SRZ ;  /* 0x0000000000547805 */ /* 0x000fe2000001ff00 */
[----:B------:R-:W-:Y:S01]  /*08f0*/  CS2R R82, SRZ ;  /* 0x0000000000527805 */ /* 0x000fe2000001ff00 */
[----:B------:R-:W-:Y:S01]  /*0900*/  CS2R R80, SRZ ;  /* 0x0000000000507805 */ /* 0x000fe2000001ff00 */
[----:B------:R-:W-:Y:S01]  /*0910*/  LEA.HI R144, R144, R3, RZ, 0x6 ;  /* 0x0000000390907211 */ /* 0x000fe200078f30ff */
[----:B------:R-:W-:Y:S01]  /*0920*/  CS2R R78, SRZ ;  /* 0x00000000004e7805 */ /* 0x000fe2000001ff00 */
        /* <DEDUP_REMOVED lines=37> */
[----:B------:R-:W-:-:S02]  /*0b80*/  IMAD.MOV.U32 R8, RZ, RZ, RZ ;  /* 0x000000ffff087224 */ /* 0x000fc400078e00ff */
[----:B------:R-:W-:Y:S01]  /*0b90*/  IMAD.MOV.U32 R6, RZ, RZ, RZ ;  /* 0x000000ffff067224 */ /* 0x000fe200078e00ff */
[----:B------:R-:W-:Y:S05]  /*0ba0*/  @!P0 BRA `(.L_x_24) ;  /* 0x0000740000008947 */ /* 0x000fea0003800000 */
[----:B------:R-:W-:Y:S02]  /*0bb0*/  ULDC.64 UR4, c[0x0][0x340] ;  /* 0x0000d00000047ab9 */ /* 0x000fe40000000a00 */
[----:B------:R-:W-:-:S04]  /*0bc0*/  UISETP.NE.U32.AND UP0, UPT, URZ, UR4, UPT ;  /* 0x000000043f00728c */ /* 0x000fc8000bf05070 */
[----:B------:R-:W-:-:S03]  /*0bd0*/  UISETP.NE.AND.EX UP0, UPT, URZ, UR5, UPT, UP0 ;  /* 0x000000053f00728c */ /* 0x000fc6000bf05300 */
[----:B------:R-:W-:-:S03]  /*0be0*/  ULDC.64 UR4, c[0x0][0x340] ;  /* 0x0000d00000047ab9 */ /* 0x000fc60000000a00 */
[----:B------:R-:W-:-:S05]  /*0bf0*/  PLOP3.LUT P1, PT, PT, PT, UP0, 0x80, 0x0 ;  /* 0x000000000000781c */ /* 0x000fca0003f2f008 */
[----:B------:R-:W-:-:S06]  /*0c00*/  @UP0 UIMAD.WIDE UR4, UR16, UR7, UR4 ;  /* 0x00000007100402a5 */ /* 0x000fcc000f8e0204 */
[----:B-1----:R-:W-:Y:S02]  /*0c10*/  IMAD.U32 R2, RZ, RZ, UR4 ;  /* 0x00000004ff027e24 */ /* 0x002fe4000f8e00ff */
[----:B------:R-:W-:Y:S01]  /*0c20*/  IMAD.U32 R3, RZ, RZ, UR5 ;  /* 0x00000005ff037e24 */ /* 0x000fe2000f8e00ff */
[----:B------:R-:W1:Y:S01]  /*0c30*/  S2R R13, SR_CTAID.X ;  /* 0x00000000000d7919 */ /* 0x000e620000002500 */
[----:B------:R-:W-:Y:S01]  /*0c40*/  SHF.R.S32.HI R11, RZ, 0x1f, R4 ;  /* 0x0000001fff0b7819 */ /* 0x000fe20000011404 */
[----:B------:R-:W-:Y:S02]  /*0c50*/  USHF.R.S32.HI UR7, URZ, 0x1f, UR8 ;  /* 0x0000001f3f077899 */ /* 0x000fe40008011408 */
[----:B------:R2:W3:Y:S01]  /*0c60*/  @P1 LDG.E R5, [R2.64] ;  /* 0x0000000e02051981 */ /* 0x0004e2000c1e1900 */
[CC--:B------:R-:W-:Y:S01]  /*0c70*/  LEA.HI R20, R11.reuse, R4.reuse, RZ, 0x3 ;  /* 0x000000040b147211 */ /* 0x0c0fe200078f18ff */
[----:B------:R-:W-:Y:S01]  /*0c80*/  ULDC.64 UR4, c[0x0][0x178] ;  /* 0x00005e0000047ab9 */ /* 0x000fe20000000a00 */
[CC--:B------:R-:W-:Y:S01]  /*0c90*/  LEA.HI R92, R11.reuse, R4.reuse, RZ, 0x4 ;  /* 0x000000040b5c7211 */ /* 0x0c0fe200078f20ff */
[----:B------:R-:W-:Y:S01]  /*0ca0*/  UIMAD UR7, UR7, UR4, URZ ;  /* 0x00000004070772a4 */ /* 0x000fe2000f8e023f */
[----:B------:R-:W-:Y:S01]  /*0cb0*/  LOP3.LUT R9, R20, 0xfffffff8, RZ, 0xc0, !PT ;  /* 0xfffffff814097812 */ /* 0x000fe200078ec0ff */
[----:B------:R-:W-:Y:S01]  /*0cc0*/  UIMAD.WIDE.U32 UR10, UR8, UR4, URZ ;  /* 0x00000004080a72a5 */ /* 0x000fe2000f8e003f */
[----:B------:R-:W-:Y:S01]  /*0cd0*/  SHF.R.S32.HI R20, RZ, 0x3, R20 ;  /* 0x00000003ff147819 */ /* 0x000fe20000011414 */
[----:B------:R-:W-:Y:S01]  /*0ce0*/  UIMAD UR7, UR8, UR5, UR7 ;  /* 0x00000005080772a4 */ /* 0x000fe2000f8e0207 */
[----:B------:R-:W-:Y:S01]  /*0cf0*/  LEA.HI R18, R11, R4, RZ, 0x6 ;  /* 0x000000040b127211 */ /* 0x000fe200078f30ff */
[----:B------:R-:W-:Y:S01]  /*0d00*/  USHF.R.S32.HI UR8, URZ, 0x1f, UR16 ;  /* 0x0000001f3f087899 */ /* 0x000fe20008011410 */
[----:B------:R-:W-:Y:S01]  /*0d10*/  BSSY B0, `(.L_x_25) ;  /* 0x0000056000007945 */ /* 0x000fe20003800000 */
[----:B------:R-:W-:Y:S01]  /*0d20*/  ULDC.64 UR4, c[0x0][0x1b8] ;  /* 0x00006e0000047ab9 */ /* 0x000fe20000000a00 */
[----:B------:R-:W-:Y:S01]  /*0d30*/  SHF.R.S32.HI R144, RZ, 0x6, R144 ;  /* 0x00000006ff907819 */ /* 0x000fe20000011490 */
[----:B------:R-:W-:Y:S01]  /*0d40*/  UIADD3 UR11, UR11, UR7, URZ ;  /* 0x000000070b0b7290 */ /* 0x000fe2000fffe03f */
[----:B------:R-:W-:Y:S01]  /*0d50*/  IMAD.SHL.U32 R18, R18, 0x8, RZ ;  /* 0x0000000812127824 */ /* 0x000fe200078e00ff */
[----:B------:R-:W-:-:S02]  /*0d60*/  UIMAD UR7, UR6, UR4, URZ ;  /* 0x00000004060772a4 */ /* 0x000fc4000f8e023f */
[----:B------:R-:W-:Y:S02]  /*0d70*/  USEL UR8, UR8, URZ, !UP1 ;  /* 0x0000003f08087287 */ /* 0x000fe4000c800000 */
[----:B------:R-:W-:Y:S02]  /*0d80*/  UIMAD UR7, UR9, UR5, UR7 ;  /* 0x00000005090772a4 */ /* 0x000fe4000f8e0207 */
[----:B------:R-:W-:Y:S02]  /*0d90*/  UIMAD.WIDE.U32 UR12, UR9, UR4, UR10 ;  /* 0x00000004090c72a5 */ /* 0x000fe4000f8e000a */
[----:B------:R-:W-:Y:S01]  /*0da0*/  USEL UR10, UR16, URZ, !UP1 ;  /* 0x0000003f100a7287 */ /* 0x000fe2000c800000 */
[----:B--2---:R-:W-:Y:S01]  /*0db0*/  IMAD.MOV.U32 R3, RZ, RZ, c[0x0][0x2c4] ;  /* 0x0000b100ff037624 */ /* 0x004fe200078e00ff */
[----:B------:R-:W-:Y:S01]  /*0dc0*/  ULDC.64 UR4, c[0x0][0x1c0] ;  /* 0x0000700000047ab9 */ /* 0x000fe20000000a00 */
[----:B------:R-:W-:Y:S01]  /*0dd0*/  IMAD.IADD R2, R4, 0x1, -R9 ;  /* 0x0000000104027824 */ /* 0x000fe200078e0a09 */
[----:B------:R-:W-:-:S02]  /*0de0*/  UIMAD UR8, UR8, UR4, URZ ;  /* 0x00000004080872a4 */ /* 0x000fc4000f8e023f */
[----:B------:R-:W-:Y:S01]  /*0df0*/  ISETP.NE.AND P0, PT, R3, 0x1, PT ;  /* 0x000000010300780c */ /* 0x000fe20003f05270 */
[C-C-:B------:R-:W-:Y:S01]  /*0e00*/  IMAD R211, R2.reuse, 0x20, R20.reuse ;  /* 0x0000002002d37824 */ /* 0x140fe200078e0214 */
[----:B------:R-:W-:Y:S01]  /*0e10*/  UIADD3 UR13, UR13, UR7, URZ ;  /* 0x000000070d0d7290 */ /* 0x000fe2000fffe03f */
[----:B------:R-:W-:Y:S01]  /*0e20*/  IMAD.SHL.U32 R135, R2, 0x8, RZ ;  /* 0x0000000802877824 */ /* 0x000fe200078e00ff */
[----:B------:R-:W-:Y:S01]  /*0e30*/  UIMAD UR5, UR10, UR5, UR8 ;  /* 0x000000050a0572a4 */ /* 0x000fe2000f8e0208 */
[C---:B-1----:R-:W-:Y:S01]  /*0e40*/  IMAD R8, R13.reuse, 0x80, R211 ;  /* 0x000000800d087824 */ /* 0x042fe200078e02d3 */
[----:B------:R-:W-:Y:S01]  /*0e50*/  UIMAD.WIDE.U32 UR10, UR10, UR4, UR12 ;  /* 0x000000040a0a72a5 */ /* 0x000fe2000f8e000c */
[----:B------:R-:W-:Y:S01]  /*0e60*/  IMAD R13, R13, 0x80, R20 ;  /* 0x000000800d0d7824 */ /* 0x000fe200078e0214 */
[----:B------:R-:W-:Y:S01]  /*0e70*/  ISETP.GE.AND P5, PT, R135, c[0x0][0x198], PT ;  /* 0x0000660087007a0c */ /* 0x000fe20003fa6270 */
[----:B------:R-:W-:Y:S01]  /*0e80*/  IMAD.MOV.U32 R9, RZ, RZ, R8 ;  /* 0x000000ffff097224 */ /* 0x000fe200078e0008 */
[----:B------:R-:W-:-:S02]  /*0e90*/  UIADD3 UR5, UR11, UR5, URZ ;  /* 0x000000050b057290 */ /* 0x000fc4000fffe03f */
[----:B------:R-:W-:Y:S02]  /*0ea0*/  IMAD.U32 R15, RZ, RZ, UR11 ;  /* 0x0000000bff0f7e24 */ /* 0x000fe4000f8e00ff */
[----:B------:R-:W-:-:S04]  /*0eb0*/  @P0 IMAD.HI.U32 R3, R8, c[0x0][0x2c8], RZ ;  /* 0x0000b20008030a27 */ /* 0x000fc800078e00ff */
[----:B------:R-:W-:Y:S01]  /*0ec0*/  IMAD.U32 R14, RZ, RZ, UR10 ;  /* 0x0000000aff0e7e24 */ /* 0x000fe2000f8e00ff */
[----:B------:R-:W-:Y:S01]  /*0ed0*/  @P0 SHF.R.U32.HI R9, RZ, c[0x0][0x2cc], R3 ;  /* 0x0000b300ff090a19 */ /* 0x000fe20000011603 */
[----:B------:R-:W-:-:S03]  /*0ee0*/  IMAD.U32 R15, RZ, RZ, UR5 ;  /* 0x00000005ff0f7e24 */ /* 0x000fc6000f8e00ff */
[--C-:B------:R-:W-:Y:S01]  /*0ef0*/  SHF.R.S32.HI R6, RZ, 0x1f, R9.reuse ;  /* 0x0000001fff067819 */ /* 0x100fe20000011409 */
[----:B------:R-:W-:Y:S02]  /*0f00*/  IMAD.MOV R3, RZ, RZ, -R9 ;  /* 0x000000ffff037224 */ /* 0x000fe400078e0a09 */
[----:B------:R-:W-:-:S04]  /*0f10*/  IMAD.WIDE.U32 R16, R9, c[0x0][0x1b0], R14 ;  /* 0x00006c0009107a25 */ /* 0x000fc800078e000e */
[----:B------:R-:W-:Y:S02]  /*0f20*/  IMAD R3, R3, c[0x0][0x2c4], R8 ;  /* 0x0000b10003037a24 */ /* 0x000fe400078e0208 */
[----:B------:R-:W-:Y:S02]  /*0f30*/  IMAD R6, R6, c[0x0][0x1b0], RZ ;  /* 0x00006c0006067a24 */ /* 0x000fe400078e02ff */
[----:B------:R-:W-:Y:S01]  /*0f40*/  IMAD.SHL.U32 R14, R20, 0x40, RZ ;  /* 0x00000040140e7824 */ /* 0x000fe200078e00ff */
[----:B------:R-:W-:Y:S01]  /*0f50*/  SHF.R.S32.HI R8, RZ, 0x1f, R3 ;  /* 0x0000001fff087819 */ /* 0x000fe20000011403 */
[----:B------:R-:W-:-:S03]  /*0f60*/  IMAD R6, R9, c[0x0][0x1b4], R6 ;  /* 0x00006d0009067a24 */ /* 0x000fc600078e0206 */
[----:B------:R-:W-:Y:S01]  /*0f70*/  LOP3.LUT R14, R14, 0x1c0, RZ, 0xc0, !PT ;  /* 0x000001c00e0e7812 */ /* 0x000fe200078ec0ff */
[----:B------:R-:W-:Y:S02]  /*0f80*/  IMAD.IADD R17, R17, 0x1, R6 ;  /* 0x0000000111117824 */ /* 0x000fe400078e0206 */
[----:B------:R-:W-:Y:S01]  /*0f90*/  IMAD R6, R8, c[0x0][0x1a8], RZ ;  /* 0x00006a0008067a24 */ /* 0x000fe200078e02ff */
[----:B------:R-:W-:Y:S01]  /*0fa0*/  SHF.R.U32.HI R10, RZ, 0x3, R14 ;  /* 0x00000003ff0a7819 */ /* 0x000fe2000001160e */
[----:B------:R-:W-:Y:S01]  /*0fb0*/  IMAD.WIDE.U32 R16, R3, c[0x0][0x1a8], R16 ;  /* 0x00006a0003107a25 */ /* 0x000fe200078e0010 */
[----:B------:R-:W-:-:S03]  /*0fc0*/  LOP3.LUT R207, R14, 0x38, R135, 0xf8, !PT ;  /* 0x000000380ecf7812 */ /* 0x000fc600078ef887 */
[----:B------:R-:W-:Y:S01]  /*0fd0*/  IMAD R9, R3, c[0x0][0x1ac], R6 ;  /* 0x00006b0003097a24 */ /* 0x000fe200078e0206 */
[----:B------:R-:W-:Y:S02]  /*0fe0*/  LOP3.LUT R3, R92, 0xfffffff0, RZ, 0xc0, !PT ;  /* 0xfffffff05c037812 */ /* 0x000fe400078ec0ff */
[----:B------:R-:W-:Y:S01]  /*0ff0*/  LOP3.LUT R207, R207, R10, RZ, 0x3c, !PT ;  /* 0x0000000acfcf7212 */ /* 0x000fe200078e3cff */
[----:B------:R-:W-:Y:S01]  /*1000*/  IMAD.IADD R9, R17, 0x1, R9 ;  /* 0x0000000111097824 */ /* 0x000fe200078e0209 */
[----:B------:R-:W-:Y:S01]  /*1010*/  LEA R12, P0, R16, c[0x0][0x160], 0x1 ;  /* 0x00005800100c7a11 */ /* 0x000fe200078008ff */
[----:B------:R-:W-:Y:S01]  /*1020*/  IMAD.IADD R8, R4, 0x1, -R3 ;  /* 0x0000000104087824 */ /* 0x000fe200078e0a03 */
[----:B------:R-:W-:Y:S01]  /*1030*/  LOP3.LUT R207, R207, 0xfffffe00, R18, 0xf8, !PT ;  /* 0xfffffe00cfcf7812 */ /* 0x000fe200078ef812 */
[----:B------:R-:W-:Y:S01]  /*1040*/  IMAD R10, R0, c[0x0][0x2c4], RZ ;  /* 0x0000b100000a7a24 */ /* 0x000fe200078e02ff */
[----:B------:R-:W-:Y:S01]  /*1050*/  LEA.HI.X R9, R16, c[0x0][0x164], R9, 0x1, P0 ;  /* 0x0000590010097a11 */ /* 0x000fe200000f0c09 */
[----:B------:R-:W-:Y:S01]  /*1060*/  IMAD.MOV.U32 R0, RZ, RZ, 0x10 ;  /* 0x00000010ff007424 */ /* 0x000fe200078e00ff */
[----:B------:R-:W-:Y:S01]  /*1070*/  SHF.R.S32.HI R3, RZ, 0x1f, R8 ;  /* 0x0000001fff037819 */ /* 0x000fe20000011408 */
[----:B------:R1:W2:Y:S01]  /*1080*/  SHFL.IDX PT, R14, R12, RZ, 0x181f ;  /* 0x00181fff0c0e7589 */ /* 0x0002a200000e0000 */
[----:B------:R-:W-:-:S02]  /*1090*/  ISETP.GE.AND P0, PT, R13, R10, PT ;  /* 0x0000000a0d00720c */ /* 0x000fc40003f06270 */
[----:B------:R-:W-:Y:S01]  /*10a0*/  LEA.HI R6, R3, R8, RZ, 0x3 ;  /* 0x0000000803067211 */ /* 0x000fe200078f18ff */
[----:B------:R1:W4:Y:S01]  /*10b0*/  SHFL.IDX PT, R15, R9, RZ, 0x181f ;  /* 0x00181fff090f7589 */ /* 0x00032200000e0000 */
[----:B------:R-:W-:Y:S02]  /*10c0*/  IADD3 R16, R135, 0x80, RZ ;  /* 0x0000008087107810 */ /* 0x000fe40007ffe0ff */
[----:B------:R-:W-:Y:S02]  /*10d0*/  LOP3.LUT R3, R6, 0xfffffff8, RZ, 0xc0, !PT ;  /* 0xfffffff806037812 */ /* 0x000fe400078ec0ff */
[----:B------:R-:W-:-:S03]  /*10e0*/  ISETP.GE.AND P3, PT, R16, c[0x0][0x198], PT ;  /* 0x0000660010007a0c */ /* 0x000fc60003f66270 */
[----:B------:R-:W-:Y:S01]  /*10f0*/  IMAD.IADD R3, R8, 0x1, -R3 ;  /* 0x0000000108037824 */ /* 0x000fe200078e0a03 */
[----:B------:R-:W-:-:S04]  /*1100*/  IADD3 R8, R135, 0x40, RZ ;  /* 0x0000004087087810 */ /* 0x000fc80007ffe0ff */
[----:B------:R-:W-:Y:S01]  /*1110*/  ISETP.GE.AND P4, PT, R8, c[0x0][0x198], PT ;  /* 0x0000660008007a0c */ /* 0x000fe20003f86270 */
[----:B---3--:R3:W5:Y:S03]  /*1120*/  @P1 R2UR UR8, R5 ;  /* 0x00000000050813c2 */ /* 0x00876600000e0000 */
[----:B------:R-:W-:Y:S01]  /*1130*/  R2P PR, R3, 0x6 ;  /* 0x0000000603007804 */ /* 0x000fe20000000000 */
[----:B-----5:R-:W-:-:S04]  /*1140*/  @!UP0 UMOV UR8, UR16 ;  /* 0x0000001000088c82 */ /* 0x020fc80008000000 */
[----:B------:R-:W-:Y:S01]  /*1150*/  SEL R0, R0, 0xfffffff0, !P1 ;  /* 0xfffffff000007807 */ /* 0x000fe20004800000 */
[----:B---3--:R-:W-:-:S05]  /*1160*/  IMAD.MOV.U32 R5, RZ, RZ, 0x20 ;  /* 0x00000020ff057424 */ /* 0x008fca00078e00ff */
[----:B------:R-:W-:Y:S01]  /*1170*/  SEL R5, R5, 0xffffffe0, !P2 ;  /* 0xffffffe005057807 */ /* 0x000fe20005000000 */
[----:B------:R-:W-:Y:S05]  /*1180*/  @P0 BRA `(.L_x_26) ;  /* 0x000000e000000947 */ /* 0x000fea0003800000 */
[----:B-12-4-:R-:W-:Y:S01]  /*1190*/  SHF.R.S32.HI R19, RZ, 0x1f, R8 ;  /* 0x0000001fff137819 */ /* 0x016fe20000011408 */
[----:B------:R-:W-:Y:S01]  /*11a0*/  IMAD.SHL.U32 R18, R207, 0x2, RZ ;  /* 0x00000002cf127824 */ /* 0x000fe200078e00ff */
[----:B------:R-:W-:Y:S01]  /*11b0*/  SHF.R.S32.HI R17, RZ, 0x1f, R16 ;  /* 0x0000001fff117819 */ /* 0x000fe20000011410 */
[----:B------:R-:W-:Y:S01]  /*11c0*/  IMAD.WIDE R22, R135, 0x2, R14 ;  /* 0x0000000287167825 */ /* 0x000fe200078e020e */
[----:B------:R-:W-:Y:S02]  /*11d0*/  LEA.HI R19, R19, R8, RZ, 0x3 ;  /* 0x0000000813137211 */ /* 0x000fe400078f18ff */
[----:B------:R-:W-:Y:S02]  /*11e0*/  LEA.HI R17, R17, R16, RZ, 0x3 ;  /* 0x0000001011117211 */ /* 0x000fe400078f18ff */
[----:B------:R-:W-:Y:S01]  /*11f0*/  LOP3.LUT R19, R19, 0xfffffff8, RZ, 0xc0, !PT ;  /* 0xfffffff813137812 */ /* 0x000fe200078ec0ff */
[----:B------:R-:W-:Y:S01]  /*1200*/  @!PT LDS RZ, [RZ] ;  /* 0x00000000fffff984 */ /* 0x000fe20000000800 */
[----:B------:R1:W-:Y:S01]  /*1210*/  LDGSTS.E.BYPASS.LTC128B.128 [R18+0xc100], [R22.64], !P5 ;  /* 0x0c10000016127fae */ /* 0x0003e2000e901d4e */
[----:B------:R-:W-:-:S03]  /*1220*/  LOP3.LUT R17, R17, 0xfffffff8, RZ, 0xc0, !PT ;  /* 0xfffffff811117812 */ /* 0x000fc600078ec0ff */
[----:B------:R-:W-:-:S04]  /*1230*/  IMAD.WIDE R24, R19, 0x2, R14 ;  /* 0x0000000213187825 */ /* 0x000fc800078e020e */
[----:B------:R-:W-:Y:S01]  /*1240*/  IMAD.WIDE R14, R17, 0x2, R14 ;  /* 0x00000002110e7825 */ /* 0x000fe200078e020e */
[----:B------:R1:W-:Y:S04]  /*1250*/  LDGSTS.E.BYPASS.LTC128B.128 [R18+0x10100], [R24.64], !P4 ;  /* 0x1010000018127fae */ /* 0x0003e8000e101d4e */
[----:B------:R1:W-:Y:S02]  /*1260*/  LDGSTS.E.BYPASS.LTC128B.128 [R18+0x14100], [R14.64], !P3 ;  /* 0x141000000e127fae */ /* 0x0003e4000d901d4e */
.L_x_26:
[----:B-12-4-:R-:W-:Y:S05]  /*1270*/  BSYNC B0 ;  /* 0x0000000000007941 */ /* 0x016fea0003800000 */
.L_x_25:
[----:B------:R-:W-:Y:S01]  /*1280*/  IADD3 R15, R13, 0x20, RZ ;  /* 0x000000200d0f7810 */ /* 0x000fe20007ffe0ff */
[----:B------:R1:W2:Y:S01]  /*1290*/  SHFL.IDX PT, R19, R9, 0x1, 0x181f ;  /* 0x00381f0009137f89 */ /* 0x0002a200000e0000 */
[----:B------:R-:W-:Y:S02]  /*12a0*/  BSSY B0, `(.L_x_27) ;  /* 0x0000012000007945 */ /* 0x000fe40003800000 */
[----:B------:R-:W-:Y:S01]  /*12b0*/  ISETP.GE.AND P0, PT, R15, R10, PT ;  /* 0x0000000a0f00720c */ /* 0x000fe20003f06270 */
[----:B------:R1:W3:-:S12]  /*12c0*/  SHFL.IDX PT, R18, R12, 0x1, 0x181f ;  /* 0x00381f000c127f89 */ /* 0x0002d800000e0000 */
[----:B------:R-:W-:Y:S05]  /*12d0*/  @P0 BRA `(.L_x_28) ;  /* 0x000000e000000947 */ /* 0x000fea0003800000 */
[----:B------:R-:W-:Y:S01]  /*12e0*/  SHF.R.S32.HI R15, RZ, 0x1f, R8 ;  /* 0x0000001fff0f7819 */ /* 0x000fe20000011408 */
[----:B--23--:R-:W-:Y:S01]  /*12f0*/  IMAD.WIDE R22, R135, 0x2, R18 ;  /* 0x0000000287167825 */ /* 0x00cfe200078e0212 */
[----:B------:R-:W-:Y:S02]  /*1300*/  SHF.R.S32.HI R17, RZ, 0x1f, R16 ;  /* 0x0000001fff117819 */ /* 0x000fe40000011410 */
[----:B------:R-:W-:Y:S02]  /*1310*/  LEA.HI R15, R15, R8, RZ, 0x3 ;  /* 0x000000080f0f7211 */ /* 0x000fe400078f18ff */
[----:B------:R-:W-:Y:S01]  /*1320*/  LEA.HI R14, R17, R16, RZ, 0x3 ;  /* 0x00000010110e7211 */ /* 0x000fe200078f18ff */
[----:B------:R-:W-:Y:S01]  /*1330*/  IMAD.SHL.U32 R17, R207, 0x2, RZ ;  /* 0x00000002cf117824 */ /* 0x000fe200078e00ff */
[----:B------:R-:W-:Y:S02]  /*1340*/  LOP3.LUT R15, R15, 0xfffffff8, RZ, 0xc0, !PT ;  /* 0xfffffff80f0f7812 */ /* 0x000fe400078ec0ff */
[----:B------:R-:W-:-:S02]  /*1350*/  LOP3.LUT R14, R14, 0xfffffff8, RZ, 0xc0, !PT ;  /* 0xfffffff80e0e7812 */ /* 0x000fc400078ec0ff */
[----:B------:R-:W-:Y:S01]  /*1360*/  @!PT LDS RZ, [RZ] ;  /* 0x00000000fffff984 */ /* 0x000fe20000000800 */
[----:B------:R2:W-:Y:S01]  /*1370*/  LDGSTS.E.BYPASS.LTC128B.128 [R17+0xd100], [R22.64], !P5 ;  /* 0x0d10000016117fae */ /* 0x0005e2000e901d4e */
[----:B------:R-:W-:-:S04]  /*1380*/  IMAD.WIDE R24, R15, 0x2, R18 ;  /* 0x000000020f187825 */ /* 0x000fc800078e0212 */
[----:B------:R-:W-:Y:S01]  /*1390*/  IMAD.WIDE R14, R14, 0x2, R18 ;  /* 0x000000020e0e7825 */ /* 0x000fe200078e0212 */
[----:B------:R2:W-:Y:S04]  /*13a0*/  LDGSTS.E.BYPASS.LTC128B.128 [R17+0x11100], [R24.64], !P4 ;  /* 0x1110000018117fae */ /* 0x0005e8000e101d4e */
[----:B------:R2:W-:Y:S02]  /*13b0*/  LDGSTS.E.BYPASS.LTC128B.128 [R17+0x15100], [R14.64], !P3 ;  /* 0x151000000e117fae */ /* 0x0005e4000d901d4e */
.L_x_28:
[----:B------:R-:W-:Y:S05]  /*13c0*/  BSYNC B0 ;  /* 0x0000000000007941 */ /* 0x000fea0003800000 */
.L_x_27:
[----:B--2---:R-:W-:Y:S01]  /*13d0*/  IADD3 R15, R13, 0x40, RZ ;  /* 0x000000400d0f7810 */ /* 0x004fe20007ffe0ff */
[----:B------:R2:W4:Y:S01]  /*13e0*/  SHFL.IDX PT, R19, R9, 0x2, 0x181f ;  /* 0x00581f0009137f89 */ /* 0x00052200000e0000 */
[----:B------:R-:W-:Y:S02]  /*13f0*/  BSSY B0, `(.L_x_29) ;  /* 0x0000012000007945 */ /* 0x000fe40003800000 */
[----:B------:R-:W-:Y:S01]  /*1400*/  ISETP.GE.AND P0, PT, R15, R10, PT ;  /* 0x0000000a0f00720c */ /* 0x000fe20003f06270 */
[----:B---3--:R2:W3:-:S12]  /*1410*/  SHFL.IDX PT, R18, R12, 0x2, 0x181f ;  /* 0x00581f000c127f89 */ /* 0x0084d800000e0000 */
[----:B------:R-:W-:Y:S05]  /*1420*/  @P0 BRA `(.L_x_30) ;  /* 0x000000e000000947 */ /* 0x000fea0003800000 */
[----:B------:R-:W-:Y:S01]  /*1430*/  SHF.R.S32.HI R15, RZ, 0x1f, R8 ;  /* 0x0000001fff0f7819 */ /* 0x000fe20000011408 */
[----:B---34-:R-:W-:Y:S01]  /*1440*/  IMAD.WIDE R22, R135, 0x2, R18 ;  /* 0x0000000287167825 */ /* 0x018fe200078e0212 */
        /* <DEDUP_REMOVED lines=12> */
.L_x_30:
[----:B------:R-:W-:Y:S05]  /*1510*/  BSYNC B0 ;  /* 0x0000000000007941 */ /* 0x000fea0003800000 */
.L_x_29:
[----:B---3--:R-:W-:Y:S01]  /*1520*/  SHFL.IDX PT, R22, R12, 0x3, 0x181f ;  /* 0x00781f000c167f89 */ /* 0x008fe200000e0000 */
[----:B------:R-:W-:Y:S01]  /*1530*/  IMAD R14, R144, 0x40, R211 ;  /* 0x00000040900e7824 */ /* 0x000fe200078e02d3 */
[----:B------:R-:W-:Y:S01]  /*1540*/  IADD3 R15, R13, 0x60, RZ ;  /* 0x000000600d0f7810 */ /* 0x000fe20007ffe0ff */
[----:B------:R-:W-:Y:S01]  /*1550*/  IMAD.MOV.U32 R208, RZ, RZ, c[0x0][0x2b8] ;  /* 0x0000ae00ffd07624 */ /* 0x000fe200078e00ff */
[----:B------:R3:W5:Y:S01]  /*1560*/  SHFL.IDX PT, R23, R9, 0x3, 0x181f ;  /* 0x00781f0009177f89 */ /* 0x00076200000e0000 */
[----:B------:R-:W-:Y:S01]  /*1570*/  SHF.R.S32.HI R133, RZ, 0x1f, R16 ;  /* 0x0000001fff857819 */ /* 0x000fe20000011410 */
[----:B------:R-:W-:Y:S01]  /*1580*/  IMAD.SHL.U32 R207, R207, 0x2, RZ ;  /* 0x00000002cfcf7824 */ /* 0x000fe200078e00ff */
[----:B------:R-:W-:Y:S01]  /*1590*/  IADD3 R13, R14, -0x40, RZ ;  /* 0xffffffc00e0d7810 */ /* 0x000fe20007ffe0ff */
[----:B------:R-:W-:Y:S01]  /*15a0*/  USHF.R.S32.HI UR7, URZ, 0x1f, UR8 ;  /* 0x0000001f3f077899 */ /* 0x000fe20008011408 */
[----:B------:R-:W-:Y:S01]  /*15b0*/  ISETP.GE.AND P0, PT, R15, R10, PT ;  /* 0x0000000a0f00720c */ /* 0x000fe20003f06270 */
[----:B------:R-:W-:Y:S01]  /*15c0*/  ULDC.64 UR4, c[0x0][0x2b0] ;  /* 0x0000ac0000047ab9 */ /* 0x000fe20000000a00 */
[C---:B------:R-:W-:Y:S01]  /*15d0*/  ISETP.GE.AND P1, PT, R13.reuse, R7, PT ;  /* 0x000000070d00720c */ /* 0x040fe20003f26270 */
[----:B------:R-:W-:Y:S01]  /*15e0*/  IMAD.IADD R210, R13, 0x1, R212 ;  /* 0x000000010dd27824 */ /* 0x000fe200078e02d4 */
[----:B------:R-:W-:Y:S01]  /*15f0*/  SHF.R.S32.HI R13, RZ, 0x1f, R8 ;  /* 0x0000001fff0d7819 */ /* 0x000fe20000011408 */
[----:B------:R-:W-:Y:S01]  /*1600*/  UIMAD UR7, UR7, UR4, URZ ;  /* 0x00000004070772a4 */ /* 0x000fe2000f8e023f */
[----:B------:R-:W-:Y:S01]  /*1610*/  LEA.HI R133, R133, R16, RZ, 0x3 ;  /* 0x0000001085857211 */ /* 0x000fe200078f18ff */
[----:B------:R-:W-:Y:S01]  /*1620*/  UIMAD.WIDE.U32 UR10, UR8, UR4, URZ ;  /* 0x00000004080a72a5 */ /* 0x000fe2000f8e003f */
[----:B------:R-:W-:Y:S01]  /*1630*/  LEA.HI R134, R13, R8, RZ, 0x3 ;  /* 0x000000080d867211 */ /* 0x000fe200078f18ff */
[----:B------:R-:W-:Y:S01]  /*1640*/  UIMAD UR7, UR8, UR5, UR7 ;  /* 0x00000005080772a4 */ /* 0x000fe2000f8e0207 */
[----:B------:R-:W-:Y:S01]  /*1650*/  ISETP.NE.AND P2, PT, R208, 0x1, PT ;  /* 0x00000001d000780c */ /* 0x000fe20003f45270 */
[----:B------:R-:W-:Y:S01]  /*1660*/  IMAD.MOV.U32 R209, RZ, RZ, RZ ;  /* 0x000000ffffd17224 */ /* 0x000fe200078e00ff */
[----:B------:R-:W-:Y:S01]  /*1670*/  LOP3.LUT R134, R134, 0xfffffff8, RZ, 0xc0, !PT ;  /* 0xfffffff886867812 */ /* 0x000fe200078ec0ff */
[----:B------:R-:W-:Y:S01]  /*1680*/  UIADD3 UR7, UR11, UR7, URZ ;  /* 0x000000070b077290 */ /* 0x000fe2000fffe03f */
[----:B------:R-:W-:Y:S01]  /*1690*/  LOP3.LUT R133, R133, 0xfffffff8, RZ, 0xc0, !PT ;  /* 0xfffffff885857812 */ /* 0x000fe200078ec0ff */
[----:B------:R-:W-:Y:S01]  /*16a0*/  ULDC.64 UR4, c[0x0][0x1e8] ;  /* 0x00007a0000047ab9 */ /* 0x000fe20000000a00 */
[----:B------:R-:W-:-:S02]  /*16b0*/  ISETP.GT.OR P1, PT, R211, 0x3f, P1 ;  /* 0x0000003fd300780c */ /* 0x000fc40000f24670 */
[----:B-123--:R-:W-:Y:S01]  /*16c0*/  P2R R9, PR, RZ, 0x4 ;  /* 0x00000004ff097803 */ /* 0x00efe20000000000 */
[----:B-----5:R-:W-:-:S04]  /*16d0*/  @!P0 IMAD.WIDE R24, R135, 0x2, R22 ;  /* 0x0000000287188825 */ /* 0x020fc800078e0216 */
[--C-:B------:R-:W-:Y:S01]  /*16e0*/  @!P0 IMAD.WIDE R14, R134, 0x2, R22.reuse ;  /* 0x00000002860e8825 */ /* 0x100fe200078e0216 */
[----:B------:R-:W-:Y:S01]  /*16f0*/  @!PT LDS RZ, [RZ] ;  /* 0x00000000fffff984 */ /* 0x000fe20000000800 */
[----:B------:R1:W-:Y:S03]  /*1700*/  @!P0 LDGSTS.E.BYPASS.LTC128B.128 [R207+0xf100], [R24.64], !P5 ;  /* 0x0f10000018cf8fae */ /* 0x0003e6000e901d4e */
[----:B------:R-:W-:Y:S01]  /*1710*/  @!P0 IMAD.WIDE R22, R133, 0x2, R22 ;  /* 0x0000000285168825 */ /* 0x000fe200078e0216 */
[----:B------:R2:W-:Y:S03]  /*1720*/  @!P0 LDGSTS.E.BYPASS.LTC128B.128 [R207+0x13100], [R14.64], !P4 ;  /* 0x131000000ecf8fae */ /* 0x0005e6000e101d4e */
[----:B------:R-:W-:Y:S01]  /*1730*/  @P2 IMAD.HI.U32 R10, R210, c[0x0][0x2bc], RZ ;  /* 0x0000af00d20a2a27 */ /* 0x000fe200078e00ff */
[----:B------:R3:W-:Y:S03]  /*1740*/  @!P0 LDGSTS.E.BYPASS.LTC128B.128 [R207+0x17100], [R22.64], !P3 ;  /* 0x1710000016cf8fae */ /* 0x0007e6000d901d4e */
[----:B------:R-:W-:Y:S01]  /*1750*/  IMAD.MOV.U32 R9, RZ, RZ, R210 ;  /* 0x000000ffff097224 */ /* 0x000fe200078e00d2 */
[----:B------:R-:W0:Y:S01]  /*1760*/  LDGDEPBAR ;  /* 0x00000000000079af */ /* 0x000e220000000000 */
[----:B------:R-:W-:-:S04]  /*1770*/  @P2 SHF.R.U32.HI R9, RZ, c[0x0][0x2c0], R10 ;  /* 0x0000b000ff092a19 */ /* 0x000fc8000001160a */
[----:B------:R-:W-:-:S04]  /*1780*/  @!P1 IADD3 R13, P2, R9, UR10, RZ ;  /* 0x0000000a090d9c10 */ /* 0x000fc8000ff5e0ff */
[----:B------:R-:W-:Y:S02]  /*1790*/  @!P1 LEA.HI.X.SX32 R10, R9, UR7, 0x1, P2 ;  /* 0x00000007090a9c11 */ /* 0x000fe400090f0eff */
[----:B------:R-:W-:-:S04]  /*17a0*/  @!P1 LEA R18, P2, R13, c[0x0][0x2a0], 0x2 ;  /* 0x0000a8000d129a11 */ /* 0x000fc800078410ff */
[----:B----4-:R-:W-:Y:S01]  /*17b0*/  @!P1 LEA.HI.X R19, R13, c[0x0][0x2a4], R10, 0x2, P2 ;  /* 0x0000a9000d139a11 */ /* 0x010fe200010f140a */
[----:B------:R-:W-:Y:S06]  /*17c0*/  BAR.SYNC.DEFER_BLOCKING 0x0 ;  /* 0x0000000000007b1d */ /* 0x000fec0000010000 */
[----:B------:R4:W5:Y:S01]  /*17d0*/  @!P1 LDG.E R209, [R18.64] ;  /* 0x0000000e12d19981 */ /* 0x000962000c1e1900 */
[----:B------:R-:W-:Y:S01]  /*17e0*/  IMAD.MOV R9, RZ, RZ, -R9 ;  /* 0x000000ffff097224 */ /* 0x000fe200078e0a09 */
[----:B------:R-:W-:Y:S01]  /*17f0*/  UIMAD UR8, UR6, UR4, URZ ;  /* 0x00000004060872a4 */ /* 0x000fe2000f8e023f */
[----:B------:R-:W-:Y:S01]  /*1800*/  IMAD.SHL.U32 R12, R2, 0x40, RZ ;  /* 0x00000040020c7824 */ /* 0x000fe200078e00ff */
[----:B------:R-:W-:Y:S01]  /*1810*/  UIMAD.WIDE.U32 UR12, UR9, UR4, URZ ;  /* 0x00000004090c72a5 */ /* 0x000fe2000f8e003f */
[----:B------:R-:W-:Y:S01]  /*1820*/  IMAD R210, R9, c[0x0][0x2b8], R210 ;  /* 0x0000ae0009d27a24 */ /* 0x000fe200078e02d2 */
[----:B------:R-:W-:Y:S01]  /*1830*/  UIMAD UR8, UR9, UR5, UR8 ;  /* 0x00000005090872a4 */ /* 0x000fe2000f8e0208 */
[----:B------:R-:W-:Y:S01]  /*1840*/  SHF.R.S32.HI R17, RZ, 0x4, R92 ;  /* 0x00000004ff117819 */ /* 0x000fe2000001145c */
[----:B------:R-:W-:Y:S01]  /*1850*/  IMAD.SHL.U32 R205, R20, 0x8, RZ ;  /* 0x0000000814cd7824 */ /* 0x000fe200078e00ff */
[----:B------:R-:W-:Y:S01]  /*1860*/  LOP3.LUT R12, R12, 0x1c0, RZ, 0xc0, !PT ;  /* 0x000001c00c0c7812 */ /* 0x000fe200078ec0ff */
[----:B-1----:R-:W-:Y:S01]  /*1870*/  IMAD.WIDE.U32 R24, R210, c[0x0][0x1e0], RZ ;  /* 0x00007800d2187a25 */ /* 0x002fe200078e00ff */
[----:B------:R-:W-:Y:S01]  /*1880*/  SHF.R.S32.HI R13, RZ, 0x1f, R210 ;  /* 0x0000001fff0d7819 */ /* 0x000fe200000114d2 */
[----:B------:R-:W-:Y:S01]  /*1890*/  UIADD3 UR8, UR13, UR8, URZ ;  /* 0x000000080d087290 */ /* 0x000fe2000fffe03f */
[----:B------:R-:W-:Y:S01]  /*18a0*/  LEA.HI R92, R92, R17, RZ, 0x1 ;  /* 0x000000115c5c7211 */ /* 0x000fe200078f08ff */
[----:B------:R-:W-:Y:S01]  /*18b0*/  ULDC.64 UR4, c[0x0][0x210] ;  /* 0x0000840000047ab9 */ /* 0x000fe20000000a00 */
[----:B------:R-:W-:Y:S01]  /*18c0*/  LOP3.LUT R205, R12, 0x8, R205, 0xf8, !PT ;  /* 0x000000080ccd7812 */ /* 0x000fe200078ef8cd */
[C---:B------:R-:W-:Y:S01]  /*18d0*/  IMAD R9, R13.reuse, c[0x0][0x1e0], RZ ;  /* 0x000078000d097a24 */ /* 0x040fe200078e02ff */
[----:B------:R-:W-:Y:S01]  /*18e0*/  UIMAD UR6, UR6, UR4, URZ ;  /* 0x00000004060672a4 */ /* 0x000fe2000f8e023f */
[----:B------:R-:W-:Y:S01]  /*18f0*/  IMAD R13, R13, c[0x0][0x208], RZ ;  /* 0x000082000d0d7a24 */ /* 0x000fe200078e02ff */
[----:B------:R-:W-:Y:S01]  /*1900*/  SHF.R.U32.HI R12, RZ, 0x3, R12 ;  /* 0x00000003ff0c7819 */ /* 0x000fe2000001160c */
[----:B--2---:R-:W-:Y:S01]  /*1910*/  IMAD R14, R210, c[0x0][0x1e4], R9 ;  /* 0x00007900d20e7a24 */ /* 0x004fe200078e0209 */
[----:B------:R-:W-:Y:S01]  /*1920*/  LOP3.LUT R92, R92, 0xfffffffe, RZ, 0xc0, !PT ;  /* 0xfffffffe5c5c7812 */ /* 0x000fe200078ec0ff */
[C---:B------:R-:W-:Y:S01]  /*1930*/  IMAD R13, R210.reuse, c[0x0][0x20c], R13 ;  /* 0x00008300d20d7a24 */ /* 0x040fe200078e020d */
[----:B------:R-:W-:Y:S01]  /*1940*/  UIMAD.WIDE.U32 UR18, UR9, UR4, URZ ;  /* 0x00000004091272a5 */ /* 0x000fe2000f8e003f */
[----:B------:R-:W-:Y:S01]  /*1950*/  IMAD.IADD R15, R25, 0x1, R14 ;  /* 0x00000001190f7824 */ /* 0x000fe200078e020e */
[----:B------:R-:W-:Y:S01]  /*1960*/  UIMAD UR5, UR9, UR5, UR6 ;  /* 0x00000005090572a4 */ /* 0x000fe2000f8e0206 */
[----:B------:R-:W-:Y:S01]  /*1970*/  IMAD.MOV.U32 R14, RZ, RZ, R24 ;  /* 0x000000ffff0e7224 */ /* 0x000fe200078e0018 */
[----:B------:R-:W-:Y:S01]  /*1980*/  IADD3 R92, R17, -R92, RZ ;  /* 0x8000005c115c7210 */ /* 0x000fe20007ffe0ff */
[----:B------:R-:W-:Y:S01]  /*1990*/  IMAD.WIDE.U32 R24, R210, c[0x0][0x208], RZ ;  /* 0x00008200d2187a25 */ /* 0x000fe200078e00ff */
[----:B------:R-:W-:Y:S01]  /*19a0*/  LOP3.LUT R205, R205, R12, RZ, 0x3c, !PT ;  /* 0x0000000ccdcd7212 */ /* 0x000fe200078e3cff */
[----:B------:R-:W-:Y:S01]  /*19b0*/  UIADD3 UR5, UR19, UR5, URZ ;  /* 0x0000000513057290 */ /* 0x000fe2000fffe03f */
[----:B------:R-:W-:Y:S01]  /*19c0*/  ISETP.GE.AND P6, PT, R135, c[0x0][0x1d4], PT ;  /* 0x0000750087007a0c */ /* 0x000fe20003fc6270 */
[----:B------:R-:W-:Y:S01]  /*19d0*/  IMAD.IADD R25, R25, 0x1, R13 ;  /* 0x0000000119197824 */ /* 0x000fe200078e020d */
[----:B------:R-:W-:Y:S01]  /*19e0*/  ISETP.GE.AND P5, PT, R8, c[0x0][0x1d4], PT ;  /* 0x0000750008007a0c */ /* 0x000fe20003fa6270 */
[----:B----4-:R-:W-:Y:S01]  /*19f0*/  IMAD.SHL.U32 R19, R3, 0x40, RZ ;  /* 0x0000004003137824 */ /* 0x010fe200078e00ff */
[----:B------:R-:W-:Y:S01]  /*1a00*/  ISETP.GE.AND P4, PT, R16, c[0x0][0x1d4], PT ;  /* 0x0000750010007a0c */ /* 0x000fe20003f86270 */
[----:B------:R-:W-:Y:S01]  /*1a10*/  IMAD R205, R92, 0x200, R205 ;  /* 0x000002005ccd7824 */ /* 0x000fe200078e02cd */
[----:B------:R-:W-:Y:S01]  /*1a20*/  LOP3.LUT P2, RZ, R2, 0x2, RZ, 0xc0, !PT ;  /* 0x0000000202ff7812 */ /* 0x000fe2000784c0ff */
[----:B------:R-:W-:Y:S01]  /*1a30*/  IMAD.SHL.U32 R92, R92, 0x8, RZ ;  /* 0x000000085c5c7824 */ /* 0x000fe200078e00ff */
[----:B------:R-:W-:Y:S01]  /*1a40*/  LOP3.LUT R19, R19, 0x1c0, RZ, 0xc0, !PT ;  /* 0x000001c013137812 */ /* 0x000fe200078ec0ff */
[----:B------:R-:W-:Y:S01]  /*1a50*/  IMAD.SHL.U32 R205, R205, 0x2, RZ ;  /* 0x00000002cdcd7824 */ /* 0x000fe200078e00ff */
[----:B------:R-:W-:-:S02]  /*1a60*/  SHF.L.U32 R93, R6, 0x6, RZ ;  /* 0x00000006065d7819 */ /* 0x000fc400000006ff */
[----:B------:R-:W-:Y:S02]  /*1a70*/  LOP3.LUT R92, R19, 0x8, R92, 0xf8, !PT ;  /* 0x00000008135c7812 */ /* 0x000fe400078ef85c */
[----:B------:R-:W-:Y:S02]  /*1a80*/  IADD3 R204, R205, 0x6120, RZ ;  /* 0x00006120cdcc7810 */ /* 0x000fe40007ffe0ff */
[----:B------:R-:W-:Y:S02]  /*1a90*/  SHF.R.U32.HI R19, RZ, 0x3, R19 ;  /* 0x00000003ff137819 */ /* 0x000fe40000011613 */
[----:B------:R-:W-:Y:S02]  /*1aa0*/  LEA.HI R6, R11, R4, RZ, 0x5 ;  /* 0x000000040b067211 */ /* 0x000fe400078f28ff */
[----:B------:R-:W-:Y:S02]  /*1ab0*/  LOP3.LUT R92, R92, R19, RZ, 0x3c, !PT ;  /* 0x000000135c5c7212 */ /* 0x000fe400078e3cff */
[----:B------:R-:W-:Y:S01]  /*1ac0*/  LOP3.LUT R93, R93, 0xfffffe00, RZ, 0xc0, !PT ;  /* 0xfffffe005d5d7812 */ /* 0x000fe200078ec0ff */
[----:B------:R-:W-:Y:S01]  /*1ad0*/  IMAD.SHL.U32 R206, R6, 0x20, RZ ;  /* 0x0000002006ce7824 */ /* 0x000fe200078e00ff */
[----:B------:R-:W-:-:S02]  /*1ae0*/  ISETP.GE.AND P3, PT, R135, c[0x0][0x1d4], PT ;  /* 0x0000750087007a0c */ /* 0x000fc40003f66270 */
[-C--:B------:R-:W-:Y:S02]  /*1af0*/  LOP3.LUT R203, R92, R93.reuse, RZ, 0xfc, !PT ;  /* 0x0000005d5ccb7212 */ /* 0x080fe400078efcff */
[----:B------:R-:W-:Y:S02]  /*1b00*/  LOP3.LUT R206, R206, 0x7ffffc00, RZ, 0xc0, !PT ;  /* 0x7ffffc00cece7812 */ /* 0x000fe400078ec0ff */
[----:B------:R-:W-:Y:S02]  /*1b10*/  SHF.R.S32.HI R146, RZ, 0x1f, R135 ;  /* 0x0000001fff927819 */ /* 0x000fe40000011487 */
[----:B------:R-:W-:Y:S02]  /*1b20*/  IADD3 R206, R92, R93, R206 ;  /* 0x0000005d5cce7210 */ /* 0x000fe40007ffe0ce */
[----:B------:R-:W-:Y:S02]  /*1b30*/  IADD3 R213, R207, 0x100, RZ ;  /* 0x00000100cfd57810 */ /* 0x000fe40007ffe0ff */
[----:B------:R-:W-:Y:S01]  /*1b40*/  SHF.R.S32.HI R145, RZ, 0x1f, R134 ;  /* 0x0000001fff917819 */ /* 0x000fe20000011486 */
[----:B------:R-:W-:-:S04]  /*1b50*/  IMAD.SHL.U32 R206, R206, 0x2, RZ ;  /* 0x00000002cece7824 */ /* 0x000fc800078e00ff */
[--C-:B------:R-:W-:Y:S02]  /*1b60*/  IMAD R202, R0, 0x2, R206.reuse ;  /* 0x0000000200ca7824 */ /* 0x100fe400078e02ce */
[C---:B------:R-:W-:Y:S02]  /*1b70*/  IMAD R201, R5.reuse, 0x2, R206 ;  /* 0x0000000205c97824 */ /* 0x040fe400078e02ce */
[----:B------:R-:W-:Y:S01]  /*1b80*/  IMAD R199, R5, 0x2, R202 ;  /* 0x0000000205c77824 */ /* 0x000fe200078e02ca */
[----:B-----5:R-:W-:Y:S01]  /*1b90*/  SHF.R.S32.HI R10, RZ, 0x1f, R209 ;  /* 0x0000001fff0a7819 */ /* 0x020fe200000114d1 */
[----:B------:R-:W-:-:S04]  /*1ba0*/  IMAD.WIDE.U32 R14, R209, c[0x0][0x1f0], R14 ;  /* 0x00007c00d10e7a25 */ /* 0x000fc800078e000e */
[----:B------:R-:W-:Y:S01]  /*1bb0*/  IMAD R18, R10, c[0x0][0x1f0], RZ ;  /* 0x00007c000a127a24 */ /* 0x000fe200078e02ff */
[----:B------:R-:W-:Y:S01]  /*1bc0*/  IADD3 R21, P0, R14, UR12, RZ ;  /* 0x0000000c0e157c10 */ /* 0x000fe2000ff1e0ff */
[----:B------:R-:W-:Y:S02]  /*1bd0*/  IMAD R10, R10, c[0x0][0x218], RZ ;  /* 0x000086000a0a7a24 */ /* 0x000fe400078e02ff */
[C---:B------:R-:W-:Y:S01]  /*1be0*/  IMAD R9, R209.reuse, c[0x0][0x1f4], R18 ;  /* 0x00007d00d1097a24 */ /* 0x040fe200078e0212 */
[----:B------:R-:W-:Y:S01]  /*1bf0*/  LEA R18, R144, 0xffffffc0, 0x6 ;  /* 0xffffffc090127811 */ /* 0x000fe200078e30ff */
[----:B------:R-:W-:-:S03]  /*1c00*/  IMAD.WIDE.U32 R24, R209, c[0x0][0x218], R24 ;  /* 0x00008600d1187a25 */ /* 0x000fc600078e0018 */
[----:B------:R-:W-:Y:S01]  /*1c10*/  IADD3.X R14, R15, UR8, R9, P0, !PT ;  /* 0x000000080f0e7c10 */ /* 0x000fe200087fe409 */
[----:B------:R-:W-:Y:S01]  /*1c20*/  IMAD.IADD R3, R7, 0x1, -R18 ;  /* 0x0000000107037824 */ /* 0x000fe200078e0a12 */
[----:B---3--:R-:W-:Y:S01]  /*1c30*/  LEA R22, P0, R21, c[0x0][0x1c8], 0x1 ;  /* 0x0000720015167a11 */ /* 0x008fe200078008ff */
[----:B------:R-:W-:Y:S01]  /*1c40*/  IMAD R17, R209, c[0x0][0x21c], R10 ;  /* 0x00008700d1117a24 */ /* 0x000fe200078e020a */
[----:B------:R-:W-:Y:S01]  /*1c50*/  IADD3 R9, R205, 0x6100, RZ ;  /* 0x00006100cd097810 */ /* 0x000fe20007ffe0ff */
[----:B------:R-:W-:Y:S01]  /*1c60*/  IMAD.IADD R20, R3, 0x1, -R20 ;  /* 0x0000000103147824 */ /* 0x000fe200078e0a14 */
[----:B------:R-:W-:Y:S01]  /*1c70*/  LEA.HI.X R21, R21, c[0x0][0x1cc], R14, 0x1, P0 ;  /* 0x0000730015157a11 */ /* 0x000fe200000f0c0e */
[----:B------:R-:W-:Y:S01]  /*1c80*/  SHFL.IDX PT, R12, R22, 0x1, 0x181f ;  /* 0x00381f00160c7f89 */ /* 0x000fe200000e0000 */
[----:B------:R-:W-:Y:S02]  /*1c90*/  IADD3 R10, P0, R24, UR18, RZ ;  /* 0x00000012180a7c10 */ /* 0x000fe4000ff1e0ff */
[----:B------:R-:W-:Y:S01]  /*1ca0*/  ISETP.GE.AND P1, PT, R20, 0x1, PT ;  /* 0x000000011400780c */ /* 0x000fe20003f26270 */
[----:B------:R-:W-:Y:S01]  /*1cb0*/  SHFL.IDX PT, R14, R22, RZ, 0x181f ;  /* 0x00181fff160e7589 */ /* 0x000fe200000e0000 */
[----:B------:R-:W-:-:S02]  /*1cc0*/  IADD3.X R17, R25, UR5, R17, P0, !PT ;  /* 0x0000000519117c10 */ /* 0x000fc400087fe411 */
[C---:B------:R-:W-:Y:S01]  /*1cd0*/  LEA R18, P0, R10.reuse, c[0x0][0x1f8], 0x1 ;  /* 0x00007e000a127a11 */ /* 0x040fe200078008ff */
[----:B------:R-:W1:Y:S01]  /*1ce0*/  SHFL.IDX PT, R15, R21, RZ, 0x181f ;  /* 0x00181fff150f7589 */ /* 0x000e6200000e0000 */
[----:B------:R-:W-:Y:S02]  /*1cf0*/  @P2 IADD3 R204, R9, -0x20, RZ ;  /* 0xffffffe009cc2810 */ /* 0x000fe40007ffe0ff */
[----:B------:R-:W-:Y:S01]  /*1d00*/  LEA.HI.X R17, R10, c[0x0][0x1fc], R17, 0x1, P0 ;  /* 0x00007f000a117a11 */ /* 0x000fe200000f0c11 */
[----:B------:R-:W2:Y:S01]  /*1d10*/  SHFL.IDX PT, R13, R21, 0x1, 0x181f ;  /* 0x00381f00150d7f89 */ /* 0x000ea200000e0000 */
[----:B------:R-:W-:Y:S02]  /*1d20*/  ISETP.GT.AND P0, PT, R20, 0x20, PT ;  /* 0x000000201400780c */ /* 0x000fe40003f04270 */
[C---:B------:R-:W-:Y:S01]  /*1d30*/  IADD3 R195, R204.reuse, 0x800, RZ ;  /* 0x00000800ccc37810 */ /* 0x040fe20007ffe0ff */
[----:B------:R-:W3:Y:S01]  /*1d40*/  SHFL.IDX PT, R36, R18, RZ, 0x181f ;  /* 0x00181fff12247589 */ /* 0x000ee200000e0000 */
[----:B------:R-:W-:-:S02]  /*1d50*/  IADD3 R194, R204, 0x1000, RZ ;  /* 0x00001000ccc27810 */ /* 0x000fc40007ffe0ff */
[C---:B------:R-:W-:Y:S01]  /*1d60*/  IADD3 R193, R204.reuse, 0x1800, RZ ;  /* 0x00001800ccc17810 */ /* 0x040fe20007ffe0ff */
[----:B------:R-:W4:Y:S01]  /*1d70*/  SHFL.IDX PT, R10, R17, RZ, 0x181f ;  /* 0x00181fff110a7589 */ /* 0x000f2200000e0000 */
[C---:B------:R-:W-:Y:S02]  /*1d80*/  IADD3 R191, R204.reuse, 0x2000, RZ ;  /* 0x00002000ccbf7810 */ /* 0x040fe40007ffe0ff */
[C---:B------:R-:W-:Y:S01]  /*1d90*/  IADD3 R190, R204.reuse, 0x2800, RZ ;  /* 0x00002800ccbe7810 */ /* 0x040fe20007ffe0ff */
[----:B------:R5:W3:Y:S01]  /*1da0*/  SHFL.IDX PT, R56, R18, 0x1, 0x181f ;  /* 0x00381f0012387f89 */ /* 0x000ae200000e0000 */
[C---:B------:R-:W-:Y:S02]  /*1db0*/  IADD3 R189, R204.reuse, 0x3000, RZ ;  /* 0x00003000ccbd7810 */ /* 0x040fe40007ffe0ff */
[C---:B------:R-:W-:Y:S01]  /*1dc0*/  IADD3 R188, R204.reuse, 0x3800, RZ ;  /* 0x00003800ccbc7810 */ /* 0x040fe20007ffe0ff */
[----:B------:R-:W3:Y:S01]  /*1dd0*/  SHFL.IDX PT, R9, R17, 0x1, 0x181f ;  /* 0x00381f0011097f89 */ /* 0x000ee200000e0000 */
[----:B------:R-:W-:-:S02]  /*1de0*/  IADD3 R187, R204, 0x4000, RZ ;  /* 0x00004000ccbb7810 */ /* 0x000fc40007ffe0ff */
[C---:B------:R-:W-:Y:S01]  /*1df0*/  IADD3 R186, R204.reuse, 0x4800, RZ ;  /* 0x00004800ccba7810 */ /* 0x040fe20007ffe0ff */
[--C-:B-1----:R-:W-:Y:S01]  /*1e00*/  @P1 IMAD.WIDE R24, R135, 0x2, R14.reuse ;  /* 0x0000000287181825 */ /* 0x102fe200078e020e */
[C---:B------:R-:W-:Y:S02]  /*1e10*/  IADD3 R185, R204.reuse, 0x5000, RZ ;  /* 0x00005000ccb97810 */ /* 0x040fe40007ffe0ff */
[----:B------:R-:W-:Y:S01]  /*1e20*/  IADD3 R184, R204, 0x5800, RZ ;  /* 0x00005800ccb87810 */ /* 0x000fe20007ffe0ff */
[C-C-:B------:R-:W-:Y:S01]  /*1e30*/  @P1 IMAD.WIDE R22, R134.reuse, 0x2, R14.reuse ;  /* 0x0000000286161825 */ /* 0x140fe200078e020e */
[----:B------:R1:W-:Y:S03]  /*1e40*/  @P1 LDGSTS.E.BYPASS.LTC128B.128 [R207+0x6100], [R24.64], !P6 ;  /* 0x0610000018cf1fae */ /* 0x0003e6000f101d4e */
[----:B------:R-:W-:Y:S01]  /*1e50*/  @P1 IMAD.WIDE R28, R133, 0x2, R14 ;  /* 0x00000002851c1825 */ /* 0x000fe200078e020e */
[----:B------:R1:W-:Y:S03]  /*1e60*/  @P1 LDGSTS.E.BYPASS.LTC128B.128 [R207+0x8100], [R22.64], !P5 ;  /* 0x0810000016cf1fae */ /* 0x0003e6000e901d4e */
[--C-:B--2---:R-:W-:Y:S01]  /*1e70*/  @P0 IMAD.WIDE R26, R135, 0x2, R12.reuse ;  /* 0x00000002871a0825 */ /* 0x104fe200078e020c */
[----:B------:R2:W-:Y:S03]  /*1e80*/  @P1 LDGSTS.E.BYPASS.LTC128B.128 [R207+0xa100], [R28.64], !P4 ;  /* 0x0a1000001ccf1fae */ /* 0x0005e6000e101d4e */
[C-C-:B------:R-:W-:Y:S01]  /*1e90*/  @P0 IMAD.WIDE R30, R134.reuse, 0x2, R12.reuse ;  /* 0x00000002861e0825 */ /* 0x140fe200078e020c */
[----:B------:R2:W-:Y:S03]  /*1ea0*/  @P0 LDGSTS.E.BYPASS.LTC128B.128 [R207+0x7100], [R26.64], !P6 ;  /* 0x071000001acf0fae */ /* 0x0005e6000f101d4e */
[----:B------:R-:W-:Y:S01]  /*1eb0*/  @P0 IMAD.WIDE R12, R133, 0x2, R12 ;  /* 0x00000002850c0825 */ /* 0x000fe200078e020c */
[----:B------:R2:W-:Y:S03]  /*1ec0*/  @P0 LDGSTS.E.BYPASS.LTC128B.128 [R207+0x9100], [R30.64], !P5 ;  /* 0x091000001ecf0fae */ /* 0x0005e6000e901d4e */
[----:B-----5:R-:W-:Y:S01]  /*1ed0*/  IMAD.WIDE R18, R135, 0x2, RZ ;  /* 0x0000000287127825 */ /* 0x020fe200078e02ff */
[----:B------:R5:W-:Y:S03]  /*1ee0*/  @P0 LDGSTS.E.BYPASS.LTC128B.128 [R207+0xb100], [R12.64], !P4 ;  /* 0x0b1000000ccf0fae */ /* 0x000be6000e101d4e */
[----:B------:R-:W-:Y:S01]  /*1ef0*/  IMAD.WIDE R14, R134, 0x2, RZ ;  /* 0x00000002860e7825 */ /* 0x000fe200078e02ff */
[----:B------:R-:W0:Y:S01]  /*1f00*/  LDGDEPBAR ;  /* 0x00000000000079af */ /* 0x000e220000000000 */
[----:B---3--:R-:W-:-:S03]  /*1f10*/  IADD3 R40, P0, R36, R18, RZ ;  /* 0x0000001224287210 */ /* 0x008fc60007f1e0ff */
[----:B------:R-:W-:Y:S02]  /*1f20*/  IADD3 R38, P2, R36, R14, RZ ;  /* 0x0000000e24267210 */ /* 0x000fe40007f5e0ff */
[----:B----4-:R-:W-:Y:S01]  /*1f30*/  IMAD.X R41, R10, 0x1, R19, P0 ;  /* 0x000000010a297824 */ /* 0x010fe200000e0613 */
[-C--:B------:R-:W-:Y:S02]  /*1f40*/  IADD3 R58, P0, R14, R56.reuse, RZ ;  /* 0x000000380e3a7210 */ /* 0x080fe40007f1e0ff */
[----:B-1----:R-:W-:Y:S01]  /*1f50*/  IADD3 R22, P1, R18, R56, RZ ;  /* 0x0000003812167210 */ /* 0x002fe20007f3e0ff */
[----:B------:R-:W-:Y:S01]  /*1f60*/  IMAD.X R39, R10, 0x1, R15, P2 ;  /* 0x000000010a277824 */ /* 0x000fe200010e060f */
[----:B------:R-:W-:Y:S01]  /*1f70*/  ISETP.GE.AND P2, PT, R8, c[0x0][0x1d4], PT ;  /* 0x0000750008007a0c */ /* 0x000fe20003f46270 */
[--C-:B------:R-:W-:Y:S02]  /*1f80*/  IMAD.X R59, R15, 0x1, R9.reuse, P0 ;  /* 0x000000010f3b7824 */ /* 0x100fe400000e0609 */
[----:B------:R-:W-:-:S02]  /*1f90*/  IMAD.X R23, R19, 0x1, R9, P1 ;  /* 0x0000000113177824 */ /* 0x000fc400008e0609 */
[----:B-----5:R-:W-:Y:S01]  /*1fa0*/  IMAD.WIDE R12, R133, 0x2, RZ ;  /* 0x00000002850c7825 */ /* 0x020fe200078e02ff */
[----:B------:R-:W-:-:S04]  /*1fb0*/  DEPBAR.LE SB0, 0x1 ;  /* 0x000080400000791a */ /* 0x000fc80000000000 */
[----:B------:R-:W-:-:S04]  /*1fc0*/  DEPBAR.LE SB0, 0x0 ;  /* 0x000080000000791a */ /* 0x000fc80000000000 */
[----:B------:R-:W-:Y:S01]  /*1fd0*/  BAR.SYNC.DEFER_BLOCKING 0x0 ;  /* 0x0000000000007b1d */ /* 0x000fe20000010000 */
[----:B------:R-:W-:Y:S02]  /*1fe0*/  IADD3 R56, P0, R12, R56, RZ ;  /* 0x000000380c387210 */ /* 0x000fe40007f1e0ff */
[----:B------:R-:W-:Y:S02]  /*1ff0*/  IADD3 R36, P1, R36, R12, RZ ;  /* 0x0000000c24247210 */ /* 0x000fe40007f3e0ff */
[----:B------:R-:W-:Y:S02]  /*2000*/  IADD3.X R57, R13, R9, RZ, P0, !PT ;  /* 0x000000090d397210 */ /* 0x000fe400007fe4ff */
[----:B------:R-:W-:Y:S01]  /*2010*/  ISETP.LT.OR P0, PT, R20, 0x1, P3 ;  /* 0x000000011400780c */ /* 0x000fe20001f01670 */
[----:B------:R-:W-:Y:S01]  /*2020*/  IMAD.X R37, R10, 0x1, R13, P1 ;  /* 0x000000010a257824 */ /* 0x000fe200008e060d */
[C---:B------:R-:W-:Y:S01]  /*2030*/  ISETP.LT.OR P3, PT, R20.reuse, 0x21, P3 ;  /* 0x000000211400780c */ /* 0x040fe20001f61670 */
[----:B--2---:R-:W-:Y:S04]  /*2040*/  LDSM.16.M88.4 R24, [R206+0xc100] ;  /* 0x00c10000ce18783b */ /* 0x004fe80000000200 */
[----:B------:R-:W-:Y:S04]  /*2050*/  LDSM.16.M88.4 R52, [R202+0xc100] ;  /* 0x00c10000ca34783b */ /* 0x000fe80000000200 */
[----:B------:R-:W-:Y:S04]  /*2060*/  LDSM.16.M88.4 R28, [R205+0x6100] ;  /* 0x00610000cd1c783b */ /* 0x000fe80000000200 */
[----:B------:R-:W1:Y:S04]  /*2070*/  LDSM.16.M88.4 R44, [R205+0x6900] ;  /* 0x00690000cd2c783b */ /* 0x000e680000000200 */
[----:B------:R-:W-:Y:S04]  /*2080*/  LDSM.16.M88.4 R72, [R205+0x7100] ;  /* 0x00710000cd48783b */ /* 0x000fe80000000200 */
[----:B------:R-:W-:Y:S04]  /*2090*/  LDSM.16.M88.4 R32, [R205+0x7900] ;  /* 0x00790000cd20783b */ /* 0x000fe80000000200 */
[----:B------:R-:W2:Y:S04]  /*20a0*/  LDSM.16.M88.4 R12, [R204] ;  /* 0x00000000cc0c783b */ /* 0x000ea80000000200 */
[----:B------:R-:W3:Y:S04]  /*20b0*/  LDSM.16.M88.4 R8, [R204+0x800] ;  /* 0x00080000cc08783b */ /* 0x000ee80000000200 */
[----:B------:R-:W-:Y:S04]  /*20c0*/  LDSM.16.M88.4 R80, [R204+0x1000] ;  /* 0x00100000cc50783b */ /* 0x000fe80000000200 */
[----:B------:R-:W-:Y:S04]  /*20d0*/  LDSM.16.M88.4 R76, [R204+0x1800] ;  /* 0x00180000cc4c783b */ /* 0x000fe80000000200 */
[----:B------:R-:W-:Y:S01]  /*20e0*/  @!PT LDS RZ, [RZ] ;  /* 0x00000000fffff984 */ /* 0x000fe20000000800 */
[----:B------:R-:W-:Y:S01]  /*20f0*/  @!PT LDS RZ, [RZ] ;  /* 0x00000000fffff984 */ /* 0x000fe20000000800 */
[----:B------:R-:W-:Y:S01]  /*2100*/  @!PT LDS RZ, [RZ] ;  /* 0x00000000fffff984 */ /* 0x000fe20000000800 */
[----:B------:R4:W-:Y:S01]  /*2110*/  LDGSTS.E.BYPASS.LTC128B.128 [R207+0x100], [R40.64], !P0 ;  /* 0x0010000028cf7fae */ /* 0x0009e2000c101d4e */
[----:B------:R-:W-:-:S02]  /*2120*/  ISETP.LT.OR P0, PT, R20, 0x1, P2 ;  /* 0x000000011400780c */ /* 0x000fc40001701670 */
[----:B------:R-:W-:Y:S01]  /*2130*/  ISETP.LT.OR P2, PT, R20, 0x21, P2 ;  /* 0x000000211400780c */ /* 0x000fe20001741670 */
[----:B-1----:R-:W-:Y:S10]  /*2140*/  HMMA.16816.F32.BF16 R48, R24, R44, RZ ;  /* 0x0000002c1830723c */ /* 0x002ff400000418ff */
[----:B------:R1:W-:Y:S01]  /*2150*/  LDGSTS.E.BYPASS.LTC128B.128 [R207+0x2100], [R38.64], !P0 ;  /* 0x0210000026cf7fae */ /* 0x0003e2000c101d4e */
[----:B------:R-:W-:-:S04]  /*2160*/  ISETP.GE.AND P0, PT, R16, c[0x0][0x1d4], PT ;  /* 0x0000750010007a0c */ /* 0x000fc80003f06270 */
[C---:B------:R-:W-:Y:S01]  /*2170*/  ISETP.LT.OR P1, PT, R20.reuse, 0x1, P0 ;  /* 0x000000011400780c */ /* 0x040fe20000721670 */
[C---:B------:R-:W-:Y:S08]  /*2180*/  HMMA.16816.F32.BF16 R16, R24.reuse, R28, RZ ;  /* 0x0000001c1810723c */ /* 0x040ff000000418ff */
[----:B------:R-:W-:Y:S04]  /*2190*/  HMMA.16816.F32.BF16 R28, R24, R30, RZ ;  /* 0x0000001e181c723c */ /* 0x000fe800000418ff */
[----:B------:R1:W-:Y:S01]  /*21a0*/  LDGSTS.E.BYPASS.LTC128B.128 [R207+0x4100], [R36.64], !P1 ;  /* 0x0410000024cf7fae */ /* 0x0003e2000c901d4e */
[----:B------:R-:W-:-:S02]  /*21b0*/  ISETP.LT.OR P1, PT, R20, 0x21, P0 ;  /* 0x000000211400780c */ /* 0x000fc40000721670 */
[----:B------:R-:W-:Y:S01]  /*21c0*/  LOP3.LUT P0, RZ, R2, 0x4, RZ, 0xc0, !PT ;  /* 0x0000000402ff7812 */ /* 0x000fe2000780c0ff */
[----:B------:R-:W-:Y:S01]  /*21d0*/  IMAD.MOV.U32 R2, RZ, RZ, 0x40 ;  /* 0x00000040ff027424 */ /* 0x000fe200078e00ff */
[----:B------:R5:W-:Y:S01]  /*21e0*/  LDGSTS.E.BYPASS.LTC128B.128 [R207+0x1100], [R22.64], !P3 ;  /* 0x0110000016cf7fae */ /* 0x000be2000d901d4e */
[----:B------:R-:W-:Y:S01]  /*21f0*/  HMMA.16816.F32.BF16 R44, R24, R46, RZ ;  /* 0x0000002e182c723c */ /* 0x000fe200000418ff */
[----:B------:R-:W-:Y:S02]  /*2200*/  ISETP.GT.AND P3, PT, R211, 0x3f, PT ;  /* 0x0000003fd300780c */ /* 0x000fe40003f64270 */
[----:B------:R-:W-:Y:S01]  /*2210*/  SEL R2, R2, 0xffffffc0, !P0 ;  /* 0xffffffc002027807 */ /* 0x000fe20004000000 */
[----:B------:R3:W-:Y:S01]  /*2220*/  LDGSTS.E.BYPASS.LTC128B.128 [R207+0x3100], [R58.64], !P2 ;  /* 0x031000003acf7fae */ /* 0x0007e2000d101d4e */
[----:B------:R-:W-:-:S03]  /*2230*/  ISETP.GE.AND P2, PT, R7, 0x41, PT ;  /* 0x000000410700780c */ /* 0x000fc60003f46270 */
[----:B------:R-:W-:Y:S01]  /*2240*/  IMAD.IADD R200, R205, 0x1, R2 ;  /* 0x00000001cdc87824 */ /* 0x000fe200078e0202 */
[----:B------:R3:W-:Y:S01]  /*2250*/  LDGSTS.E.BYPASS.LTC128B.128 [R207+0x5100], [R56.64], !P1 ;  /* 0x0510000038cf7fae */ /* 0x0007e2000c901d4e */
[----:B--2---:R-:W-:Y:S01]  /*2260*/  HMMA.16816.F32.BF16 R16, R52, R12, R16 ;  /* 0x0000000c3410723c */ /* 0x004fe20000041810 */
[----:B------:R-:W-:Y:S01]  /*2270*/  IMAD.IADD R192, R2, 0x1, R204 ;  /* 0x0000000102c07824 */ /* 0x000fe200078e02cc */
[----:B------:R-:W-:Y:S01]  /*2280*/  SHF.R.S32.HI R2, RZ, 0x1f, R133 ;  /* 0x0000001fff027819 */ /* 0x000fe20000011485 */
[----:B------:R-:W-:Y:S04]  /*2290*/  LDSM.16.M88.4 R64, [R201+0xc100] ;  /* 0x00c10000c940783b */ /* 0x000fe80000000200 */
[----:B------:R-:W-:Y:S01]  /*22a0*/  LDSM.16.M88.4 R60, [R200+0x7100] ;  /* 0x00710000c83c783b */ /* 0x000fe20000000200 */
[C---:B----4-:R-:W-:Y:S03]  /*22b0*/  HMMA.16816.F32.BF16 R40, R24.reuse, R72, RZ ;  /* 0x000000481828723c */ /* 0x050fe600000418ff */
[----:B-1----:R-:W1:Y:S04]  /*22c0*/  LDSM.16.M88.4 R36, [R200+0x6100] ;  /* 0x00610000c824783b */ /* 0x002e680000000200 */
[----:B------:R-:W-:Y:S01]  /*22d0*/  LDSM.16.M88.4 R84, [R192+0x1000] ;  /* 0x00100000c054783b */ /* 0x000fe20000000200 */
[C---:B------:R-:W-:Y:S03]  /*22e0*/  HMMA.16816.F32.BF16 R72, R24.reuse, R74, RZ ;  /* 0x0000004a1848723c */ /* 0x040fe600000418ff */
[----:B-----5:R-:W2:Y:S04]  /*22f0*/  LDSM.16.M88.4 R20, [R200+0x6900] ;  /* 0x00690000c814783b */ /* 0x020ea80000000200 */
[----:B------:R-:W-:Y:S01]  /*2300*/  LDSM.16.M88.4 R88, [R204+0x4000] ;  /* 0x00400000cc58783b */ /* 0x000fe20000000200 */
[C---:B------:R-:W-:Y:S03]  /*2310*/  HMMA.16816.F32.BF16 R68, R24.reuse, R32, RZ ;  /* 0x000000201844723c */ /* 0x040fe600000418ff */
[----:B---3--:R-:W-:Y:S04]  /*2320*/  LDSM.16.M88.4 R56, [R199+0xc100] ;  /* 0x00c10000c738783b */ /* 0x008fe80000000200 */
[----:B------:R-:W0:Y:S01]  /*2330*/  LDGDEPBAR ;  /* 0x00000000000079af */ /* 0x000e220000000000 */
[----:B------:R-:W-:Y:S03]  /*2340*/  HMMA.16816.F32.BF16 R24, R24, R34, RZ ;  /* 0x000000221818723c */ /* 0x000fe600000418ff */
[----:B------:R-:W-:Y:S05]  /*2350*/  LDSM.16.M88.4 R32, [R200+0x7900] ;  /* 0x00790000c820783b */ /* 0x000fea0000000200 */
[C---:B------:R-:W-:Y:S01]  /*2360*/  HMMA.16816.F32.BF16 R28, R52.reuse, R14, R28 ;  /* 0x0000000e341c723c */ /* 0x040fe2000004181c */
[----:B------:R-:W3:Y:S07]  /*2370*/  LDSM.16.M88.4 R12, [R192] ;  /* 0x00000000c00c783b */ /* 0x000eee0000000200 */
[C---:B------:R-:W-:Y:S08]  /*2380*/  HMMA.16816.F32.BF16 R48, R52.reuse, R8, R48 ;  /* 0x000000083430723c */ /* 0x040ff00000041830 */
[----:B------:R-:W-:Y:S01]  /*2390*/  HMMA.16816.F32.BF16 R44, R52, R10, R44 ;  /* 0x0000000a342c723c */ /* 0x000fe2000004182c */
[----:B------:R-:W4:Y:S07]  /*23a0*/  LDSM.16.M88.4 R8, [R192+0x800] ;  /* 0x00080000c008783b */ /* 0x000f2e0000000200 */
[----:B-1----:R-:W-:Y:S08]  /*23b0*/  HMMA.16816.F32.BF16 R16, R64, R36, R16 ;  /* 0x000000244010723c */ /* 0x002ff00000041810 */
[C---:B------:R-:W-:Y:S08]  /*23c0*/  HMMA.16816.F32.BF16 R40, R52.reuse, R80, R40 ;  /* 0x000000503428723c */ /* 0x040ff00000041828 */
[C---:B------:R-:W-:Y:S01]  /*23d0*/  HMMA.16816.F32.BF16 R72, R52.reuse, R82, R72 ;  /* 0x000000523448723c */ /* 0x040fe20000041848 */
[----:B------:R-:W-:Y:S07]  /*23e0*/  LDSM.16.M88.4 R80, [R192+0x1800] ;  /* 0x00180000c050783b */ /* 0x000fee0000000200 */
[C---:B------:R-:W-:Y:S08]  /*23f0*/  HMMA.16816.F32.BF16 R68, R52.reuse, R76, R68 ;  /* 0x0000004c3444723c */ /* 0x040ff00000041844 */
[----:B------:R-:W-:Y:S01]  /*2400*/  HMMA.16816.F32.BF16 R24, R52, R78, R24 ;  /* 0x0000004e3418723c */ /* 0x000fe20000041818 */
[----:B------:R-:W-:Y:S04]  /*2410*/  LDSM.16.M88.4 R52, [R205+0x8100] ;  /* 0x00810000cd34783b */ /* 0x000fe80000000200 */
[----:B------:R-:W-:Y:S03]  /*2420*/  LDSM.16.M88.4 R76, [R205+0x9100] ;  /* 0x00910000cd4c783b */ /* 0x000fe60000000200 */
[C---:B------:R-:W-:Y:S01]  /*2430*/  HMMA.16816.F32.BF16 R28, R64.reuse, R38, R28 ;  /* 0x00000026401c723c */ /* 0x040fe2000004181c */
[----:B------:R-:W1:Y:S07]  /*2440*/  LDSM.16.M88.4 R36, [R206+0x10100] ;  /* 0x01010000ce24783b */ /* 0x000e6e0000000200 */
[C---:B--2---:R-:W-:Y:S08]  /*2450*/  HMMA.16816.F32.BF16 R48, R64.reuse, R20, R48 ;  /* 0x000000144030723c */ /* 0x044ff00000041830 */
[----:B------:R-:W-:Y:S01]  /*2460*/  HMMA.16816.F32.BF16 R44, R64, R22, R44 ;  /* 0x00000016402c723c */ /* 0x000fe2000004182c */
[----:B------:R-:W2:Y:S07]  /*2470*/  LDSM.16.M88.4 R20, [R205+0x8900] ;  /* 0x00890000cd14783b */ /* 0x000eae0000000200 */
[----:B---3--:R-:W-:Y:S08]  /*2480*/  HMMA.16816.F32.BF16 R16, R56, R12, R16 ;  /* 0x0000000c3810723c */ /* 0x008ff00000041810 */
        /* <DEDUP_REMOVED lines=8> */
[----:B------:R-:W3:Y:S07]  /*2510*/  LDSM.16.M88.4 R12, [R202+0x10100] ;  /* 0x01010000ca0c783b */ /* 0x000eee0000000200 */
[C---:B----4-:R-:W-:Y:S08]  /*2520*/  HMMA.16816.F32.BF16 R48, R56.reuse, R8, R48 ;  /* 0x000000083830723c */ /* 0x050ff00000041830 */
        /* <DEDUP_REMOVED lines=11> */
[----:B------:R-:W-:Y:S07]  /*25e0*/  LDSM.16.M88.4 R52, [R200+0x8100] ;  /* 0x00810000c834783b */ /* 0x000fee0000000200 */
[C---:B--2---:R-:W-:Y:S08]  /*25f0*/  HMMA.16816.F32.BF16 R48, R36.reuse, R20, R48 ;  /* 0x000000142430723c */ /* 0x044ff00000041830 */
[----:B------:R-:W-:Y:S01]  /*2600*/  HMMA.16816.F32.BF16 R44, R36, R22, R44 ;  /* 0x00000016242c723c */ /* 0x000fe2000004182c */
[----:B------:R-:W1:Y:S07]  /*2610*/  LDSM.16.M88.4 R20, [R201+0x10100] ;  /* 0x01010000c914783b */ /* 0x000e6e0000000200 */
        /* <DEDUP_REMOVED lines=9> */
[----:B------:R-:W2:Y:S07]  /*26b0*/  LDSM.16.M88.4 R32, [R192+0x2000] ;  /* 0x00200000c020783b */ /* 0x000eae0000000200 */
[C---:B----4-:R-:W-:Y:S08]  /*26c0*/  HMMA.16816.F32.BF16 R48, R12.reuse, R8, R48 ;  /* 0x000000080c30723c */ /* 0x050ff00000041830 */
[----:B------:R-:W-:Y:S01]  /*26d0*/  HMMA.16816.F32.BF16 R44, R12, R10, R44 ;  /* 0x0000000a0c2c723c */ /* 0x000fe2000004182c */
[----:B------:R-:W3:Y:S07]  /*26e0*/  LDSM.16.M88.4 R8, [R200+0x9100] ;  /* 0x00910000c808783b */ /* 0x000eee0000000200 */
[----:B-1----:R-:W-:Y:S08]  /*26f0*/  HMMA.16816.F32.BF16 R16, R20, R52, R16 ;  /* 0x000000341410723c */ /* 0x002ff00000041810 */
[C---:B------:R-:W-:Y:S08]  /*2700*/  HMMA.16816.F32.BF16 R40, R12.reuse, R24, R40 ;  /* 0x000000180c28723c */ /* 0x040ff00000041828 */
[C---:B------:R-:W-:Y:S01]  /*2710*/  HMMA.16816.F32.BF16 R72, R12.reuse, R26, R72 ;  /* 0x0000001a0c48723c */ /* 0x040fe20000041848 */
[----:B------:R-:W-:Y:S07]  /*2720*/  LDSM.16.M88.4 R24, [R200+0x9900] ;  /* 0x00990000c818783b */ /* 0x000fee0000000200 */
[C---:B------:R-:W-:Y:S08]  /*2730*/  HMMA.16816.F32.BF16 R68, R12.reuse, R56, R68 ;  /* 0x000000380c44723c */ /* 0x040ff00000041844 */
[----:B------:R-:W-:Y:S01]  /*2740*/  HMMA.16816.F32.BF16 R64, R12, R58, R64 ;  /* 0x0000003a0c40723c */ /* 0x000fe20000041840 */
[----:B------:R-:W1:Y:S04]  /*2750*/  LDSM.16.M88.4 R12, [R205+0xa100] ;  /* 0x00a10000cd0c783b */ /* 0x000e680000000200 */
[----:B------:R-:W-:Y:S03]  /*2760*/  LDSM.16.M88.4 R56, [R205+0xa900] ;  /* 0x00a90000cd38783b */ /* 0x000fe60000000200 */
[----:B--2---:R-:W-:Y:S08]  /*2770*/  HMMA.16816.F32.BF16 R16, R80, R32, R16 ;  /* 0x000000205010723c */ /* 0x004ff00000041810 */
[C---:B------:R-:W-:Y:S01]  /*2780*/  HMMA.16816.F32.BF16 R28, R20.reuse, R54, R28 ;  /* 0x00000036141c723c */ /* 0x040fe2000004181c */
[----:B------:R-:W-:Y:S07]  /*2790*/  LDSM.16.M88.4 R52, [R205+0xb100] ;  /* 0x00b10000cd34783b */ /* 0x000fee0000000200 */
[C---:B------:R-:W-:Y:S08]  /*27a0*/  HMMA.16816.F32.BF16 R48, R20.reuse, R36, R48 ;  /* 0x000000241430723c */ /* 0x040ff00000041830 */
[C---:B------:R-:W-:Y:S01]  /*27b0*/  HMMA.16816.F32.BF16 R44, R20.reuse, R38, R44 ;  /* 0x00000026142c723c */ /* 0x040fe2000004182c */
[----:B------:R-:W2:Y:S07]  /*27c0*/  LDSM.16.M88.4 R36, [R202+0x14100] ;  /* 0x01410000ca24783b */ /* 0x000eae0000000200 */
[C---:B---3--:R-:W-:Y:S08]  /*27d0*/  HMMA.16816.F32.BF16 R40, R20.reuse, R8, R40 ;  /* 0x000000081428723c */ /* 0x048ff00000041828 */
[----:B------:R-:W-:Y:S01]  /*27e0*/  HMMA.16816.F32.BF16 R72, R20, R10, R72 ;  /* 0x0000000a1448723c */ /* 0x000fe20000041848 */
[----:B------:R-:W3:Y:S07]  /*27f0*/  LDSM.16.M88.4 R8, [R192+0x2800] ;  /* 0x00280000c008783b */ /* 0x000eee0000000200 */
[----:B-1----:R-:W-:Y:S08]  /*2800*/  HMMA.16816.F32.BF16 R16, R60, R12, R16 ;  /* 0x0000000c3c10723c */ /* 0x002ff00000041810 */
[----:B------:R-:W-:Y:S08]  /*2810*/  HMMA.16816.F32.BF16 R68, R20, R24, R68 ;  /* 0x000000181444723c */ /* 0x000ff00000041844 */
[----:B------:R-:W-:Y:S01]  /*2820*/  HMMA.16816.F32.BF16 R28, R80, R34, R28 ;  /* 0x00000022501c723c */ /* 0x000fe2000004181c */
[----:B------:R-:W-:Y:S07]  /*2830*/  LDSM.16.M88.4 R32, [R204+0x4800] ;  /* 0x00480000cc20783b */ /* 0x000fee0000000200 */
[----:B------:R-:W-:Y:S01]  /*2840*/  HMMA.16816.F32.BF16 R64, R20, R26, R64 ;  /* 0x0000001a1440723c */ /* 0x000fe20000041840 */
[----:B------:R-:W-:Y:S04]  /*2850*/  LDSM.16.M88.4 R24, [R201+0x14100] ;  /* 0x01410000c918783b */ /* 0x000fe80000000200 */
[----:B------:R-:W1:Y:S03]  /*2860*/  LDSM.16.M88.4 R20, [R200+0xa100] ;  /* 0x00a10000c814783b */ /* 0x000e660000000200 */
[----:B--2---:R-:W-:Y:S08]  /*2870*/  HMMA.16816.F32.BF16 R16, R36, R88, R16 ;  /* 0x000000582410723c */ /* 0x004ff00000041810 */
[C---:B---3--:R-:W-:Y:S08]  /*2880*/  HMMA.16816.F32.BF16 R48, R80.reuse, R8, R48 ;  /* 0x000000085030723c */ /* 0x048ff00000041830 */
[----:B------:R-:W-:Y:S01]  /*2890*/  HMMA.16816.F32.BF16 R44, R80, R10, R44 ;  /* 0x0000000a502c723c */ /* 0x000fe2000004182c */
[----:B------:R-:W-:Y:S07]  /*28a0*/  LDSM.16.M88.4 R8, [R192+0x4000] ;  /* 0x00400000c008783b */ /* 0x000fee0000000200 */
[----:B------:R-:W-:Y:S01]  /*28b0*/  HMMA.16816.F32.BF16 R28, R60, R14, R28 ;  /* 0x0000000e3c1c723c */ /* 0x000fe2000004181c */
[----:B------:R-:W2:Y:S07]  /*28c0*/  LDSM.16.M88.4 R12, [R199+0x14100] ;  /* 0x01410000c70c783b */ /* 0x000eae0000000200 */
[----:B------:R-:W-:Y:S08]  /*28d0*/  HMMA.16816.F32.BF16 R40, R80, R84, R40 ;  /* 0x000000545028723c */ /* 0x000ff00000041828 */
[----:B-1----:R-:W-:Y:S08]  /*28e0*/  HMMA.16816.F32.BF16 R16, R24, R20, R16 ;  /* 0x000000141810723c */ /* 0x002ff00000041810 */
[C---:B------:R-:W-:Y:S08]  /*28f0*/  HMMA.16816.F32.BF16 R48, R60.reuse, R56, R48 ;  /* 0x000000383c30723c */ /* 0x040ff00000041830 */
[----:B------:R-:W-:Y:S01]  /*2900*/  HMMA.16816.F32.BF16 R44, R60, R58, R44 ;  /* 0x0000003a3c2c723c */ /* 0x000fe2000004182c */
[----:B------:R-:W1:Y:S07]  /*2910*/  LDSM.16.M88.4 R56, [R204+0x5000] ;  /* 0x00500000cc38783b */ /* 0x000e6e0000000200 */
[----:B------:R-:W-:Y:S01]  /*2920*/  HMMA.16816.F32.BF16 R28, R36, R90, R28 ;  /* 0x0000005a241c723c */ /* 0x000fe2000004181c */
[----:B------:R-:W3:Y:S07]  /*2930*/  LDSM.16.M88.4 R88, [R200+0xa900] ;  /* 0x00a90000c858783b */ /* 0x000eee0000000200 */
[----:B--2---:R-:W-:Y:S08]  /*2940*/  HMMA.16816.F32.BF16 R16, R12, R8, R16 ;  /* 0x000000080c10723c */ /* 0x004ff00000041810 */
[----:B------:R-:W-:Y:S08]  /*2950*/  HMMA.16816.F32.BF16 R40, R60, R52, R40 ;  /* 0x000000343c28723c */ /* 0x000ff00000041828 */
[----:B------:R-:W-:Y:S08]  /*2960*/  HMMA.16816.F32.BF16 R72, R80, R86, R72 ;  /* 0x000000565048723c */ /* 0x000ff00000041848 */
[----:B------:R-:W-:Y:S01]  /*2970*/  HMMA.16816.F32.BF16 R48, R36, R32, R48 ;  /* 0x000000202430723c */ /* 0x000fe20000041830 */
[----:B------:R-:W-:-:S07]  /*2980*/  FMUL.FTZ R16, R16, c[0x0][0x320] ;  /* 0x0000c80010107a20 */ /* 0x000fce0000410000 */
[----:B------:R-:W-:Y:S01]  /*2990*/  HMMA.16816.F32.BF16 R44, R36, R34, R44 ;  /* 0x00000022242c723c */ /* 0x000fe2000004182c */
[----:B------:R-:W2:Y:S07]  /*29a0*/  LDSM.16.M88.4 R32, [R205+0xb900] ;  /* 0x00b90000cd20783b */ /* 0x000eae0000000200 */
[----:B------:R-:W-:Y:S01]  /*29b0*/  HMMA.16816.F32.BF16 R28, R24, R22, R28 ;  /* 0x00000016181c723c */ /* 0x000fe2000004181c */
[----:B------:R-:W4:Y:S07]  /*29c0*/  LDSM.16.M88.4 R20, [R192+0x4800] ;  /* 0x00480000c014783b */ /* 0x000f2e0000000200 */
[C---:B------:R-:W-:Y:S01]  /*29d0*/  HMMA.16816.F32.BF16 R68, R80.reuse, R76, R68 ;  /* 0x0000004c5044723c */ /* 0x040fe20000041844 */
[----:B------:R5:W2:Y:S06]  /*29e0*/  MUFU.TANH R76, R16 ;  /* 0x00000010004c7308 */ /* 0x000aac0000002400 */
[----:B------:R-:W-:Y:S01]  /*29f0*/  FMUL.FTZ R77, R19, c[0x0][0x320] ;  /* 0x0000c800134d7a20 */ /* 0x000fe20000410000 */
[----:B------:R-:W-:Y:S05]  /*2a00*/  HMMA.16816.F32.BF16 R64, R80, R78, R64 ;  /* 0x0000004e5040723c */ /* 0x000fea0000041840 */
[----:B------:R-:W2:Y:S03]  /*2a10*/  MUFU.TANH R77, R77 ;  /* 0x0000004d004d7308 */ /* 0x000ea60000002400 */
[----:B-1----:R-:W-:Y:S07]  /*2a20*/  HMMA.16816.F32.BF16 R40, R36, R56, R40 ;  /* 0x000000382428723c */ /* 0x002fee0000041828 */
[----:B------:R-:W-:Y:S01]  /*2a30*/  FMUL.FTZ R56, R17, c[0x0][0x320] ;  /* 0x0000c80011387a20 */ /* 0x000fe20000410000 */
[----:B------:R-:W-:Y:S01]  /*2a40*/  HMMA.16816.F32.BF16 R72, R60, R54, R72 ;  /* 0x000000363c48723c */ /* 0x000fe20000041848 */
[----:B------:R-:W-:Y:S01]  /*2a50*/  FMUL.FTZ R57, R18, c[0x0][0x320] ;  /* 0x0000c80012397a20 */ /* 0x000fe20000410000 */
[----:B------:R-:W-:Y:S03]  /*2a60*/  LDSM.16.M88.4 R52, [R192+0x5000] ;  /* 0x00500000c034783b */ /* 0x000fe60000000200 */
[----:B------:R-:W1:Y:S01]  /*2a70*/  MUFU.TANH R56, R56 ;  /* 0x0000003800387308 */ /* 0x000e620000002400 */
[----:B-----5:R-:W5:Y:S02]  /*2a80*/  LDSM.16.M88.4 R16, [R204+0x5800] ;  /* 0x00580000cc10783b */ /* 0x020f640000000200 */
[C---:B---3--:R-:W-:Y:S05]  /*2a90*/  HMMA.16816.F32.BF16 R48, R24.reuse, R88, R48 ;  /* 0x000000581830723c */ /* 0x048fea0000041830 */
[----:B------:R-:W3:Y:S03]  /*2aa0*/  MUFU.TANH R57, R57 ;  /* 0x0000003900397308 */ /* 0x000ee60000002400 */
[----:B------:R-:W-:Y:S08]  /*2ab0*/  HMMA.16816.F32.BF16 R44, R24, R90, R44 ;  /* 0x0000005a182c723c */ /* 0x000ff0000004182c */
[----:B------:R-:W-:Y:S01]  /*2ac0*/  HMMA.16816.F32.BF16 R28, R12, R10, R28 ;  /* 0x0000000a0c1c723c */ /* 0x000fe2000004181c */
[----:B------:R-:W1:Y:S07]  /*2ad0*/  LDSM.16.M88.4 R8, [R200+0xb100] ;  /* 0x00b10000c808783b */ /* 0x000e6e0000000200 */
[C---:B--2---:R-:W-:Y:S08]  /*2ae0*/  HMMA.16816.F32.BF16 R68, R60.reuse, R32, R68 ;  /* 0x000000203c44723c */ /* 0x044ff00000041844 */
[----:B------:R-:W-:Y:S08]  /*2af0*/  HMMA.16816.F32.BF16 R64, R60, R34, R64 ;  /* 0x000000223c40723c */ /* 0x000ff00000041840 */
[----:B----4-:R-:W-:Y:S01]  /*2b00*/  HMMA.16816.F32.BF16 R48, R12, R20, R48 ;  /* 0x000000140c30723c */ /* 0x010fe20000041830 */
[----:B------:R-:W-:-:S02]  /*2b10*/  FMUL.FTZ R28, R28, c[0x0][0x320] ;  /* 0x0000c8001c1c7a20 */ /* 0x000fc40000410000 */
[----:B------:R-:W-:Y:S02]  /*2b20*/  FMUL.FTZ R29, R29, c[0x0][0x320] ;  /* 0x0000c8001d1d7a20 */ /* 0x000fe40000410000 */
[----:B------:R-:W-:Y:S02]  /*2b30*/  FMUL.FTZ R30, R30, c[0x0][0x320] ;  /* 0x0000c8001e1e7a20 */ /* 0x000fe40000410000 */
[----:B------:R-:W-:Y:S01]  /*2b40*/  FMUL.FTZ R31, R31, c[0x0][0x320] ;  /* 0x0000c8001f1f7a20 */ /* 0x000fe20000410000 */
[----:B------:R-:W-:Y:S01]  /*2b50*/  HMMA.16816.F32.BF16 R72, R36, R58, R72 ;  /* 0x0000003a2448723c */ /* 0x000fe20000041848 */
[----:B------:R-:W2:Y:S07]  /*2b60*/  MUFU.TANH R28, R28 ;  /* 0x0000001c001c7308 */ /* 0x000eae0000002400 */
[----:B------:R-:W-:Y:S01]  /*2b70*/  HMMA.16816.F32.BF16 R44, R12, R22, R44 ;  /* 0x000000160c2c723c */ /* 0x000fe2000004182c */
[----:B------:R-:W4:Y:S01]  /*2b80*/  LDSM.16.M88.4 R20, [R200+0xb900] ;  /* 0x00b90000c814783b */ /* 0x000f220000000200 */
[----:B------:R-:W1:Y:S06]  /*2b90*/  MUFU.TANH R29, R29 ;  /* 0x0000001d001d7308 */ /* 0x000e6c0000002400 */
[----:B-----5:R-:W-:Y:S01]  /*2ba0*/  HMMA.16816.F32.BF16 R68, R36, R16, R68 ;  /* 0x000000102444723c */ /* 0x020fe20000041844 */
[----:B------:R-:W-:Y:S01]  /*2bb0*/  FMUL.FTZ R32, R48, c[0x0][0x320] ;  /* 0x0000c80030207a20 */ /* 0x000fe20000410000 */
[----:B------:R-:W2:Y:S01]  /*2bc0*/  MUFU.TANH R30, R30 ;  /* 0x0000001e001e7308 */ /* 0x000ea20000002400 */
[----:B------:R-:W-:-:S04]  /*2bd0*/  FMUL.FTZ R33, R49, c[0x0][0x320] ;  /* 0x0000c80031217a20 */ /* 0x000fc80000410000 */
[----:B------:R-:W-:Y:S01]  /*2be0*/  FMUL.FTZ R16, R50, c[0x0][0x320] ;  /* 0x0000c80032107a20 */ /* 0x000fe20000410000 */
[----:B------:R-:W-:Y:S01]  /*2bf0*/  HMMA.16816.F32.BF16 R64, R36, R18, R64 ;  /* 0x000000122440723c */ /* 0x000fe20000041840 */
[----:B------:R-:W-:Y:S01]  /*2c00*/  FMUL.FTZ R17, R51, c[0x0][0x320] ;  /* 0x0000c80033117a20 */ /* 0x000fe20000410000 */
[----:B------:R-:W2:Y:S06]  /*2c10*/  MUFU.TANH R31, R31 ;  /* 0x0000001f001f7308 */ /* 0x000eac0000002400 */
[----:B-1----:R-:W-:Y:S01]  /*2c20*/  HMMA.16816.F32.BF16 R40, R24, R8, R40 ;  /* 0x000000081828723c */ /* 0x002fe20000041828 */
[----:B------:R-:W-:Y:S01]  /*2c30*/  FMUL.FTZ R35, R44, c[0x0][0x320] ;  /* 0x0000c8002c237a20 */ /* 0x000fe20000410000 */
[----:B------:R-:W1:Y:S01]  /*2c40*/  MUFU.TANH R32, R32 ;  /* 0x0000002000207308 */ /* 0x000e620000002400 */
[----:B------:R-:W-:-:S02]  /*2c50*/  FMUL.FTZ R34, R45, c[0x0][0x320] ;  /* 0x0000c8002d227a20 */ /* 0x000fc40000410000 */
[----:B------:R-:W-:Y:S02]  /*2c60*/  FMUL.FTZ R18, R46, c[0x0][0x320] ;  /* 0x0000c8002e127a20 */ /* 0x000fe40000410000 */
[----:B------:R-:W-:Y:S01]  /*2c70*/  FMUL.FTZ R19, R47, c[0x0][0x320] ;  /* 0x0000c8002f137a20 */ /* 0x000fe20000410000 */
[----:B------:R-:W-:Y:S01]  /*2c80*/  HMMA.16816.F32.BF16 R72, R24, R10, R72 ;  /* 0x0000000a1848723c */ /* 0x000fe20000041848 */
[----:B------:R-:W5:Y:S01]  /*2c90*/  LDSM.16.M88.4 R8, [R192+0x5800] ;  /* 0x00580000c008783b */ /* 0x000f620000000200 */
[----:B------:R-:W1:Y:S01]  /*2ca0*/  MUFU.TANH R33, R33 ;  /* 0x0000002100217308 */ /* 0x000e620000002400 */
[----:B------:R-:W-:-:S05]  /*2cb0*/  DEPBAR.LE SB0, 0x0 ;  /* 0x000080000000791a */ /* 0x000fca0000000000 */
[C---:B----4-:R-:W-:Y:S02]  /*2cc0*/  HMMA.16816.F32.BF16 R68, R24.reuse, R20, R68 ;  /* 0x000000141844723c */ /* 0x050fe40000041844 */
[----:B------:R-:W4:Y:S06]  /*2cd0*/  MUFU.TANH R16, R16 ;  /* 0x0000001000107308 */ /* 0x000f2c0000002400 */
[----:B------:R-:W-:Y:S02]  /*2ce0*/  HMMA.16816.F32.BF16 R64, R24, R22, R64 ;  /* 0x000000161840723c */ /* 0x000fe40000041840 */
[----:B------:R-:W1:Y:S06]  /*2cf0*/  MUFU.TANH R17, R17 ;  /* 0x0000001100117308 */ /* 0x000e6c0000002400 */
[C---:B------:R-:W-:Y:S02]  /*2d00*/  HMMA.16816.F32.BF16 R40, R12.reuse, R52, R40 ;  /* 0x000000340c28723c */ /* 0x040fe40000041828 */
[----:B------:R-:W1:Y:S06]  /*2d10*/  MUFU.TANH R35, R35 ;  /* 0x0000002300237308 */ /* 0x000e6c0000002400 */
[C---:B------:R-:W-:Y:S02]  /*2d20*/  HMMA.16816.F32.BF16 R72, R12.reuse, R54, R72 ;  /* 0x000000360c48723c */ /* 0x040fe40000041848 */
        /* <DEDUP_REMOVED lines=10> */
[----:B------:R1:W1:Y:S01]  /*2dd0*/  MUFU.TANH R171, R40 ;  /* 0x0000002800ab7308 */ /* 0x0002620000002400 */
[----:B------:R-:W-:Y:S02]  /*2de0*/  FMUL.FTZ R73, R73, c[0x0][0x320] ;  /* 0x0000c80049497a20 */ /* 0x000fe40000410000 */
[----:B------:R-:W-:Y:S02]  /*2df0*/  FMUL.FTZ R74, R74, c[0x0][0x320] ;  /* 0x0000c8004a4a7a20 */ /* 0x000fe40000410000 */
[----:B------:R-:W-:-:S02]  /*2e00*/  FMUL.FTZ R75, R75, c[0x0][0x320] ;  /* 0x0000c8004b4b7a20 */ /* 0x000fc40000410000 */
[----:B------:R-:W-:Y:S01]  /*2e10*/  FMUL.FTZ R68, R68, c[0x0][0x320] ;  /* 0x0000c80044447a20 */ /* 0x000fe20000410000 */
[----:B------:R1:W1:Y:S01]  /*2e20*/  MUFU.TANH R165, R41 ;  /* 0x0000002900a57308 */ /* 0x0002620000002400 */
[----:B------:R-:W-:Y:S02]  /*2e30*/  FMUL.FTZ R69, R69, c[0x0][0x320] ;  /* 0x0000c80045457a20 */ /* 0x000fe40000410000 */
[----:B------:R-:W-:Y:S02]  /*2e40*/  FMUL.FTZ R70, R70, c[0x0][0x320] ;  /* 0x0000c80046467a20 */ /* 0x000fe40000410000 */
[----:B------:R-:W-:Y:S02]  /*2e50*/  FMUL.FTZ R71, R71, c[0x0][0x320] ;  /* 0x0000c80047477a20 */ /* 0x000fe40000410000 */
[----:B------:R-:W-:Y:S01]  /*2e60*/  FMUL.FTZ R64, R64, c[0x0][0x320] ;  /* 0x0000c80040407a20 */ /* 0x000fe20000410000 */
[----:B------:R1:W1:Y:S01]  /*2e70*/  MUFU.TANH R168, R42 ;  /* 0x0000002a00a87308 */ /* 0x0002620000002400 */
[----:B------:R-:W-:-:S02]  /*2e80*/  FMUL.FTZ R65, R65, c[0x0][0x320] ;  /* 0x0000c80041417a20 */ /* 0x000fc40000410000 */
[----:B------:R-:W-:Y:S02]  /*2e90*/  FMUL.FTZ R66, R66, c[0x0][0x320] ;  /* 0x0000c80042427a20 */ /* 0x000fe40000410000 */
[----:B------:R-:W-:-:S03]  /*2ea0*/  FMUL.FTZ R67, R67, c[0x0][0x320] ;  /* 0x0000c80043437a20 */ /* 0x000fc60000410000 */
        /* <DEDUP_REMOVED lines=14> */
[----:B------:R-:W-:Y:S05]  /*2f90*/  @!P2 BRA `(.L_x_31) ;  /* 0x000004300000a947 */ /* 0x000fea0003800000 */
[----:B--234-:R-:W-:Y:S01]  /*2fa0*/  ISETP.NE.AND P0, PT, R208, 0x1, PT ;  /* 0x00000001d000780c */ /* 0x01cfe20003f05270 */
[----:B------:R-:W-:-:S02]  /*2fb0*/  IMAD R210, R144, 0x40, R212 ;  /* 0x0000004090d27824 */ /* 0x000fc400078e02d4 */
[----:B------:R-:W-:-:S03]  /*2fc0*/  IMAD.MOV.U32 R209, RZ, RZ, RZ ;  /* 0x000000ffffd17224 */ /* 0x000fc600078e00ff */
[----:B------:R-:W-:-:S05]  /*2fd0*/  IADD3 R210, R210, -0x80, R211 ;  /* 0xffffff80d2d27810 */ /* 0x000fca0007ffe0d3 */
[----:B------:R-:W-:Y:S02]  /*2fe0*/  IMAD.MOV.U32 R7, RZ, RZ, R210 ;  /* 0x000000ffff077224 */ /* 0x000fe400078e00d2 */
[----:B------:R-:W-:-:S05]  /*2ff0*/  @P0 IMAD.HI.U32 R8, R210, c[0x0][0x2bc], RZ ;  /* 0x0000af00d2080a27 */ /* 0x000fca00078e00ff */
[----:B------:R-:W-:-:S04]  /*3000*/  @P0 SHF.R.U32.HI R7, RZ, c[0x0][0x2c0], R8 ;  /* 0x0000b000ff070a19 */ /* 0x000fc80000011608 */
[----:B------:R-:W-:-:S04]  /*3010*/  @!P3 IADD3 R10, P0, R7, UR10, RZ ;  /* 0x0000000a070abc10 */ /* 0x000fc8000ff1e0ff */
[----:B------:R-:W-:Y:S02]  /*3020*/  @!P3 LEA.HI.X.SX32 R9, R7, UR7, 0x1, P0 ;  /* 0x000000070709bc11 */ /* 0x000fe400080f0eff */
[----:B------:R-:W-:-:S04]  /*3030*/  @!P3 LEA R8, P0, R10, c[0x0][0x2a0], 0x2 ;  /* 0x0000a8000a08ba11 */ /* 0x000fc800078010ff */
[----:B------:R-:W-:-:S05]  /*3040*/  @!P3 LEA.HI.X R9, R10, c[0x0][0x2a4], R9, 0x2, P0 ;  /* 0x0000a9000a09ba11 */ /* 0x000fca00000f1409 */
[----:B------:R-:W2:Y:S01]  /*3050*/  @!P3 LDG.E R209, [R8.64] ;  /* 0x0000000e08d1b981 */ /* 0x000ea2000c1e1900 */
[----:B------:R-:W-:Y:S01]  /*3060*/  IMAD.MOV R7, RZ, RZ, -R7 ;  /* 0x000000ffff077224 */ /* 0x000fe200078e0a07 */
[----:B------:R-:W-:Y:S02]  /*3070*/  SEL R24, RZ, 0x10, P4 ;  /* 0x00000010ff187807 */ /* 0x000fe40002000000 */
[----:B------:R-:W-:Y:S01]  /*3080*/  SHF.L.U64.HI R14, R135, 0x1, R146 ;  /* 0x00000001870e7819 */ /* 0x000fe20000010292 */
[----:B------:R-:W-:Y:S01]  /*3090*/  IMAD R210, R7, c[0x0][0x2b8], R210 ;  /* 0x0000ae0007d27a24 */ /* 0x000fe200078e02d2 */
[----:B------:R-:W-:Y:S02]  /*30a0*/  IADD3 R22, -R24, 0x10, RZ ;  /* 0x0000001018167810 */ /* 0x000fe40007ffe1ff */
[----:B------:R-:W-:Y:S01]  /*30b0*/  SHF.L.U64.HI R11, R134, 0x1, R145 ;  /* 0x00000001860b7819 */ /* 0x000fe20000010291 */
[----:B------:R-:W-:Y:S01]  /*30c0*/  IMAD.WIDE.U32 R12, R210, c[0x0][0x1e0], RZ ;  /* 0x00007800d20c7a25 */ /* 0x000fe200078e00ff */
[----:B------:R-:W-:-:S02]  /*30d0*/  SHF.R.S32.HI R7, RZ, 0x1f, R210 ;  /* 0x0000001fff077819 */ /* 0x000fc400000114d2 */
[----:B------:R-:W-:-:S03]  /*30e0*/  LOP3.LUT R22, R22, 0xf, RZ, 0xc0, !PT ;  /* 0x0000000f16167812 */ /* 0x000fc600078ec0ff */
[----:B------:R-:W-:-:S04]  /*30f0*/  IMAD R7, R7, c[0x0][0x1e0], RZ ;  /* 0x0000780007077a24 */ /* 0x000fc800078e02ff */
[----:B------:R-:W-:-:S04]  /*3100*/  IMAD R7, R210, c[0x0][0x1e4], R7 ;  /* 0x00007900d2077a24 */ /* 0x000fc800078e0207 */
[----:B------:R-:W-:Y:S01]  /*3110*/  IMAD.IADD R13, R13, 0x1, R7 ;  /* 0x000000010d0d7824 */ /* 0x000fe200078e0207 */
[----:B--2---:R-:W-:-:S03]  /*3120*/  SHF.R.S32.HI R10, RZ, 0x1f, R209 ;  /* 0x0000001fff0a7819 */ /* 0x004fc600000114d1 */
[----:B------:R-:W-:Y:S01]  /*3130*/  IMAD.WIDE.U32 R8, R209, c[0x0][0x1f0], R12 ;  /* 0x00007c00d1087a25 */ /* 0x000fe200078e000c */
[----:B------:R-:W-:-:S03]  /*3140*/  SEL R12, RZ, 0x10, P6 ;  /* 0x00000010ff0c7807 */ /* 0x000fc60003000000 */
[----:B------:R-:W-:Y:S01]  /*3150*/  IMAD R10, R10, c[0x0][0x1f0], RZ ;  /* 0x00007c000a0a7a24 */ /* 0x000fe200078e02ff */
[----:B------:R-:W-:Y:S01]  /*3160*/  IADD3 R15, P0, R8, UR12, RZ ;  /* 0x0000000c080f7c10 */ /* 0x000fe2000ff1e0ff */
[----:B------:R-:W-:Y:S01]  /*3170*/  IMAD.SHL.U32 R13, R135, 0x2, RZ ;  /* 0x00000002870d7824 */ /* 0x000fe200078e00ff */
[----:B------:R-:W-:Y:S01]  /*3180*/  IADD3 R36, -R12, 0x10, RZ ;  /* 0x000000100c247810 */ /* 0x000fe20007ffe1ff */
[----:B------:R-:W-:Y:S02]  /*3190*/  IMAD R7, R209, c[0x0][0x1f4], R10 ;  /* 0x00007d00d1077a24 */ /* 0x000fe400078e020a */
[----:B------:R-:W-:Y:S01]  /*31a0*/  IMAD.SHL.U32 R10, R134, 0x2, RZ ;  /* 0x00000002860a7824 */ /* 0x000fe200078e00ff */
[----:B------:R-:W-:Y:S02]  /*31b0*/  LOP3.LUT R36, R36, 0xf, RZ, 0xc0, !PT ;  /* 0x0000000f24247812 */ /* 0x000fe400078ec0ff */
[----:B------:R-:W-:Y:S01]  /*31c0*/  IADD3.X R8, R9, UR8, R7, P0, !PT ;  /* 0x0000000809087c10 */ /* 0x000fe200087fe407 */
[----:B------:R-:W-:Y:S01]  /*31d0*/  IMAD.SHL.U32 R7, R133, 0x2, RZ ;  /* 0x0000000285077824 */ /* 0x000fe200078e00ff */
[----:B------:R-:W-:-:S02]  /*31e0*/  LEA R20, P0, R15, c[0x0][0x1c8], 0x1 ;  /* 0x000072000f147a11 */ /* 0x000fc400078008ff */
[----:B------:R-:W-:Y:S02]  /*31f0*/  SEL R9, RZ, 0x10, P5 ;  /* 0x00000010ff097807 */ /* 0x000fe40002800000 */
[----:B------:R-:W-:Y:S01]  /*3200*/  LEA.HI.X R15, R15, c[0x0][0x1cc], R8, 0x1, P0 ;  /* 0x000073000f0f7a11 */ /* 0x000fe200000f0c08 */
[----:B------:R-:W2:Y:S01]  /*3210*/  SHFL.IDX PT, R21, R20, 0x1, 0x181f ;  /* 0x00381f0014157f89 */ /* 0x000ea200000e0000 */
[----:B------:R-:W-:Y:S02]  /*3220*/  IADD3 R26, -R9, 0x10, RZ ;  /* 0x00000010091a7810 */ /* 0x000fe40007ffe1ff */
[----:B------:R-:W-:Y:S01]  /*3230*/  SHF.L.U64.HI R8, R133, 0x1, R2 ;  /* 0x0000000185087819 */ /* 0x000fe20000010202 */
[----:B------:R-:W3:Y:S01]  /*3240*/  SHFL.IDX PT, R23, R15, 0x1, 0x181f ;  /* 0x00381f000f177f89 */ /* 0x000ee200000e0000 */
[----:B------:R-:W-:-:S03]  /*3250*/  LOP3.LUT R26, R26, 0xf, RZ, 0xc0, !PT ;  /* 0x0000000f1a1a7812 */ /* 0x000fc600078ec0ff */
[----:B------:R-:W4:Y:S04]  /*3260*/  SHFL.IDX PT, R20, R20, RZ, 0x181f ;  /* 0x00181fff14147589 */ /* 0x000f2800000e0000 */
[----:B------:R-:W5:Y:S01]  /*3270*/  SHFL.IDX PT, R15, R15, RZ, 0x181f ;  /* 0x00181fff0f0f7589 */ /* 0x000f6200000e0000 */
[----:B--2---:R-:W-:-:S04]  /*3280*/  IADD3 R36, P1, P0, R36, R21, R13 ;  /* 0x0000001524247210 */ /* 0x004fc8000783e00d */
[----:B---3--:R-:W-:Y:S02]  /*3290*/  IADD3.X R37, RZ, R23, R14, P1, P0 ;  /* 0x00000017ff257210 */ /* 0x008fe40000fe040e */
[----:B------:R-:W-:-:S04]  /*32a0*/  IADD3 R26, P1, P0, R26, R21, R10 ;  /* 0x000000151a1a7210 */ /* 0x000fc8000783e00a */
[----:B------:R-:W-:Y:S02]  /*32b0*/  IADD3.X R27, RZ, R23, R11, P1, P0 ;  /* 0x00000017ff1b7210 */ /* 0x000fe40000fe040b */
[----:B------:R-:W-:-:S04]  /*32c0*/  IADD3 R22, P1, P0, R22, R21, R7 ;  /* 0x0000001516167210 */ /* 0x000fc8000783e007 */
[----:B------:R-:W-:Y:S02]  /*32d0*/  IADD3.X R23, RZ, R23, R8, P1, P0 ;  /* 0x00000017ff177210 */ /* 0x000fe40000fe0408 */
[----:B----4-:R-:W-:-:S05]  /*32e0*/  IADD3 R38, P0, R20, R13, RZ ;  /* 0x0000000d14267210 */ /* 0x010fca0007f1e0ff */
[----:B-----5:R-:W-:Y:S01]  /*32f0*/  IMAD.X R39, R15, 0x1, R14, P0 ;  /* 0x000000010f277824 */ /* 0x020fe200000e060e */
[----:B------:R-:W-:-:S04]  /*3300*/  IADD3 R10, P0, R20, R10, RZ ;  /* 0x0000000a140a7210 */ /* 0x000fc80007f1e0ff */
[----:B------:R2:W-:Y:S01]  /*3310*/  LDGSTS.E.BYPASS.LTC128B.128 [R207+0x6100], [R38.64], !P6 ;  /* 0x0610000026cf7fae */ /* 0x0005e2000f101d4e */
[----:B------:R-:W-:Y:S01]  /*3320*/  IMAD.X R11, R15, 0x1, R11, P0 ;  /* 0x000000010f0b7824 */ /* 0x000fe200000e060b */
[----:B-1----:R-:W-:-:S04]  /*3330*/  IADD3 R40, P0, R20, R7, RZ ;  /* 0x0000000714287210 */ /* 0x002fc80007f1e0ff */
[----:B------:R2:W-:Y:S01]  /*3340*/  LDGSTS.E.BYPASS.LTC128B.128 [R207+0x8100], [R10.64], !P5 ;  /* 0x081000000acf7fae */ /* 0x0005e2000e901d4e */
[----:B------:R-:W-:Y:S01]  /*3350*/  IMAD.X R41, R15, 0x1, R8, P0 ;  /* 0x000000010f297824 */ /* 0x000fe200000e0608 */
[----:B------:R-:W-:-:S04]  /*3360*/  ISETP.NE.U32.AND P0, PT, R12, RZ, PT ;  /* 0x000000ff0c00720c */ /* 0x000fc80003f05070 */
[----:B------:R2:W-:Y:S09]  /*3370*/  LDGSTS.E.BYPASS.LTC128B.128 [R207+0xa100], [R40.64], !P4 ;  /* 0x0a10000028cf7fae */ /* 0x0005f2000e101d4e */
[----:B------:R2:W-:Y:S01]  /*3380*/  LDGSTS.E.BYPASS.LTC128B.128.ZFILL [R207+0x7100], [R36.64], P0 ;  /* 0x0710000024cf7fae */ /* 0x0005e20008141d4e */
[----:B------:R-:W-:-:S13]  /*3390*/  ISETP.NE.U32.AND P0, PT, R9, RZ, PT ;  /* 0x000000ff0900720c */ /* 0x000fda0003f05070 */
[----:B------:R2:W-:Y:S01]  /*33a0*/  LDGSTS.E.BYPASS.LTC128B.128.ZFILL [R207+0x9100], [R26.64], P0 ;  /* 0x091000001acf7fae */ /* 0x0005e20008141d4e */
[----:B------:R-:W-:-:S13]  /*33b0*/  ISETP.NE.U32.AND P0, PT, R24, RZ, PT ;  /* 0x000000ff1800720c */ /* 0x000fda0003f05070 */
[----:B------:R2:W-:Y:S02]  /*33c0*/  LDGSTS.E.BYPASS.LTC128B.128.ZFILL [R207+0xb100], [R22.64], P0 ;  /* 0x0b10000016cf7fae */ /* 0x0005e40008141d4e */
.L_x_31:
[----:B--234-:R-:W-:Y:S01]  /*33d0*/  LOP3.LUT R7, R6, 0xffffffe0, RZ, 0xc0, !PT ;  /* 0xffffffe006077812 */ /* 0x01cfe200078ec0ff */
[----:B------:R-:W-:Y:S01]  /*33e0*/  IMAD.SHL.U32 R203, R203, 0x2, RZ ;  /* 0x00000002cbcb7824 */ /* 0x000fe200078e00ff */
[----:B------:R-:W0:Y:S03]  /*33f0*/  LDGDEPBAR ;  /* 0x00000000000079af */ /* 0x000e260000000000 */
[----:B------:R-:W-:Y:S01]  /*3400*/  IMAD.IADD R7, R4, 0x1, -R7 ;  /* 0x0000000104077824 */ /* 0x000fe200078e0a07 */
[----:B-1----:R-:W-:Y:S01]  /*3410*/  LDSM.16.MT88.4 R40, [R203+0x2100] ;  /* 0x00210000cb28783b */ /* 0x002fe20000004200 */
[C-C-:B------:R-:W-:Y:S02]  /*3420*/  IMAD R197, R5.reuse, 0x2, R203.reuse ;  /* 0x0000000205c57824 */ /* 0x140fe400078e02cb */
[----:B------:R-:W-:Y:S01]  /*3430*/  IMAD R198, R0, 0x2, R203 ;  /* 0x0000000200c67824 */ /* 0x000fe200078e02cb */
[----:B------:R-:W-:Y:S01]  /*3440*/  SHF.R.S32.HI R4, RZ, 0x1f, R7 ;  /* 0x0000001fff047819 */ /* 0x000fe20000011407 */
[----:B------:R-:W-:Y:S02]  /*3450*/  LDSM.16.MT88.4 R124, [R203+0x100] ;  /* 0x00010000cb7c783b */ /* 0x000fe40000004200 */
[----:B------:R-:W-:Y:S01]  /*3460*/  IMAD R196, R5, 0x2, R198 ;  /* 0x0000000205c47824 */ /* 0x000fe200078e02c6 */
[----:B------:R-:W-:Y:S01]  /*3470*/  LEA.HI R4, R4, R7, RZ, 0x2 ;  /* 0x0000000704047211 */ /* 0x000fe200078f10ff */
[----:B------:R-:W-:Y:S03]  /*3480*/  LDSM.16.MT88.4 R116, [R198+0x100] ;  /* 0x00010000c674783b */ /* 0x000fe60000004200 */
[----:B------:R-:W-:Y:S01]  /*3490*/  LOP3.LUT R4, R4, 0x7ffffffc, RZ, 0xc0, !PT ;  /* 0x7ffffffc04047812 */ /* 0x000fe200078ec0ff */
[----:B------:R-:W-:Y:S04]  /*34a0*/  LDSM.16.MT88.4 R108, [R197+0x100] ;  /* 0x00010000c56c783b */ /* 0x000fe80000004200 */
[----:B------:R-:W-:Y:S01]  /*34b0*/  IMAD.IADD R4, R7, 0x1, -R4 ;  /* 0x0000000107047824 */ /* 0x000fe200078e0a04 */
[----:B------:R-:W-:Y:S03]  /*34c0*/  LDSM.16.MT88.4 R100, [R196+0x100] ;  /* 0x00010000c464783b */ /* 0x000fe60000004200 */
[----:B------:R-:W-:Y:S01]  /*34d0*/  IMAD R3, R4, -0x2, R3 ;  /* 0xfffffffe04037824 */ /* 0x000fe200078e0203 */
[----:B------:R-:W-:Y:S04]  /*34e0*/  LDSM.16.MT88.4 R48, [R198+0x2100] ;  /* 0x00210000c630783b */ /* 0x000fe80000004200 */
[----:B------:R-:W-:Y:S01]  /*34f0*/  ISETP.GT.AND P0, PT, R3, RZ, PT ;  /* 0x000000ff0300720c */ /* 0x000fe20003f04270 */
[----:B------:R-:W-:Y:S03]  /*3500*/  LDSM.16.MT88.4 R64, [R196+0x2100] ;  /* 0x00210000c440783b */ /* 0x000fe60000004200 */
[----:B------:R-:W-:Y:S01]  /*3510*/  FSEL R57, R57, -INF , P0 ;  /* 0xff80000039397808 */ /* 0x000fe20000000000 */
[----:B------:R-:W-:Y:S01]  /*3520*/  LDSM.16.MT88.4 R72, [R203+0x4100] ;  /* 0x00410000cb48783b */ /* 0x000fe20000004200 */
[----:B------:R-:W-:-:S02]  /*3530*/  FSEL R76, R76, -INF , P0 ;  /* 0xff8000004c4c7808 */ /* 0x000fc40000000000 */
[----:B------:R-:W-:Y:S01]  /*3540*/  ISETP.GT.AND P0, PT, R3, 0x1, PT ;  /* 0x000000010300780c */ /* 0x000fe20003f04270 */
[----:B------:R-:W-:Y:S03]  /*3550*/  LDSM.16.MT88.4 R80, [R198+0x4100] ;  /* 0x00410000c650783b */ /* 0x000fe60000004200 */
[----:B------:R-:W-:Y:S01]  /*3560*/  FSEL R6, R77, -INF , P0 ;  /* 0xff8000004d067808 */ /* 0x000fe20000000000 */
[----:B------:R-:W-:Y:S01]  /*3570*/  LDSM.16.MT88.4 R88, [R197+0x4100] ;  /* 0x00410000c558783b */ /* 0x000fe20000004200 */
[----:B------:R-:W-:Y:S02]  /*3580*/  FSEL R15, R56, -INF , P0 ;  /* 0xff800000380f7808 */ /* 0x000fe40000000000 */
[----:B------:R-:W-:Y:S01]  /*3590*/  ISETP.GT.AND P0, PT, R3, 0x8, PT ;  /* 0x000000080300780c */ /* 0x000fe20003f04270 */
[----:B------:R-:W-:Y:S03]  /*35a0*/  LDSM.16.MT88.4 R136, [R198+0x900] ;  /* 0x00090000c688783b */ /* 0x000fe60000004200 */
[----:B------:R-:W-:Y:S01]  /*35b0*/  FSEL R30, R30, -INF , P0 ;  /* 0xff8000001e1e7808 */ /* 0x000fe20000000000 */
[----:B------:R-:W-:Y:S01]  /*35c0*/  LDSM.16.MT88.4 R24, [R198+0x2900] ;  /* 0x00290000c618783b */ /* 0x000fe20000004200 */
[----:B------:R-:W-:-:S02]  /*35d0*/  FSEL R21, R28, -INF , P0 ;  /* 0xff8000001c157808 */ /* 0x000fc40000000000 */
[----:B------:R-:W-:-:S04]  /*35e0*/  ISETP.GT.AND P0, PT, R3, 0x9, PT ;  /* 0x000000090300780c */ /* 0x000fc80003f04270 */
[----:B------:R-:W-:Y:S02]  /*35f0*/  FSEL R4, R31, -INF , P0 ;  /* 0xff8000001f047808 */ /* 0x000fe40000000000 */
[----:B------:R-:W-:Y:S02]  /*3600*/  FSEL R29, R29, -INF , P0 ;  /* 0xff8000001d1d7808 */ /* 0x000fe40000000000 */
[----:B------:R-:W-:-:S04]  /*3610*/  ISETP.GT.AND P0, PT, R3, 0x10, PT ;  /* 0x000000100300780c */ /* 0x000fc80003f04270 */
[----:B------:R-:W-:Y:S02]  /*3620*/  FSEL R14, R16, -INF , P0 ;  /* 0xff800000100e7808 */ /* 0x000fe40000000000 */
[----:B------:R-:W-:Y:S02]  /*3630*/  FSEL R13, R32, -INF , P0 ;  /* 0xff800000200d7808 */ /* 0x000fe40000000000 */
[----:B------:R-:W-:Y:S02]  /*3640*/  ISETP.GT.AND P0, PT, R3, 0x11, PT ;  /* 0x000000110300780c */ /* 0x000fe40003f04270 */
[----:B------:R-:W-:Y:S02]  /*3650*/  FMNMX.FTZ R16, R76, R15, !PT ;  /* 0x0000000f4c107209 */ /* 0x000fe40007810000 */
[----:B------:R-:W-:Y:S02]  /*3660*/  FSEL R12, R17, -INF , P0 ;  /* 0xff800000110c7808 */ /* 0x000fe40000000000 */
[----:B------:R-:W-:-:S02]  /*3670*/  FSEL R11, R33, -INF , P0 ;  /* 0xff800000210b7808 */ /* 0x000fc40000000000 */
[----:B------:R-:W-:Y:S02]  /*3680*/  ISETP.GT.AND P0, PT, R3, 0x18, PT ;  /* 0x000000180300780c */ /* 0x000fe40003f04270 */
[----:B------:R-:W-:Y:S02]  /*3690*/  FMNMX.FTZ R16, R21, R16, !PT ;  /* 0x0000001015107209 */ /* 0x000fe40007810000 */
[----:B------:R-:W-:Y:S02]  /*36a0*/  FSEL R10, R18, -INF , P0 ;  /* 0xff800000120a7808 */ /* 0x000fe40000000000 */
[----:B------:R-:W-:Y:S02]  /*36b0*/  FSEL R9, R35, -INF , P0 ;  /* 0xff80000023097808 */ /* 0x000fe40000000000 */
[----:B------:R-:W-:Y:S02]  /*36c0*/  ISETP.GT.AND P0, PT, R3, 0x19, PT ;  /* 0x000000190300780c */ /* 0x000fe40003f04270 */
[----:B------:R-:W-:-:S02]  /*36d0*/  FMNMX.FTZ R17, R57, R6, !PT ;  /* 0x0000000639117209 */ /* 0x000fc40007810000 */
[----:B------:R-:W-:Y:S02]  /*36e0*/  FSEL R8, R19, -INF , P0 ;  /* 0xff80000013087808 */ /* 0x000fe40000000000 */
[----:B------:R-:W-:Y:S02]  /*36f0*/  FSEL R7, R34, -INF , P0 ;  /* 0xff80000022077808 */ /* 0x000fe40000000000 */
[----:B------:R-:W-:Y:S01]  /*3700*/  ISETP.GT.AND P0, PT, R3, 0x20, PT ;  /* 0x000000200300780c */ /* 0x000fe20003f04270 */
[----:B------:R-:W-:Y:S01]  /*3710*/  LDSM.16.MT88.4 R32, [R197+0x900] ;  /* 0x00090000c520783b */ /* 0x000fe20000004200 */
        /* <DEDUP_REMOVED lines=9> */
[----:B------:R-:W-:Y:S02]  /*37b0*/  FMNMX.FTZ R17, R4, R17, !PT ;  /* 0x0000001104117209 */ /* 0x000fe40007810000 */
[----:B------:R-:W-:Y:S02]  /*37c0*/  FSEL R170, R170, -INF , P0 ;  /* 0xff800000aaaa7808 */ /* 0x000fe40000000000 */
[----:B------:R-:W-:Y:S02]  /*37d0*/  FSEL R163, R163, -INF , P0 ;  /* 0xff800000a3a37808 */ /* 0x000fe40000000000 */
[----:B------:R-:W-:Y:S02]  /*37e0*/  ISETP.GT.AND P0, PT, R3, 0x29, PT ;  /* 0x000000290300780c */ /* 0x000fe40003f04270 */
[----:B------:R-:W-:Y:S02]  /*37f0*/  FMNMX.FTZ R16, R11, R16, !PT ;  /* 0x000000100b107209 */ /* 0x000fe40007810000 */
[----:B------:R-:W-:-:S02]  /*3800*/  FMNMX.FTZ R17, R14, R17, !PT ;  /* 0x000000110e117209 */ /* 0x000fc40007810000 */
[----:B------:R-:W-:Y:S02]  /*3810*/  FSEL R176, R176, -INF , P0 ;  /* 0xff800000b0b07808 */ /* 0x000fe40000000000 */
[----:B------:R-:W-:Y:S02]  /*3820*/  FMNMX.FTZ R16, R9, R16, !PT ;  /* 0x0000001009107209 */ /* 0x000fe40007810000 */
[----:B------:R-:W-:Y:S02]  /*3830*/  FSEL R169, R169, -INF , P0 ;  /* 0xff800000a9a97808 */ /* 0x000fe40000000000 */
[----:B------:R-:W-:Y:S02]  /*3840*/  ISETP.GT.AND P0, PT, R3, 0x30, PT ;  /* 0x000000300300780c */ /* 0x000fe40003f04270 */
[----:B------:R-:W-:Y:S02]  /*3850*/  FMNMX.FTZ R17, R12, R17, !PT ;  /* 0x000000110c117209 */ /* 0x000fe40007810000 */
[----:B------:R-:W-:-:S02]  /*3860*/  FMNMX.FTZ R16, R7, R16, !PT ;  /* 0x0000001007107209 */ /* 0x000fc40007810000 */
[----:B------:R-:W-:Y:S02]  /*3870*/  FSEL R172, R172, -INF , P0 ;  /* 0xff800000acac7808 */ /* 0x000fe40000000000 */
[----:B------:R-:W-:Y:S02]  /*3880*/  FSEL R175, R175, -INF , P0 ;  /* 0xff800000afaf7808 */ /* 0x000fe40000000000 */
[----:B------:R-:W-:Y:S02]  /*3890*/  FMNMX.FTZ R17, R10, R17, !PT ;  /* 0x000000110a117209 */ /* 0x000fe40007810000 */
[----:B------:R-:W-:Y:S02]  /*38a0*/  ISETP.GT.AND P0, PT, R3, 0x31, PT ;  /* 0x000000310300780c */ /* 0x000fe40003f04270 */
[----:B------:R-:W-:Y:S02]  /*38b0*/  FMNMX.FTZ R16, R171, R16, !PT ;  /* 0x00000010ab107209 */ /* 0x000fe40007810000 */
[----:B------:R-:W-:-:S02]  /*38c0*/  FMNMX.FTZ R17, R8, R17, !PT ;  /* 0x0000001108117209 */ /* 0x000fc40007810000 */
[----:B------:R-:W-:Y:S02]  /*38d0*/  FSEL R142, R142, -INF , P0 ;  /* 0xff8000008e8e7808 */ /* 0x000fe40000000000 */
[----:B------:R-:W-:Y:S02]  /*38e0*/  FSEL R173, R173, -INF , P0 ;  /* 0xff800000adad7808 */ /* 0x000fe40000000000 */
[----:B------:R-:W-:Y:S02]  /*38f0*/  ISETP.GT.AND P0, PT, R3, 0x38, PT ;  /* 0x000000380300780c */ /* 0x000fe40003f04270 */
[----:B------:R-:W-:Y:S02]  /*3900*/  FMNMX.FTZ R16, R165, R16, !PT ;  /* 0x00000010a5107209 */ /* 0x000fe40007810000 */
[----:B------:R-:W-:Y:S02]  /*3910*/  FMNMX.FTZ R17, R168, R17, !PT ;  /* 0x00000011a8117209 */ /* 0x000fe40007810000 */
[----:B------:R-:W-:-:S02]  /*3920*/  FSEL R140, R140, -INF , P0 ;  /* 0xff8000008c8c7808 */ /* 0x000fc40000000000 */
[----:B------:R-:W-:Y:S02]  /*3930*/  FSEL R143, R143, -INF , P0 ;  /* 0xff8000008f8f7808 */ /* 0x000fe40000000000 */
[----:B------:R-:W-:Y:S02]  /*3940*/  FMNMX.FTZ R16, R163, R16, !PT ;  /* 0x00000010a3107209 */ /* 0x000fe40007810000 */
[----:B------:R-:W-:Y:S02]  /*3950*/  ISETP.GT.AND P0, PT, R3, 0x39, PT ;  /* 0x000000390300780c */ /* 0x000fe40003f04270 */
[----:B------:R-:W-:Y:S02]  /*3960*/  FMNMX.FTZ R3, R178, R17, !PT ;  /* 0x00000011b2037209 */ /* 0x000fe40007810000 */
[----:B------:R-:W-:Y:S02]  /*3970*/  FMNMX.FTZ R16, R169, R16, !PT ;  /* 0x00000010a9107209 */ /* 0x000fe40007810000 */
[----:B------:R-:W-:-:S02]  /*3980*/  FMNMX.FTZ R3, R170, R3, !PT ;  /* 0x00000003aa037209 */ /* 0x000fc40007810000 */
[----:B------:R-:W-:Y:S02]  /*3990*/  FMNMX.FTZ R16, R175, R16, !PT ;  /* 0x00000010af107209 */ /* 0x000fe40007810000 */
[----:B------:R-:W-:Y:S02]  /*39a0*/  FMNMX.FTZ R3, R176, R3, !PT ;  /* 0x00000003b0037209 */ /* 0x000fe40007810000 */
[----:B------:R-:W-:Y:S02]  /*39b0*/  FMNMX.FTZ R16, R173, R16, !PT ;  /* 0x00000010ad107209 */ /* 0x000fe40007810000 */
[----:B------:R-:W-:Y:S02]  /*39c0*/  FMNMX.FTZ R3, R172, R3, !PT ;  /* 0x00000003ac037209 */ /* 0x000fe40007810000 */
[----:B------:R-:W-:Y:S02]  /*39d0*/  FSEL R141, R141, -INF , P0 ;  /* 0xff8000008d8d7808 */ /* 0x000fe40000000000 */
[----:B------:R-:W-:-:S02]  /*39e0*/  FMNMX.FTZ R16, R143, R16, !PT ;  /* 0x000000108f107209 */ /* 0x000fc40007810000 */
[----:B------:R-:W-:Y:S02]  /*39f0*/  FMNMX.FTZ R3, R142, R3, !PT ;  /* 0x000000038e037209 */ /* 0x000fe40007810000 */
        /* <DEDUP_REMOVED lines=15> */
[----:B------:R-:W-:Y:S01]  /*3af0*/  LDSM.16.MT88.4 R16, [R197+0x2900] ;  /* 0x00290000c510783b */ /* 0x000fe20000004200 */
[C---:B------:R-:W-:Y:S01]  /*3b00*/  FSETP.NEU.FTZ.AND P0, PT, R3.reuse, -INF , PT ;  /* 0xff8000000300780b */ /* 0x040fe20003f1d000 */
[----:B------:R-:W-:Y:S02]  /*3b10*/  FMUL.FTZ R167, R3, c[0x0][0x2d0] ;  /* 0x0000b40003a77a20 */ /* 0x000fe40000410000 */
[--C-:B------:R-:W-:Y:S02]  /*3b20*/  FFMA.FTZ R158, R76, c[0x0][0x2d0], -R174.reuse ;  /* 0x0000b4004c9e7a23 */ /* 0x100fe400000108ae */
[--C-:B------:R-:W-:Y:S01]  /*3b30*/  FFMA.FTZ R157, R15, c[0x0][0x2d0], -R174.reuse ;  /* 0x0000b4000f9d7a23 */ /* 0x100fe200000108ae */
[----:B------:R-:W-:Y:S01]  /*3b40*/  FSEL R167, R167, RZ, P0 ;  /* 0x000000ffa7a77208 */ /* 0x000fe20000000000 */
[--C-:B------:R-:W-:Y:S02]  /*3b50*/  FFMA.FTZ R155, R21, c[0x0][0x2d0], -R174.reuse ;  /* 0x0000b400159b7a23 */ /* 0x100fe400000108ae */
[----:B------:R-:W-:Y:S01]  /*3b60*/  FFMA.FTZ R152, R29, c[0x0][0x2d0], -R174 ;  /* 0x0000b4001d987a23 */ /* 0x000fe200000108ae */
[----:B------:R-:W-:Y:S01]  /*3b70*/  MUFU.EX2 R158, R158 ;  /* 0x0000009e009e7308 */ /* 0x000fe20000000800 */
[--C-:B------:R-:W-:Y:S01]  /*3b80*/  FFMA.FTZ R159, R57, c[0x0][0x2d0], -R167.reuse ;  /* 0x0000b400399f7a23 */ /* 0x100fe200000108a7 */
[----:B------:R-:W-:Y:S01]  /*3b90*/  LDSM.16.MT88.4 R20, [R203+0x900] ;  /* 0x00090000cb14783b */ /* 0x000fe20000004200 */
[----:B------:R-:W-:-:S02]  /*3ba0*/  FFMA.FTZ R160, R6, c[0x0][0x2d0], -R167 ;  /* 0x0000b40006a07a23 */ /* 0x000fc400000108a7 */
[--C-:B------:R-:W-:Y:S01]  /*3bb0*/  FFMA.FTZ R161, R30, c[0x0][0x2d0], -R167.reuse ;  /* 0x0000b4001ea17a23 */ /* 0x100fe200000108a7 */
[----:B------:R-:W1:Y:S01]  /*3bc0*/  LDSM.16.MT88.4 R56, [R197+0x2100] ;  /* 0x00210000c538783b */ /* 0x000e620000004200 */
[--C-:B------:R-:W-:Y:S01]  /*3bd0*/  FFMA.FTZ R154, R4, c[0x0][0x2d0], -R167.reuse ;  /* 0x0000b400049a7a23 */ /* 0x100fe200000108a7 */
[----:B------:R-:W2:Y:S01]  /*3be0*/  MUFU.EX2 R157, R157 ;  /* 0x0000009d009d7308 */ /* 0x000ea20000000800 */
[--C-:B------:R-:W-:Y:S01]  /*3bf0*/  FFMA.FTZ R147, R7, c[0x0][0x2d0], -R174.reuse ;  /* 0x0000b40007937a23 */ /* 0x100fe200000108ae */
[----:B------:R-:W-:Y:S01]  /*3c00*/  LDSM.16.MT88.4 R28, [R196+0x900] ;  /* 0x00090000c41c783b */ /* 0x000fe20000004200 */
[--C-:B------:R-:W-:Y:S02]  /*3c10*/  FFMA.FTZ R151, R11, c[0x0][0x2d0], -R174.reuse ;  /* 0x0000b4000b977a23 */ /* 0x100fe400000108ae */
[----:B------:R-:W-:Y:S01]  /*3c20*/  FFMA.FTZ R150, R9, c[0x0][0x2d0], -R174 ;  /* 0x0000b40009967a23 */ /* 0x000fe200000108ae */
[----:B------:R-:W3:Y:S01]  /*3c30*/  LDSM.16.MT88.4 R4, [R196+0x4100] ;  /* 0x00410000c404783b */ /* 0x000ee20000004200 */
[--C-:B------:R-:W-:Y:S01]  /*3c40*/  FFMA.FTZ R149, R10, c[0x0][0x2d0], -R167.reuse ;  /* 0x0000b4000a957a23 */ /* 0x100fe200000108a7 */
[----:B------:R-:W-:Y:S01]  /*3c50*/  MUFU.EX2 R155, R155 ;  /* 0x0000009b009b7308 */ /* 0x000fe20000000800 */
[----:B------:R-:W-:-:S02]  /*3c60*/  FFMA.FTZ R0, R8, c[0x0][0x2d0], -R167 ;  /* 0x0000b40008007a23 */ /* 0x000fc400000108a7 */
[----:B------:R-:W4:Y:S01]  /*3c70*/  LDSM.16.MT88.4 R8, [R203+0x2900] ;  /* 0x00290000cb08783b */ /* 0x000f220000004200 */
[--C-:B------:R-:W-:Y:S02]  /*3c80*/  FFMA.FTZ R156, R13, c[0x0][0x2d0], -R174.reuse ;  /* 0x0000b4000d9c7a23 */ /* 0x100fe400000108ae */
[--C-:B------:R-:W-:Y:S02]  /*3c90*/  FFMA.FTZ R153, R14, c[0x0][0x2d0], -R167.reuse ;  /* 0x0000b4000e997a23 */ /* 0x100fe400000108a7 */
[----:B------:R-:W5:Y:S01]  /*3ca0*/  MUFU.EX2 R152, R152 ;  /* 0x0000009800987308 */ /* 0x000f620000000800 */
[----:B--2---:R-:W-:Y:S01]  /*3cb0*/  F2FP.BF16.PACK_AB R96, R157, R158 ;  /* 0x0000009e9d60723e */ /* 0x004fe200000010ff */
[----:B------:R-:W-:Y:S02]  /*3cc0*/  FFMA.FTZ R148, R12, c[0x0][0x2d0], -R167 ;  /* 0x0000b4000c947a23 */ /* 0x000fe400000108a7 */
[----:B------:R-:W2:Y:S01]  /*3cd0*/  LDSM.16.MT88.4 R12, [R196+0x2900] ;  /* 0x00290000c40c783b */ /* 0x000ea20000004200 */
[----:B------:R-:W-:-:S02]  /*3ce0*/  FFMA.FTZ R162, R171, c[0x0][0x2d0], -R174 ;  /* 0x0000b400aba27a23 */ /* 0x000fc400000108ae */
[--C-:B------:R-:W-:Y:S01]  /*3cf0*/  FFMA.FTZ R164, R169, c[0x0][0x2d0], -R174.reuse ;  /* 0x0000b400a9a47a23 */ /* 0x100fe200000108ae */
[----:B------:R-:W-:Y:S01]  /*3d00*/  MUFU.EX2 R159, R159 ;  /* 0x0000009f009f7308 */ /* 0x000fe20000000800 */
[--C-:B------:R-:W-:Y:S02]  /*3d10*/  FFMA.FTZ R165, R165, c[0x0][0x2d0], -R174.reuse ;  /* 0x0000b400a5a57a23 */ /* 0x100fe400000108ae */
[----:B------:R-:W-:Y:S02]  /*3d20*/  FFMA.FTZ R163, R163, c[0x0][0x2d0], -R174 ;  /* 0x0000b400a3a37a23 */ /* 0x000fe400000108ae */
[--C-:B------:R-:W-:Y:S02]  /*3d30*/  FFMA.FTZ R168, R168, c[0x0][0x2d0], -R167.reuse ;  /* 0x0000b400a8a87a23 */ /* 0x100fe400000108a7 */
[--C-:B------:R-:W-:Y:S01]  /*3d40*/  FFMA.FTZ R169, R178, c[0x0][0x2d0], -R167.reuse ;  /* 0x0000b400b2a97a23 */ /* 0x100fe200000108a7 */
[----:B------:R-:W1:Y:S01]  /*3d50*/  MUFU.EX2 R160, R160 ;  /* 0x000000a000a07308 */ /* 0x000e620000000800 */
[----:B-----5:R-:W-:Y:S01]  /*3d60*/  F2FP.BF16.PACK_AB R98, R152, R155 ;  /* 0x0000009b9862723e */ /* 0x020fe200000010ff */
[----:B------:R-:W-:-:S02]  /*3d70*/  FFMA.FTZ R170, R170, c[0x0][0x2d0], -R167 ;  /* 0x0000b400aaaa7a23 */ /* 0x000fc400000108a7 */
[--C-:B------:R-:W-:Y:S02]  /*3d80*/  FFMA.FTZ R171, R176, c[0x0][0x2d0], -R167.reuse ;  /* 0x0000b400b0ab7a23 */ /* 0x100fe400000108a7 */
[--C-:B------:R-:W-:Y:S02]  /*3d90*/  FFMA.FTZ R176, R173, c[0x0][0x2d0], -R174.reuse ;  /* 0x0000b400adb07a23 */ /* 0x100fe400000108ae */
[----:B------:R-:W-:Y:S01]  /*3da0*/  MUFU.EX2 R161, R161 ;  /* 0x000000a100a17308 */ /* 0x000fe20000000800 */
[--C-:B------:R-:W-:Y:S02]  /*3db0*/  FFMA.FTZ R175, R175, c[0x0][0x2d0], -R174.reuse ;  /* 0x0000b400afaf7a23 */ /* 0x100fe400000108ae */
[--C-:B------:R-:W-:Y:S02]  /*3dc0*/  FFMA.FTZ R173, R143, c[0x0][0x2d0], -R174.reuse ;  /* 0x0000b4008fad7a23 */ /* 0x100fe400000108ae */
[----:B------:R-:W-:Y:S02]  /*3dd0*/  FFMA.FTZ R174, R141, c[0x0][0x2d0], -R174 ;  /* 0x0000b4008dae7a23 */ /* 0x000fe400000108ae */
[--C-:B------:R-:W-:Y:S01]  /*3de0*/  FFMA.FTZ R172, R172, c[0x0][0x2d0], -R167.reuse ;  /* 0x0000b400acac7a23 */ /* 0x100fe200000108a7 */
[----:B------:R-:W5:Y:S01]  /*3df0*/  MUFU.EX2 R154, R154 ;  /* 0x0000009a009a7308 */ /* 0x000f620000000800 */
[----:B-1----:R-:W-:Y:S01]  /*3e00*/  F2FP.BF16.PACK_AB R97, R160, R159 ;  /* 0x0000009fa061723e */ /* 0x002fe200000010ff */
[----:B------:R-:W-:-:S02]  /*3e10*/  FFMA.FTZ R177, R142, c[0x0][0x2d0], -R167 ;  /* 0x0000b4008eb17a23 */ /* 0x000fc400000108a7 */
[--C-:B------:R-:W-:Y:S02]  /*3e20*/  FFMA.FTZ R178, R140, c[0x0][0x2d0], -R167.reuse ;  /* 0x0000b4008cb27a23 */ /* 0x100fe400000108a7 */
[----:B------:R-:W-:Y:S01]  /*3e30*/  FFMA.FTZ R223, R166, c[0x0][0x2d0], -R167 ;  /* 0x0000b400a6df7a23 */ /* 0x000fe200000108a7 */
[----:B------:R-:W-:Y:S01]  /*3e40*/  LDSM.16.MT88.4 R140, [R198+0x1900] ;  /* 0x00190000c68c783b */ /* 0x000fe20000004200 */
[----:B------:R-:W-:Y:S01]  /*3e50*/  MUFU.EX2 R156, R156 ;  /* 0x0000009c009c7308 */ /* 0x000fe20000000800 */
[----:B------:R-:W-:Y:S02]  /*3e60*/  FADD.FTZ R158, R158, R157 ;  /* 0x0000009d9e9e7221 */ /* 0x000fe40000010000 */
[----:B------:R-:W-:Y:S02]  /*3e70*/  FADD.FTZ R160, R159, R160 ;  /* 0x000000a09fa07221 */ /* 0x000fe40000010000 */
[----:B------:R-:W-:Y:S01]  /*3e80*/  FADD.FTZ R155, R155, R158 ;  /* 0x0000009e9b9b7221 */ /* 0x000fe20000010000 */
[----:B-----5:R-:W-:-:S02]  /*3e90*/  F2FP.BF16.PACK_AB R99, R154, R161 ;  /* 0x000000a19a63723e */ /* 0x020fc400000010ff */
[----:B------:R-:W1:Y:S01]  /*3ea0*/  MUFU.EX2 R151, R151 ;  /* 0x0000009700977308 */ /* 0x000e620000000800 */
[----:B------:R-:W-:Y:S02]  /*3eb0*/  FADD.FTZ R161, R161, R160 ;  /* 0x000000a0a1a17221 */ /* 0x000fe40000010000 */
[----:B------:R-:W-:Y:S02]  /*3ec0*/  FADD.FTZ R155, R152, R155 ;  /* 0x0000009b989b7221 */ /* 0x000fe40000010000 */
        /* <DEDUP_REMOVED lines=45> */
[C---:B---3--:R-:W-:Y:S07]  /*41a0*/  HMMA.16816.F32.BF16 R92, R96.reuse, R4, RZ ;  /* 0x00000004605c723c */ /* 0x048fee00000418ff */
        /* <DEDUP_REMOVED lines=12> */
[----:B----4-:R-:W-:Y:S01]  /*4270*/  HMMA.16816.F32.BF16 R36, R4, R8, R36 ;  /* 0x000000080424723c */ /* 0x010fe20000041824 */
[----:B------:R-:W-:-:S07]  /*4280*/  FADD.FTZ R149, R0, R149 ;  /* 0x0000009500957221 */ /* 0x000fce0000010000 */
[C---:B------:R-:W-:Y:S01]  /*4290*/  HMMA.16816.F32.BF16 R40, R4.reuse, R10, R40 ;  /* 0x0000000a0428723c */ /* 0x040fe20000041828 */
[----:B------:R-:W1:Y:S07]  /*42a0*/  LDSM.16.MT88.4 R8, [R198+0x4900] ;  /* 0x00490000c608783b */ /* 0x000e6e0000004200 */
[C---:B------:R-:W-:Y:S08]  /*42b0*/  HMMA.16816.F32.BF16 R52, R4.reuse, R16, R52 ;  /* 0x000000100434723c */ /* 0x040ff00000041834 */
[C---:B------:R-:W-:Y:S01]  /*42c0*/  HMMA.16816.F32.BF16 R56, R4.reuse, R18, R56 ;  /* 0x000000120438723c */ /* 0x040fe20000041838 */
[----:B------:R-:W3:Y:S07]  /*42d0*/  LDSM.16.MT88.4 R16, [R197+0x4900] ;  /* 0x00490000c510783b */ /* 0x000eee0000004200 */
[C---:B------:R-:W-:Y:S08]  /*42e0*/  HMMA.16816.F32.BF16 R128, R4.reuse, R20, R128 ;  /* 0x000000140480723c */ /* 0x040ff00000041880 */
        /* <DEDUP_REMOVED lines=116> */
[----:B------:R-:W-:Y:S07]  /*4a30*/  @!P2 BRA `(.L_x_32) ;  /* 0x00002dc00000a947 */ /* 0x000fee0003800000 */
[C---:B------:R-:W-:Y:S01]  /*4a40*/  SHF.L.U64.HI R219, R135.reuse, 0x1, R146 ;  /* 0x0000000187db7819 */ /* 0x040fe20000010292 */
[----:B------:R-:W-:Y:S01]  /*4a50*/  IMAD.SHL.U32 R218, R135, 0x2, RZ ;  /* 0x0000000287da7824 */ /* 0x000fe200078e00ff */
[----:B------:R-:W-:Y:S01]  /*4a60*/  IADD3 R221, R144, -0x2, RZ ;  /* 0xfffffffe90dd7810 */ /* 0x000fe20007ffe0ff */
[C---:B------:R-:W-:Y:S01]  /*4a70*/  IMAD.SHL.U32 R216, R134.reuse, 0x2, RZ ;  /* 0x0000000286d87824 */ /* 0x040fe200078e00ff */
[----:B------:R-:W-:Y:S01]  /*4a80*/  SHF.L.U64.HI R217, R134, 0x1, R145 ;  /* 0x0000000186d97819 */ /* 0x000fe20000010291 */
[----:B------:R-:W-:Y:S01]  /*4a90*/  IMAD.MOV.U32 R0, RZ, RZ, R3 ;  /* 0x000000ffff007224 */ /* 0x000fe200078e0003 */
[----:B------:R-:W-:-:S02]  /*4aa0*/  SHF.L.U64.HI R215, R133, 0x1, R2 ;  /* 0x0000000185d77819 */ /* 0x000fc40000010202 */
[----:B------:R-:W-:Y:S02]  /*4ab0*/  SHF.L.U32 R214, R133, 0x1, RZ ;  /* 0x0000000185d67819 */ /* 0x000fe400000006ff */
[----:B------:R-:W-:Y:S01]  /*4ac0*/  MOV R135, R132 ;  /* 0x0000008400877202 */ /* 0x000fe20000000f00 */
[----:B------:R-:W-:Y:S05]  /*4ad0*/  BRA `(.L_x_33) ;  /* 0x0000032000007947 */ /* 0x000fea0003800000 */
.L_x_35:
[----:B------:R-:W-:Y:S01]  /*4ae0*/  ISETP.NE.AND P2, PT, R208, 0x1, PT ;  /* 0x00000001d000780c */ /* 0x000fe20003f45270 */
[----:B------:R-:W-:Y:S02]  /*4af0*/  IMAD R210, R221, 0x40, R212 ;  /* 0x00000040ddd27824 */ /* 0x000fe400078e02d4 */
[----:B------:R-:W-:Y:S03]  /*4b00*/  IMAD.MOV.U32 R209, RZ, RZ, RZ ;  /* 0x000000ffffd17224 */ /* 0x000fe600078e00ff */
[----:B------:R-:W-:Y:S05]  /*4b10*/  IADD3 R210, R210, -0x40, R211 ;  /* 0xffffffc0d2d27810 */ /* 0x000fea0007ffe0d3 */
[----:B------:R-:W-:Y:S02]  /*4b20*/  IMAD.MOV.U32 R2, RZ, RZ, R210 ;  /* 0x000000ffff027224 */ /* 0x000fe400078e00d2 */
[----:B------:R-:W-:Y:S05]  /*4b30*/  @P2 IMAD.HI.U32 R3, R210, c[0x0][0x2bc], RZ ;  /* 0x0000af00d2032a27 */ /* 0x000fea00078e00ff */
[----:B------:R-:W-:Y:S04]  /*4b40*/  @P2 SHF.R.U32.HI R2, RZ, c[0x0][0x2c0], R3 ;  /* 0x0000b000ff022a19 */ /* 0x000fe80000011603 */
[C---:B------:R-:W-:Y:S04]  /*4b50*/  @!P3 IADD3 R6, P0, R2.reuse, UR10, RZ ;  /* 0x0000000a0206bc10 */ /* 0x040fe8000ff1e0ff */
[----:B------:R-:W-:Y:S02]  /*4b60*/  @!P3 LEA.HI.X.SX32 R3, R2, UR7, 0x1, P0 ;  /* 0x000000070203bc11 */ /* 0x000fe400080f0eff */
[C---:B------:R-:W-:Y:S04]  /*4b70*/  @!P3 LEA R4, P0, R6.reuse, c[0x0][0x2a0], 0x2 ;  /* 0x0000a8000604ba11 */ /* 0x040fe800078010ff */
[----:B------:R-:W-:Y:S01]  /*4b80*/  @!P3 LEA.HI.X R5, R6, c[0x0][0x2a4], R3, 0x2, P0 ;  /* 0x0000a9000605ba11 */ /* 0x000fe200000f1403 */
[----:B------:R-:W-:Y:S04]  /*4b90*/  IMAD.MOV R3, RZ, RZ, -R2 ;  /* 0x000000ffff037224 */ /* 0x000fe800078e0a02 */
[----:B------:R1:W2:Y:S01]  /*4ba0*/  @!P3 LDG.E R209, [R4.64] ;  /* 0x0000000e04d1b981 */ /* 0x0002a2000c1e1900 */
[----:B------:R-:W-:Y:S05]  /*4bb0*/  IMAD R210, R3, c[0x0][0x2b8], R210 ;  /* 0x0000ae0003d27a24 */ /* 0x000fea00078e02d2 */
[----:B------:R-:W-:Y:S05]  /*4bc0*/  SHF.R.S32.HI R3, RZ, 0x1f, R210 ;  /* 0x0000001fff037819 */ /* 0x000fea00000114d2 */
[----:B------:R-:W-:Y:S04]  /*4bd0*/  IMAD R3, R3, c[0x0][0x1e0], RZ ;  /* 0x0000780003037a24 */ /* 0x000fe800078e02ff */
[C---:B------:R-:W-:Y:S02]  /*4be0*/  IMAD R3, R210.reuse, c[0x0][0x1e4], R3 ;  /* 0x00007900d2037a24 */ /* 0x040fe400078e0203 */
[----:B-1----:R-:W-:Y:S04]  /*4bf0*/  IMAD.WIDE.U32 R4, R210, c[0x0][0x1e0], RZ ;  /* 0x00007800d2047a25 */ /* 0x002fe800078e00ff */
[----:B------:R-:W-:Y:S01]  /*4c00*/  IMAD.IADD R5, R5, 0x1, R3 ;  /* 0x0000000105057824 */ /* 0x000fe200078e0203 */
[----:B--2---:R-:W-:Y:S03]  /*4c10*/  SHF.R.S32.HI R2, RZ, 0x1f, R209 ;  /* 0x0000001fff027819 */ /* 0x004fe600000114d1 */
[C---:B------:R-:W-:Y:S04]  /*4c20*/  IMAD.WIDE.U32 R4, R209.reuse, c[0x0][0x1f0], R4 ;  /* 0x00007c00d1047a25 */ /* 0x040fe800078e0004 */
[----:B------:R-:W-:Y:S01]  /*4c30*/  IMAD R2, R2, c[0x0][0x1f0], RZ ;  /* 0x00007c0002027a24 */ /* 0x000fe200078e02ff */
[----:B------:R-:W-:Y:S03]  /*4c40*/  IADD3 R3, P0, R4, UR12, RZ ;  /* 0x0000000c04037c10 */ /* 0x000fe6000ff1e0ff */
[----:B------:R-:W-:Y:S05]  /*4c50*/  IMAD R2, R209, c[0x0][0x1f4], R2 ;  /* 0x00007d00d1027a24 */ /* 0x000fea00078e0202 */
[----:B------:R-:W-:Y:S02]  /*4c60*/  IADD3.X R2, R5, UR8, R2, P0, !PT ;  /* 0x0000000805027c10 */ /* 0x000fe400087fe402 */
[C---:B------:R-:W-:Y:S04]  /*4c70*/  LEA R15, P0, R3.reuse, c[0x0][0x1c8], 0x1 ;  /* 0x00007200030f7a11 */ /* 0x040fe800078008ff */
[----:B------:R-:W-:Y:S01]  /*4c80*/  LEA.HI.X R14, R3, c[0x0][0x1cc], R2, 0x1, P0 ;  /* 0x00007300030e7a11 */ /* 0x000fe200000f0c02 */
[----:B------:R-:W1:Y:S04]  /*4c90*/  SHFL.IDX PT, R5, R15, RZ, 0x181f ;  /* 0x00181fff0f057589 */ /* 0x000e6800000e0000 */
[----:B------:R-:W2:Y:S04]  /*4ca0*/  SHFL.IDX PT, R4, R14, RZ, 0x181f ;  /* 0x00181fff0e047589 */ /* 0x000ea800000e0000 */
[----:B------:R-:W3:Y:S04]  /*4cb0*/  SHFL.IDX PT, R3, R15, 0x1, 0x181f ;  /* 0x00381f000f037f89 */ /* 0x000ee800000e0000 */
[----:B------:R-:W4:Y:S01]  /*4cc0*/  SHFL.IDX PT, R2, R14, 0x1, 0x181f ;  /* 0x00381f000e027f89 */ /* 0x000f2200000e0000 */
[C---:B-1----:R-:W-:Y:S02]  /*4cd0*/  IADD3 R8, P0, R5.reuse, R218, RZ ;  /* 0x000000da05087210 */ /* 0x042fe40007f1e0ff */
[C---:B------:R-:W-:Y:S03]  /*4ce0*/  IADD3 R6, P1, R5.reuse, R216, RZ ;  /* 0x000000d805067210 */ /* 0x040fe60007f3e0ff */
[C---:B--2---:R-:W-:Y:S01]  /*4cf0*/  IMAD.X R9, R4.reuse, 0x1, R219, P0 ;  /* 0x0000000104097824 */ /* 0x044fe200000e06db */
[----:B------:R-:W-:Y:S01]  /*4d00*/  IADD3 R12, P0, R5, R214, RZ ;  /* 0x000000d6050c7210 */ /* 0x000fe20007f1e0ff */
[C---:B------:R-:W-:Y:S01]  /*4d10*/  IMAD.X R7, R4.reuse, 0x1, R217, P1 ;  /* 0x0000000104077824 */ /* 0x040fe200008e06d9 */
[C---:B---3--:R-:W-:Y:S02]  /*4d20*/  IADD3 R10, P2, R3.reuse, R218, RZ ;  /* 0x000000da030a7210 */ /* 0x048fe40007f5e0ff */
[----:B------:R1:W-:Y:S01]  /*4d30*/  LDGSTS.E.BYPASS.LTC128B.128 [R207+0x6100], [R8.64], !P6 ;  /* 0x0610000008cf7fae */ /* 0x0003e2000f101d4e */
[----:B------:R-:W-:Y:S01]  /*4d40*/  IMAD.X R13, R4, 0x1, R215, P0 ;  /* 0x00000001040d7824 */ /* 0x000fe200000e06d7 */
[C---:B------:R-:W-:Y:S01]  /*4d50*/  IADD3 R4, P1, R3.reuse, R216, RZ ;  /* 0x000000d803047210 */ /* 0x040fe20007f3e0ff */
[C---:B----4-:R-:W-:Y:S01]  /*4d60*/  IMAD.X R11, R2.reuse, 0x1, R219, P2 ;  /* 0x00000001020b7824 */ /* 0x050fe200010e06db */
[----:B------:R1:W-:Y:S01]  /*4d70*/  LDGSTS.E.BYPASS.LTC128B.128 [R207+0x8100], [R6.64], !P5 ;  /* 0x0810000006cf7fae */ /* 0x0003e2000e901d4e */
[----:B------:R-:W-:Y:S02]  /*4d80*/  IADD3 R14, P0, R3, R214, RZ ;  /* 0x000000d6030e7210 */ /* 0x000fe40007f1e0ff */
[C---:B------:R-:W-:Y:S01]  /*4d90*/  IMAD.X R5, R2.reuse, 0x1, R217, P1 ;  /* 0x0000000102057824 */ /* 0x040fe200008e06d9 */
[----:B------:R1:W-:Y:S02]  /*4da0*/  LDGSTS.E.BYPASS.LTC128B.128 [R207+0xa100], [R12.64], !P4 ;  /* 0x0a1000000ccf7fae */ /* 0x0003e4000e101d4e */
[----:B------:R-:W-:Y:S02]  /*4db0*/  IMAD.X R15, R2, 0x1, R215, P0 ;  /* 0x00000001020f7824 */ /* 0x000fe400000e06d7 */
[----:B------:R1:W-:Y:S04]  /*4dc0*/  LDGSTS.E.BYPASS.LTC128B.128 [R207+0x7100], [R10.64], !P6 ;  /* 0x071000000acf7fae */ /* 0x0003e8000f101d4e */
[----:B------:R1:W-:Y:S04]  /*4dd0*/  LDGSTS.E.BYPASS.LTC128B.128 [R207+0x9100], [R4.64], !P5 ;  /* 0x0910000004cf7fae */ /* 0x0003e8000e901d4e */
[----:B------:R1:W-:Y:S01]  /*4de0*/  LDGSTS.E.BYPASS.LTC128B.128 [R207+0xb100], [R14.64], !P4 ;  /* 0x0b1000000ecf7fae */ /* 0x0003e2000e101d4e */
[----:B------:R-:W-:-:S05]  /*4df0*/  BRA `(.L_x_34) ;  /* 0x0000109000007947 */ /* 0x000fca0003800000 */
.L_x_33:
[----:B------:R-:W-:Y:S04]  /*4e00*/  DEPBAR.LE SB0, 0x0 ;  /* 0x000080000000791a */ /* 0x000fe80000000000 */
[----:B------:R-:W-:Y:S01]  /*4e10*/  BAR.SYNC.DEFER_BLOCKING 0x0 ;  /* 0x0000000000007b1d */ /* 0x000fe20000010000 */
[----:B------:R-:W-:Y:S01]  /*4e20*/  SHF.R.S32.HI R133, RZ, 0x1f, R210 ;  /* 0x0000001fff857819 */ /* 0x000fe200000114d2 */
[C---:B------:R-:W-:Y:S01]  /*4e30*/  IMAD.WIDE.U32 R226, R210.reuse, c[0x0][0x208], RZ ;  /* 0x00008200d2e27a25 */ /* 0x040fe200078e00ff */
[----:B------:R-:W-:Y:S03]  /*4e40*/  SHF.R.S32.HI R3, RZ, 0x1f, R209 ;  /* 0x0000001fff037819 */ /* 0x000fe600000114d1 */
[----:B------:R-:W-:Y:S02]  /*4e50*/  IMAD R133, R133, c[0x0][0x208], RZ ;  /* 0x0000820085857a24 */ /* 0x000fe400078e02ff */
[----:B------:R-:W-:Y:S02]  /*4e60*/  IMAD R3, R3, c[0x0][0x218], RZ ;  /* 0x0000860003037a24 */ /* 0x000fe400078e02ff */
[----:B------:R-:W-:Y:S02]  /*4e70*/  IMAD R133, R210, c[0x0][0x20c], R133 ;  /* 0x00008300d2857a24 */ /* 0x000fe400078e0285 */
[----:B------:R-:W-:Y:S03]  /*4e80*/  IMAD R3, R209, c[0x0][0x21c], R3 ;  /* 0x00008700d1037a24 */ /* 0x000fe600078e0203 */
[----:B------:R-:W-:Y:S05]  /*4e90*/  IADD3 R227, R227, R133, RZ ;  /* 0x00000085e3e37210 */ /* 0x000fea0007ffe0ff */
[----:B------:R-:W-:Y:S01]  /*4ea0*/  IMAD.WIDE.U32 R226, R209, c[0x0][0x218], R226 ;  /* 0x00008600d1e27a25 */ /* 0x000fe200078e00e2 */
[----:B------:R-:W-:Y:S04]  /*4eb0*/  LDSM.16.M88.4 R136, [R206+0xc100] ;  /* 0x00c10000ce88783b */ /* 0x000fe80000000200 */
[----:B------:R-:W-:Y:S04]  /*4ec0*/  IADD3 R2, P0, R226, UR18, RZ ;  /* 0x00000012e2027c10 */ /* 0x000fe8000ff1e0ff */
[----:B------:R-:W-:Y:S01]  /*4ed0*/  IADD3.X R3, R227, UR5, R3, P0, !PT ;  /* 0x00000005e3037c10 */ /* 0x000fe200087fe403 */
[----:B------:R-:W1:Y:S01]  /*4ee0*/  LDSM.16.M88.4 R140, [R205+0x6100] ;  /* 0x00610000cd8c783b */ /* 0x000e620000000200 */
[C---:B------:R-:W-:Y:S04]  /*4ef0*/  LEA R133, P0, R2.reuse, c[0x0][0x1f8], 0x1 ;  /* 0x00007e0002857a11 */ /* 0x040fe800078008ff */
[----:B------:R-:W-:Y:S02]  /*4f00*/  LEA.HI.X R132, R2, c[0x0][0x1fc], R3, 0x1, P0 ;  /* 0x00007f0002847a11 */ /* 0x000fe400000f0c03 */
[----:B------:R-:W2:Y:S07]  /*4f10*/  LDSM.16.M88.4 R144, [R205+0x6900] ;  /* 0x00690000cd90783b */ /* 0x000eae0000000200 */
[----:B------:R-:W3:Y:S07]  /*4f20*/  LDSM.16.M88.4 R148, [R205+0x7100] ;  /* 0x00710000cd94783b */ /* 0x000eee0000000200 */
[----:B------:R-:W-:Y:S07]  /*4f30*/  LDSM.16.M88.4 R152, [R205+0x7900] ;  /* 0x00790000cd98783b */ /* 0x000fee0000000200 */
[----:B------:R-:W-:Y:S07]  /*4f40*/  LDSM.16.M88.4 R156, [R202+0xc100] ;  /* 0x00c10000ca9c783b */ /* 0x000fee0000000200 */
[----:B------:R-:W-:Y:S01]  /*4f50*/  LDSM.16.M88.4 R160, [R204] ;  /* 0x00000000cca0783b */ /* 0x000fe20000000200 */
[C---:B-1----:R-:W-:Y:S06]  /*4f60*/  HMMA.16816.F32.BF16 R4, R136.reuse, R140, RZ ;  /* 0x0000008c8804723c */ /* 0x042fec00000418ff */
[----:B------:R-:W-:Y:S02]  /*4f70*/  LDSM.16.M88.4 R164, [R195] ;  /* 0x00000000c3a4783b */ /* 0x000fe40000000200 */
[C---:B------:R-:W-:Y:S05]  /*4f80*/  HMMA.16816.F32.BF16 R8, R136.reuse, R142, RZ ;  /* 0x0000008e8808723c */ /* 0x040fea00000418ff */
[----:B------:R-:W1:Y:S03]  /*4f90*/  SHFL.IDX PT, R229, R133, RZ, 0x181f ;  /* 0x00181fff85e57589 */ /* 0x000e6600000e0000 */
[C---:B--2---:R-:W-:Y:S04]  /*4fa0*/  HMMA.16816.F32.BF16 R12, R136.reuse, R144, RZ ;  /* 0x00000090880c723c */ /* 0x044fe800000418ff */
[----:B------:R-:W2:Y:S04]  /*4fb0*/  SHFL.IDX PT, R2, R132, RZ, 0x181f ;  /* 0x00181fff84027589 */ /* 0x000ea800000e0000 */
[C---:B------:R-:W-:Y:S03]  /*4fc0*/  HMMA.16816.F32.BF16 R16, R136.reuse, R146, RZ ;  /* 0x000000928810723c */ /* 0x040fe600000418ff */
[----:B------:R-:W-:Y:S05]  /*4fd0*/  LDSM.16.M88.4 R168, [R194] ;  /* 0x00000000c2a8783b */ /* 0x000fea0000000200 */
[C---:B---3--:R-:W-:Y:S02]  /*4fe0*/  HMMA.16816.F32.BF16 R20, R136.reuse, R148, RZ ;  /* 0x000000948814723c */ /* 0x048fe400000418ff */
[----:B------:R-:W3:Y:S02]  /*4ff0*/  SHFL.IDX PT, R3, R133, 0x1, 0x181f ;  /* 0x00381f0085037f89 */ /* 0x000ee400000e0000 */
[C---:B-1----:R-:W-:Y:S02]  /*5000*/  IADD3 R232, P0, R229.reuse, R218, RZ ;  /* 0x000000dae5e87210 */ /* 0x042fe40007f1e0ff */
[C---:B------:R-:W-:Y:S02]  /*5010*/  IADD3 R230, P1, R229.reuse, R216, RZ ;  /* 0x000000d8e5e67210 */ /* 0x040fe40007f3e0ff */
[C---:B------:R-:W-:Y:S01]  /*5020*/  HMMA.16816.F32.BF16 R24, R136.reuse, R150, RZ ;  /* 0x000000968818723c */ /* 0x040fe200000418ff */
[----:B------:R-:W1:Y:S03]  /*5030*/  SHFL.IDX PT, R134, R132, 0x1, 0x181f ;  /* 0x00381f0084867f89 */ /* 0x000e6600000e0000 */
[C---:B--2---:R-:W-:Y:S02]  /*5040*/  IADD3.X R233, R2.reuse, R219, RZ, P0, !PT ;  /* 0x000000db02e97210 */ /* 0x044fe400007fe4ff */
[C---:B------:R-:W-:Y:S02]  /*5050*/  IADD3.X R231, R2.reuse, R217, RZ, P1, !PT ;  /* 0x000000d902e77210 */ /* 0x040fe40000ffe4ff */
[C---:B------:R-:W-:Y:S01]  /*5060*/  HMMA.16816.F32.BF16 R28, R136.reuse, R152, RZ ;  /* 0x00000098881c723c */ /* 0x040fe200000418ff */
[----:B------:R-:W2:Y:S03]  /*5070*/  LDSM.16.M88.4 R172, [R193] ;  /* 0x00000000c1ac783b */ /* 0x000ea60000000200 */
[----:B------:R-:W-:Y:S04]  /*5080*/  IADD3 R228, P0, R229, R214, RZ ;  /* 0x000000d6e5e47210 */ /* 0x000fe80007f1e0ff */
[----:B------:R-:W-:Y:S01]  /*5090*/  HMMA.16816.F32.BF16 R32, R136, R154, RZ ;  /* 0x0000009a8820723c */ /* 0x000fe200000418ff */
[----:B------:R-:W-:Y:S01]  /*50a0*/  @!PT LDS RZ, [RZ] ;  /* 0x00000000fffff984 */ /* 0x000fe20000000800 */
[----:B------:R-:W-:Y:S01]  /*50b0*/  @!PT LDS RZ, [RZ] ;  /* 0x00000000fffff984 */ /* 0x000fe20000000800 */
[----:B------:R-:W-:Y:S01]  /*50c0*/  @!PT LDS RZ, [RZ] ;  /* 0x00000000fffff984 */ /* 0x000fe20000000800 */
[----:B------:R4:W-:Y:S03]  /*50d0*/  LDGSTS.E.BYPASS.LTC128B.128 [R213], [R232.64], !P6 ;  /* 0x00000000e8d57fae */ /* 0x0009e6000f101d4e */
[----:B------:R-:W-:Y:S02]  /*50e0*/  IADD3.X R229, R2, R215, RZ, P0, !PT ;  /* 0x000000d702e57210 */ /* 0x000fe400007fe4ff */
[C---:B---3--:R-:W-:Y:S02]  /*50f0*/  IADD3 R226, P2, R3.reuse, R218, RZ ;  /* 0x000000da03e27210 */ /* 0x048fe40007f5e0ff */
[C---:B------:R-:W-:Y:S01]  /*5100*/  HMMA.16816.F32.BF16 R4, R156.reuse, R160, R4 ;  /* 0x000000a09c04723c */ /* 0x040fe20000041804 */
[----:B------:R3:W-:Y:S04]  /*5110*/  LDGSTS.E.BYPASS.LTC128B.128 [R213+0x2000], [R230.64], !P5 ;  /* 0x02000000e6d57fae */ /* 0x0007e8000e901d4e */
[C---:B-1----:R-:W-:Y:S02]  /*5120*/  IADD3.X R227, R134.reuse, R219, RZ, P2, !PT ;  /* 0x000000db86e37210 */ /* 0x042fe400017fe4ff */
[C---:B------:R-:W-:Y:S01]  /*5130*/  IADD3 R132, P1, R3.reuse, R216, RZ ;  /* 0x000000d803847210 */ /* 0x040fe20007f3e0ff */
[C---:B------:R-:W-:Y:S01]  /*5140*/  HMMA.16816.F32.BF16 R8, R156.reuse, R162, R8 ;  /* 0x000000a29c08723c */ /* 0x040fe20000041808 */
[----:B------:R1:W-:Y:S03]  /*5150*/  LDGSTS.E.BYPASS.LTC128B.128 [R213+0x4000], [R228.64], !P4 ;  /* 0x04000000e4d57fae */ /* 0x0003e6000e101d4e */
[C---:B------:R-:W-:Y:S02]  /*5160*/  IADD3.X R133, R134.reuse, R217, RZ, P1, !PT ;  /* 0x000000d986857210 */ /* 0x040fe40000ffe4ff */
[----:B------:R-:W-:Y:S02]  /*5170*/  IADD3 R2, P0, R3, R214, RZ ;  /* 0x000000d603027210 */ /* 0x000fe40007f1e0ff */
[C---:B------:R-:W-:Y:S01]  /*5180*/  HMMA.16816.F32.BF16 R12, R156.reuse, R164, R12 ;  /* 0x000000a49c0c723c */ /* 0x040fe2000004180c */
[----:B------:R5:W-:Y:S03]  /*5190*/  LDGSTS.E.BYPASS.LTC128B.128 [R213+0x1000], [R226.64], !P6 ;  /* 0x01000000e2d57fae */ /* 0x000be6000f101d4e */
[----:B------:R-:W-:Y:S02]  /*51a0*/  IADD3.X R3, R134, R215, RZ, P0, !PT ;  /* 0x000000d786037210 */ /* 0x000fe400007fe4ff */
[----:B------:R-:W-:Y:S02]  /*51b0*/  ISETP.GE.AND P0, PT, R221, 0x1, PT ;  /* 0x00000001dd00780c */ /* 0x000fe40003f06270 */
[C---:B------:R-:W-:Y:S01]  /*51c0*/  HMMA.16816.F32.BF16 R16, R156.reuse, R166, R16 ;  /* 0x000000a69c10723c */ /* 0x040fe20000041810 */
[----:B------:R1:W-:Y:S07]  /*51d0*/  LDGSTS.E.BYPASS.LTC128B.128 [R213+0x3000], [R132.64], !P5 ;  /* 0x0300000084d57fae */ /* 0x0003ee000e901d4e */
[C---:B------:R-:W-:Y:S01]  /*51e0*/  HMMA.16816.F32.BF16 R20, R156.reuse, R168, R20 ;  /* 0x000000a89c14723c */ /* 0x040fe20000041814 */
[----:B------:R1:W-:Y:S07]  /*51f0*/  LDGSTS.E.BYPASS.LTC128B.128 [R213+0x5000], [R2.64], !P4 ;  /* 0x0500000002d57fae */ /* 0x0003ee000e101d4e */
[C---:B------:R-:W-:Y:S01]  /*5200*/  HMMA.16816.F32.BF16 R24, R156.reuse, R170, R24 ;  /* 0x000000aa9c18723c */ /* 0x040fe20000041818 */
[----:B------:R-:W-:Y:S07]  /*5210*/  LDSM.16.M88.4 R176, [R201+0xc100] ;  /* 0x00c10000c9b0783b */ /* 0x000fee0000000200 */
[C---:B--2---:R-:W-:Y:S01]  /*5220*/  HMMA.16816.F32.BF16 R28, R156.reuse, R172, R28 ;  /* 0x000000ac9c1c723c */ /* 0x044fe2000004181c */
[----:B------:R-:W2:Y:S07]  /*5230*/  LDSM.16.M88.4 R180, [R200+0x6100] ;  /* 0x00610000c8b4783b */ /* 0x000eae0000000200 */
[----:B------:R-:W-:Y:S01]  /*5240*/  HMMA.16816.F32.BF16 R32, R156, R174, R32 ;  /* 0x000000ae9c20723c */ /* 0x000fe20000041820 */
[----:B------:R-:W1:Y:S07]  /*5250*/  LDSM.16.M88.4 R136, [R200+0x6900] ;  /* 0x00690000c888783b */ /* 0x000e6e0000000200 */
[----:B------:R-:W1:Y:S07]  /*5260*/  LDSM.16.M88.4 R140, [R200+0x7100] ;  /* 0x00710000c88c783b */ /* 0x000e6e0000000200 */
[----:B------:R-:W0:Y:S07]  /*5270*/  LDGDEPBAR ;  /* 0x00000000000079af */ /* 0x000e2e0000000000 */
[----:B------:R-:W3:Y:S07]  /*5280*/  LDSM.16.M88.4 R144, [R200+0x7900] ;  /* 0x00790000c890783b */ /* 0x000eee0000000200 */
[----:B------:R-:W-:Y:S01]  /*5290*/  LDSM.16.M88.4 R148, [R199+0xc100] ;  /* 0x00c10000c794783b */ /* 0x000fe20000000200 */
[C---:B--2---:R-:W-:Y:S06]  /*52a0*/  HMMA.16816.F32.BF16 R4, R176.reuse, R180, R4 ;  /* 0x000000b4b004723c */ /* 0x044fec0000041804 */
[----:B------:R-:W2:Y:S02]  /*52b0*/  LDSM.16.M88.4 R152, [R192] ;  /* 0x00000000c098783b */ /* 0x000ea40000000200 */
[C---:B------:R-:W-:Y:S05]  /*52c0*/  HMMA.16816.F32.BF16 R8, R176.reuse, R182, R8 ;  /* 0x000000b6b008723c */ /* 0x040fea0000041808 */
[----:B------:R-:W2:Y:S03]  /*52d0*/  LDSM.16.M88.4 R156, [R192+0x800] ;  /* 0x00080000c09c783b */ /* 0x000ea60000000200 */
        /* <DEDUP_REMOVED lines=8> */
[C---:B---3--:R-:W-:Y:S01]  /*5360*/  HMMA.16816.F32.BF16 R28, R176.reuse, R144, R28 ;  /* 0x00000090b01c723c */ /* 0x048fe2000004181c */
[----:B------:R-:W3:Y:S07]  /*5370*/  LDSM.16.M88.4 R136, [R205+0x8900] ;  /* 0x00890000cd88783b */ /* 0x000eee0000000200 */
[----:B------:R-:W-:Y:S01]  /*5380*/  HMMA.16816.F32.BF16 R32, R176, R146, R32 ;  /* 0x00000092b020723c */ /* 0x000fe20000041820 */
[----:B------:R-:W3:Y:S07]  /*5390*/  LDSM.16.M88.4 R140, [R205+0x9100] ;  /* 0x00910000cd8c783b */ /* 0x000eee0000000200 */
[C---:B--2---:R-:W-:Y:S01]  /*53a0*/  HMMA.16816.F32.BF16 R4, R148.reuse, R152, R4 ;  /* 0x000000989404723c */ /* 0x044fe20000041804 */
[----:B------:R-:W2:Y:S07]  /*53b0*/  LDSM.16.M88.4 R144, [R205+0x9900] ;  /* 0x00990000cd90783b */ /* 0x000eae0000000200 */
[C---:B------:R-:W-:Y:S01]  /*53c0*/  HMMA.16816.F32.BF16 R8, R148.reuse, R154, R8 ;  /* 0x0000009a9408723c */ /* 0x040fe20000041808 */
[----:B------:R-:W-:Y:S07]  /*53d0*/  LDSM.16.M88.4 R176, [R202+0x10100] ;  /* 0x01010000cab0783b */ /* 0x000fee0000000200 */
[C---:B------:R-:W-:Y:S01]  /*53e0*/  HMMA.16816.F32.BF16 R12, R148.reuse, R156, R12 ;  /* 0x0000009c940c723c */ /* 0x040fe2000004180c */
[----:B------:R-:W2:Y:S07]  /*53f0*/  LDSM.16.M88.4 R180, [R191] ;  /* 0x00000000bfb4783b */ /* 0x000eae0000000200 */
        /* <DEDUP_REMOVED lines=13> */
[C---:B---3--:R-:W-:Y:S08]  /*54d0*/  HMMA.16816.F32.BF16 R12, R168.reuse, R136, R12 ;  /* 0x00000088a80c723c */ /* 0x048ff0000004180c */
[C---:B------:R-:W-:Y:S01]  /*54e0*/  HMMA.16816.F32.BF16 R16, R168.reuse, R138, R16 ;  /* 0x0000008aa810723c */ /* 0x040fe20000041810 */
[----:B------:R-:W3:Y:S07]  /*54f0*/  LDSM.16.M88.4 R136, [R200+0x8900] ;  /* 0x00890000c888783b */ /* 0x000eee0000000200 */
[C---:B------:R-:W-:Y:S08]  /*5500*/  HMMA.16816.F32.BF16 R20, R168.reuse, R140, R20 ;  /* 0x0000008ca814723c */ /* 0x040ff00000041814 */
[C---:B------:R-:W-:Y:S01]  /*5510*/  HMMA.16816.F32.BF16 R24, R168.reuse, R142, R24 ;  /* 0x0000008ea818723c */ /* 0x040fe20000041818 */
[----:B------:R-:W3:Y:S07]  /*5520*/  LDSM.16.M88.4 R140, [R200+0x9100] ;  /* 0x00910000c88c783b */ /* 0x000eee0000000200 */
[C---:B--2---:R-:W-:Y:S08]  /*5530*/  HMMA.16816.F32.BF16 R28, R168.reuse, R144, R28 ;  /* 0x00000090a81c723c */ /* 0x044ff0000004181c */
[----:B------:R-:W-:Y:S01]  /*5540*/  HMMA.16816.F32.BF16 R32, R168, R146, R32 ;  /* 0x00000092a820723c */ /* 0x000fe20000041820 */
[----:B------:R-:W2:Y:S07]  /*5550*/  LDSM.16.M88.4 R144, [R200+0x9900] ;  /* 0x00990000c890783b */ /* 0x000eae0000000200 */
[C---:B------:R-:W-:Y:S01]  /*5560*/  HMMA.16816.F32.BF16 R4, R176.reuse, R180, R4 ;  /* 0x000000b4b004723c */ /* 0x040fe20000041804 */
[----:B------:R-:W2:Y:S07]  /*5570*/  LDSM.16.M88.4 R168, [R199+0x10100] ;  /* 0x01010000c7a8783b */ /* 0x000eae0000000200 */
        /* <DEDUP_REMOVED lines=41> */
[C---:B---3--:R-:W-:Y:S08]  /*5810*/  HMMA.16816.F32.BF16 R12, R176.reuse, R136, R12 ;  /* 0x00000088b00c723c */ /* 0x048ff0000004180c */
[C---:B------:R-:W-:Y:S01]  /*5820*/  HMMA.16816.F32.BF16 R16, R176.reuse, R138, R16 ;  /* 0x0000008ab010723c */ /* 0x040fe20000041810 */
[----:B------:R-:W3:Y:S07]  /*5830*/  LDSM.16.M88.4 R136, [R200+0xa900] ;  /* 0x00a90000c888783b */ /* 0x000eee0000000200 */
[C---:B------:R-:W-:Y:S08]  /*5840*/  HMMA.16816.F32.BF16 R20, R176.reuse, R140, R20 ;  /* 0x0000008cb014723c */ /* 0x040ff00000041814 */
[C---:B------:R-:W-:Y:S01]  /*5850*/  HMMA.16816.F32.BF16 R24, R176.reuse, R142, R24 ;  /* 0x0000008eb018723c */ /* 0x040fe20000041818 */
[----:B------:R-:W1:Y:S07]  /*5860*/  LDSM.16.M88.4 R140, [R200+0xb100] ;  /* 0x00b10000c88c783b */ /* 0x000e6e0000000200 */
[C---:B--2---:R-:W-:Y:S08]  /*5870*/  HMMA.16816.F32.BF16 R28, R176.reuse, R144, R28 ;  /* 0x00000090b01c723c */ /* 0x044ff0000004181c */
[----:B------:R-:W-:Y:S01]  /*5880*/  HMMA.16816.F32.BF16 R32, R176, R146, R32 ;  /* 0x00000092b020723c */ /* 0x000fe20000041820 */
[----:B------:R-:W2:Y:S07]  /*5890*/  LDSM.16.M88.4 R144, [R200+0xb900] ;  /* 0x00b90000c890783b */ /* 0x000eae0000000200 */
[----:B------:R-:W2:Y:S01]  /*58a0*/  LDSM.16.M88.4 R176, [R199+0x14100] ;  /* 0x01410000c7b0783b */ /* 0x000ea20000000200 */
[C---:B------:R-:W-:Y:S08]  /*58b0*/  HMMA.16816.F32.BF16 R4, R160.reuse, R164, R4 ;  /* 0x000000a4a004723c */ /* 0x040ff00000041804 */
        /* <DEDUP_REMOVED lines=9> */
[C---:B---3--:R-:W-:Y:S08]  /*5950*/  HMMA.16816.F32.BF16 R12, R168.reuse, R136, R12 ;  /* 0x00000088a80c723c */ /* 0x048ff0000004180c */
[C---:B------:R-:W-:Y:S01]  /*5960*/  HMMA.16816.F32.BF16 R16, R168.reuse, R138, R16 ;  /* 0x0000008aa810723c */ /* 0x040fe20000041810 */
[----:B------:R-:W1:Y:S07]  /*5970*/  LDSM.16.M88.4 R136, [R192+0x4800] ;  /* 0x00480000c088783b */ /* 0x000e6e0000000200 */
[C---:B------:R-:W-:Y:S08]  /*5980*/  HMMA.16816.F32.BF16 R20, R168.reuse, R140, R20 ;  /* 0x0000008ca814723c */ /* 0x040ff00000041814 */
[C---:B------:R-:W-:Y:S01]  /*5990*/  HMMA.16816.F32.BF16 R24, R168.reuse, R142, R24 ;  /* 0x0000008ea818723c */ /* 0x040fe20000041818 */
[----:B------:R-:W3:Y:S07]  /*59a0*/  LDSM.16.M88.4 R140, [R192+0x5000] ;  /* 0x00500000c08c783b */ /* 0x000eee0000000200 */
[C---:B--2---:R-:W-:Y:S08]  /*59b0*/  HMMA.16816.F32.BF16 R28, R168.reuse, R144, R28 ;  /* 0x00000090a81c723c */ /* 0x044ff0000004181c */
        /* <DEDUP_REMOVED lines=8> */
[C---:B---3--:R-:W-:Y:S04]  /*5a40*/  HMMA.16816.F32.BF16 R20, R176.reuse, R140, R20 ;  /* 0x0000008cb014723c */ /* 0x048fe80000041814 */
[----:B------:R-:W2:Y:S01]  /*5a50*/  MUFU.TANH R246, R246 ;  /* 0x000000f600f67308 */ /* 0x000ea20000002400 */
[----:B------:R-:W-:Y:S01]  /*5a60*/  BAR.SYNC.DEFER_BLOCKING 0x0 ;  /* 0x0000000000007b1d */ /* 0x000fe20000010000 */
[----:B------:R-:W-:Y:S02]  /*5a70*/  FMUL.FTZ R244, R5, c[0x0][0x320] ;  /* 0x0000c80005f47a20 */ /* 0x000fe40000410000 */
[C---:B------:R-:W-:Y:S04]  /*5a80*/  HMMA.16816.F32.BF16 R24, R176.reuse, R142, R24 ;  /* 0x0000008eb018723c */ /* 0x040fe80000041818 */
[----:B------:R-:W-:Y:S02]  /*5a90*/  FMUL.FTZ R249, R6, c[0x0][0x320] ;  /* 0x0000c80006f97a20 */ /* 0x000fe40000410000 */
[----:B------:R-:W3:Y:S01]  /*5aa0*/  MUFU.TANH R244, R244 ;  /* 0x000000f400f47308 */ /* 0x000ee20000002400 */
[----:B------:R-:W-:Y:S02]  /*5ab0*/  FMUL.FTZ R247, R7, c[0x0][0x320] ;  /* 0x0000c80007f77a20 */ /* 0x000fe40000410000 */
[----:B------:R-:W-:Y:S03]  /*5ac0*/  FMUL.FTZ R248, R8, c[0x0][0x320] ;  /* 0x0000c80008f87a20 */ /* 0x000fe60000410000 */
[----:B------:R-:W-:Y:S02]  /*5ad0*/  FMUL.FTZ R252, R9, c[0x0][0x320] ;  /* 0x0000c80009fc7a20 */ /* 0x000fe40000410000 */
[----:B------:R-:W-:Y:S02]  /*5ae0*/  FMUL.FTZ R250, R10, c[0x0][0x320] ;  /* 0x0000c8000afa7a20 */ /* 0x000fe40000410000 */
[----:B------:R-:W2:Y:S01]  /*5af0*/  MUFU.TANH R249, R249 ;  /* 0x000000f900f97308 */ /* 0x000ea20000002400 */
[----:B------:R-:W-:Y:S02]  /*5b00*/  FMUL.FTZ R251, R11, c[0x0][0x320] ;  /* 0x0000c8000bfb7a20 */ /* 0x000fe40000410000 */
[----:B------:R-:W-:Y:S02]  /*5b10*/  FMUL.FTZ R242, R12, c[0x0][0x320] ;  /* 0x0000c8000cf27a20 */ /* 0x000fe40000410000 */
[----:B------:R-:W-:Y:S02]  /*5b20*/  FMUL.FTZ R240, R13, c[0x0][0x320] ;  /* 0x0000c8000df07a20 */ /* 0x000fe40000410000 */
[----:B------:R-:W-:Y:S01]  /*5b30*/  FMUL.FTZ R245, R14, c[0x0][0x320] ;  /* 0x0000c8000ef57a20 */ /* 0x000fe20000410000 */
[C---:B-1----:R-:W-:Y:S02]  /*5b40*/  HMMA.16816.F32.BF16 R28, R176.reuse, R136, R28 ;  /* 0x00000088b01c723c */ /* 0x042fe4000004181c */
[----:B------:R-:W1:Y:S01]  /*5b50*/  MUFU.TANH R247, R247 ;  /* 0x000000f700f77308 */ /* 0x000e620000002400 */
[----:B------:R-:W-:Y:S02]  /*5b60*/  FMUL.FTZ R243, R15, c[0x0][0x320] ;  /* 0x0000c8000ff37a20 */ /* 0x000fe40000410000 */
[----:B------:R-:W-:Y:S02]  /*5b70*/  FMUL.FTZ R238, R16, c[0x0][0x320] ;  /* 0x0000c80010ee7a20 */ /* 0x000fe40000410000 */
[----:B------:R-:W-:Y:S01]  /*5b80*/  FMUL.FTZ R236, R17, c[0x0][0x320] ;  /* 0x0000c80011ec7a20 */ /* 0x000fe20000410000 */
[----:B------:R-:W-:Y:S04]  /*5b90*/  HMMA.16816.F32.BF16 R32, R176, R138, R32 ;  /* 0x0000008ab020723c */ /* 0x000fe80000041820 */
[----:B------:R-:W1:Y:S01]  /*5ba0*/  MUFU.TANH R248, R248 ;  /* 0x000000f800f87308 */ /* 0x000e620000002400 */
[----:B------:R-:W-:Y:S02]  /*5bb0*/  FMUL.FTZ R241, R18, c[0x0][0x320] ;  /* 0x0000c80012f17a20 */ /* 0x000fe40000410000 */
[----:B------:R-:W-:Y:S02]  /*5bc0*/  FMUL.FTZ R239, R19, c[0x0][0x320] ;  /* 0x0000c80013ef7a20 */ /* 0x000fe40000410000 */
[----:B------:R-:W-:Y:S03]  /*5bd0*/  FMUL.FTZ R234, R20, c[0x0][0x320] ;  /* 0x0000c80014ea7a20 */ /* 0x000fe60000410000 */
[----:B----4-:R-:W-:Y:S02]  /*5be0*/  FMUL.FTZ R232, R21, c[0x0][0x320] ;  /* 0x0000c80015e87a20 */ /* 0x010fe40000410000 */
[----:B------:R-:W4:Y:S01]  /*5bf0*/  MUFU.TANH R252, R252 ;  /* 0x000000fc00fc7308 */ /* 0x000f220000002400 */
[----:B------:R-:W-:Y:S02]  /*5c00*/  FMUL.FTZ R237, R22, c[0x0][0x320] ;  /* 0x0000c80016ed7a20 */ /* 0x000fe40000410000 */
[----:B------:R-:W-:Y:S02]  /*5c10*/  FMUL.FTZ R235, R23, c[0x0][0x320] ;  /* 0x0000c80017eb7a20 */ /* 0x000fe40000410000 */
[----:B------:R-:W-:Y:S02]  /*5c20*/  FMUL.FTZ R230, R24, c[0x0][0x320] ;  /* 0x0000c80018e67a20 */ /* 0x000fe40000410000 */
[----:B------:R-:W-:Y:S02]  /*5c30*/  FMUL.FTZ R228, R25, c[0x0][0x320] ;  /* 0x0000c80019e47a20 */ /* 0x000fe40000410000 */
[----:B------:R-:W-:Y:S01]  /*5c40*/  FMUL.FTZ R233, R26, c[0x0][0x320] ;  /* 0x0000c8001ae97a20 */ /* 0x000fe20000410000 */
[----:B------:R-:W1:Y:S01]  /*5c50*/  MUFU.TANH R250, R250 ;  /* 0x000000fa00fa7308 */ /* 0x000e620000002400 */
[----:B------:R-:W-:Y:S02]  /*5c60*/  FMUL.FTZ R231, R27, c[0x0][0x320] ;  /* 0x0000c8001be77a20 */ /* 0x000fe40000410000 */
[----:B------:R-:W-:Y:S02]  /*5c70*/  FMUL.FTZ R224, R28, c[0x0][0x320] ;  /* 0x0000c8001ce07a20 */ /* 0x000fe40000410000 */
[----:B-----5:R-:W-:Y:S02]  /*5c80*/  FMUL.FTZ R226, R29, c[0x0][0x320] ;  /* 0x0000c8001de27a20 */ /* 0x020fe40000410000 */
[----:B------:R-:W-:Y:S02]  /*5c90*/  FMUL.FTZ R229, R30, c[0x0][0x320] ;  /* 0x0000c8001ee57a20 */ /* 0x000fe40000410000 */
[----:B------:R-:W-:Y:S01]  /*5ca0*/  FMUL.FTZ R227, R31, c[0x0][0x320] ;  /* 0x0000c8001fe37a20 */ /* 0x000fe20000410000 */
[----:B------:R-:W1:Y:S01]  /*5cb0*/  MUFU.TANH R251, R251 ;  /* 0x000000fb00fb7308 */ /* 0x000e620000002400 */
[----:B------:R-:W-:Y:S02]  /*5cc0*/  FMUL.FTZ R222, R32, c[0x0][0x320] ;  /* 0x0000c80020de7a20 */ /* 0x000fe40000410000 */
[----:B------:R-:W-:Y:S02]  /*5cd0*/  FMUL.FTZ R220, R33, c[0x0][0x320] ;  /* 0x0000c80021dc7a20 */ /* 0x000fe40000410000 */
[----:B------:R-:W-:Y:S02]  /*5ce0*/  FMUL.FTZ R134, R34, c[0x0][0x320] ;  /* 0x0000c80022867a20 */ /* 0x000fe40000410000 */
[----:B------:R-:W-:Y:S03]  /*5cf0*/  FMUL.FTZ R35, R35, c[0x0][0x320] ;  /* 0x0000c80023237a20 */ /* 0x000fe60000410000 */
        /* <DEDUP_REMOVED lines=25> */
.L_x_34:
[----:B------:R-:W-:Y:S01]  /*5e90*/  FMNMX.FTZ R2, R249, R0, !PT ;  /* 0x00000000f9027209 */ /* 0x000fe20007810000 */
[----:B-1----:R-:W-:Y:S01]  /*5ea0*/  LDSM.16.MT88.4 R12, [R203+0x100] ;  /* 0x00010000cb0c783b */ /* 0x002fe20000004200 */
        /* <DEDUP_REMOVED lines=38> */
[----:B------:R-:W-:Y:S01]  /*6110*/  ISETP.GT.AND P0, PT, R221, RZ, PT ;  /* 0x000000ffdd00720c */ /* 0x000fe20003f04270 */
[----:B------:R-:W-:Y:S08]  /*6120*/  SHFL.BFLY PT, R2, R7, 0x2, 0x1f ;  /* 0x0c401f0007027f89 */ /* 0x000ff000000e0000 */
[----:B------:R-:W1:Y:S08]  /*6130*/  SHFL.BFLY PT, R6, R5, 0x2, 0x1f ;  /* 0x0c401f0005067f89 */ /* 0x000e7000000e0000 */
[----:B------:R-:W-:Y:S08]  /*6140*/  LDSM.16.MT88.4 R160, [R196+0x3900] ;  /* 0x00390000c4a0783b */ /* 0x000ff00000004200 */
[----:B------:R-:W-:Y:S08]  /*6150*/  LDSM.16.MT88.4 R164, [R203+0x5900] ;  /* 0x00590000cba4783b */ /* 0x000ff00000004200 */
        /* <DEDUP_REMOVED lines=25> */
[--C-:B------:R-:W-:Y:S01]  /*62f0*/  FFMA.FTZ R177, R240, c[0x0][0x2d0], -R145.reuse ;  /* 0x0000b400f0b17a23 */ /* 0x100fe20000010891 */
        /* <DEDUP_REMOVED lines=105> */
[----:B------:R-:W1:Y:S01]  /*6990*/  MUFU.EX2 R239, R239 ;  /* 0x000000ef00ef7308 */ /* 0x000e620000000800 */
        /* <DEDUP_REMOVED lines=12> */
[----:B------:R-:W3:Y:S01]  /*6a60*/  MUFU.EX2 R235, R235 ;  /* 0x000000eb00eb7308 */ /* 0x000ee20000000800 */
        /* <DEDUP_REMOVED lines=10> */
[----:B------:R-:W5:Y:S01]  /*6b10*/  MUFU.EX2 R237, R237 ;  /* 0x000000ed00ed7308 */ /* 0x000f620000000800 */
        /* <DEDUP_REMOVED lines=12> */
[----:B------:R-:W2:Y:S03]  /*6be0*/  LDSM.16.MT88.4 R100, [R198+0x4100] ;  /* 0x00410000c664783b */ /* 0x000ea60000004200 */
        /* <DEDUP_REMOVED lines=18> */
[C---:B--2---:R-:W-:Y:S04]  /*6d10*/  HMMA.16816.F32.BF16 R76, R128.reuse, R100, R76 ;  /* 0x00000064804c723c */ /* 0x044fe8000004184c */
[C---:B------:R-:W-:Y:S02]  /*6d20*/  FMUL.FTZ R96, R2.reuse, R96 ;  /* 0x0000006002607220 */ /* 0x040fe40000410000 */
[----:B------:R-:W-:Y:S01]  /*6d30*/  FMUL.FTZ R97, R2, R97 ;  /* 0x0000006102617220 */ /* 0x000fe20000410000 */
[----:B------:R-:W-:Y:S01]  /*6d40*/  F2FP.BF16.PACK_AB R100, R177, R176 ;  /* 0x000000b0b164723e */ /* 0x000fe200000010ff */
[C---:B------:R-:W-:Y:S04]  /*6d50*/  HMMA.16816.F32.BF16 R80, R128.reuse, R102, R80 ;  /* 0x000000668050723c */ /* 0x040fe80000041850 */
[C---:B------:R-:W-:Y:S01]  /*6d60*/  FMUL.FTZ R98, R0.reuse, R98 ;  /* 0x0000006200627220 */ /* 0x040fe20000410000 */
[----:B------:R-:W-:Y:S01]  /*6d70*/  F2FP.BF16.PACK_AB R101, R179, R178 ;  /* 0x000000b2b365723e */ /* 0x000fe200000010ff */
[----:B------:R-:W-:Y:S01]  /*6d80*/  FMUL.FTZ R99, R0, R99 ;  /* 0x0000006300637220 */ /* 0x000fe20000410000 */
[----:B----4-:R-:W-:Y:S01]  /*6d90*/  F2FP.BF16.PACK_AB R102, R181, R180 ;  /* 0x000000b4b566723e */ /* 0x010fe200000010ff */
[C---:B---3--:R-:W-:Y:S04]  /*6da0*/  HMMA.16816.F32.BF16 R84, R128.reuse, R108, R84 ;  /* 0x0000006c8054723c */ /* 0x048fe80000041854 */
        /* <DEDUP_REMOVED lines=13> */
[----:B------:R-:W-:Y:S01]  /*6e80*/  FFMA.FTZ R145, R220, c[0x0][0x2d0], -R145 ;  /* 0x0000b400dc917a23 */ /* 0x000fe20000010891 */
[----:B------:R-:W-:Y:S01]  /*6e90*/  HMMA.16816.F32.BF16 R96, R128, R106, R96 ;  /* 0x0000006a8060723c */ /* 0x000fe20000041860 */
[----:B------:R-:W3:Y:S03]  /*6ea0*/  LDSM.16.MT88.4 R104, [R196+0x2900] ;  /* 0x00290000c468783b */ /* 0x000ee60000004200 */
[--C-:B------:R-:W-:Y:S02]  /*6eb0*/  FFMA.FTZ R134, R134, c[0x0][0x2d0], -R144.reuse ;  /* 0x0000b40086867a23 */ /* 0x100fe40000010890 */
[----:B------:R-:W-:Y:S01]  /*6ec0*/  FFMA.FTZ R144, R133, c[0x0][0x2d0], -R144 ;  /* 0x0000b40085907a23 */ /* 0x000fe20000010890 */
[----:B------:R-:W-:Y:S01]  /*6ed0*/  MUFU.EX2 R229, R145 ;  /* 0x0000009100e57308 */ /* 0x000fe20000000800 */
[C---:B------:R-:W-:Y:S01]  /*6ee0*/  HMMA.16816.F32.BF16 R4, R100.reuse, R112, R4 ;  /* 0x000000706404723c */ /* 0x040fe20000041804 */
[----:B------:R-:W-:Y:S04]  /*6ef0*/  LDSM.16.MT88.4 R128, [R198+0x3100] ;  /* 0x00310000c680783b */ /* 0x000fe80000004200 */
[----:B------:R-:W-:Y:S02]  /*6f00*/  FFMA.FTZ R175, R2, R225, R175 ;  /* 0x000000e102af7223 */ /* 0x000fe400000100af */
[----:B------:R-:W-:Y:S01]  /*6f10*/  FFMA.FTZ R171, R0, R223, R171 ;  /* 0x000000df00ab7223 */ /* 0x000fe200000100ab */
[C---:B------:R-:W-:Y:S01]  /*6f20*/  HMMA.16816.F32.BF16 R8, R100.reuse, R114, R8 ;  /* 0x000000726408723c */ /* 0x040fe20000041808 */
[----:B------:R-:W-:Y:S01]  /*6f30*/  LDSM.16.MT88.4 R112, [R198+0x4900] ;  /* 0x00490000c670783b */ /* 0x000fe20000004200 */
[----:B------:R4:W-:Y:S02]  /*6f40*/  MUFU.EX2 R133, R144 ;  /* 0x0000009000857308 */ /* 0x0009e40000000800 */
[----:B------:R-:W-:Y:S01]  /*6f50*/  IADD3 R0, R221, -0x1, RZ ;  /* 0xffffffffdd007810 */ /* 0x000fe20007ffe0ff */
[----:B------:R-:W-:Y:S02]  /*6f60*/  FADD.FTZ R174, R174, R175 ;  /* 0x000000afaeae7221 */ /* 0x000fe40000010000 */
[----:B------:R-:W-:Y:S01]  /*6f70*/  FADD.FTZ R170, R170, R171 ;  /* 0x000000abaaaa7221 */ /* 0x000fe20000010000 */
[C---:B------:R-:W-:Y:S04]  /*6f80*/  HMMA.16816.F32.BF16 R12, R100.reuse, R116, R12 ;  /* 0x00000074640c723c */ /* 0x040fe8000004180c */
[----:B------:R-:W-:Y:S01]  /*6f90*/  MUFU.EX2 R224, R224 ;  /* 0x000000e000e07308 */ /* 0x000fe20000000800 */
[----:B------:R-:W-:Y:S01]  /*6fa0*/  FADD.FTZ R173, R173, R174 ;  /* 0x000000aeadad7221 */ /* 0x000fe20000010000 */
[----:B------:R-:W-:Y:S02]  /*6fb0*/  MOV R221, R0 ;  /* 0x0000000000dd7202 */ /* 0x000fe40000000f00 */
[C---:B------:R-:W-:Y:S01]  /*6fc0*/  HMMA.16816.F32.BF16 R16, R100.reuse, R118, R16 ;  /* 0x000000766410723c */ /* 0x040fe20000041810 */
[----:B------:R-:W-:Y:S03]  /*6fd0*/  LDSM.16.MT88.4 R116, [R197+0x4900] ;  /* 0x00490000c574783b */ /* 0x000fe60000004200 */
[----:B------:R-:W-:Y:S01]  /*6fe0*/  FADD.FTZ R173, R172, R173 ;  /* 0x000000adacad7221 */ /* 0x000fe20000010000 */
[----:B------:R-:W-:Y:S01]  /*6ff0*/  MOV R0, R3 ;  /* 0x0000000300007202 */ /* 0x000fe20000000f00 */
[----:B------:R-:W1:Y:S02]  /*7000*/  MUFU.EX2 R233, R233 ;  /* 0x000000e900e97308 */ /* 0x000e640000000800 */
[C---:B--2---:R-:W-:Y:S01]  /*7010*/  HMMA.16816.F32.BF16 R20, R100.reuse, R108, R20 ;  /* 0x0000006c6414723c */ /* 0x044fe20000041814 */
[----:B----4-:R-:W-:Y:S03]  /*7020*/  LDSM.16.MT88.4 R144, [R196+0x1900] ;  /* 0x00190000c490783b */ /* 0x010fe60000004200 */
[----:B------:R-:W-:Y:S04]  /*7030*/  FADD.FTZ R176, R176, R173 ;  /* 0x000000adb0b07221 */ /* 0x000fe80000010000 */
[C---:B------:R-:W-:Y:S01]  /*7040*/  HMMA.16816.F32.BF16 R24, R100.reuse, R110, R24 ;  /* 0x0000006e6418723c */ /* 0x040fe20000041818 */
[----:B------:R-:W-:Y:S01]  /*7050*/  MUFU.EX2 R226, R226 ;  /* 0x000000e200e27308 */ /* 0x000fe20000000800 */
[----:B------:R-:W2:Y:S02]  /*7060*/  LDSM.16.MT88.4 R108, [R203+0x4900] ;  /* 0x00490000cb6c783b */ /* 0x000ea40000004200 */
[----:B------:R-:W-:Y:S04]  /*7070*/  FADD.FTZ R177, R177, R176 ;  /* 0x000000b0b1b17221 */ /* 0x000fe80000010000 */
[C---:B------:R-:W-:Y:S03]  /*7080*/  HMMA.16816.F32.BF16 R28, R100.reuse, R120, R28 ;  /* 0x00000078641c723c */ /* 0x040fe6000004181c */
[----:B------:R-:W4:Y:S01]  /*7090*/  MUFU.EX2 R227, R227 ;  /* 0x000000e300e37308 */ /* 0x000f220000000800 */
[----:B------:R-:W-:Y:S04]  /*70a0*/  FADD.FTZ R180, R180, R177 ;  /* 0x000000b1b4b47221 */ /* 0x000fe80000010000 */
[C---:B------:R-:W-:Y:S01]  /*70b0*/  HMMA.16816.F32.BF16 R32, R100.reuse, R122, R32 ;  /* 0x0000007a6420723c */ /* 0x040fe20000041820 */
[----:B------:R-:W-:Y:S03]  /*70c0*/  LDSM.16.MT88.4 R120, [R198+0x1100] ;  /* 0x00110000c678783b */ /* 0x000fe60000004200 */
[----:B------:R-:W-:Y:S01]  /*70d0*/  FADD.FTZ R181, R181, R180 ;  /* 0x000000b4b5b57221 */ /* 0x000fe20000010000 */
[----:B------:R-:W1:Y:S03]  /*70e0*/  MUFU.EX2 R222, R222 ;  /* 0x000000de00de7308 */ /* 0x000e660000000800 */
[C---:B------:R-:W-:Y:S07]  /*70f0*/  HMMA.16816.F32.BF16 R36, R100.reuse, R124, R36 ;  /* 0x0000007c6424723c */ /* 0x040fee0000041824 */
[----:B------:R-:W1:Y:S01]  /*7100*/  MUFU.EX2 R134, R134 ;  /* 0x0000008600867308 */ /* 0x000e620000000800 */
        /* <DEDUP_REMOVED lines=16> */
[----:B------:R-:W1:Y:S07]  /*7210*/  LDSM.16.MT88.4 R112, [R197+0x1100] ;  /* 0x00110000c570783b */ /* 0x000e6e0000004200 */
[C---:B------:R-:W-:Y:S08]  /*7220*/  HMMA.16816.F32.BF16 R84, R100.reuse, R116, R84 ;  /* 0x000000746454723c */ /* 0x040ff00000041854 */
[C---:B------:R-:W-:Y:S01]  /*7230*/  HMMA.16816.F32.BF16 R88, R100.reuse, R118, R88 ;  /* 0x000000766458723c */ /* 0x040fe20000041858 */
[----:B------:R-:W4:Y:S07]  /*7240*/  LDSM.16.MT88.4 R116, [R203+0x3100] ;  /* 0x00310000cb74783b */ /* 0x000f2e0000004200 */
[C---:B---3--:R-:W-:Y:S08]  /*7250*/  HMMA.16816.F32.BF16 R92, R100.reuse, R104, R92 ;  /* 0x00000068645c723c */ /* 0x048ff0000004185c */
[----:B------:R-:W-:Y:S01]  /*7260*/  HMMA.16816.F32.BF16 R96, R100, R106, R96 ;  /* 0x0000006a6460723c */ /* 0x000fe20000041860 */
[----:B------:R-:W3:Y:S06]  /*7270*/  LDSM.16.MT88.4 R104, [R196+0x3100] ;  /* 0x00310000c468783b */ /* 0x000eec0000004200 */
[----:B------:R-:W-:Y:S01]  /*7280*/  F2FP.BF16.PACK_AB R100, R239, R234 ;  /* 0x000000eaef64723e */ /* 0x000fe200000010ff */
[----:B------:R-:W-:Y:S01]  /*7290*/  FADD.FTZ R234, R234, R181 ;  /* 0x000000b5eaea7221 */ /* 0x000fe20000010000 */
[----:B------:R-:W-:Y:S03]  /*72a0*/  F2FP.BF16.PACK_AB R101, R235, R232 ;  /* 0x000000e8eb65723e */ /* 0x000fe600000010ff */
[----:B-----5:R-:W-:Y:S01]  /*72b0*/  F2FP.BF16.PACK_AB R102, R237, R230 ;  /* 0x000000e6ed66723e */ /* 0x020fe200000010ff */
[----:B------:R-:W-:Y:S01]  /*72c0*/  FADD.FTZ R239, R239, R234 ;  /* 0x000000eaefef7221 */ /* 0x000fe20000010000 */
[----:B-1----:R-:W-:Y:S03]  /*72d0*/  F2FP.BF16.PACK_AB R103, R231, R228 ;  /* 0x000000e4e767723e */ /* 0x002fe600000010ff */
[----:B------:R-:W-:Y:S04]  /*72e0*/  FADD.FTZ R230, R230, R239 ;  /* 0x000000efe6e67221 */ /* 0x000fe80000010000 */
[C---:B--2---:R-:W-:Y:S03]  /*72f0*/  HMMA.16816.F32.BF16 R4, R100.reuse, R108, R4 ;  /* 0x0000006c6404723c */ /* 0x044fe60000041804 */
[----:B------:R-:W-:Y:S05]  /*7300*/  FADD.FTZ R237, R237, R230 ;  /* 0x000000e6eded7221 */ /* 0x000fea0000010000 */
[C---:B------:R-:W-:Y:S01]  /*7310*/  HMMA.16816.F32.BF16 R8, R100.reuse, R110, R8 ;  /* 0x0000006e6408723c */ /* 0x040fe20000041808 */
[----:B------:R-:W1:Y:S07]  /*7320*/  LDSM.16.MT88.4 R108, [R203+0x5100] ;  /* 0x00510000cb6c783b */ /* 0x000e6e0000004200 */
[C---:B------:R-:W-:Y:S08]  /*7330*/  HMMA.16816.F32.BF16 R12, R100.reuse, R120, R12 ;  /* 0x00000078640c723c */ /* 0x040ff0000004180c */
[C---:B------:R-:W-:Y:S08]  /*7340*/  HMMA.16816.F32.BF16 R16, R100.reuse, R122, R16 ;  /* 0x0000007a6410723c */ /* 0x040ff00000041810 */
[C---:B------:R-:W-:Y:S08]  /*7350*/  HMMA.16816.F32.BF16 R20, R100.reuse, R112, R20 ;  /* 0x000000706414723c */ /* 0x040ff00000041814 */
[C---:B------:R-:W-:Y:S01]  /*7360*/  HMMA.16816.F32.BF16 R24, R100.reuse, R114, R24 ;  /* 0x000000726418723c */ /* 0x040fe20000041818 */
[----:B------:R-:W2:Y:S07]  /*7370*/  LDSM.16.MT88.4 R112, [R198+0x5100] ;  /* 0x00510000c670783b */ /* 0x000eae0000004200 */
[C---:B------:R-:W-:Y:S08]  /*7380*/  HMMA.16816.F32.BF16 R28, R100.reuse, R124, R28 ;  /* 0x0000007c641c723c */ /* 0x040ff0000004181c */
[C---:B------:R-:W-:Y:S01]  /*7390*/  HMMA.16816.F32.BF16 R32, R100.reuse, R126, R32 ;  /* 0x0000007e6420723c */ /* 0x040fe20000041820 */
[----:B------:R-:W-:Y:S07]  /*73a0*/  LDSM.16.MT88.4 R124, [R203+0x1900] ;  /* 0x00190000cb7c783b */ /* 0x000fee0000004200 */
[C---:B----4-:R-:W-:Y:S08]  /*73b0*/  HMMA.16816.F32.BF16 R36, R100.reuse, R116, R36 ;  /* 0x000000746424723c */ /* 0x050ff00000041824 */
[C---:B------:R-:W-:Y:S01]  /*73c0*/  HMMA.16816.F32.BF16 R40, R100.reuse, R118, R40 ;  /* 0x000000766428723c */ /* 0x040fe20000041828 */
[----:B------:R-:W4:Y:S07]  /*73d0*/  LDSM.16.MT88.4 R116, [R197+0x5100] ;  /* 0x00510000c574783b */ /* 0x000f2e0000004200 */
[C---:B------:R-:W-:Y:S08]  /*73e0*/  HMMA.16816.F32.BF16 R44, R100.reuse, R128, R44 ;  /* 0x00000080642c723c */ /* 0x040ff0000004182c */
[C---:B------:R-:W-:Y:S08]  /*73f0*/  HMMA.16816.F32.BF16 R48, R100.reuse, R130, R48 ;  /* 0x000000826430723c */ /* 0x040ff00000041830 */
[C---:B------:R-:W-:Y:S07]  /*7400*/  HMMA.16816.F32.BF16 R52, R100.reuse, R136, R52 ;  /* 0x000000886434723c */ /* 0x040fee0000041834 */
[----:B------:R-:W-:Y:S01]  /*7410*/  F2FP.BF16.PACK_AB R136, R233, R224 ;  /* 0x000000e0e988723e */ /* 0x000fe200000010ff */
[C---:B------:R-:W-:Y:S04]  /*7420*/  HMMA.16816.F32.BF16 R56, R100.reuse, R138, R56 ;  /* 0x0000008a6438723c */ /* 0x040fe80000041838 */
[----:B------:R-:W-:Y:S01]  /*7430*/  F2FP.BF16.PACK_AB R137, R227, R226 ;  /* 0x000000e2e389723e */ /* 0x000fe200000010ff */
[----:B------:R-:W-:Y:S02]  /*7440*/  FADD.FTZ R224, R224, R237 ;  /* 0x000000ede0e07221 */ /* 0x000fe40000010000 */
[----:B------:R-:W-:Y:S01]  /*7450*/  F2FP.BF16.PACK_AB R138, R229, R222 ;  /* 0x000000dee58a723e */ /* 0x000fe200000010ff */
[C---:B---3--:R-:W-:Y:S04]  /*7460*/  HMMA.16816.F32.BF16 R60, R100.reuse, R104, R60 ;  /* 0x00000068643c723c */ /* 0x048fe8000004183c */
[----:B------:R-:W-:Y:S01]  /*7470*/  F2FP.BF16.PACK_AB R139, R133, R134 ;  /* 0x00000086858b723e */ /* 0x000fe200000010ff */
[----:B------:R-:W-:Y:S03]  /*7480*/  FADD.FTZ R233, R233, R224 ;  /* 0x000000e0e9e97221 */ /* 0x000fe60000010000 */
[C---:B------:R-:W-:Y:S01]  /*7490*/  HMMA.16816.F32.BF16 R64, R100.reuse, R106, R64 ;  /* 0x0000006a6440723c */ /* 0x040fe20000041840 */
[----:B------:R-:W3:Y:S03]  /*74a0*/  LDSM.16.MT88.4 R104, [R196+0x5100] ;  /* 0x00510000c468783b */ /* 0x000ee60000004200 */
[----:B------:R-:W-:Y:S04]  /*74b0*/  FADD.FTZ R222, R222, R233 ;  /* 0x000000e9dede7221 */ /* 0x000fe80000010000 */
[C---:B-1----:R-:W-:Y:S04]  /*74c0*/  HMMA.16816.F32.BF16 R68, R100.reuse, R108, R68 ;  /* 0x0000006c6444723c */ /* 0x042fe80000041844 */
[----:B------:R-:W-:Y:S04]  /*74d0*/  FADD.FTZ R225, R229, R222 ;  /* 0x000000dee5e17221 */ /* 0x000fe80000010000 */
[C---:B------:R-:W-:Y:S01]  /*74e0*/  HMMA.16816.F32.BF16 R72, R100.reuse, R110, R72 ;  /* 0x0000006e6448723c */ /* 0x040fe20000041848 */
[----:B------:R-:W1:Y:S07]  /*74f0*/  LDSM.16.MT88.4 R108, [R198+0x1900] ;  /* 0x00190000c66c783b */ /* 0x000e6e0000004200 */
[C---:B--2---:R-:W-:Y:S08]  /*7500*/  HMMA.16816.F32.BF16 R76, R100.reuse, R112, R76 ;  /* 0x00000070644c723c */ /* 0x044ff0000004184c */
[C---:B------:R-:W-:Y:S08]  /*7510*/  HMMA.16816.F32.BF16 R80, R100.reuse, R114, R80 ;  /* 0x000000726450723c */ /* 0x040ff00000041850 */
[C---:B----4-:R-:W-:Y:S08]  /*7520*/  HMMA.16816.F32.BF16 R84, R100.reuse, R116, R84 ;  /* 0x000000746454723c */ /* 0x050ff00000041854 */
[C---:B------:R-:W-:Y:S08]  /*7530*/  HMMA.16816.F32.BF16 R88, R100.reuse, R118, R88 ;  /* 0x000000766458723c */ /* 0x040ff00000041858 */
[C---:B---3--:R-:W-:Y:S08]  /*7540*/  HMMA.16816.F32.BF16 R92, R100.reuse, R104, R92 ;  /* 0x00000068645c723c */ /* 0x048ff0000004185c */
[----:B------:R-:W-:Y:S08]  /*7550*/  HMMA.16816.F32.BF16 R96, R100, R106, R96 ;  /* 0x0000006a6460723c */ /* 0x000ff00000041860 */
[C---:B------:R-:W-:Y:S01]  /*7560*/  HMMA.16816.F32.BF16 R128, R136.reuse, R124, R4 ;  /* 0x0000007c8880723c */ /* 0x040fe20000041804 */
[----:B------:R-:W2:Y:S07]  /*7570*/  LDSM.16.MT88.4 R4, [R198+0x5900] ;  /* 0x00590000c604783b */ /* 0x000eae0000004200 */
[C---:B------:R-:W-:Y:S01]  /*7580*/  HMMA.16816.F32.BF16 R124, R136.reuse, R126, R8 ;  /* 0x0000007e887c723c */ /* 0x040fe20000041808 */
[----:B------:R-:W3:Y:S07]  /*7590*/  LDSM.16.MT88.4 R8, [R197+0x5900] ;  /* 0x00590000c508783b */ /* 0x000eee0000004200 */
[C---:B-1----:R-:W-:Y:S01]  /*75a0*/  HMMA.16816.F32.BF16 R120, R136.reuse, R108, R12 ;  /* 0x0000006c8878723c */ /* 0x042fe2000004180c */
[----:B------:R-:W1:Y:S07]  /*75b0*/  LDSM.16.MT88.4 R12, [R196+0x5900] ;  /* 0x00590000c40c783b */ /* 0x000e6e0000004200 */
[C---:B------:R-:W-:Y:S08]  /*75c0*/  HMMA.16816.F32.BF16 R116, R136.reuse, R110, R16 ;  /* 0x0000006e8874723c */ /* 0x040ff00000041810 */
        /* <DEDUP_REMOVED lines=14> */
[C---:B--2---:R-:W-:Y:S07]  /*76b0*/  HMMA.16816.F32.BF16 R76, R136.reuse, R4, R76 ;  /* 0x00000004884c723c */ /* 0x044fee000004184c */
[----:B------:R-:W-:Y:S01]  /*76c0*/  FADD.FTZ R5, R169, R170 ;  /* 0x000000aaa9057221 */ /* 0x000fe20000010000 */
[C---:B------:R-:W-:Y:S04]  /*76d0*/  HMMA.16816.F32.BF16 R80, R136.reuse, R6, R80 ;  /* 0x000000068850723c */ /* 0x040fe80000041850 */
[----:B------:R-:W-:Y:S04]  /*76e0*/  FADD.FTZ R5, R168, R5 ;  /* 0x00000005a8057221 */ /* 0x000fe80000010000 */
[C---:B---3--:R-:W-:Y:S04]  /*76f0*/  HMMA.16816.F32.BF16 R84, R136.reuse, R8, R84 ;  /* 0x000000088854723c */ /* 0x048fe80000041854 */
[----:B------:R-:W-:Y:S04]  /*7700*/  FADD.FTZ R178, R178, R5 ;  /* 0x00000005b2b27221 */ /* 0x000fe80000010000 */
[C---:B------:R-:W-:Y:S04]  /*7710*/  HMMA.16816.F32.BF16 R88, R136.reuse, R10, R88 ;  /* 0x0000000a8858723c */ /* 0x040fe80000041858 */
[----:B------:R-:W-:Y:S04]  /*7720*/  FADD.FTZ R179, R179, R178 ;  /* 0x000000b2b3b37221 */ /* 0x000fe80000010000 */
[----:B------:R-:W-:Y:S01]  /*7730*/  FADD.FTZ R182, R182, R179 ;  /* 0x000000b3b6b67221 */ /* 0x000fe20000010000 */
[C---:B-1----:R-:W-:Y:S03]  /*7740*/  HMMA.16816.F32.BF16 R92, R136.reuse, R12, R92 ;  /* 0x0000000c885c723c */ /* 0x042fe6000004185c */
[----:B------:R-:W-:Y:S04]  /*7750*/  FADD.FTZ R183, R183, R182 ;  /* 0x000000b6b7b77221 */ /* 0x000fe80000010000 */
[----:B------:R-:W-:Y:S01]  /*7760*/  FADD.FTZ R232, R232, R183 ;  /* 0x000000b7e8e87221 */ /* 0x000fe20000010000 */
[----:B------:R-:W-:Y:S04]  /*7770*/  HMMA.16816.F32.BF16 R96, R136, R14, R96 ;  /* 0x0000000e8860723c */ /* 0x000fe80000041860 */
[----:B------:R-:W-:Y:S04]  /*7780*/  FADD.FTZ R235, R235, R232 ;  /* 0x000000e8ebeb7221 */ /* 0x000fe80000010000 */
[----:B------:R-:W-:Y:S04]  /*7790*/  FADD.FTZ R228, R228, R235 ;  /* 0x000000ebe4e47221 */ /* 0x000fe80000010000 */
[----:B------:R-:W-:Y:S04]  /*77a0*/  FADD.FTZ R231, R231, R228 ;  /* 0x000000e4e7e77221 */ /* 0x000fe80000010000 */
[----:B------:R-:W-:Y:S04]  /*77b0*/  FADD.FTZ R226, R226, R231 ;  /* 0x000000e7e2e27221 */ /* 0x000fe80000010000 */
[----:B------:R-:W-:Y:S04]  /*77c0*/  FADD.FTZ R227, R227, R226 ;  /* 0x000000e2e3e37221 */ /* 0x000fe80000010000 */
[----:B------:R-:W-:Y:S04]  /*77d0*/  FADD.FTZ R134, R134, R227 ;  /* 0x000000e386867221 */ /* 0x000fe80000010000 */
[----:B------:R-:W-:Y:S01]  /*77e0*/  FADD.FTZ R223, R133, R134 ;  /* 0x0000008685df7221 */ /* 0x000fe20000010000 */
[----:B------:R-:W-:-:S05]  /*77f0*/  @P0 BRA `(.L_x_33) ;  /* 0xffffd60000000947 */ /* 0x000fca000383ffff */
.L_x_32:
[----:B------:R-:W1:Y:S01]  /*7800*/  SHFL.BFLY PT, R6, R225, 0x2, 0x1f ;  /* 0x0c401f00e1067f89 */ /* 0x000e6200000e0000 */
[----:B------:R-:W-:-:S02]  /*7810*/  MOV R4, RZ ;  /* 0x000000ff00047202 */ /* 0x000fc40000000f00 */
[----:B------:R-:W-:Y:S01]  /*7820*/  MOV R2, RZ ;  /* 0x000000ff00027202 */ /* 0x000fe20000000f00 */
[----:B------:R-:W2:Y:S01]  /*7830*/  SHFL.BFLY PT, R0, R223, 0x2, 0x1f ;  /* 0x0c401f00df007f89 */ /* 0x000ea200000e0000 */
[----:B------:R-:W-:Y:S02]  /*7840*/  MOV R8, 0xff800000 ;  /* 0xff80000000087802 */ /* 0x000fe40000000f00 */
[----:B------:R-:W-:Y:S01]  /*7850*/  PLOP3.LUT P2, PT, PT, PT, PT, 0x8, 0x0 ;  /* 0x000000000000781c */ /* 0x000fe20003f4e170 */
[----:B-1----:R-:W-:Y:S02]  /*7860*/  FADD.FTZ R6, R6, R225 ;  /* 0x000000e106067221 */ /* 0x002fe40000010000 */
[----:B--2---:R-:W-:-:S03]  /*7870*/  FADD.FTZ R7, R0, R223 ;  /* 0x000000df00077221 */ /* 0x004fc60000010000 */
[----:B------:R-:W1:Y:S04]  /*7880*/  SHFL.BFLY PT, R5, R6, 0x1, 0x1f ;  /* 0x0c201f0006057f89 */ /* 0x000e6800000e0000 */
[----:B------:R-:W2:Y:S01]  /*7890*/  SHFL.BFLY PT, R0, R7, 0x1, 0x1f ;  /* 0x0c201f0007007f89 */ /* 0x000ea200000e0000 */
[----:B-1----:R-:W-:Y:S01]  /*78a0*/  FADD.FTZ R5, R6, R5 ;  /* 0x0000000506057221 */ /* 0x002fe20000010000 */
[----:B------:R-:W-:Y:S01]  /*78b0*/  MOV R6, 0xff800000 ;  /* 0xff80000000067802 */ /* 0x000fe20000000f00 */
[----:B--2---:R-:W-:-:S03]  /*78c0*/  FADD.FTZ R0, R0, R7 ;  /* 0x0000000700007221 */ /* 0x004fc60000010000 */
[----:B------:R-:W-:Y:S02]  /*78d0*/  FSETP.NE.FTZ.AND P1, PT, R5, RZ, PT ;  /* 0x000000ff0500720b */ /* 0x000fe40003f35000 */
[----:B------:R-:W-:-:S11]  /*78e0*/  FSETP.NE.FTZ.AND P0, PT, R0, RZ, PT ;  /* 0x000000ff0000720b */ /* 0x000fd60003f15000 */
[----:B------:R-:W1:Y:S01]  /*78f0*/  @P1 MUFU.RCP R4, R5 ;  /* 0x0000000500041308 */ /* 0x000e620000001000 */
[----:B------:R-:W-:-:S05]  /*7900*/  @P1 MOV R7, 0x3f317218 ;  /* 0x3f31721800071802 */ /* 0x000fca0000000f00 */
[----:B------:R-:W-:Y:S02]  /*7910*/  @P1 FMUL.FTZ R7, R7, c[0x0][0x2d0] ;  /* 0x0000b40007071a20 */ /* 0x000fe40000410000 */
[----:B------:R-:W-:Y:S08]  /*7920*/  @P0 MUFU.RCP R2, R0 ;  /* 0x0000000000020308 */ /* 0x000ff00000001000 */
[----:B------:R-:W2:Y:S01]  /*7930*/  @P1 MUFU.LG2 R5, R5 ;  /* 0x0000000500051308 */ /* 0x000ea20000000c00 */
[----:B-1----:R-:W-:-:S02]  /*7940*/  FMUL.FTZ R128, R4, R128 ;  /* 0x0000008004807220 */ /* 0x002fc40000410000 */
[C---:B------:R-:W-:Y:S02]  /*7950*/  FMUL.FTZ R129, R4.reuse, R129 ;  /* 0x0000008104817220 */ /* 0x040fe40000410000 */
[C---:B------:R-:W-:Y:S02]  /*7960*/  FMUL.FTZ R124, R4.reuse, R124 ;  /* 0x0000007c047c7220 */ /* 0x040fe40000410000 */
[C---:B------:R-:W-:Y:S01]  /*7970*/  FMUL.FTZ R125, R4.reuse, R125 ;  /* 0x0000007d047d7220 */ /* 0x040fe20000410000 */
[----:B------:R-:W1:Y:S01]  /*7980*/  @P0 MUFU.LG2 R0, R0 ;  /* 0x0000000000000308 */ /* 0x000e620000000c00 */
[C---:B------:R-:W-:Y:S02]  /*7990*/  FMUL.FTZ R120, R4.reuse, R120 ;  /* 0x0000007804787220 */ /* 0x040fe40000410000 */
[C---:B------:R-:W-:Y:S02]  /*79a0*/  FMUL.FTZ R121, R4.reuse, R121 ;  /* 0x0000007904797220 */ /* 0x040fe40000410000 */
[----:B------:R-:W-:-:S02]  /*79b0*/  FMUL.FTZ R116, R4, R116 ;  /* 0x0000007404747220 */ /* 0x000fc40000410000 */
[C---:B------:R-:W-:Y:S02]  /*79c0*/  FMUL.FTZ R117, R4.reuse, R117 ;  /* 0x0000007504757220 */ /* 0x040fe40000410000 */
[C---:B------:R-:W-:Y:S02]  /*79d0*/  FMUL.FTZ R112, R4.reuse, R112 ;  /* 0x0000007004707220 */ /* 0x040fe40000410000 */
[C---:B------:R-:W-:Y:S02]  /*79e0*/  FMUL.FTZ R113, R4.reuse, R113 ;  /* 0x0000007104717220 */ /* 0x040fe40000410000 */
        /* <DEDUP_REMOVED lines=37> */
[----:B------:R-:W-:Y:S01]  /*7c40*/  FMUL.FTZ R97, R4, R97 ;  /* 0x0000006104617220 */ /* 0x000fe20000410000 */
[----:B------:R-:W-:Y:S01]  /*7c50*/  @P0 MOV R4, 0x3f317218 ;  /* 0x3f31721800040802 */ /* 0x000fe20000000f00 */
[----:B--2---:R-:W-:-:S02]  /*7c60*/  @P1 FMUL.FTZ R5, R5, 0.69314718246459960938 ;  /* 0x3f31721805051820 */ /* 0x004fc40000410000 */
[----:B-1----:R-:W-:Y:S02]  /*7c70*/  @P0 FMUL.FTZ R0, R0, 0.69314718246459960938 ;  /* 0x3f31721800000820 */ /* 0x002fe40000410000 */
[----:B------:R-:W-:Y:S02]  /*7c80*/  @P0 FMUL.FTZ R4, R4, c[0x0][0x2d0] ;  /* 0x0000b40004040a20 */ /* 0x000fe40000410000 */
        /* <DEDUP_REMOVED lines=47> */
[----:B------:R-:W-:Y:S02]  /*7f80*/  FMUL.FTZ R99, R2, R99 ;  /* 0x0000006302637220 */ /* 0x000fe40000410000 */
[----:B------:R-:W-:Y:S02]  /*7f90*/  @P1 FFMA.FTZ R6, R7, R132, R5 ;  /* 0x0000008407061223 */ /* 0x000fe40000010005 */
[----:B------:R-:W-:Y:S02]  /*7fa0*/  @P0 FFMA.FTZ R8, R4, R3, R0 ;  /* 0x0000000304080223 */ /* 0x000fe40000010000 */
.L_x_24:
[----:B------:R-:W-:Y:S01]  /*7fb0*/  USHF.R.S32.HI UR8, URZ, 0x1f, UR9 ;  /* 0x0000001f3f087899 */ /* 0x000fe20008011409 */
[----:B------:R-:W-:Y:S05]  /*7fc0*/  @P2 BRA `(.L_x_36) ;  /* 0x000017e000002947 */ /* 0x000fea0003800000 */
[----:B------:R-:W2:Y:S01]  /*7fd0*/  S2R R0, SR_TID.X ;  /* 0x0000000000007919 */ /* 0x000ea20000002100 */
[----:B------:R-:W-:Y:S01]  /*7fe0*/  F2FP.BF16.PACK_AB R128, R129, R128 ;  /* 0x000000808180723e */ /* 0x000fe200000010ff */
[----:B------:R-:W-:Y:S01]  /*7ff0*/  ULDC.64 UR4, c[0x0][0x500] ;  /* 0x0001400000047ab9 */ /* 0x000fe20000000a00 */
[----:B------:R-:W-:Y:S01]  /*8000*/  F2FP.BF16.PACK_AB R130, R131, R130 ;  /* 0x000000828382723e */ /* 0x000fe200000010ff */
[----:B------:R-:W-:Y:S01]  /*8010*/  UISETP.NE.U32.AND UP1, UPT, URZ, UR4, UPT ;  /* 0x000000043f00728c */ /* 0x000fe2000bf25070 */
[----:B------:R-:W-:Y:S01]  /*8020*/  F2FP.BF16.PACK_AB R124, R125, R124 ;  /* 0x0000007c7d7c723e */ /* 0x000fe200000010ff */
[----:B------:R-:W-:Y:S01]  /*8030*/  UMOV UR6, 0x4 ;  /* 0x0000000400067882 */ /* 0x000fe20000000000 */
[----:B------:R-:W-:Y:S01]  /*8040*/  F2FP.BF16.PACK_AB R126, R127, R126 ;  /* 0x0000007e7f7e723e */ /* 0x000fe200000010ff */
[----:B------:R-:W-:Y:S01]  /*8050*/  UISETP.NE.AND.EX UP1, UPT, URZ, UR5, UPT, UP1 ;  /* 0x000000053f00728c */ /* 0x000fe2000bf25310 */
[----:B------:R-:W-:-:S02]  /*8060*/  F2FP.BF16.PACK_AB R120, R121, R120 ;  /* 0x000000787978723e */ /* 0x000fc400000010ff */
[----:B------:R-:W-:Y:S01]  /*8070*/  F2FP.BF16.PACK_AB R122, R123, R122 ;  /* 0x0000007a7b7a723e */ /* 0x000fe200000010ff */
[----:B------:R-:W-:Y:S01]  /*8080*/  ULDC.64 UR4, c[0x0][0x500] ;  /* 0x0001400000047ab9 */ /* 0x000fe20000000a00 */
[----:B------:R-:W-:Y:S01]  /*8090*/  F2FP.BF16.PACK_AB R116, R117, R116 ;  /* 0x000000747574723e */ /* 0x000fe200000010ff */
[----:B------:R-:W-:Y:S01]  /*80a0*/  UIMAD.WIDE UR4, UR16, UR6, UR4 ;  /* 0x00000006100472a5 */ /* 0x000fe2000f8e0204 */
[----:B------:R-:W-:Y:S02]  /*80b0*/  F2FP.BF16.PACK_AB R118, R119, R118 ;  /* 0x000000767776723e */ /* 0x000fe400000010ff */
[----:B------:R-:W-:Y:S02]  /*80c0*/  F2FP.BF16.PACK_AB R112, R113, R112 ;  /* 0x000000707170723e */ /* 0x000fe400000010ff */
[----:B------:R-:W-:Y:S02]  /*80d0*/  F2FP.BF16.PACK_AB R114, R115, R114 ;  /* 0x000000727372723e */ /* 0x000fe400000010ff */
[----:B------:R-:W-:-:S02]  /*80e0*/  F2FP.BF16.PACK_AB R108, R109, R108 ;  /* 0x0000006c6d6c723e */ /* 0x000fc400000010ff */
[----:B------:R-:W-:Y:S02]  /*80f0*/  F2FP.BF16.PACK_AB R110, R111, R110 ;  /* 0x0000006e6f6e723e */ /* 0x000fe400000010ff */
[----:B--2---:R-:W-:Y:S02]  /*8100*/  SHF.R.S32.HI R3, RZ, 0x1f, R0 ;  /* 0x0000001fff037819 */ /* 0x004fe40000011400 */
[----:B------:R-:W-:Y:S02]  /*8110*/  F2FP.BF16.PACK_AB R104, R105, R104 ;  /* 0x000000686968723e */ /* 0x000fe400000010ff */
[----:B-1----:R-:W-:Y:S02]  /*8120*/  LEA.HI R2, R3, R0, RZ, 0x2 ;  /* 0x0000000003027211 */ /* 0x002fe400078f10ff */
[----:B------:R-:W-:Y:S02]  /*8130*/  F2FP.BF16.PACK_AB R106, R107, R106 ;  /* 0x0000006a6b6a723e */ /* 0x000fe400000010ff */
[----:B------:R-:W-:-:S02]  /*8140*/  SHF.R.S32.HI R5, RZ, 0x2, R2 ;  /* 0x00000002ff057819 */ /* 0x000fc40000011402 */
[----:B------:R-:W-:Y:S02]  /*8150*/  SHF.R.S32.HI R4, RZ, 0x1f, R2 ;  /* 0x0000001fff047819 */ /* 0x000fe40000011402 */
[----:B------:R-:W-:Y:S02]  /*8160*/  LOP3.LUT R7, R2, 0xfffffffc, RZ, 0xc0, !PT ;  /* 0xfffffffc02077812 */ /* 0x000fe400078ec0ff */
[----:B------:R-:W-:Y:S02]  /*8170*/  LEA.HI R4, R4, R5, RZ, 0x3 ;  /* 0x0000000504047211 */ /* 0x000fe400078f18ff */
[----:B------:R-:W-:Y:S01]  /*8180*/  F2FP.BF16.PACK_AB R100, R101, R100 ;  /* 0x000000646564723e */ /* 0x000fe200000010ff */
[----:B------:R-:W-:Y:S01]  /*8190*/  IMAD.IADD R7, R0, 0x1, -R7 ;  /* 0x0000000100077824 */ /* 0x000fe200078e0a07 */
[----:B------:R-:W-:Y:S02]  /*81a0*/  LOP3.LUT R4, R4, 0xfffffff8, RZ, 0xc0, !PT ;  /* 0xfffffff804047812 */ /* 0x000fe400078ec0ff */
[----:B------:R-:W-:-:S02]  /*81b0*/  F2FP.BF16.PACK_AB R102, R103, R102 ;  /* 0x000000666766723e */ /* 0x000fc400000010ff */
[----:B------:R-:W-:Y:S01]  /*81c0*/  F2FP.BF16.PACK_AB R36, R37, R36 ;  /* 0x000000242524723e */ /* 0x000fe200000010ff */
[----:B------:R-:W-:Y:S01]  /*81d0*/  IMAD.IADD R5, R5, 0x1, -R4 ;  /* 0x0000000105057824 */ /* 0x000fe200078e0a04 */
[----:B------:R-:W-:Y:S02]  /*81e0*/  LEA.HI R4, R3, R0, RZ, 0x5 ;  /* 0x0000000003047211 */ /* 0x000fe400078f28ff */
[----:B------:R-:W-:Y:S01]  /*81f0*/  F2FP.BF16.PACK_AB R38, R39, R38 ;  /* 0x000000262726723e */ /* 0x000fe200000010ff */
[C---:B------:R-:W-:Y:S01]  /*8200*/  IMAD.SHL.U32 R9, R5.reuse, 0x40, RZ ;  /* 0x0000004005097824 */ /* 0x040fe200078e00ff */
[----:B------:R-:W-:Y:S02]  /*8210*/  SHF.R.S32.HI R2, RZ, 0x5, R4 ;  /* 0x00000005ff027819 */ /* 0x000fe40000011404 */
[----:B------:R-:W-:Y:S02]  /*8220*/  LOP3.LUT R11, R5, 0x1, RZ, 0xc0, !PT ;  /* 0x00000001050b7812 */ /* 0x000fe400078ec0ff */
[----:B------:R-:W-:Y:S01]  /*8230*/  LOP3.LUT R9, R9, 0x1c0, RZ, 0xc0, !PT ;  /* 0x000001c009097812 */ /* 0x000fe200078ec0ff */
[----:B------:R-:W-:Y:S01]  /*8240*/  IMAD R10, R2, 0x200, R7 ;  /* 0x00000200020a7824 */ /* 0x000fe200078e0207 */
[----:B------:R-:W-:-:S02]  /*8250*/  ISETP.NE.U32.AND P0, PT, R11, 0x1, PT ;  /* 0x000000010b00780c */ /* 0x000fc40003f05070 */
[----:B------:R-:W-:Y:S02]  /*8260*/  LEA.HI R9, R9, R9, RZ, 0x1d ;  /* 0x0000000909097211 */ /* 0x000fe400078fe8ff */
[----:B------:R-:W-:Y:S01]  /*8270*/  R2P PR, R5, 0x6 ;  /* 0x0000000605007804 */ /* 0x000fe20000000000 */
[----:B------:R-:W-:Y:S01]  /*8280*/  IMAD.MOV.U32 R5, RZ, RZ, 0x20 ;  /* 0x00000020ff057424 */ /* 0x000fe200078e00ff */
[----:B------:R-:W-:Y:S01]  /*8290*/  F2FP.BF16.PACK_AB R40, R41, R40 ;  /* 0x000000282928723e */ /* 0x000fe200000010ff */
[----:B------:R-:W-:Y:S01]  /*82a0*/  IMAD.U32 R9, R10, 0x2, R9 ;  /* 0x000000020a097824 */ /* 0x000fe200078e0009 */
[----:B------:R-:W-:Y:S02]  /*82b0*/  F2FP.BF16.PACK_AB R42, R43, R42 ;  /* 0x0000002a2b2a723e */ /* 0x000fe400000010ff */
[----:B------:R-:W-:Y:S01]  /*82c0*/  F2FP.BF16.PACK_AB R44, R45, R44 ;  /* 0x0000002c2d2c723e */ /* 0x000fe200000010ff */
[----:B------:R-:W-:Y:S01]  /*82d0*/  IMAD.SHL.U32 R9, R9, 0x2, RZ ;  /* 0x0000000209097824 */ /* 0x000fe200078e00ff */
[----:B------:R-:W-:Y:S01]  /*82e0*/  BAR.SYNC.DEFER_BLOCKING 0x1, 0x100 ;  /* 0x0044000000007b1d */ /* 0x000fe20000010000 */
[----:B------:R-:W-:-:S02]  /*82f0*/  F2FP.BF16.PACK_AB R46, R47, R46 ;  /* 0x0000002e2f2e723e */ /* 0x000fc400000010ff */
[----:B------:R-:W-:Y:S02]  /*8300*/  F2FP.BF16.PACK_AB R48, R49, R48 ;  /* 0x000000303130723e */ /* 0x000fe400000010ff */
[C---:B------:R-:W-:Y:S02]  /*8310*/  IADD3 R10, R9.reuse, 0x80, RZ ;  /* 0x00000080090a7810 */ /* 0x040fe40007ffe0ff */
[----:B------:R-:W-:Y:S02]  /*8320*/  IADD3 R11, R9, 0x70, RZ ;  /* 0x00000070090b7810 */ /* 0x000fe40007ffe0ff */
[----:B------:R-:W-:Y:S02]  /*8330*/  @P0 IADD3 R11, R10, 0x10, RZ ;  /* 0x000000100a0b0810 */ /* 0x000fe40007ffe0ff */
[----:B------:R-:W-:Y:S01]  /*8340*/  SEL R10, R5, 0xffffffe0, !P1 ;  /* 0xffffffe0050a7807 */ /* 0x000fe20004800000 */
[----:B------:R-:W-:Y:S01]  /*8350*/  IMAD.MOV.U32 R5, RZ, RZ, 0x40 ;  /* 0x00000040ff057424 */ /* 0x000fe200078e00ff */
[----:B------:R-:W-:-:S02]  /*8360*/  F2FP.BF16.PACK_AB R50, R51, R50 ;  /* 0x000000323332723e */ /* 0x000fc400000010ff */
[----:B------:R-:W-:Y:S01]  /*8370*/  F2FP.BF16.PACK_AB R52, R53, R52 ;  /* 0x000000343534723e */ /* 0x000fe200000010ff */
[----:B------:R-:W-:Y:S01]  /*8380*/  IMAD.IADD R13, R9, 0x1, R10 ;  /* 0x00000001090d7824 */ /* 0x000fe200078e020a */
[----:B------:R-:W-:Y:S01]  /*8390*/  SEL R12, R5, 0xffffffc0, !P2 ;  /* 0xffffffc0050c7807 */ /* 0x000fe20005000000 */
[--C-:B------:R-:W-:Y:S01]  /*83a0*/  IMAD.IADD R5, R10, 0x1, R11.reuse ;  /* 0x000000010a057824 */ /* 0x100fe200078e020b */
[----:B------:R-:W-:Y:S01]  /*83b0*/  F2FP.BF16.PACK_AB R54, R55, R54 ;  /* 0x000000363736723e */ /* 0x000fe200000010ff */
[----:B------:R-:W-:Y:S01]  /*83c0*/  IMAD.U32 R10, RZ, RZ, UR4 ;  /* 0x00000004ff0a7e24 */ /* 0x000fe2000f8e00ff */
[----:B------:R-:W-:Y:S01]  /*83d0*/  F2FP.BF16.PACK_AB R56, R57, R56 ;  /* 0x000000383938723e */ /* 0x000fe200000010ff */
[--C-:B------:R-:W-:Y:S01]  /*83e0*/  IMAD.IADD R15, R9, 0x1, R12.reuse ;  /* 0x00000001090f7824 */ /* 0x100fe200078e020c */
[----:B------:R-:W-:Y:S01]  /*83f0*/  F2FP.BF16.PACK_AB R58, R59, R58 ;  /* 0x0000003a3b3a723e */ /* 0x000fe200000010ff */
[----:B------:R-:W-:Y:S01]  /*8400*/  STS [R9+0x80], R128 ;  /* 0x0000808009007388 */ /* 0x000fe20000000800 */
[C---:B------:R-:W-:Y:S01]  /*8410*/  IMAD.IADD R17, R12.reuse, 0x1, R11 ;  /* 0x000000010c117824 */ /* 0x040fe200078e020b */
[----:B------:R-:W-:Y:S01]  /*8420*/  F2FP.BF16.PACK_AB R60, R61, R60 ;  /* 0x0000003c3d3c723e */ /* 0x000fe200000010ff */
[----:B------:R-:W-:Y:S01]  /*8430*/  IMAD.IADD R19, R12, 0x1, R13 ;  /* 0x000000010c137824 */ /* 0x000fe200078e020d */
[----:B------:R-:W-:Y:S01]  /*8440*/  STS [R9+0x480], R130 ;  /* 0x0004808209007388 */ /* 0x000fe20000000800 */
[----:B------:R-:W-:Y:S01]  /*8450*/  IMAD.IADD R21, R5, 0x1, R12 ;  /* 0x0000000105157824 */ /* 0x000fe200078e020c */
[----:B------:R-:W-:-:S02]  /*8460*/  F2FP.BF16.PACK_AB R62, R63, R62 ;  /* 0x0000003e3f3e723e */ /* 0x000fc400000010ff */
[----:B------:R-:W-:Y:S01]  /*8470*/  STS [R11], R124 ;  /* 0x0000007c0b007388 */ /* 0x000fe20000000800 */
[----:B------:R-:W-:Y:S02]  /*8480*/  F2FP.BF16.PACK_AB R64, R65, R64 ;  /* 0x000000404140723e */ /* 0x000fe400000010ff */
[----:B------:R-:W-:Y:S01]  /*8490*/  F2FP.BF16.PACK_AB R66, R67, R66 ;  /* 0x000000424342723e */ /* 0x000fe200000010ff */
[----:B------:R-:W-:Y:S01]  /*84a0*/  STS [R11+0x400], R126 ;  /* 0x0004007e0b007388 */ /* 0x000fe20000000800 */
[----:B------:R-:W-:Y:S02]  /*84b0*/  F2FP.BF16.PACK_AB R68, R69, R68 ;  /* 0x000000444544723e */ /* 0x000fe400000010ff */
[----:B------:R-:W-:Y:S01]  /*84c0*/  F2FP.BF16.PACK_AB R70, R71, R70 ;  /* 0x000000464746723e */ /* 0x000fe200000010ff */
[----:B------:R-:W-:Y:S01]  /*84d0*/  STS [R13+0x80], R120 ;  /* 0x000080780d007388 */ /* 0x000fe20000000800 */
[----:B------:R-:W-:Y:S02]  /*84e0*/  F2FP.BF16.PACK_AB R72, R73, R72 ;  /* 0x000000484948723e */ /* 0x000fe400000010ff */
[----:B------:R-:W-:Y:S01]  /*84f0*/  F2FP.BF16.PACK_AB R74, R75, R74 ;  /* 0x0000004a4b4a723e */ /* 0x000fe200000010ff */
[----:B------:R-:W-:Y:S01]  /*8500*/  STS [R13+0x480], R122 ;  /* 0x0004807a0d007388 */ /* 0x000fe20000000800 */
[----:B------:R-:W-:-:S02]  /*8510*/  F2FP.BF16.PACK_AB R76, R77, R76 ;  /* 0x0000004c4d4c723e */ /* 0x000fc400000010ff */
[----:B------:R-:W-:Y:S01]  /*8520*/  F2FP.BF16.PACK_AB R78, R79, R78 ;  /* 0x0000004e4f4e723e */ /* 0x000fe200000010ff */
[----:B------:R-:W-:Y:S01]  /*8530*/  STS [R5], R116 ;  /* 0x0000007405007388 */ /* 0x000fe20000000800 */
        /* <DEDUP_REMOVED lines=8> */
[----:B------:R-:W-:Y:S01]  /*85c0*/  STS [R15+0x480], R114 ;  /* 0x000480720f007388 */ /* 0x000fe20000000800 */
[----:B------:R-:W-:Y:S02]  /*85d0*/  F2FP.BF16.PACK_AB R92, R93, R92 ;  /* 0x0000005c5d5c723e */ /* 0x000fe400000010ff */
[----:B------:R-:W-:Y:S01]  /*85e0*/  F2FP.BF16.PACK_AB R94, R95, R94 ;  /* 0x0000005e5f5e723e */ /* 0x000fe200000010ff */
[----:B------:R-:W-:Y:S01]  /*85f0*/  STS [R17], R108 ;  /* 0x0000006c11007388 */ /* 0x000fe20000000800 */
[----:B------:R-:W-:Y:S02]  /*8600*/  F2FP.BF16.PACK_AB R96, R97, R96 ;  /* 0x000000606160723e */ /* 0x000fe400000010ff */
[----:B------:R-:W-:Y:S01]  /*8610*/  F2FP.BF16.PACK_AB R98, R99, R98 ;  /* 0x000000626362723e */ /* 0x000fe200000010ff */
[----:B------:R-:W-:Y:S01]  /*8620*/  STS [R17+0x400], R110 ;  /* 0x0004006e11007388 */ /* 0x000fe20000000800 */
[----:B------:R-:W-:-:S03]  /*8630*/  PLOP3.LUT P0, PT, PT, PT, UP1, 0x80, 0x0 ;  /* 0x000000000000781c */ /* 0x000fc60003f0f018 */
[----:B------:R-:W-:Y:S04]  /*8640*/  STS [R19+0x80], R104 ;  /* 0x0000806813007388 */ /* 0x000fe80000000800 */
[----:B------:R-:W-:Y:S04]  /*8650*/  STS [R19+0x480], R106 ;  /* 0x0004806a13007388 */ /* 0x000fe80000000800 */
[----:B------:R-:W-:Y:S04]  /*8660*/  STS [R21], R100 ;  /* 0x0000006415007388 */ /* 0x000fe80000000800 */
        /* <DEDUP_REMOVED lines=24> */
[----:B------:R2:W-:Y:S04]  /*87f0*/  STS [R5+0x8400], R82 ;  /* 0x0084005205007388 */ /* 0x0005e80000000800 */
[----:B------:R3:W-:Y:S04]  /*8800*/  STS [R15+0x8080], R84 ;  /* 0x008080540f007388 */ /* 0x0007e80000000800 */
[----:B------:R3:W-:Y:S01]  /*8810*/  STS [R15+0x8480], R86 ;  /* 0x008480560f007388 */ /* 0x0007e20000000800 */
[----:B-1----:R-:W-:Y:S01]  /*8820*/  IMAD.U32 R11, RZ, RZ, UR5 ;  /* 0x00000005ff0b7e24 */ /* 0x002fe2000f8e00ff */
[----:B------:R-:W-:-:S02]  /*8830*/  ULDC.64 UR4, c[0x0][0x508] ;  /* 0x0001420000047ab9 */ /* 0x000fc40000000a00 */
[----:B------:R3:W-:Y:S04]  /*8840*/  STS [R17+0x8000], R88 ;  /* 0x0080005811007388 */ /* 0x0007e80000000800 */
[----:B------:R3:W-:Y:S04]  /*8850*/  STS [R17+0x8400], R90 ;  /* 0x0084005a11007388 */ /* 0x0007e80000000800 */
[----:B------:R3:W-:Y:S04]  /*8860*/  STS [R19+0x8080], R92 ;  /* 0x0080805c13007388 */ /* 0x0007e80000000800 */
[----:B------:R3:W-:Y:S04]  /*8870*/  STS [R19+0x8480], R94 ;  /* 0x0084805e13007388 */ /* 0x0007e80000000800 */
[----:B------:R3:W-:Y:S04]  /*8880*/  STS [R21+0x8000], R96 ;  /* 0x0080006015007388 */ /* 0x0007e80000000800 */
[----:B------:R3:W-:Y:S04]  /*8890*/  STS [R21+0x8400], R98 ;  /* 0x0084006215007388 */ /* 0x0007e80000000800 */
[----:B------:R-:W-:Y:S01]  /*88a0*/  BAR.SYNC.DEFER_BLOCKING 0x1, 0x100 ;  /* 0x0044000000007b1d */ /* 0x000fe20000010000 */
[----:B------:R-:W-:-:S04]  /*88b0*/  UISETP.NE.U32.AND UP0, UPT, URZ, UR4, UPT ;  /* 0x000000043f00728c */ /* 0x000fc8000bf05070 */
[----:B------:R-:W-:Y:S01]  /*88c0*/  UISETP.NE.AND.EX UP0, UPT, URZ, UR5, UPT, UP0 ;  /* 0x000000053f00728c */ /* 0x000fe2000bf05300 */
[----:B------:R-:W4:Y:S02]  /*88d0*/  @P0 LDG.E R9, [R10.64] ;  /* 0x0000000e0a090981 */ /* 0x000f24000c1e1900 */
[----:B------:R-:W-:-:S03]  /*88e0*/  ULDC.64 UR4, c[0x0][0x508] ;  /* 0x0001420000047ab9 */ /* 0x000fc60000000a00 */
[----:B------:R-:W-:-:S05]  /*88f0*/  PLOP3.LUT P1, PT, PT, PT, UP0, 0x80, 0x0 ;  /* 0x000000000000781c */ /* 0x000fca0003f2f008 */
[----:B------:R-:W-:Y:S01]  /*8900*/  @UP0 UIMAD.WIDE UR4, UR16, UR6, UR4 ;  /* 0x00000006100402a5 */ /* 0x000fe2000f8e0204 */
[----:B--2---:R-:W-:-:S05]  /*8910*/  IMAD.MOV.U32 R5, RZ, RZ, c[0x0][0x388] ;  /* 0x0000e200ff057624 */ /* 0x004fca00078e00ff */
[----:B------:R-:W-:Y:S02]  /*8920*/  IMAD.U32 R12, RZ, RZ, UR4 ;  /* 0x00000004ff0c7e24 */ /* 0x000fe4000f8e00ff */
[----:B------:R-:W-:-:S05]  /*8930*/  IMAD.U32 R13, RZ, RZ, UR5 ;  /* 0x00000005ff0d7e24 */ /* 0x000fca000f8e00ff */
[----:B------:R3:W5:Y:S01]  /*8940*/  @P1 LDG.E R5, [R12.64] ;  /* 0x0000000e0c051981 */ /* 0x000762000c1e1900 */
[----:B------:R-:W-:Y:S02]  /*8950*/  UMOV UR18, URZ ;  /* 0x0000003f00127c82 */ /* 0x000fe40008000000 */
[----:B------:R-:W-:Y:S01]  /*8960*/  UMOV UR19, URZ ;  /* 0x0000003f00137c82 */ /* 0x000fe20008000000 */
[----:B----4-:R-:W1:Y:S02]  /*8970*/  @P0 R2UR UR5, R9 ;  /* 0x00000000090503c2 */ /* 0x010e6400000e0000 */
[----:B-1----:R-:W-:Y:S02]  /*8980*/  @UP1 USHF.R.S32.HI UR4, URZ, 0x1f, UR5 ;  /* 0x0000001f3f041899 */ /* 0x002fe40008011405 */
[----:B------:R-:W-:-:S05]  /*8990*/  @UP1 UMOV UR18, UR5 ;  /* 0x0000000500121c82 */ /* 0x000fca0008000000 */
[----:B------:R-:W-:Y:S01]  /*89a0*/  @UP1 UMOV UR19, UR4 ;  /* 0x0000000400131c82 */ /* 0x000fe20008000000 */
[----:B------:R-:W-:Y:S05]  /*89b0*/  @P1 BRA `(.L_x_37) ;  /* 0x0000004000001947 */ /* 0x000fea0003800000 */
[----:B---3--:R-:W-:Y:S05]  /*89c0*/  @!P0 BRA `(.L_x_37) ;  /* 0x0000003000008947 */ /* 0x008fea0003800000 */
[----:B-----5:R-:W2:Y:S04]  /*89d0*/  LDG.E R5, [R10.64] ;  /* 0x0000000e0a057981 */ /* 0x020ea8000c1e1900 */
[----:B------:R-:W2:Y:S02]  /*89e0*/  LDG.E R12, [R10.64+0x4] ;  /* 0x0000040e0a0c7981 */ /* 0x000ea4000c1e1900 */
[----:B--2---:R-:W-:Y:S02]  /*89f0*/  IADD3 R5, -R5, R12, RZ ;  /* 0x0000000c05057210 */ /* 0x004fe40007ffe1ff */
.L_x_37:
[----:B---3--:R-:W-:Y:S01]  /*8a00*/  SHF.R.S32.HI R11, RZ, 0x1f, R2 ;  /* 0x0000001fff0b7819 */ /* 0x008fe20000011402 */
[----:B------:R-:W1:Y:S01]  /*8a10*/  S2R R55, SR_CTAID.X ;  /* 0x0000000000377919 */ /* 0x000e620000002500 */
[----:B------:R-:W-:Y:S01]  /*8a20*/  LOP3.LUT R13, R4, 0xffffffe0, RZ, 0xc0, !PT ;  /* 0xffffffe0040d7812 */ /* 0x000fe200078ec0ff */
[----:B------:R-:W-:Y:S01]  /*8a30*/  IMAD.MOV.U32 R9, RZ, RZ, c[0x0][0x4e8] ;  /* 0x00013a00ff097624 */ /* 0x000fe200078e00ff */
[----:B------:R-:W-:Y:S01]  /*8a40*/  LEA.HI R11, R11, R2, RZ, 0x3 ;  /* 0x000000020b0b7211 */ /* 0x000fe200078f18ff */
[----:B------:R-:W-:Y:S01]  /*8a50*/  ULDC.64 UR6, c[0x0][0x490] ;  /* 0x0001240000067ab9 */ /* 0x000fe20000000a00 */
[----:B------:R-:W-:Y:S01]  /*8a60*/  BSSY B0, `(.L_x_38) ;  /* 0x000008c000007945 */ /* 0x000fe20003800000 */
[----:B------:R-:W-:Y:S01]  /*8a70*/  IMAD.IADD R4, R0, 0x1, -R13 ;  /* 0x0000000100047824 */ /* 0x000fe200078e0a0d */
[----:B------:R-:W-:Y:S01]  /*8a80*/  LOP3.LUT R11, R11, 0xffffff8, RZ, 0xc0, !PT ;  /* 0x0ffffff80b0b7812 */ /* 0x000fe200078ec0ff */
[----:B------:R-:W-:Y:S01]  /*8a90*/  USHF.R.S32.HI UR13, URZ, 0x1f, UR16 ;  /* 0x0000001f3f0d7899 */ /* 0x000fe20008011410 */
[----:B------:R-:W-:Y:S01]  /*8aa0*/  ISETP.NE.AND P1, PT, R9, 0x1, PT ;  /* 0x000000010900780c */ /* 0x000fe20003f25270 */
[----:B------:R-:W-:Y:S01]  /*8ab0*/  ULDC.64 UR4, c[0x0][0x3a0] ;  /* 0x0000e80000047ab9 */ /* 0x000fe20000000a00 */
[----:B------:R-:W-:Y:S01]  /*8ac0*/  SHF.R.S32.HI R13, RZ, 0x1f, R4 ;  /* 0x0000001fff0d7819 */ /* 0x000fe20000011404 */
[----:B------:R-:W-:Y:S01]  /*8ad0*/  IMAD.IADD R11, R2, 0x1, -R11 ;  /* 0x00000001020b7824 */ /* 0x000fe200078e0a0b */
[----:B------:R-:W-:Y:S01]  /*8ae0*/  LEA.HI R9, R7, R7, RZ, 0x1 ;  /* 0x0000000707097211 */ /* 0x000fe200078f08ff */
[----:B------:R-:W-:Y:S01]  /*8af0*/  UIMAD UR12, UR8, UR6, URZ ;  /* 0x00000006080c72a4 */ /* 0x000fe2000f8e023f */
[----:B------:R-:W-:Y:S01]  /*8b00*/  LEA.HI R2, R13, R4, RZ, 0x2 ;  /* 0x000000040d027211 */ /* 0x000fe200078f10ff */
[----:B------:R-:W-:Y:S01]  /*8b10*/  UMOV UR10, UR18 ;  /* 0x00000012000a7c82 */ /* 0x000fe20008000000 */
[----:B------:R-:W-:Y:S01]  /*8b20*/  LOP3.LUT R10, R9, 0x1ffffffe, RZ, 0xc0, !PT ;  /* 0x1ffffffe090a7812 */ /* 0x000fe200078ec0ff */
[----:B------:R-:W-:Y:S01]  /*8b30*/  UMOV UR11, UR19 ;  /* 0x00000013000b7c82 */ /* 0x000fe20008000000 */
[----:B------:R-:W-:Y:S01]  /*8b40*/  SHF.R.S32.HI R2, RZ, 0x2, R2 ;  /* 0x00000002ff027819 */ /* 0x000fe20000011402 */
[----:B------:R-:W-:Y:S01]  /*8b50*/  UIMAD UR17, UR19, UR4, URZ ;  /* 0x00000004131172a4 */ /* 0x000fe2000f8e023f */
[----:B------:R-:W-:Y:S01]  /*8b60*/  LOP3.LUT P2, RZ, R4, 0x3, RZ, 0xc0, !PT ;  /* 0x0000000304ff7812 */ /* 0x000fe2000784c0ff */
[----:B------:R-:W-:Y:S01]  /*8b70*/  IMAD.IADD R7, R7, 0x1, -R10 ;  /* 0x0000000107077824 */ /* 0x000fe200078e0a0a */
[----:B------:R-:W-:Y:S01]  /*8b80*/  USEL UR13, UR13, URZ, !UP1 ;  /* 0x0000003f0d0d7287 */ /* 0x000fe2000c800000 */
[----:B------:R-:W-:Y:S01]  /*8b90*/  IMAD R2, R11, 0x10, R2 ;  /* 0x000000100b027824 */ /* 0x000fe200078e0202 */
[CC--:B------:R-:W-:Y:S01]  /*8ba0*/  LEA.HI R4, R3.reuse, R0.reuse, RZ, 0x3 ;  /* 0x0000000003047211 */ /* 0x0c0fe200078f18ff */
[----:B------:R-:W-:Y:S01]  /*8bb0*/  UIMAD.WIDE.U32 UR10, UR9, UR6, UR10 ;  /* 0x00000006090a72a5 */ /* 0x000fe2000f8e000a */
[----:B------:R-:W-:Y:S01]  /*8bc0*/  LEA.HI R3, R3, R0, RZ, 0x6 ;  /* 0x0000000003037211 */ /* 0x000fe200078f30ff */
[--C-:B------:R-:W-:Y:S01]  /*8bd0*/  IMAD R10, R7, 0x8, R2.reuse ;  /* 0x00000008070a7824 */ /* 0x100fe200078e0202 */
[----:B------:R-:W-:Y:S01]  /*8be0*/  UIMAD UR12, UR9, UR7, UR12 ;  /* 0x00000007090c72a4 */ /* 0x000fe2000f8e020c */
[----:B-1----:R-:W-:Y:S01]  /*8bf0*/  IMAD R19, R55, 0x80, R2 ;  /* 0x0000008037137824 */ /* 0x002fe200078e0202 */
[----:B------:R-:W-:Y:S01]  /*8c00*/  UIMAD.WIDE.U32 UR20, UR18, UR4, URZ ;  /* 0x00000004121472a5 */ /* 0x000fe2000f8e003f */
[----:B-----5:R-:W-:Y:S01]  /*8c10*/  IMAD R2, R5, c[0x0][0x4e8], RZ ;  /* 0x00013a0005027a24 */ /* 0x020fe200078e02ff */
[----:B------:R-:W-:Y:S01]  /*8c20*/  LEA R9, R55, R10, 0x7 ;  /* 0x0000000a37097211 */ /* 0x000fe200078e38ff */
[----:B------:R-:W-:Y:S01]  /*8c30*/  ULDC.64 UR6, c[0x0][0x498] ;  /* 0x0001260000067ab9 */ /* 0x000fe20000000a00 */
[----:B------:R-:W-:Y:S01]  /*8c40*/  IADD3 R5, R19, 0x8, RZ ;  /* 0x0000000813057810 */ /* 0x000fe20007ffe0ff */
[----:B------:R-:W-:-:S02]  /*8c50*/  UIMAD UR17, UR18, UR5, UR17 ;  /* 0x00000005121172a4 */ /* 0x000fc4000f8e0211 */
[----:B------:R-:W-:Y:S01]  /*8c60*/  @P1 IMAD.HI.U32 R7, R9, c[0x0][0x4ec], RZ ;  /* 0x00013b0009071a27 */ /* 0x000fe200078e00ff */
[----:B------:R-:W-:Y:S02]  /*8c70*/  USEL UR16, UR16, URZ, !UP1 ;  /* 0x0000003f10107287 */ /* 0x000fe4000c800000 */
[----:B------:R-:W-:Y:S01]  /*8c80*/  UIMAD UR18, UR13, UR6, URZ ;  /* 0x000000060d1272a4 */ /* 0x000fe2000f8e023f */
[----:B------:R-:W-:Y:S01]  /*8c90*/  IMAD.MOV.U32 R14, RZ, RZ, R9 ;  /* 0x000000ffff0e7224 */ /* 0x000fe200078e0009 */
[----:B------:R-:W-:Y:S01]  /*8ca0*/  @P1 SHF.R.U32.HI R14, RZ, c[0x0][0x4f0], R7 ;  /* 0x00013c00ff0e1a19 */ /* 0x000fe20000011607 */
[----:B------:R-:W-:Y:S01]  /*8cb0*/  UIADD3 UR11, UR11, UR12, URZ ;  /* 0x0000000c0b0b7290 */ /* 0x000fe2000fffe03f */
[----:B------:R-:W-:Y:S01]  /*8cc0*/  LOP3.LUT R7, R4, 0xfffffff8, RZ, 0xc0, !PT ;  /* 0xfffffff804077812 */ /* 0x000fe200078ec0ff */
[----:B------:R-:W-:Y:S01]  /*8cd0*/  UIMAD UR7, UR16, UR7, UR18 ;  /* 0x00000007100772a4 */ /* 0x000fe2000f8e0212 */
[----:B------:R-:W-:Y:S01]  /*8ce0*/  SHF.R.S32.HI R4, RZ, 0x3, R4 ;  /* 0x00000003ff047819 */ /* 0x000fe20000011404 */
[--C-:B------:R-:W-:Y:S01]  /*8cf0*/  IMAD.MOV R10, RZ, RZ, -R14.reuse ;  /* 0x000000ffff0a7224 */ /* 0x100fe200078e0a0e */
[----:B------:R-:W-:Y:S01]  /*8d00*/  UIMAD.WIDE.U32 UR10, UR16, UR6, UR10 ;  /* 0x00000006100a72a5 */ /* 0x000fe2000f8e000a */
[----:B------:R-:W-:Y:S01]  /*8d10*/  IMAD.IADD R7, R0, 0x1, -R7 ;  /* 0x0000000100077824 */ /* 0x000fe200078e0a07 */
[----:B------:R-:W-:Y:S01]  /*8d20*/  ULDC.64 UR4, c[0x0][0x3e8] ;  /* 0x0000fa0000047ab9 */ /* 0x000fe20000000a00 */
[----:B------:R-:W-:Y:S01]  /*8d30*/  IMAD R0, R10, c[0x0][0x4e8], R9 ;  /* 0x00013a000a007a24 */ /* 0x000fe200078e0209 */
[----:B------:R-:W-:Y:S01]  /*8d40*/  SHF.R.S32.HI R10, RZ, 0x1f, R14 ;  /* 0x0000001fff0a7819 */ /* 0x000fe2000001140e */
[----:B------:R-:W-:Y:S01]  /*8d50*/  IMAD.U32 R9, RZ, RZ, UR7 ;  /* 0x00000007ff097e24 */ /* 0x000fe2000f8e00ff */
[----:B------:R-:W-:Y:S01]  /*8d60*/  IADD3 R14, P0, R14, UR10, RZ ;  /* 0x0000000a0e0e7c10 */ /* 0x000fe2000ff1e0ff */
[----:B------:R-:W-:Y:S01]  /*8d70*/  IMAD.SHL.U32 R17, R4, 0x40, RZ ;  /* 0x0000004004117824 */ /* 0x000fe200078e00ff */
[----:B------:R-:W-:Y:S01]  /*8d80*/  SHF.R.S32.HI R13, RZ, 0x1f, R0 ;  /* 0x0000001fff0d7819 */ /* 0x000fe20000011400 */
[----:B------:R-:W-:Y:S01]  /*8d90*/  UIMAD UR8, UR8, UR4, URZ ;  /* 0x00000004080872a4 */ /* 0x000fe2000f8e023f */
[----:B------:R-:W-:Y:S01]  /*8da0*/  IADD3.X R15, R10, UR11, R9, P0, !PT ;  /* 0x0000000b0a0f7c10 */ /* 0x000fe200087fe409 */
[----:B------:R-:W-:Y:S01]  /*8db0*/  UIADD3 UR21, UR21, UR17, URZ ;  /* 0x0000001115157290 */ /* 0x000fe2000fffe03f */
[----:B------:R-:W-:Y:S01]  /*8dc0*/  LEA R12, R7, R4, 0x5 ;  /* 0x00000004070c7211 */ /* 0x000fe200078e28ff */
[----:B------:R-:W-:Y:S01]  /*8dd0*/  IMAD R13, R13, c[0x0][0x488], RZ ;  /* 0x000122000d0d7a24 */ /* 0x000fe200078e02ff */
[----:B------:R-:W-:Y:S01]  /*8de0*/  LOP3.LUT R17, R17, 0x1c0, RZ, 0xc0, !PT ;  /* 0x000001c011117812 */ /* 0x000fe200078ec0ff */
[----:B------:R-:W-:Y:S01]  /*8df0*/  IMAD.WIDE.U32 R14, R0, c[0x0][0x488], R14 ;  /* 0x00012200000e7a25 */ /* 0x000fe200078e000e */
[----:B------:R-:W-:-:S02]  /*8e00*/  UIMAD UR5, UR9, UR5, UR8 ;  /* 0x00000005090572a4 */ /* 0x000fc4000f8e0208 */
[----:B------:R-:W-:Y:S01]  /*8e10*/  UIMAD.WIDE.U32 UR20, UR9, UR4, UR20 ;  /* 0x00000004091472a5 */ /* 0x000fe2000f8e0014 */
[----:B------:R-:W-:Y:S01]  /*8e20*/  IMAD R13, R0, c[0x0][0x48c], R13 ;  /* 0x00012300000d7a24 */ /* 0x000fe200078e020d */
[C---:B------:R-:W-:Y:S01]  /*8e30*/  LEA R18, P0, R14.reuse, c[0x0][0x450], 0x2 ;  /* 0x000114000e127a11 */ /* 0x040fe200078010ff */
[----:B------:R-:W-:Y:S01]  /*8e40*/  IMAD.SHL.U32 R0, R7, 0x8, RZ ;  /* 0x0000000807007824 */ /* 0x000fe200078e00ff */
[----:B------:R-:W-:Y:S01]  /*8e50*/  ULDC.64 UR6, c[0x0][0x3f0] ;  /* 0x0000fc0000067ab9 */ /* 0x000fe20000000a00 */
[----:B------:R-:W-:Y:S01]  /*8e60*/  IMAD.IADD R13, R15, 0x1, R13 ;  /* 0x000000010f0d7824 */ /* 0x000fe200078e020d */
[----:B------:R-:W-:Y:S01]  /*8e70*/  UIMAD UR13, UR13, UR6, URZ ;  /* 0x000000060d0d72a4 */ /* 0x000fe2000f8e023f */
[----:B------:R-:W-:Y:S01]  /*8e80*/  IMAD R12, R55, 0x80, R12 ;  /* 0x00000080370c7824 */ /* 0x000fe200078e020c */
[----:B------:R-:W-:Y:S01]  /*8e90*/  LOP3.LUT R10, R17, 0x38, R0, 0xf8, !PT ;  /* 0x00000038110a7812 */ /* 0x000fe200078ef800 */
[----:B------:R-:W-:Y:S01]  /*8ea0*/  UIADD3 UR21, UR21, UR5, URZ ;  /* 0x0000000515157290 */ /* 0x000fe2000fffe03f */
[----:B------:R-:W-:Y:S01]  /*8eb0*/  LEA.HI.X R13, R14, c[0x0][0x454], R13, 0x2, P0 ;  /* 0x000115000e0d7a11 */ /* 0x000fe200000f140d */
[----:B------:R-:W-:Y:S01]  /*8ec0*/  @P1 IMAD.HI.U32 R11, R12, c[0x0][0x4ec], RZ ;  /* 0x00013b000c0b1a27 */ /* 0x000fe200078e00ff */
[----:B------:R-:W-:Y:S01]  /*8ed0*/  SHF.R.U32.HI R7, RZ, 0x3, R17 ;  /* 0x00000003ff077819 */ /* 0x000fe20000011611 */
[----:B------:R-:W-:Y:S01]  /*8ee0*/  UIMAD UR7, UR16, UR7, UR13 ;  /* 0x00000007100772a4 */ /* 0x000fe2000f8e020d */
[----:B------:R-:W-:Y:S01]  /*8ef0*/  SHFL.IDX PT, R48, R18, RZ, 0x1c1f ;  /* 0x001c1fff12307589 */ /* 0x000fe200000e0000 */
[--C-:B------:R-:W-:Y:S01]  /*8f00*/  IMAD.MOV.U32 R9, RZ, RZ, R12.reuse ;  /* 0x000000ffff097224 */ /* 0x100fe200078e000c */
[----:B------:R-:W-:Y:S01]  /*8f10*/  UIMAD.WIDE.U32 UR16, UR16, UR6, UR20 ;  /* 0x00000006101072a5 */ /* 0x000fe2000f8e0014 */
[----:B------:R-:W-:Y:S01]  /*8f20*/  @P1 SHF.R.U32.HI R9, RZ, c[0x0][0x4f0], R11 ;  /* 0x00013c00ff091a19 */ /* 0x000fe2000001160b */
[----:B------:R-:W1:Y:S01]  /*8f30*/  SHFL.IDX PT, R49, R13, RZ, 0x1c1f ;  /* 0x001c1fff0d317589 */ /* 0x000e6200000e0000 */
[----:B------:R-:W-:Y:S01]  /*8f40*/  LOP3.LUT R7, R10, R7, RZ, 0x3c, !PT ;  /* 0x000000070a077212 */ /* 0x000fe200078e3cff */
[----:B------:R-:W-:Y:S01]  /*8f50*/  UIADD3 UR7, UR17, UR7, URZ ;  /* 0x0000000711077290 */ /* 0x000fe2000fffe03f */
[--C-:B------:R-:W-:Y:S01]  /*8f60*/  SHF.R.S32.HI R14, RZ, 0x1f, R9.reuse ;  /* 0x0000001fff0e7819 */ /* 0x100fe20000011409 */
[----:B------:R-:W-:Y:S01]  /*8f70*/  SHFL.IDX PT, R10, R18, 0x1, 0x1c1f ;  /* 0x003c1f00120a7f89 */ /* 0x000fe200000e0000 */
[----:B------:R-:W-:Y:S01]  /*8f80*/  IMAD.MOV R15, RZ, RZ, -R9 ;  /* 0x000000ffff0f7224 */ /* 0x000fe200078e0a09 */
[----:B------:R-:W-:Y:S01]  /*8f90*/  MOV R16, UR16 ;  /* 0x0000001000107c02 */ /* 0x000fe20008000f00 */
[----:B------:R-:W-:Y:S01]  /*8fa0*/  IMAD.U32 R17, RZ, RZ, UR17 ;  /* 0x00000011ff117e24 */ /* 0x000fe2000f8e00ff */
[----:B------:R-:W2:Y:S01]  /*8fb0*/  SHFL.IDX PT, R11, R13, 0x1, 0x1c1f ;  /* 0x003c1f000d0b7f89 */ /* 0x000ea200000e0000 */
[----:B------:R-:W-:Y:S01]  /*8fc0*/  IMAD.U32 R17, RZ, RZ, UR7 ;  /* 0x00000007ff117e24 */ /* 0x000fe2000f8e00ff */
[-C--:B------:R-:W-:Y:S01]  /*8fd0*/  ISETP.GE.OR P1, PT, R19, R2.reuse, P2 ;  /* 0x000000021300720c */ /* 0x080fe20001726670 */
[----:B------:R-:W-:Y:S01]  /*8fe0*/  IMAD R15, R15, c[0x0][0x4e8], R12 ;  /* 0x00013a000f0f7a24 */ /* 0x000fe200078e020c */
[----:B------:R-:W-:Y:S01]  /*8ff0*/  ISETP.GE.OR P0, PT, R5, R2, P2 ;  /* 0x000000020500720c */ /* 0x000fe20001706670 */
[----:B------:R-:W-:-:S02]  /*9000*/  IMAD R14, R14, c[0x0][0x3e0], RZ ;  /* 0x0000f8000e0e7a24 */ /* 0x000fc400078e02ff */
[----:B------:R-:W-:Y:S02]  /*9010*/  IMAD.SHL.U32 R12, R3, 0x8, RZ ;  /* 0x00000008030c7824 */ /* 0x000fe400078e00ff */
[C---:B------:R-:W-:Y:S02]  /*9020*/  IMAD R14, R9.reuse, c[0x0][0x3e4], R14 ;  /* 0x0000f900090e7a24 */ /* 0x040fe400078e020e */
[----:B------:R-:W-:Y:S01]  /*9030*/  IMAD.WIDE.U32 R16, R9, c[0x0][0x3e0], R16 ;  /* 0x0000f80009107a25 */ /* 0x000fe200078e0010 */
[----:B------:R-:W-:Y:S02]  /*9040*/  SHF.R.S32.HI R9, RZ, 0x1f, R15 ;  /* 0x0000001fff097819 */ /* 0x000fe4000001140f */
[----:B------:R-:W-:Y:S01]  /*9050*/  LOP3.LUT R7, R7, 0x7ffffe00, R12, 0xf8, !PT ;  /* 0x7ffffe0007077812 */ /* 0x000fe200078ef80c */
[----:B------:R-:W-:Y:S01]  /*9060*/  IMAD R55, R55, 0x80, R4 ;  /* 0x0000008037377824 */ /* 0x000fe200078e0204 */
[----:B------:R-:W-:Y:S01]  /*9070*/  IADD3 R17, R17, R14, RZ ;  /* 0x0000000e11117210 */ /* 0x000fe20007ffe0ff */
[----:B------:R-:W-:Y:S01]  /*9080*/  IMAD R14, R9, c[0x0][0x3d8], RZ ;  /* 0x0000f600090e7a24 */ /* 0x000fe200078e02ff */
[----:B-1----:R1:W-:Y:S01]  /*9090*/  @!P1 ST.E [R48.64], R6 ;  /* 0x0000000630009985 */ /* 0x0023e2000c10190e */
[----:B------:R-:W-:-:S02]  /*90a0*/  IMAD.SHL.U32 R58, R7, 0x2, RZ ;  /* 0x00000002073a7824 */ /* 0x000fc400078e00ff */
[C---:B------:R-:W-:Y:S02]  /*90b0*/  IMAD R3, R15.reuse, c[0x0][0x3dc], R14 ;  /* 0x0000f7000f037a24 */ /* 0x040fe400078e020e */
[----:B------:R-:W-:Y:S01]  /*90c0*/  IMAD.WIDE.U32 R56, R15, c[0x0][0x3d8], R16 ;  /* 0x0000f6000f387a25 */ /* 0x000fe200078e0010 */
[----:B--2---:R1:W-:Y:S03]  /*90d0*/  @!P0 ST.E [R10.64], R8 ;  /* 0x000000080a008985 */ /* 0x0043e6000c10190e */
[----:B------:R-:W-:Y:S01]  /*90e0*/  IMAD.IADD R3, R57, 0x1, R3 ;  /* 0x0000000139037824 */ /* 0x000fe200078e0203 */
[----:B------:R1:W2:Y:S01]  /*90f0*/  LDS.128 R44, [R58+0x1080] ;  /* 0x001080003a2c7984 */ /* 0x0002a20000000c00 */
[----:B------:R-:W-:-:S03]  /*9100*/  LEA R57, P0, R56, c[0x0][0x380], 0x1 ;  /* 0x0000e00038397a11 */ /* 0x000fc600078008ff */
[----:B------:R1:W3:Y:S01]  /*9110*/  LDS.128 R40, [R58+0x2080] ;  /* 0x002080003a287984 */ /* 0x0002e20000000c00 */
[----:B------:R-:W-:Y:S02]  /*9120*/  LEA.HI.X R56, R56, c[0x0][0x384], R3, 0x1, P0 ;  /* 0x0000e10038387a11 */ /* 0x000fe400000f0c03 */
[----:B------:R-:W-:Y:S01]  /*9130*/  ISETP.GE.AND P0, PT, R55, R2, PT ;  /* 0x000000023700720c */ /* 0x000fe20003f06270 */
[----:B------:R1:W4:Y:S04]  /*9140*/  LDS.128 R36, [R58+0x3080] ;  /* 0x003080003a247984 */ /* 0x0003280000000c00 */
[----:B------:R1:W1:Y:S04]  /*9150*/  LDS.128 R32, [R58+0x5080] ;  /* 0x005080003a207984 */ /* 0x0002680000000c00 */
[----:B------:R1:W1:Y:S04]  /*9160*/  LDS.128 R28, [R58+0x6080] ;  /* 0x006080003a1c7984 */ /* 0x0002680000000c00 */
[----:B------:R1:W1:Y:S04]  /*9170*/  LDS.128 R24, [R58+0x7080] ;  /* 0x007080003a187984 */ /* 0x0002680000000c00 */
[----:B------:R1:W1:Y:S04]  /*9180*/  LDS.128 R20, [R58+0x9080] ;  /* 0x009080003a147984 */ /* 0x0002680000000c00 */
[----:B------:R1:W1:Y:S04]  /*9190*/  LDS.128 R16, [R58+0xa080] ;  /* 0x00a080003a107984 */ /* 0x0002680000000c00 */
[----:B------:R1:W1:Y:S04]  /*91a0*/  LDS.128 R12, [R58+0xb080] ;  /* 0x00b080003a0c7984 */ /* 0x0002680000000c00 */
[----:B------:R1:W1:Y:S04]  /*91b0*/  SHFL.IDX PT, R60, R57, RZ, 0x181f ;  /* 0x00181fff393c7589 */ /* 0x00026800000e0000 */
[----:B------:R1:W1:Y:S01]  /*91c0*/  SHFL.IDX PT, R61, R56, RZ, 0x181f ;  /* 0x00181fff383d7589 */ /* 0x00026200000e0000 */
[----:B------:R-:W-:Y:S05]  /*91d0*/  @P0 BRA `(.L_x_39) ;  /* 0x0000014000000947 */ /* 0x000fea0003800000 */
[----:B-12---:R-:W1:Y:S01]  /*91e0*/  LDS.128 R48, [R58+0x80] ;  /* 0x000080003a307984 */ /* 0x006e620000000c00 */
[----:B------:R-:W-:-:S02]  /*91f0*/  IADD3 R54, R0, 0x40, RZ ;  /* 0x0000004000367810 */ /* 0x000fc40007ffe0ff */
[----:B------:R-:W-:Y:S01]  /*9200*/  IADD3 R52, R0, 0x80, RZ ;  /* 0x0000008000347810 */ /* 0x000fe20007ffe0ff */
[----:B------:R-:W2:Y:S01]  /*9210*/  LDS.128 R8, [R58+0x4080] ;  /* 0x004080003a087984 */ /* 0x000ea20000000c00 */
[----:B------:R-:W-:Y:S02]  /*9220*/  ISETP.GE.AND P1, PT, R54, c[0x0][0x3c8], PT ;  /* 0x0000f20036007a0c */ /* 0x000fe40003f26270 */
[----:B------:R-:W-:Y:S01]  /*9230*/  ISETP.GE.AND P0, PT, R52, c[0x0][0x3c8], PT ;  /* 0x0000f20034007a0c */ /* 0x000fe20003f06270 */
[----:B------:R5:W4:Y:S01]  /*9240*/  LDS.128 R4, [R58+0x8080] ;  /* 0x008080003a047984 */ /* 0x000b220000000c00 */
[----:B------:R-:W-:-:S09]  /*9250*/  ISETP.GE.AND P2, PT, R0, c[0x0][0x3c8], PT ;  /* 0x0000f20000007a0c */ /* 0x000fd20003f46270 */
[----:B------:R-:W-:Y:S02]  /*9260*/  @!P1 SHF.R.S32.HI R53, RZ, 0x1f, R54 ;  /* 0x0000001fff359819 */ /* 0x000fe40000011436 */
[----:B------:R-:W-:Y:S02]  /*9270*/  @!P0 SHF.R.S32.HI R3, RZ, 0x1f, R52 ;  /* 0x0000001fff038819 */ /* 0x000fe40000011434 */
[----:B------:R-:W-:Y:S02]  /*9280*/  @!P1 LEA.HI R53, R53, R54, RZ, 0x3 ;  /* 0x0000003635359211 */ /* 0x000fe400078f18ff */
[----:B------:R-:W-:Y:S02]  /*9290*/  @!P0 LEA.HI R3, R3, R52, RZ, 0x3 ;  /* 0x0000003403038211 */ /* 0x000fe400078f18ff */
[----:B------:R-:W-:Y:S02]  /*92a0*/  @!P1 LOP3.LUT R53, R53, 0xfffffff8, RZ, 0xc0, !PT ;  /* 0xfffffff835359812 */ /* 0x000fe400078ec0ff */
[----:B------:R-:W-:Y:S01]  /*92b0*/  @!P0 LOP3.LUT R3, R3, 0xfffffff8, RZ, 0xc0, !PT ;  /* 0xfffffff803038812 */ /* 0x000fe200078ec0ff */
[----:B-----5:R-:W-:-:S04]  /*92c0*/  @!P2 IMAD.WIDE R58, R0, 0x2, R60 ;  /* 0x00000002003aa825 */ /* 0x020fc800078e023c */
[----:B------:R-:W-:-:S04]  /*92d0*/  @!P1 IMAD.WIDE R52, R53, 0x2, R60 ;  /* 0x0000000235349825 */ /* 0x000fc800078e023c */
[----:B------:R-:W-:Y:S01]  /*92e0*/  @!P0 IMAD.WIDE R60, R3, 0x2, R60 ;  /* 0x00000002033c8825 */ /* 0x000fe200078e023c */
[----:B-1----:R1:W-:Y:S04]  /*92f0*/  @!P2 ST.E.128 [R58.64], R48 ;  /* 0x000000303a00a985 */ /* 0x0023e8000c101d0e */
[----:B--2---:R1:W-:Y:S04]  /*9300*/  @!P1 ST.E.128 [R52.64], R8 ;  /* 0x0000000834009985 */ /* 0x0043e8000c101d0e */
[----:B----4-:R1:W-:Y:S02]  /*9310*/  @!P0 ST.E.128 [R60.64], R4 ;  /* 0x000000043c008985 */ /* 0x0103e4000c101d0e */
.L_x_39:
[----:B--2---:R-:W-:Y:S05]  /*9320*/  BSYNC B0 ;  /* 0x0000000000007941 */ /* 0x004fea0003800000 */
.L_x_38:
[----:B------:R-:W-:Y:S01]  /*9330*/  IADD3 R3, R55, 0x20, RZ ;  /* 0x0000002037037810 */ /* 0x000fe20007ffe0ff */
[----:B-1----:R1:W2:Y:S01]  /*9340*/  SHFL.IDX PT, R9, R56, 0x1, 0x181f ;  /* 0x00381f0038097f89 */ /* 0x0022a200000e0000 */
[----:B------:R-:W-:Y:S02]  /*9350*/  BSSY B0, `(.L_x_40) ;  /* 0x0000015000007945 */ /* 0x000fe40003800000 */
[----:B------:R-:W-:Y:S01]  /*9360*/  ISETP.GE.AND P0, PT, R3, R2, PT ;  /* 0x000000020300720c */ /* 0x000fe20003f06270 */
[----:B------:R1:W4:-:S12]  /*9370*/  SHFL.IDX PT, R8, R57, 0x1, 0x181f ;  /* 0x00381f0039087f89 */ /* 0x00031800000e0000 */
[----:B------:R-:W-:Y:S05]  /*9380*/  @P0 BRA `(.L_x_41) ;  /* 0x0000011000000947 */ /* 0x000fea0003800000 */
[C---:B------:R-:W-:Y:S02]  /*9390*/  IADD3 R6, R0.reuse, 0x40, RZ ;  /* 0x0000004000067810 */ /* 0x040fe40007ffe0ff */
[----:B------:R-:W-:Y:S02]  /*93a0*/  IADD3 R4, R0, 0x80, RZ ;  /* 0x0000008000047810 */ /* 0x000fe40007ffe0ff */
[----:B------:R-:W-:Y:S02]  /*93b0*/  ISETP.GE.AND P1, PT, R6, c[0x0][0x3c8], PT ;  /* 0x0000f20006007a0c */ /* 0x000fe40003f26270 */
[----:B------:R-:W-:Y:S02]  /*93c0*/  ISETP.GE.AND P0, PT, R4, c[0x0][0x3c8], PT ;  /* 0x0000f20004007a0c */ /* 0x000fe40003f06270 */
[----:B------:R-:W-:-:S09]  /*93d0*/  ISETP.GE.AND P2, PT, R0, c[0x0][0x3c8], PT ;  /* 0x0000f20000007a0c */ /* 0x000fd20003f46270 */
[----:B------:R-:W-:Y:S02]  /*93e0*/  @!P1 SHF.R.S32.HI R5, RZ, 0x1f, R6 ;  /* 0x0000001fff059819 */ /* 0x000fe40000011406 */
[----:B------:R-:W-:Y:S02]  /*93f0*/  @!P0 SHF.R.S32.HI R3, RZ, 0x1f, R4 ;  /* 0x0000001fff038819 */ /* 0x000fe40000011404 */
[----:B------:R-:W-:Y:S01]  /*9400*/  @!P1 LEA.HI R5, R5, R6, RZ, 0x3 ;  /* 0x0000000605059211 */ /* 0x000fe200078f18ff */
[--C-:B--2-4-:R-:W-:Y:S01]  /*9410*/  @!P2 IMAD.WIDE R6, R0, 0x2, R8.reuse ;  /* 0x000000020006a825 */ /* 0x114fe200078e0208 */
[----:B------:R-:W-:Y:S02]  /*9420*/  @!P0 LEA.HI R3, R3, R4, RZ, 0x3 ;  /* 0x0000000403038211 */ /* 0x000fe400078f18ff */
[----:B------:R-:W-:Y:S02]  /*9430*/  @!P1 LOP3.LUT R5, R5, 0xfffffff8, RZ, 0xc0, !PT ;  /* 0xfffffff805059812 */ /* 0x000fe400078ec0ff */
[----:B------:R-:W-:Y:S01]  /*9440*/  @!P0 LOP3.LUT R3, R3, 0xfffffff8, RZ, 0xc0, !PT ;  /* 0xfffffff803038812 */ /* 0x000fe200078ec0ff */
[----:B------:R2:W-:Y:S02]  /*9450*/  @!P2 ST.E.128 [R6.64], R44 ;  /* 0x0000002c0600a985 */ /* 0x0005e4000c101d0e */
[----:B------:R-:W-:-:S04]  /*9460*/  @!P1 IMAD.WIDE R4, R5, 0x2, R8 ;  /* 0x0000000205049825 */ /* 0x000fc800078e0208 */
[----:B------:R-:W-:Y:S01]  /*9470*/  @!P0 IMAD.WIDE R8, R3, 0x2, R8 ;  /* 0x0000000203088825 */ /* 0x000fe200078e0208 */
[----:B------:R2:W-:Y:S04]  /*9480*/  @!P1 ST.E.128 [R4.64], R32 ;  /* 0x0000002004009985 */ /* 0x0005e8000c101d0e */
[----:B------:R2:W-:Y:S02]  /*9490*/  @!P0 ST.E.128 [R8.64], R20 ;  /* 0x0000001408008985 */ /* 0x0005e4000c101d0e */
.L_x_41:
[----:B------:R-:W-:Y:S05]  /*94a0*/  BSYNC B0 ;  /* 0x0000000000007941 */ /* 0x000fea0003800000 */
.L_x_40:
[----:B------:R-:W-:Y:S01]  /*94b0*/  IADD3 R3, R55, 0x40, RZ ;  /* 0x0000004037037810 */ /* 0x000fe20007ffe0ff */
[----:B--2---:R2:W1:Y:S01]  /*94c0*/  SHFL.IDX PT, R9, R56, 0x2, 0x181f ;  /* 0x00581f0038097f89 */ /* 0x00446200000e0000 */
[----:B------:R-:W-:Y:S02]  /*94d0*/  BSSY B0, `(.L_x_42) ;  /* 0x0000015000007945 */ /* 0x000fe40003800000 */
[----:B------:R-:W-:Y:S01]  /*94e0*/  ISETP.GE.AND P0, PT, R3, R2, PT ;  /* 0x000000020300720c */ /* 0x000fe20003f06270 */
[----:B----4-:R2:W4:-:S12]  /*94f0*/  SHFL.IDX PT, R8, R57, 0x2, 0x181f ;  /* 0x00581f0039087f89 */ /* 0x01051800000e0000 */
        /* <DEDUP_REMOVED lines=9> */
[--C-:B-1--4-:R-:W-:Y:S01]  /*9590*/  @!P2 IMAD.WIDE R6, R0, 0x2, R8.reuse ;  /* 0x000000020006a825 */ /* 0x112fe200078e0208 */
[----:B------:R-:W-:Y:S02]  /*95a0*/  @!P0 LEA.HI R3, R3, R4, RZ, 0x3 ;  /* 0x0000000403038211 */ /* 0x000fe400078f18ff */
[----:B------:R-:W-:Y:S02]  /*95b0*/  @!P1 LOP3.LUT R5, R5, 0xfffffff8, RZ, 0xc0, !PT ;  /* 0xfffffff805059812 */ /* 0x000fe400078ec0ff */
[----:B------:R-:W-:Y:S01]  /*95c0*/  @!P0 LOP3.LUT R3, R3, 0xfffffff8, RZ, 0xc0, !PT ;  /* 0xfffffff803038812 */ /* 0x000fe200078ec0ff */
[----:B---3--:R1:W-:Y:S02]  /*95d0*/  @!P2 ST.E.128 [R6.64], R40 ;  /* 0x000000280600a985 */ /* 0x0083e4000c101d0e */
[----:B------:R-:W-:-:S04]  /*95e0*/  @!P1 IMAD.WIDE R4, R5, 0x2, R8 ;  /* 0x0000000205049825 */ /* 0x000fc800078e0208 */
[----:B------:R-:W-:Y:S01]  /*95f0*/  @!P0 IMAD.WIDE R8, R3, 0x2, R8 ;  /* 0x0000000203088825 */ /* 0x000fe200078e0208 */
[----:B------:R1:W-:Y:S04]  /*9600*/  @!P1 ST.E.128 [R4.64], R28 ;  /* 0x0000001c04009985 */ /* 0x0003e8000c101d0e */
[----:B------:R1:W-:Y:S02]  /*9610*/  @!P0 ST.E.128 [R8.64], R16 ;  /* 0x0000001008008985 */ /* 0x0003e4000c101d0e */
.L_x_43:
[----:B------:R-:W-:Y:S05]  /*9620*/  BSYNC B0 ;  /* 0x0000000000007941 */ /* 0x000fea0003800000 */
.L_x_42:
[----:B------:R-:W-:Y:S01]  /*9630*/  IADD3 R55, R55, 0x60, RZ ;  /* 0x0000006037377810 */ /* 0x000fe20007ffe0ff */
[----:B-1----:R1:W2:Y:S03]  /*9640*/  SHFL.IDX PT, R5, R56, 0x3, 0x181f ;  /* 0x00781f0038057f89 */ /* 0x0022a600000e0000 */
[----:B------:R-:W-:Y:S01]  /*9650*/  ISETP.GE.AND P0, PT, R55, R2, PT ;  /* 0x000000023700720c */ /* 0x000fe20003f06270 */
[----:B------:R1:W4:-:S12]  /*9660*/  SHFL.IDX PT, R4, R57, 0x3, 0x181f ;  /* 0x00781f0039047f89 */ /* 0x00031800000e0000 */
[----:B------:R-:W-:Y:S05]  /*9670*/  @P0 EXIT ;  /* 0x000000000000094d */ /* 0x000fea0003800000 */
[C---:B------:R-:W-:Y:S02]  /*9680*/  IADD3 R3, R0.reuse, 0x40, RZ ;  /* 0x0000004000037810 */ /* 0x040fe40007ffe0ff */
[C---:B------:R-:W-:Y:S02]  /*9690*/  ISETP.GE.AND P1, PT, R0.reuse, c[0x0][0x3c8], PT ;  /* 0x0000f20000007a0c */ /* 0x040fe40003f26270 */
[----:B------:R-:W-:Y:S02]  /*96a0*/  ISETP.GE.AND P0, PT, R3, c[0x0][0x3c8], PT ;  /* 0x0000f20003007a0c */ /* 0x000fe40003f06270 */
[----:B------:R-:W-:-:S09]  /*96b0*/  IADD3 R9, R0, 0x80, RZ ;  /* 0x0000008000097810 */ /* 0x000fd20007ffe0ff */
[----:B--2-4-:R-:W-:Y:S02]  /*96c0*/  @!P1 IMAD.WIDE R6, R0, 0x2, R4 ;  /* 0x0000000200069825 */ /* 0x014fe400078e0204 */
[----:B------:R-:W-:-:S03]  /*96d0*/  @!P0 SHF.R.S32.HI R2, RZ, 0x1f, R3 ;  /* 0x0000001fff028819 */ /* 0x000fc60000011403 */
[----:B------:R2:W-:Y:S01]  /*96e0*/  @!P1 ST.E.128 [R6.64], R36 ;  /* 0x0000002406009985 */ /* 0x0005e2000c101d0e */
[----:B------:R-:W-:-:S04]  /*96f0*/  @!P0 LEA.HI R2, R2, R3, RZ, 0x3 ;  /* 0x0000000302028211 */ /* 0x000fc800078f18ff */
[----:B------:R-:W-:-:S05]  /*9700*/  @!P0 LOP3.LUT R2, R2, 0xfffffff8, RZ, 0xc0, !PT ;  /* 0xfffffff802028812 */ /* 0x000fca00078ec0ff */
[----:B------:R-:W-:-:S05]  /*9710*/  @!P0 IMAD.WIDE R2, R2, 0x2, R4 ;  /* 0x0000000202028825 */ /* 0x000fca00078e0204 */
[----:B------:R2:W-:Y:S01]  /*9720*/  @!P0 ST.E.128 [R2.64], R24 ;  /* 0x0000001802008985 */ /* 0x0005e2000c101d0e */
[----:B------:R-:W-:-:S13]  /*9730*/  ISETP.GE.AND P0, PT, R9, c[0x0][0x3c8], PT ;  /* 0x0000f20009007a0c */ /* 0x000fda0003f06270 */
[----:B------:R-:W-:Y:S05]  /*9740*/  @P0 EXIT ;  /* 0x000000000000094d */ /* 0x000fea0003800000 */
[----:B------:R-:W-:-:S04]  /*9750*/  SHF.R.S32.HI R0, RZ, 0x1f, R9 ;  /* 0x0000001fff007819 */ /* 0x000fc80000011409 */
[----:B------:R-:W-:-:S04]  /*9760*/  LEA.HI R0, R0, R9, RZ, 0x3 ;  /* 0x0000000900007211 */ /* 0x000fc800078f18ff */
[----:B--2---:R-:W-:-:S05]  /*9770*/  LOP3.LUT R3, R0, 0xfffffff8, RZ, 0xc0, !PT ;  /* 0xfffffff800037812 */ /* 0x004fca00078ec0ff */
[----:B------:R-:W-:-:S05]  /*9780*/  IMAD.WIDE R4, R3, 0x2, R4 ;  /* 0x0000000203047825 */ /* 0x000fca00078e0204 */
[----:B------:R-:W-:Y:S01]  /*9790*/  ST.E.128 [R4.64], R12 ;  /* 0x0000000c04007985 */ /* 0x000fe2000c101d0e */
[----:B------:R-:W-:Y:S05]  /*97a0*/  EXIT ;  /* 0x000000000000794d */ /* 0x000fea0003800000 */
.L_x_36:
[----:B------:R-:W-:Y:S02]  /*97b0*/  ULDC.64 UR4, c[0x0][0x500] ;  /* 0x0001400000047ab9 */ /* 0x000fe40000000a00 */
[----:B------:R-:W-:Y:S02]  /*97c0*/  UISETP.NE.U32.AND UP1, UPT, URZ, UR4, UPT ;  /* 0x000000043f00728c */ /* 0x000fe4000bf25070 */
[----:B------:R-:W-:Y:S02]  /*97d0*/  UMOV UR6, 0x4 ;  /* 0x0000000400067882 */ /* 0x000fe40000000000 */
[----:B------:R-:W-:-:S03]  /*97e0*/  UISETP.NE.AND.EX UP1, UPT, URZ, UR5, UPT, UP1 ;  /* 0x000000053f00728c */ /* 0x000fc6000bf25310 */
[----:B------:R-:W-:Y:S02]  /*97f0*/  ULDC.64 UR4, c[0x0][0x500] ;  /* 0x0001400000047ab9 */ /* 0x000fe40000000a00 */
[----:B------:R-:W-:Y:S01]  /*9800*/  UIMAD.WIDE UR4, UR16, UR6, UR4 ;  /* 0x00000006100472a5 */ /* 0x000fe2000f8e0204 */
[----:B------:R-:W-:-:S05]  /*9810*/  PLOP3.LUT P0, PT, PT, PT, UP1, 0x80, 0x0 ;  /* 0x000000000000781c */ /* 0x000fca0003f0f018 */
[----:B------:R-:W-:Y:S01]  /*9820*/  IMAD.U32 R6, RZ, RZ, UR4 ;  /* 0x00000004ff067e24 */ /* 0x000fe2000f8e00ff */
[----:B------:R-:W-:Y:S01]  /*9830*/  MOV R7, UR5 ;  /* 0x0000000500077c02 */ /* 0x000fe20008000f00 */
[----:B------:R-:W-:-:S06]  /*9840*/  ULDC.64 UR4, c[0x0][0x508] ;  /* 0x0001420000047ab9 */ /* 0x000fcc0000000a00 */
[----:B------:R-:W2:Y:S01]  /*9850*/  @P0 LDG.E R0, [R6.64] ;  /* 0x0000000e06000981 */ /* 0x000ea2000c1e1900 */
[----:B------:R-:W-:Y:S01]  /*9860*/  UISETP.NE.U32.AND UP0, UPT, URZ, UR4, UPT ;  /* 0x000000043f00728c */ /* 0x000fe2000bf05070 */
[----:B------:R-:W-:-:S03]  /*9870*/  IMAD.MOV.U32 R4, RZ, RZ, c[0x0][0x388] ;  /* 0x0000e200ff047624 */ /* 0x000fc600078e00ff */
[----:B------:R-:W-:-:S03]  /*9880*/  UISETP.NE.AND.EX UP0, UPT, URZ, UR5, UPT, UP0 ;  /* 0x000000053f00728c */ /* 0x000fc6000bf05300 */
[----:B------:R-:W-:-:S03]  /*9890*/  ULDC.64 UR4, c[0x0][0x508] ;  /* 0x0001420000047ab9 */ /* 0x000fc60000000a00 */
[----:B------:R-:W-:-:S05]  /*98a0*/  PLOP3.LUT P1, PT, PT, PT, UP0, 0x80, 0x0 ;  /* 0x000000000000781c */ /* 0x000fca0003f2f008 */
[----:B------:R-:W-:-:S06]  /*98b0*/  @UP0 UIMAD.WIDE UR4, UR16, UR6, UR4 ;  /* 0x00000006100402a5 */ /* 0x000fcc000f8e0204 */
[----:B-1----:R-:W-:Y:S01]  /*98c0*/  MOV R2, UR4 ;  /* 0x0000000400027c02 */ /* 0x002fe20008000f00 */
[----:B------:R-:W-:-:S05]  /*98d0*/  IMAD.U32 R3, RZ, RZ, UR5 ;  /* 0x00000005ff037e24 */ /* 0x000fca000f8e00ff */
[----:B------:R1:W5:Y:S01]  /*98e0*/  @P1 LDG.E R4, [R2.64] ;  /* 0x0000000e02041981 */ /* 0x000362000c1e1900 */
[----:B------:R-:W-:Y:S02]  /*98f0*/  UMOV UR10, URZ ;  /* 0x0000003f000a7c82 */ /* 0x000fe40008000000 */
[----:B------:R-:W-:Y:S01]  /*9900*/  UMOV UR11, URZ ;  /* 0x0000003f000b7c82 */ /* 0x000fe20008000000 */
[----:B--2---:R-:W2:Y:S02]  /*9910*/  @P0 R2UR UR5, R0 ;  /* 0x00000000000503c2 */ /* 0x004ea400000e0000 */
[----:B--2---:R-:W-:Y:S02]  /*9920*/  @UP1 USHF.R.S32.HI UR4, URZ, 0x1f, UR5 ;  /* 0x0000001f3f041899 */ /* 0x004fe40008011405 */
[----:B------:R-:W-:-:S05]  /*9930*/  @UP1 UMOV UR10, UR5 ;  /* 0x00000005000a1c82 */ /* 0x000fca0008000000 */
[----:B------:R-:W-:Y:S01]  /*9940*/  @UP1 UMOV UR11, UR4 ;  /* 0x00000004000b1c82 */ /* 0x000fe20008000000 */
[----:B------:R-:W-:Y:S05]  /*9950*/  @P1 BRA `(.L_x_44) ;  /* 0x0000004000001947 */ /* 0x000fea0003800000 */
[----:B-1----:R-:W-:Y:S05]  /*9960*/  @!P0 BRA `(.L_x_44) ;  /* 0x0000003000008947 */ /* 0x002fea0003800000 */
[----:B-----5:R-:W2:Y:S04]  /*9970*/  LDG.E R4, [R6.64] ;  /* 0x0000000e06047981 */ /* 0x020ea8000c1e1900 */
[----:B------:R-:W2:Y:S02]  /*9980*/  LDG.E R3, [R6.64+0x4] ;  /* 0x0000040e06037981 */ /* 0x000ea4000c1e1900 */
[----:B--2---:R-:W-:Y:S02]  /*9990*/  IADD3 R4, -R4, R3, RZ ;  /* 0x0000000304047210 */ /* 0x004fe40007ffe1ff */
.L_x_44:
[----:B-1----:R-:W1:Y:S01]  /*99a0*/  S2R R7, SR_TID.X ;  /* 0x0000000000077919 */ /* 0x002e620000002100 */
[----:B------:R-:W-:Y:S01]  /*99b0*/  USHF.R.S32.HI UR6, URZ, 0x1f, UR16 ;  /* 0x0000001f3f067899 */ /* 0x000fe20008011410 */
[----:B------:R-:W-:Y:S01]  /*99c0*/  BSSY B0, `(.L_x_45) ;  /* 0x0000029000007945 */ /* 0x000fe20003800000 */
[----:B------:R-:W-:-:S02]  /*99d0*/  USEL UR16, UR16, URZ, !UP1 ;  /* 0x0000003f10107287 */ /* 0x000fc4000c800000 */
[----:B------:R-:W-:Y:S01]  /*99e0*/  USEL UR6, UR6, URZ, !UP1 ;  /* 0x0000003f06067287 */ /* 0x000fe2000c800000 */
[----:B-1----:R-:W-:-:S13]  /*99f0*/  ISETP.GE.AND P0, PT, R7, 0x80, PT ;  /* 0x000000800700780c */ /* 0x002fda0003f06270 */
[----:B------:R-:W-:Y:S05]  /*9a00*/  @P0 BRA `(.L_x_46) ;  /* 0x0000024000000947 */ /* 0x000fea0003800000 */
[----:B------:R-:W1:Y:S01]  /*9a10*/  S2R R0, SR_CTAID.X ;  /* 0x0000000000007919 */ /* 0x000e620000002500 */
[----:B-----5:R-:W-:Y:S01]  /*9a20*/  IMAD R3, R4, c[0x0][0x4e8], RZ ;  /* 0x00013a0004037a24 */ /* 0x020fe200078e02ff */
[----:B-1----:R-:W-:-:S04]  /*9a30*/  LEA R0, R0, R7, 0x7 ;  /* 0x0000000700007211 */ /* 0x002fc800078e38ff */
[----:B------:R-:W-:-:S13]  /*9a40*/  ISETP.GE.AND P0, PT, R0, R3, PT ;  /* 0x000000030000720c */ /* 0x000fda0003f06270 */
[----:B------:R-:W-:Y:S05]  /*9a50*/  @P0 BRA `(.L_x_46) ;  /* 0x000001f000000947 */ /* 0x000fea0003800000 */
[----:B------:R-:W-:Y:S01]  /*9a60*/  IMAD.MOV.U32 R2, RZ, RZ, c[0x0][0x4e8] ;  /* 0x00013a00ff027624 */ /* 0x000fe200078e00ff */
[----:B------:R-:W-:Y:S01]  /*9a70*/  ULDC.64 UR4, c[0x0][0x490] ;  /* 0x0001240000047ab9 */ /* 0x000fe20000000a00 */
[----:B------:R-:W-:Y:S01]  /*9a80*/  IMAD.MOV.U32 R8, RZ, RZ, R0 ;  /* 0x000000ffff087224 */ /* 0x000fe200078e0000 */
[----:B------:R-:W-:Y:S02]  /*9a90*/  UIMAD UR7, UR8, UR4, URZ ;  /* 0x00000004080772a4 */ /* 0x000fe4000f8e023f */
[----:B------:R-:W-:Y:S01]  /*9aa0*/  ISETP.NE.AND P0, PT, R2, 0x1, PT ;  /* 0x000000010200780c */ /* 0x000fe20003f05270 */
[----:B------:R-:W-:Y:S02]  /*9ab0*/  UMOV UR12, UR10 ;  /* 0x0000000a000c7c82 */ /* 0x000fe40008000000 */
[----:B------:R-:W-:Y:S02]  /*9ac0*/  UMOV UR13, UR11 ;  /* 0x0000000b000d7c82 */ /* 0x000fe40008000000 */
[----:B------:R-:W-:-:S02]  /*9ad0*/  UIMAD.WIDE.U32 UR12, UR9, UR4, UR12 ;  /* 0x00000004090c72a5 */ /* 0x000fc4000f8e000c */
[----:B------:R-:W-:-:S03]  /*9ae0*/  UIMAD UR7, UR9, UR5, UR7 ;  /* 0x00000005090772a4 */ /* 0x000fc6000f8e0207 */
[----:B------:R-:W-:Y:S02]  /*9af0*/  ULDC.64 UR4, c[0x0][0x498] ;  /* 0x0001260000047ab9 */ /* 0x000fe40000000a00 */
[----:B------:R-:W-:Y:S01]  /*9b00*/  UIADD3 UR13, UR7, UR13, URZ ;  /* 0x0000000d070d7290 */ /* 0x000fe2000fffe03f */
[----:B------:R-:W-:Y:S01]  /*9b10*/  @P0 IMAD.HI.U32 R2, R0, c[0x0][0x4ec], RZ ;  /* 0x00013b0000020a27 */ /* 0x000fe200078e00ff */
[----:B------:R-:W-:Y:S02]  /*9b20*/  UIMAD UR7, UR6, UR4, URZ ;  /* 0x00000004060772a4 */ /* 0x000fe4000f8e023f */
[----:B------:R-:W-:Y:S02]  /*9b30*/  UIMAD.WIDE.U32 UR12, UR16, UR4, UR12 ;  /* 0x00000004100c72a5 */ /* 0x000fe4000f8e000c */
[----:B------:R-:W-:Y:S01]  /*9b40*/  @P0 SHF.R.U32.HI R8, RZ, c[0x0][0x4f0], R2 ;  /* 0x00013c00ff080a19 */ /* 0x000fe20000011602 */
[----:B------:R-:W-:-:S03]  /*9b50*/  UIMAD UR5, UR16, UR5, UR7 ;  /* 0x00000005100572a4 */ /* 0x000fc6000f8e0207 */
[C---:B------:R-:W-:Y:S02]  /*9b60*/  IADD3 R5, -R8.reuse, RZ, RZ ;  /* 0x000000ff08057210 */ /* 0x040fe40007ffe1ff */
[----:B------:R-:W-:Y:S02]  /*9b70*/  SHF.R.S32.HI R3, RZ, 0x1f, R8 ;  /* 0x0000001fff037819 */ /* 0x000fe40000011408 */
[----:B------:R-:W-:Y:S01]  /*9b80*/  IADD3 R8, P0, R8, UR12, RZ ;  /* 0x0000000c08087c10 */ /* 0x000fe2000ff1e0ff */
[----:B------:R-:W-:Y:S02]  /*9b90*/  IMAD R5, R5, c[0x0][0x4e8], R0 ;  /* 0x00013a0005057a24 */ /* 0x000fe400078e0200 */
[----:B------:R-:W-:-:S03]  /*9ba0*/  IMAD.U32 R0, RZ, RZ, UR5 ;  /* 0x00000005ff007e24 */ /* 0x000fc6000f8e00ff */
[----:B------:R-:W-:Y:S02]  /*9bb0*/  SHF.R.S32.HI R2, RZ, 0x1f, R5 ;  /* 0x0000001fff027819 */ /* 0x000fe40000011405 */
[----:B------:R-:W-:-:S03]  /*9bc0*/  IADD3.X R9, R3, UR13, R0, P0, !PT ;  /* 0x0000000d03097c10 */ /* 0x000fc600087fe400 */
[----:B------:R-:W-:Y:S02]  /*9bd0*/  IMAD R0, R2, c[0x0][0x488], RZ ;  /* 0x0001220002007a24 */ /* 0x000fe400078e02ff */
[----:B------:R-:W-:-:S04]  /*9be0*/  IMAD.WIDE.U32 R8, R5, c[0x0][0x488], R8 ;  /* 0x0001220005087a25 */ /* 0x000fc800078e0008 */
[----:B------:R-:W-:Y:S01]  /*9bf0*/  IMAD R0, R5, c[0x0][0x48c], R0 ;  /* 0x0001230005007a24 */ /* 0x000fe200078e0200 */
[----:B------:R-:W-:Y:S01]  /*9c00*/  LEA R2, P0, R8, c[0x0][0x450], 0x2 ;  /* 0x0001140008027a11 */ /* 0x000fe200078010ff */
[----:B------:R-:W-:-:S03]  /*9c10*/  IMAD.MOV.U32 R5, RZ, RZ, -0x800000 ;  /* 0xff800000ff057424 */ /* 0x000fc600078e00ff */
[----:B------:R-:W-:-:S04]  /*9c20*/  IADD3 R3, R9, R0, RZ ;  /* 0x0000000009037210 */ /* 0x000fc80007ffe0ff */
[----:B------:R-:W-:-:S05]  /*9c30*/  LEA.HI.X R3, R8, c[0x0][0x454], R3, 0x2, P0 ;  /* 0x0001150008037a11 */ /* 0x000fca00000f1403 */
[----:B------:R1:W-:Y:S02]  /*9c40*/  STG.E [R2.64], R5 ;  /* 0x0000000502007986 */ /* 0x0003e4000c10190e */
.L_x_46:
[----:B------:R-:W-:Y:S05]  /*9c50*/  BSYNC B0 ;  /* 0x0000000000007941 */ /* 0x000fea0003800000 */
.L_x_45:
[----:B-1----:R-:W1:Y:S01]  /*9c60*/  S2R R3, SR_CTAID.X ;  /* 0x0000000000037919 */ /* 0x002e620000002500 */
[----:B------:R-:W-:Y:S01]  /*9c70*/  SHF.R.S32.HI R0, RZ, 0x1f, R7 ;  /* 0x0000001fff007819 */ /* 0x000fe20000011407 */
[----:B------:R-:W-:Y:S01]  /*9c80*/  ULDC.64 UR4, c[0x0][0x3a0] ;  /* 0x0000e80000047ab9 */ /* 0x000fe20000000a00 */
[----:B------:R-:W-:Y:S01]  /*9c90*/  IMAD.MOV.U32 R2, RZ, RZ, c[0x0][0x4e8] ;  /* 0x00013a00ff027624 */ /* 0x000fe200078e00ff */
[----:B------:R-:W-:Y:S01]  /*9ca0*/  UIMAD UR7, UR11, UR4, URZ ;  /* 0x000000040b0772a4 */ /* 0x000fe2000f8e023f */
[----:B------:R-:W-:Y:S01]  /*9cb0*/  LEA.HI R0, R0, R7, RZ, 0x3 ;  /* 0x0000000700007211 */ /* 0x000fe200078f18ff */
[----:B------:R-:W-:Y:S01]  /*9cc0*/  UIMAD.WIDE.U32 UR12, UR10, UR4, URZ ;  /* 0x000000040a0c72a5 */ /* 0x000fe2000f8e003f */
[----:B-----5:R-:W-:Y:S01]  /*9cd0*/  IMAD R4, R4, c[0x0][0x4e8], RZ ;  /* 0x00013a0004047a24 */ /* 0x020fe200078e02ff */
[----:B------:R-:W-:Y:S01]  /*9ce0*/  ISETP.NE.AND P0, PT, R2, 0x1, PT ;  /* 0x000000010200780c */ /* 0x000fe20003f05270 */
[----:B------:R-:W-:Y:S01]  /*9cf0*/  UIMAD UR7, UR10, UR5, UR7 ;  /* 0x000000050a0772a4 */ /* 0x000fe2000f8e0207 */
[----:B------:R-:W-:Y:S01]  /*9d00*/  LOP3.LUT R6, R0, 0xfffffff8, RZ, 0xc0, !PT ;  /* 0xfffffff800067812 */ /* 0x000fe200078ec0ff */
[----:B------:R-:W-:Y:S01]  /*9d10*/  BSSY B0, `(.L_x_47) ;  /* 0x000003b000007945 */ /* 0x000fe20003800000 */
[----:B------:R-:W-:Y:S01]  /*9d20*/  SHF.R.S32.HI R0, RZ, 0x3, R0 ;  /* 0x00000003ff007819 */ /* 0x000fe20000011400 */
[----:B------:R-:W-:-:S02]  /*9d30*/  ULDC.64 UR4, c[0x0][0x3e8] ;  /* 0x0000fa0000047ab9 */ /* 0x000fc40000000a00 */
[----:B------:R-:W-:Y:S01]  /*9d40*/  IMAD.IADD R7, R7, 0x1, -R6 ;  /* 0x0000000107077824 */ /* 0x000fe200078e0a06 */
[----:B------:R-:W-:Y:S02]  /*9d50*/  UIADD3 UR13, UR13, UR7, URZ ;  /* 0x000000070d0d7290 */ /* 0x000fe4000fffe03f */
[----:B------:R-:W-:Y:S02]  /*9d60*/  UIMAD UR7, UR8, UR4, URZ ;  /* 0x00000004080772a4 */ /* 0x000fe4000f8e023f */
[C---:B------:R-:W-:Y:S01]  /*9d70*/  LEA R2, R7.reuse, R0, 0x5 ;  /* 0x0000000007027211 */ /* 0x040fe200078e28ff */
[----:B------:R-:W-:Y:S01]  /*9d80*/  UIMAD.WIDE.U32 UR12, UR9, UR4, UR12 ;  /* 0x00000004090c72a5 */ /* 0x000fe2000f8e000c */
[----:B------:R-:W-:Y:S01]  /*9d90*/  SHF.L.U32 R7, R7, 0x3, RZ ;  /* 0x0000000307077819 */ /* 0x000fe200000006ff */
[----:B------:R-:W-:Y:S02]  /*9da0*/  UIMAD UR7, UR9, UR5, UR7 ;  /* 0x00000005090772a4 */ /* 0x000fe4000f8e0207 */
[C---:B-1----:R-:W-:Y:S01]  /*9db0*/  IMAD R2, R3.reuse, 0x80, R2 ;  /* 0x0000008003027824 */ /* 0x042fe200078e0202 */
[----:B------:R-:W-:Y:S01]  /*9dc0*/  ULDC.64 UR4, c[0x0][0x3f0] ;  /* 0x0000fc0000047ab9 */ /* 0x000fe20000000a00 */
[----:B------:R-:W-:Y:S01]  /*9dd0*/  IMAD R3, R3, 0x80, R0 ;  /* 0x0000008003037824 */ /* 0x000fe200078e0200 */
[----:B------:R-:W-:Y:S01]  /*9de0*/  UIMAD UR6, UR6, UR4, URZ ;  /* 0x00000004060672a4 */ /* 0x000fe2000f8e023f */
[----:B------:R-:W-:Y:S01]  /*9df0*/  @P0 IMAD.HI.U32 R5, R2, c[0x0][0x4ec], RZ ;  /* 0x00013b0002050a27 */ /* 0x000fe200078e00ff */
[----:B------:R-:W-:Y:S01]  /*9e00*/  UIADD3 UR13, UR7, UR13, URZ ;  /* 0x0000000d070d7290 */ /* 0x000fe2000fffe03f */
[----:B------:R-:W-:Y:S01]  /*9e10*/  MOV R8, R2 ;  /* 0x0000000200087202 */ /* 0x000fe20000000f00 */
[----:B------:R-:W-:-:S02]  /*9e20*/  UIMAD UR5, UR16, UR5, UR6 ;  /* 0x00000005100572a4 */ /* 0x000fc4000f8e0206 */
[----:B------:R-:W-:Y:S01]  /*9e30*/  @P0 SHF.R.U32.HI R8, RZ, c[0x0][0x4f0], R5 ;  /* 0x00013c00ff080a19 */ /* 0x000fe20000011605 */
[----:B------:R-:W-:-:S03]  /*9e40*/  UIMAD.WIDE.U32 UR12, UR16, UR4, UR12 ;  /* 0x00000004100c72a5 */ /* 0x000fc6000f8e000c */
[--C-:B------:R-:W-:Y:S01]  /*9e50*/  SHF.R.S32.HI R5, RZ, 0x1f, R8.reuse ;  /* 0x0000001fff057819 */ /* 0x100fe20000011408 */
[----:B------:R-:W-:Y:S01]  /*9e60*/  UIADD3 UR5, UR13, UR5, URZ ;  /* 0x000000050d057290 */ /* 0x000fe2000fffe03f */
[----:B------:R-:W-:Y:S01]  /*9e70*/  IMAD.MOV R9, RZ, RZ, -R8 ;  /* 0x000000ffff097224 */ /* 0x000fe200078e0a08 */
[----:B------:R-:W-:Y:S01]  /*9e80*/  MOV R10, UR12 ;  /* 0x0000000c000a7c02 */ /* 0x000fe20008000f00 */
[----:B------:R-:W-:Y:S02]  /*9e90*/  IMAD.U32 R11, RZ, RZ, UR13 ;  /* 0x0000000dff0b7e24 */ /* 0x000fe4000f8e00ff */
[----:B------:R-:W-:Y:S01]  /*9ea0*/  IMAD R6, R9, c[0x0][0x4e8], R2 ;  /* 0x00013a0009067a24 */ /* 0x000fe200078e0202 */
[----:B------:R-:W-:Y:S01]  /*9eb0*/  MOV R11, UR5 ;  /* 0x00000005000b7c02 */ /* 0x000fe20008000f00 */
[----:B------:R-:W-:-:S04]  /*9ec0*/  IMAD R5, R5, c[0x0][0x3e0], RZ ;  /* 0x0000f80005057a24 */ /* 0x000fc800078e02ff */
[C---:B------:R-:W-:Y:S01]  /*9ed0*/  IMAD R2, R8.reuse, c[0x0][0x3e4], R5 ;  /* 0x0000f90008027a24 */ /* 0x040fe200078e0205 */
[----:B------:R-:W-:Y:S01]  /*9ee0*/  SHF.R.S32.HI R5, RZ, 0x1f, R6 ;  /* 0x0000001fff057819 */ /* 0x000fe20000011406 */
[----:B------:R-:W-:-:S04]  /*9ef0*/  IMAD.WIDE.U32 R8, R8, c[0x0][0x3e0], R10 ;  /* 0x0000f80008087a25 */ /* 0x000fc800078e000a */
[----:B------:R-:W-:Y:S02]  /*9f00*/  IMAD R5, R5, c[0x0][0x3d8], RZ ;  /* 0x0000f60005057a24 */ /* 0x000fe400078e02ff */
[----:B------:R-:W-:Y:S02]  /*9f10*/  IMAD.IADD R9, R9, 0x1, R2 ;  /* 0x0000000109097824 */ /* 0x000fe400078e0202 */
[C---:B------:R-:W-:Y:S02]  /*9f20*/  IMAD R5, R6.reuse, c[0x0][0x3dc], R5 ;  /* 0x0000f70006057a24 */ /* 0x040fe400078e0205 */
[----:B------:R-:W-:Y:S01]  /*9f30*/  IMAD.WIDE.U32 R8, R6, c[0x0][0x3d8], R8 ;  /* 0x0000f60006087a25 */ /* 0x000fe200078e0008 */
[----:B------:R-:W-:-:S04]  /*9f40*/  IADD3 R6, R7, 0x40, RZ ;  /* 0x0000004007067810 */ /* 0x000fc80007ffe0ff */
[----:B------:R-:W-:Y:S02]  /*9f50*/  IADD3 R5, R9, R5, RZ ;  /* 0x0000000509057210 */ /* 0x000fe40007ffe0ff */
[----:B------:R-:W-:-:S04]  /*9f60*/  LEA R9, P0, R8, c[0x0][0x380], 0x1 ;  /* 0x0000e00008097a11 */ /* 0x000fc800078008ff */
[----:B------:R-:W-:Y:S01]  /*9f70*/  LEA.HI.X R8, R8, c[0x0][0x384], R5, 0x1, P0 ;  /* 0x0000e10008087a11 */ /* 0x000fe200000f0c05 */
[----:B------:R1:W2:Y:S01]  /*9f80*/  SHFL.IDX PT, R10, R9, RZ, 0x181f ;  /* 0x00181fff090a7589 */ /* 0x0002a200000e0000 */
[----:B------:R-:W-:Y:S02]  /*9f90*/  ISETP.GE.AND P0, PT, R3, R4, PT ;  /* 0x000000040300720c */ /* 0x000fe40003f06270 */
[----:B------:R-:W-:Y:S01]  /*9fa0*/  IADD3 R5, R7, 0x80, RZ ;  /* 0x0000008007057810 */ /* 0x000fe20007ffe0ff */
[----:B------:R1:W3:Y:S10]  /*9fb0*/  SHFL.IDX PT, R11, R8, RZ, 0x181f ;  /* 0x00181fff080b7589 */ /* 0x0002f400000e0000 */
[----:B------:R-:W-:Y:S05]  /*9fc0*/  @P0 BRA `(.L_x_48) ;  /* 0x000000f000000947 */ /* 0x000fea0003800000 */
[----:B------:R-:W-:Y:S02]  /*9fd0*/  ISETP.GE.AND P1, PT, R6, c[0x0][0x3c8], PT ;  /* 0x0000f20006007a0c */ /* 0x000fe40003f26270 */
[----:B------:R-:W-:-:S02]  /*9fe0*/  ISETP.GE.AND P0, PT, R5, c[0x0][0x3c8], PT ;  /* 0x0000f20005007a0c */ /* 0x000fc40003f06270 */
[----:B------:R-:W-:-:S09]  /*9ff0*/  ISETP.GE.AND P2, PT, R7, c[0x0][0x3c8], PT ;  /* 0x0000f20007007a0c */ /* 0x000fd20003f46270 */
[----:B------:R-:W-:Y:S02]  /*a000*/  @!P1 SHF.R.S32.HI R13, RZ, 0x1f, R6 ;  /* 0x0000001fff0d9819 */ /* 0x000fe40000011406 */
[----:B------:R-:W-:Y:S02]  /*a010*/  @!P0 SHF.R.S32.HI R0, RZ, 0x1f, R5 ;  /* 0x0000001fff008819 */ /* 0x000fe40000011405 */
[----:B------:R-:W-:Y:S01]  /*a020*/  @!P1 LEA.HI R2, R13, R6, RZ, 0x3 ;  /* 0x000000060d029211 */ /* 0x000fe200078f18ff */
[--C-:B--23--:R-:W-:Y:S01]  /*a030*/  @!P2 IMAD.WIDE R12, R7, 0x2, R10.reuse ;  /* 0x00000002070ca825 */ /* 0x10cfe200078e020a */
[----:B------:R-:W-:Y:S02]  /*a040*/  @!P0 LEA.HI R0, R0, R5, RZ, 0x3 ;  /* 0x0000000500008211 */ /* 0x000fe400078f18ff */
[----:B------:R-:W-:Y:S02]  /*a050*/  @!P1 LOP3.LUT R2, R2, 0xfffffff8, RZ, 0xc0, !PT ;  /* 0xfffffff802029812 */ /* 0x000fe400078ec0ff */
[----:B------:R-:W-:Y:S01]  /*a060*/  @!P0 LOP3.LUT R0, R0, 0xfffffff8, RZ, 0xc0, !PT ;  /* 0xfffffff800008812 */ /* 0x000fe200078ec0ff */
[----:B------:R2:W-:Y:S02]  /*a070*/  @!P2 ST.E.128 [R12.64], RZ ;  /* 0x000000ff0c00a985 */ /* 0x0005e4000c101d0e */
[----:B------:R-:W-:-:S04]  /*a080*/  @!P1 IMAD.WIDE R14, R2, 0x2, R10 ;  /* 0x00000002020e9825 */ /* 0x000fc800078e020a */
[----:B------:R-:W-:Y:S01]  /*a090*/  @!P0 IMAD.WIDE R10, R0, 0x2, R10 ;  /* 0x00000002000a8825 */ /* 0x000fe200078e020a */
[----:B------:R2:W-:Y:S04]  /*a0a0*/  @!P1 ST.E.128 [R14.64], RZ ;  /* 0x000000ff0e009985 */ /* 0x0005e8000c101d0e */
[----:B------:R2:W-:Y:S02]  /*a0b0*/  @!P0 ST.E.128 [R10.64], RZ ;  /* 0x000000ff0a008985 */ /* 0x0005e4000c101d0e */
.L_x_48:
[----:B------:R-:W-:Y:S05]  /*a0c0*/  BSYNC B0 ;  /* 0x0000000000007941 */ /* 0x000fea0003800000 */
.L_x_47:
[----:B--2---:R-:W-:Y:S01]  /*a0d0*/  IADD3 R13, R3, 0x20, RZ ;  /* 0x00000020030d7810 */ /* 0x004fe20007ffe0ff */
[----:B---3--:R2:W3:Y:S01]  /*a0e0*/  SHFL.IDX PT, R11, R8, 0x1, 0x181f ;  /* 0x00381f00080b7f89 */ /* 0x0084e200000e0000 */
        /* <DEDUP_REMOVED lines=9> */
[----:B------:R-:W-:Y:S01]  /*a180*/  @!P1 LEA.HI R2, R13, R6, RZ, 0x3 ;  /* 0x000000060d029211 */ /* 0x000fe200078f18ff */
[--C-:B---34-:R-:W-:Y:S01]  /*a190*/  @!P2 IMAD.WIDE R12, R7, 0x2, R10.reuse ;  /* 0x00000002070ca825 */ /* 0x118fe200078e020a */
        /* <DEDUP_REMOVED lines=8> */
.L_x_50:
[----:B------:R-:W-:Y:S05]  /*a220*/  BSYNC B0 ;  /* 0x0000000000007941 */ /* 0x000fea0003800000 */
.L_x_49:
        /* <DEDUP_REMOVED lines=21> */
.L_x_52:
[----:B------:R-:W-:Y:S05]  /*a380*/  BSYNC B0 ;  /* 0x0000000000007941 */ /* 0x000fea0003800000 */
.L_x_51:
[----:B------:R-:W-:Y:S01]  /*a390*/  IADD3 R3, R3, 0x60, RZ ;  /* 0x0000006003037810 */ /* 0x000fe20007ffe0ff */
[----:B-1----:R1:W2:Y:S03]  /*a3a0*/  SHFL.IDX PT, R11, R8, 0x3, 0x181f ;  /* 0x00781f00080b7f89 */ /* 0x0022a600000e0000 */
[----:B------:R-:W-:Y:S01]  /*a3b0*/  ISETP.GE.AND P0, PT, R3, R4, PT ;  /* 0x000000040300720c */ /* 0x000fe20003f06270 */
[----:B----4-:R1:W4:-:S12]  /*a3c0*/  SHFL.IDX PT, R10, R9, 0x3, 0x181f ;  /* 0x00781f00090a7f89 */ /* 0x01031800000e0000 */
[----:B------:R-:W-:Y:S05]  /*a3d0*/  @P0 EXIT ;  /* 0x000000000000094d */ /* 0x000fea0003800000 */
[----:B------:R-:W-:Y:S02]  /*a3e0*/  ISETP.GE.AND P0, PT, R6, c[0x0][0x3c8], PT ;  /* 0x0000f20006007a0c */ /* 0x000fe40003f06270 */
[----:B------:R-:W-:-:S11]  /*a3f0*/  ISETP.GE.AND P1, PT, R7, c[0x0][0x3c8], PT ;  /* 0x0000f20007007a0c */ /* 0x000fd60003f26270 */
[----:B------:R-:W-:-:S04]  /*a400*/  @!P0 SHF.R.S32.HI R3, RZ, 0x1f, R6 ;  /* 0x0000001fff038819 */ /* 0x000fc80000011406 */
[----:B------:R-:W-:Y:S01]  /*a410*/  @!P0 LEA.HI R3, R3, R6, RZ, 0x3 ;  /* 0x0000000603038211 */ /* 0x000fe200078f18ff */
[----:B--2-4-:R-:W-:-:S03]  /*a420*/  @!P1 IMAD.WIDE R6, R7, 0x2, R10 ;  /* 0x0000000207069825 */ /* 0x014fc600078e020a */
[----:B------:R-:W-:Y:S02]  /*a430*/  @!P0 LOP3.LUT R3, R3, 0xfffffff8, RZ, 0xc0, !PT ;  /* 0xfffffff803038812 */ /* 0x000fe400078ec0ff */
[----:B------:R2:W-:Y:S03]  /*a440*/  @!P1 ST.E.128 [R6.64], RZ ;  /* 0x000000ff06009985 */ /* 0x0005e6000c101d0e */
[----:B------:R-:W-:-:S05]  /*a450*/  @!P0 IMAD.WIDE R2, R3, 0x2, R10 ;  /* 0x0000000203028825 */ /* 0x000fca00078e020a */
[----:B------:R2:W-:Y:S01]  /*a460*/  @!P0 ST.E.128 [R2.64], RZ ;  /* 0x000000ff02008985 */ /* 0x0005e2000c101d0e */
[----:B------:R-:W-:-:S13]  /*a470*/  ISETP.GE.AND P0, PT, R5, c[0x0][0x3c8], PT ;  /* 0x0000f20005007a0c */ /* 0x000fda0003f06270 */
[----:B------:R-:W-:Y:S05]  /*a480*/  @P0 EXIT ;  /* 0x000000000000094d */ /* 0x000fea0003800000 */
[----:B------:R-:W-:-:S04]  /*a490*/  SHF.R.S32.HI R0, RZ, 0x1f, R5 ;  /* 0x0000001fff007819 */ /* 0x000fc80000011405 */
[----:B------:R-:W-:-:S04]  /*a4a0*/  LEA.HI R0, R0, R5, RZ, 0x3 ;  /* 0x0000000500007211 */ /* 0x000fc800078f18ff */
[----:B--2---:R-:W-:-:S05]  /*a4b0*/  LOP3.LUT R3, R0, 0xfffffff8, RZ, 0xc0, !PT ;  /* 0xfffffff800037812 */ /* 0x004fca00078ec0ff */
[----:B------:R-:W-:-:S05]  /*a4c0*/  IMAD.WIDE R10, R3, 0x2, R10 ;  /* 0x00000002030a7825 */ /* 0x000fca00078e020a */
[----:B------:R-:W-:Y:S01]  /*a4d0*/  ST.E.128 [R10.64], RZ ;  /* 0x000000ff0a007985 */ /* 0x000fe2000c101d0e */
[----:B------:R-:W-:Y:S05]  /*a4e0*/  EXIT ;  /* 0x000000000000794d */ /* 0x000fea0003800000 */
.L_x_53:
        /* <DEDUP_REMOVED lines=9> */
.L_x_1698:


//--------------------- .text._ZN7cutlass13device_kernelIN5flash19enable_sm80_to_sm89INS1_16FlashAttnFwdSm80INS1_25CollectiveMainloopFwdSm80ILi8ELi1ELb0EN4cute5tupleIJNS5_1CILi128EEENS7_ILi64EEENS7_ILi192EEEEEELi192ENS_10bfloat16_tEfNS_4arch4Sm80ELb0ELb0ELb1ELb1ELb1ELb1ELb1ELb0EEENS1_21CollectiveEpilogueFwdINS6_IJS8_SA_S9_EEENS6_IJNS7_ILi1EEESI_SI_EEESC_SE_Li256ELb1ELb1ELb0ELb0EEENS1_19SingleTileSchedulerILb1ELb0ELb1ELi128EEEEEEEEEvNT_6ParamsE --------------------------
	.section	.text._ZN7cutlass13device_kernelIN5flash19enable_sm80_to_sm89INS1_16FlashAttnFwdSm80INS1_25CollectiveMainloopFwdSm80ILi8ELi1ELb0EN4cute5tupleIJNS5_1CILi128EEENS7_ILi64EEENS7_ILi192EEEEEELi192ENS_10bfloat16_tEfNS_4arch4Sm80ELb0ELb0ELb1ELb1ELb1ELb1ELb1ELb0EEENS1_21CollectiveEpilogueFwdINS6_IJS8_SA_S9_EEENS6_IJNS7_ILi1EEESI_SI_EEESC_SE_Li256ELb1ELb1ELb0ELb0EEENS1_19SingleTileSchedulerILb1ELb0ELb1ELi128EEEEEEEEEvNT_6ParamsE,"ax",@progbits
	.sectioninfo	@"SHI_REGISTERS=255"
	.align	128
.text._ZN7cutlass13device_kernelIN5flash19enable_sm80_to_sm89INS1_16FlashAttnFwdSm80INS1_25CollectiveMainloopFwdSm80ILi8ELi1ELb0EN4cute5tupleIJNS5_1CILi128EEENS7_ILi64EEENS7_ILi192EEEEEELi192ENS_10bfloat16_tEfNS_4arch4Sm80ELb0ELb0ELb1ELb1ELb1ELb1ELb1ELb0EEENS1_21CollectiveEpilogueFwdINS6_IJS8_SA_S9_EEENS6_IJNS7_ILi1EEESI_SI_EEESC_SE_Li256ELb1ELb1ELb0ELb0EEENS1_19SingleTileSchedulerILb1ELb0ELb1ELi128EEEEEEEEEvNT_6ParamsE:
        .type           _ZN7cutlass13device_kernelIN5flash19enable_sm80_to_sm89INS1_16FlashAttnFwdSm80INS1_25CollectiveMainloopFwdSm80ILi8ELi1ELb0EN4cute5tupleIJNS5_1CILi128EEENS7_ILi64EEENS7_ILi192EEEEEELi192ENS_10bfloat16_tEfNS_4arch4Sm80ELb0ELb0ELb1ELb1ELb1ELb1ELb1ELb0EEENS1_21CollectiveEpilogueFwdINS6_IJS8_SA_S9_EEENS6_IJNS7_ILi1EEESI_SI_EEESC_SE_Li256ELb1ELb1ELb0ELb0EEENS1_19SingleTileSchedulerILb1ELb0ELb1ELi128EEEEEEEEEvNT_6ParamsE,@function
        .size           _ZN7cutlass13device_kernelIN5flash19enable_sm80_to_sm89INS1_16FlashAttnFwdSm80INS1_25CollectiveMainloopFwdSm80ILi8ELi1ELb0EN4cute5tupleIJNS5_1CILi128EEENS7_ILi64EEENS7_ILi192EEEEEELi192ENS_10bfloat16_tEfNS_4arch4Sm80ELb0ELb0ELb1ELb1ELb1ELb1ELb1ELb0EEENS1_21CollectiveEpilogueFwdINS6_IJS8_SA_S9_EEENS6_IJNS7_ILi1EEESI_SI_EEESC_SE_Li256ELb1ELb1ELb0ELb0EEENS1_19SingleTileSchedulerILb1ELb0ELb1ELi128EEEEEEEEEvNT_6ParamsE,(.L_x_1699 - _ZN7cutlass13device_kernelIN5flash19enable_sm80_to_sm89INS1_16FlashAttnFwdSm80INS1_25CollectiveMainloopFwdSm80ILi8ELi1ELb0EN4cute5tupleIJNS5_1CILi128EEENS7_ILi64EEENS7_ILi192EEEEEELi192ENS_10bfloat16_tEfNS_4arch4Sm80ELb0ELb0ELb1ELb1ELb1ELb1ELb1ELb0EEENS1_21CollectiveEpilogueFwdINS6_IJS8_SA_S9_EEENS6_IJNS7_ILi1EEESI_SI_EEESC_SE_Li256ELb1ELb1ELb0ELb0EEENS1_19SingleTileSchedulerILb1ELb0ELb1ELi128EEEEEEEEEvNT_6ParamsE)
        .other          _ZN7cutlass13device_kernelIN5flash19enable_sm80_to_sm89INS1_16FlashAttnFwdSm80INS1_25CollectiveMainloopFwdSm80ILi8ELi1ELb0EN4cute5tupleIJNS5_1CILi128EEENS7_ILi64EEENS7_ILi192EEEEEELi192ENS_10bfloat16_tEfNS_4arch4Sm80ELb0ELb0ELb1ELb1ELb1ELb1ELb1ELb0EEENS1_21CollectiveEpilogueFwdINS6_IJS8_SA_S9_EEENS6_IJNS7_ILi1EEESI_SI_EEESC_SE_Li256ELb1ELb1ELb0ELb0EEENS1_19SingleTileSchedulerILb1ELb0ELb1ELi128EEEEEEEEEvNT_6ParamsE,@"STO_CUDA_ENTRY STV_DEFAULT"
_ZN7cutlass13device_kernelIN5flash19enable_sm80_to_sm89INS1_16FlashAttnFwdSm80INS1_25CollectiveMainloopFwdSm80ILi8ELi1ELb0EN4cute5tupleIJNS5_1CILi128EEENS7_ILi64EEENS7_ILi192EEEEEELi192ENS_10bfloat16_tEfNS_4arch4Sm80ELb0ELb0ELb1ELb1ELb1ELb1ELb1ELb0EEENS1_21CollectiveEpilogueFwdINS6_IJS8_SA_S9_EEENS6_IJNS7_ILi1EEESI_SI_EEESC_SE_Li256ELb1ELb1ELb0ELb0EEENS1_19SingleTileSchedulerILb1ELb0ELb1ELi128EEEEEEEEEvNT_6ParamsE:
[----:B------:R-:W-:Y:S02]  /*0000*/  MOV R1, c[0x0][0x28] ;  /* 0x00000a0000017a02 */ /* 0x000fe40000000f00 */
[----:B------:R-:W1:Y:S01]  /*0010*/  S2R R84, SR_TID.X ;  /* 0x0000000000547919 */ /* 0x000e620000002100 */
[----:B------:R-:W-:Y:S01]  /*0020*/  MOV R4, 0x4 ;  /* 0x0000000400047802 */ /* 0x000fe20000000f00 */
[----:B------:R-:W-:Y:S02]  /*0030*/  ULDC.64 UR6, c[0x0][0x118] ;  /* 0x0000460000067ab9 */ /* 0x000fe40000000a00 */
[----:B------:R-:W2:Y:S04]  /*0040*/  S2R R209, SR_CTAID.Z ;  /* 0x0000000000d17919 */ /* 0x000ea80000002700 */
[----:B------:R-:W3:Y:S01]  /*0050*/  S2R R86, SR_CTAID.X ;  /* 0x0000000000567919 */ /* 0x000ee20000002500 */
[----:B-1----:R-:W-:Y:S01]  /*0060*/  SHF.R.U32.HI R0, RZ, 0x5, R84 ;  /* 0x00000005ff007819 */ /* 0x002fe20000011654 */
[----:B--2---:R-:W-:-:S05]  /*0070*/  IMAD.WIDE R2, R209, R4, c[0x0][0x568] ;  /* 0x00015a00d1027625 */ /* 0x004fca00078e0204 */
[----:B------:R-:W1:Y:S02]  /*0080*/  SHFL.IDX PT, R0, R0, RZ, 0x1f ;  /* 0x00001fff00007589 */ /* 0x000e6400000e0000 */
[----:B-1----:R-:W-:-:S13]  /*0090*/  ISETP.NE.AND P0, PT, R0, RZ, PT ;  /* 0x000000ff0000720c */ /* 0x002fda0003f05270 */
[----:B------:R-:W-:Y:S05]  /*00a0*/  @!P0 BRA `(.L_x_54) ;  /* 0x0000013000008947 */ /* 0x000fea0003800000 */
[----:B---3--:R-:W-:-:S04]  /*00b0*/  ISETP.NE.U32.AND P0, PT, RZ, c[0x0][0x568], PT ;  /* 0x00015a00ff007a0c */ /* 0x008fc80003f05070 */
[----:B------:R-:W-:-:S13]  /*00c0*/  ISETP.NE.AND.EX P0, PT, RZ, c[0x0][0x56c], PT, P0 ;  /* 0x00015b00ff007a0c */ /* 0x000fda0003f05300 */
[----:B------:R-:W-:Y:S05]  /*00d0*/  @!P0 BRA `(.L_x_55) ;  /* 0x0000002000008947 */ /* 0x000fea0003800000 */
[----:B------:R1:W5:Y:S01]  /*00e0*/  LDG.E R3, [R2.64] ;  /* 0x0000000602037981 */ /* 0x000362000c1e1900 */
[----:B------:R-:W-:Y:S05]  /*00f0*/  BRA `(.L_x_56) ;  /* 0x0000009000007947 */ /* 0x000fea0003800000 */
.L_x_55:
[----:B------:R-:W-:-:S04]  /*0100*/  ISETP.NE.U32.AND P0, PT, RZ, c[0x0][0x560], PT ;  /* 0x00015800ff007a0c */ /* 0x000fc80003f05070 */
[----:B------:R-:W-:-:S13]  /*0110*/  ISETP.NE.AND.EX P0, PT, RZ, c[0x0][0x564], PT, P0 ;  /* 0x00015900ff007a0c */ /* 0x000fda0003f05300 */
[----:B------:R-:W-:Y:S05]  /*0120*/  @!P0 BRA `(.L_x_57) ;  /* 0x0000005000008947 */ /* 0x000fea0003800000 */
[----:B------:R-:W-:-:S05]  /*0130*/  IMAD.WIDE R6, R209, R4, c[0x0][0x560] ;  /* 0x00015800d1067625 */ /* 0x000fca00078e0204 */
[----:B------:R-:W2:Y:S04]  /*0140*/  LDG.E R3, [R6.64] ;  /* 0x0000000606037981 */ /* 0x000ea8000c1e1900 */
[----:B------:R-:W2:Y:S02]  /*0150*/  LDG.E R0, [R6.64+0x4] ;  /* 0x0000040606007981 */ /* 0x000ea4000c1e1900 */
[----:B--2---:R-:W-:Y:S01]  /*0160*/  IADD3 R3, -R3, R0, RZ ;  /* 0x0000000003037210 */ /* 0x004fe20007ffe1ff */
[----:B------:R-:W-:Y:S05]  /*0170*/  BRA `(.L_x_56) ;  /* 0x0000001000007947 */ /* 0x000fea0003800000 */
.L_x_57:
[----:B------:R-:W-:-:S05]  /*0180*/  MOV R3, c[0x0][0x54c] ;  /* 0x0001530000037a02 */ /* 0x000fca0000000f00 */
.L_x_56:
[----:B-----5:R-:W-:Y:S01]  /*0190*/  IMAD R3, R3, c[0x0][0x548], RZ ;  /* 0x0001520003037a24 */ /* 0x020fe200078e02ff */
[----:B------:R-:W-:-:S04]  /*01a0*/  SHF.L.U32 R0, R86, 0x7, RZ ;  /* 0x0000000756007819 */ /* 0x000fc800000006ff */
[----:B------:R-:W-:-:S04]  /*01b0*/  ISETP.GE.AND P0, PT, R0, R3, PT ;  /* 0x000000030000720c */ /* 0x000fc80003f06270 */
[----:B------:R-:W-:Y:S01]  /*01c0*/  SEL R209, R209, 0xffffffff, !P0 ;  /* 0xffffffffd1d17807 */ /* 0x000fe20004000000 */
[----:B------:R-:W-:Y:S05]  /*01d0*/  BRA `(.L_x_58) ;  /* 0x0000012000007947 */ /* 0x000fea0003800000 */
.L_x_54:
[----:B---3--:R-:W-:-:S04]  /*01e0*/  ISETP.NE.U32.AND P0, PT, RZ, c[0x0][0x568], PT ;  /* 0x00015a00ff007a0c */ /* 0x008fc80003f05070 */
[----:B------:R-:W-:-:S13]  /*01f0*/  ISETP.NE.AND.EX P0, PT, RZ, c[0x0][0x56c], PT, P0 ;  /* 0x00015b00ff007a0c */ /* 0x000fda0003f05300 */
[----:B------:R-:W-:Y:S05]  /*0200*/  @!P0 BRA `(.L_x_59) ;  /* 0x0000002000008947 */ /* 0x000fea0003800000 */
[----:B------:R1:W5:Y:S01]  /*0210*/  LDG.E R3, [R2.64] ;  /* 0x0000000602037981 */ /* 0x000362000c1e1900 */
[----:B------:R-:W-:Y:S05]  /*0220*/  BRA `(.L_x_60) ;  /* 0x0000009000007947 */ /* 0x000fea0003800000 */
.L_x_59:
        /* <DEDUP_REMOVED lines=8> */
.L_x_61:
[----:B------:R-:W-:-:S05]  /*02b0*/  MOV R3, c[0x0][0x54c] ;  /* 0x0001530000037a02 */ /* 0x000fca0000000f00 */
.L_x_60:
[----:B-----5:R-:W-:Y:S01]  /*02c0*/  IMAD R3, R3, c[0x0][0x548], RZ ;  /* 0x0001520003037a24 */ /* 0x020fe200078e02ff */
[----:B------:R-:W-:-:S04]  /*02d0*/  SHF.L.U32 R0, R86, 0x7, RZ ;  /* 0x0000000756007819 */ /* 0x000fc800000006ff */
[----:B------:R-:W-:-:S04]  /*02e0*/  ISETP.GE.AND P0, PT, R0, R3, PT ;  /* 0x000000030000720c */ /* 0x000fc80003f06270 */
[----:B------:R-:W-:-:S04]  /*02f0*/  SEL R209, R209, 0xffffffff, !P0 ;  /* 0xffffffffd1d17807 */ /* 0x000fc80004000000 */
.L_x_58:
[----:B------:R-:W-:-:S13]  /*0300*/  ISETP.GE.AND P0, PT, R209, RZ, PT ;  /* 0x000000ffd100720c */ /* 0x000fda0003f06270 */
[----:B------:R-:W-:Y:S05]  /*0310*/  @!P0 EXIT ;  /* 0x000000000000894d */ /* 0x000fea0003800000 */
[----:B------:R-:W-:Y:S01]  /*0320*/  ISETP.NE.U32.AND P0, PT, RZ, c[0x0][0x370], PT ;  /* 0x0000dc00ff007a0c */ /* 0x000fe20003f05070 */
[----:B------:R-:W-:Y:S01]  /*0330*/  IMAD.MOV.U32 R89, RZ, RZ, c[0x0][0x168] ;  /* 0x00005a00ff597624 */ /* 0x000fe200078e00ff */
[----:B------:R-:W-:Y:S01]  /*0340*/  ISETP.NE.U32.AND P1, PT, RZ, c[0x0][0x360], PT ;  /* 0x0000d800ff007a0c */ /* 0x000fe20003f25070 */
[----:B------:R-:W-:Y:S01]  /*0350*/  IMAD.MOV.U32 R153, RZ, RZ, RZ ;  /* 0x000000ffff997224 */ /* 0x000fe200078e00ff */
[----:B------:R-:W-:Y:S01]  /*0360*/  ISETP.NE.AND.EX P2, PT, RZ, c[0x0][0x374], PT, P0 ;  /* 0x0000dd00ff007a0c */ /* 0x000fe20003f45300 */
[----:B------:R-:W-:Y:S01]  /*0370*/  IMAD.MOV.U32 R175, RZ, RZ, RZ ;  /* 0x000000ffffaf7224 */ /* 0x000fe200078e00ff */
[----:B------:R-:W-:Y:S01]  /*0380*/  ISETP.NE.AND.EX P0, PT, RZ, c[0x0][0x364], PT, P1 ;  /* 0x0000d900ff007a0c */ /* 0x000fe20003f05310 */
[CC--:B------:R-:W-:Y:S01]  /*0390*/  IMAD.WIDE R10, R209.reuse, R4.reuse, c[0x0][0x348] ;  /* 0x0000d200d10a7625 */ /* 0x0c0fe200078e0204 */
[----:B------:R-:W-:Y:S02]  /*03a0*/  ISETP.NE.U32.AND P1, PT, RZ, c[0x0][0x348], PT ;  /* 0x0000d200ff007a0c */ /* 0x000fe40003f25070 */
[----:B------:R-:W-:Y:S01]  /*03b0*/  ISETP.NE.U32.AND P3, PT, RZ, c[0x0][0x350], PT ;  /* 0x0000d400ff007a0c */ /* 0x000fe20003f65070 */
[----:B------:R-:W-:Y:S01]  /*03c0*/  IMAD.WIDE R8, R209, R4, c[0x0][0x350] ;  /* 0x0000d400d1087625 */ /* 0x000fe200078e0204 */
[----:B------:R-:W-:-:S02]  /*03d0*/  ISETP.NE.U32.AND P4, PT, RZ, c[0x0][0x358], PT ;  /* 0x0000d600ff007a0c */ /* 0x000fc40003f85070 */
[----:B------:R-:W-:Y:S01]  /*03e0*/  ISETP.NE.AND.EX P1, PT, RZ, c[0x0][0x34c], PT, P1 ;  /* 0x0000d300ff007a0c */ /* 0x000fe20003f25310 */
[CC--:B------:R-:W-:Y:S01]  /*03f0*/  IMAD.WIDE R6, R209.reuse, R4.reuse, c[0x0][0x358] ;  /* 0x0000d600d1067625 */ /* 0x0c0fe200078e0204 */
[----:B------:R-:W-:Y:S02]  /*0400*/  ISETP.NE.AND.EX P3, PT, RZ, c[0x0][0x354], PT, P3 ;  /* 0x0000d500ff007a0c */ /* 0x000fe40003f65330 */
[----:B------:R-:W-:Y:S01]  /*0410*/  ISETP.NE.AND.EX P4, PT, RZ, c[0x0][0x35c], PT, P4 ;  /* 0x0000d700ff007a0c */ /* 0x000fe20003f85340 */
[CC--:B------:R-:W-:Y:S01]  /*0420*/  @P0 IMAD.WIDE R12, R209.reuse, R4.reuse, c[0x0][0x360] ;  /* 0x0000d800d10c0625 */ /* 0x0c0fe200078e0204 */
[----:B------:R-:W-:Y:S01]  /*0430*/  MOV R97, RZ ;  /* 0x000000ff00617202 */ /* 0x000fe20000000f00 */
[----:B------:R-:W2:Y:S01]  /*0440*/  S2R R207, SR_CTAID.Y ;  /* 0x0000000000cf7919 */ /* 0x000ea20000002600 */
[----:B------:R-:W-:Y:S01]  /*0450*/  ULDC UR5, c[0x0][0x2ac] ;  /* 0x0000ab0000057ab9 */ /* 0x000fe20000000800 */
[----:B------:R-:W-:Y:S02]  /*0460*/  IMAD.MOV.U32 R208, RZ, RZ, RZ ;  /* 0x000000ffffd07224 */ /* 0x000fe400078e00ff */
[----:B------:R3:W5:Y:S01]  /*0470*/  @P0 LDG.E R89, [R12.64] ;  /* 0x000000060c590981 */ /* 0x000762000c1e1900 */
[----:B------:R-:W-:Y:S01]  /*0480*/  ULDC UR4, c[0x0][0x1d0] ;  /* 0x0000740000047ab9 */ /* 0x000fe20000000800 */
[----:B-1----:R-:W-:-:S02]  /*0490*/  @P2 IMAD.WIDE R2, R209, R4, c[0x0][0x370] ;  /* 0x0000dc00d1022625 */ /* 0x002fc400078e0204 */
[----:B------:R3:W5:Y:S04]  /*04a0*/  @P1 LDG.E R153, [R10.64] ;  /* 0x000000060a991981 */ /* 0x000768000c1e1900 */
[----:B------:R3:W5:Y:S04]  /*04b0*/  @P3 LDG.E R97, [R8.64] ;  /* 0x0000000608613981 */ /* 0x000768000c1e1900 */
[----:B------:R3:W5:Y:S01]  /*04c0*/  @P4 LDG.E R175, [R6.64] ;  /* 0x0000000606af4981 */ /* 0x000762000c1e1900 */
[----:B------:R-:W-:-:S03]  /*04d0*/  UIMAD UR4, UR5, UR4, URZ ;  /* 0x00000004050472a4 */ /* 0x000fc6000f8e023f */
[----:B------:R1:W5:Y:S01]  /*04e0*/  @P2 LDG.E R208, [R2.64] ;  /* 0x0000000602d02981 */ /* 0x000362000c1e1900 */
[----:B------:R-:W-:Y:S01]  /*04f0*/  IMAD.MOV.U32 R154, RZ, RZ, c[0x0][0x228] ;  /* 0x00008a00ff9a7624 */ /* 0x000fe200078e00ff */
[----:B--2---:R-:W-:Y:S02]  /*0500*/  SHF.R.S32.HI R88, RZ, 0x1f, R207 ;  /* 0x0000001fff587819 */ /* 0x004fe400000114cf */
[----:B-1----:R-:W-:Y:S01]  /*0510*/  MOV R2, UR4 ;  /* 0x0000000400027c02 */ /* 0x002fe20008000f00 */
[----:B------:R-:W-:Y:S05]  /*0520*/  @P0 BRA `(.L_x_62) ;  /* 0x0000004000000947 */ /* 0x000fea0003800000 */
[----:B---3--:R-:W-:Y:S05]  /*0530*/  @!P1 BRA `(.L_x_62) ;  /* 0x0000003000009947 */ /* 0x008fea0003800000 */
[----:B-----5:R-:W2:Y:S04]  /*0540*/  LDG.E R89, [R10.64] ;  /* 0x000000060a597981 */ /* 0x020ea8000c1e1900 */
[----:B------:R-:W2:Y:S02]  /*0550*/  LDG.E R0, [R10.64+0x4] ;  /* 0x000004060a007981 */ /* 0x000ea4000c1e1900 */
[----:B--2---:R-:W-:-:S02]  /*0560*/  IADD3 R89, -R89, R0, RZ ;  /* 0x0000000059597210 */ /* 0x004fc40007ffe1ff */
.L_x_62:
[----:B---3--:R-:W-:-:S04]  /*0570*/  ISETP.NE.U32.AND P0, PT, RZ, c[0x0][0x368], PT ;  /* 0x0000da00ff007a0c */ /* 0x008fc80003f05070 */
[----:B------:R-:W-:-:S13]  /*0580*/  ISETP.NE.AND.EX P0, PT, RZ, c[0x0][0x36c], PT, P0 ;  /* 0x0000db00ff007a0c */ /* 0x000fda0003f05300 */
[----:B------:R-:W-:Y:S05]  /*0590*/  @!P0 BRA `(.L_x_63) ;  /* 0x0000003000008947 */ /* 0x000fea0003800000 */
[----:B------:R-:W-:-:S06]  /*05a0*/  IMAD.WIDE R2, R209, R4, c[0x0][0x368] ;  /* 0x0000da00d1027625 */ /* 0x000fcc00078e0204 */
[----:B------:R1:W5:Y:S01]  /*05b0*/  LDG.E R2, [R2.64] ;  /* 0x0000000602027981 */ /* 0x000362000c1e1900 */
[----:B------:R-:W-:Y:S05]  /*05c0*/  BRA `(.L_x_64) ;  /* 0x0000004000007947 */ /* 0x000fea0003800000 */
.L_x_63:
[----:B------:R-:W-:Y:S05]  /*05d0*/  @!P3 BRA `(.L_x_64) ;  /* 0x000000300000b947 */ /* 0x000fea0003800000 */
[----:B------:R-:W2:Y:S04]  /*05e0*/  LDG.E R2, [R8.64] ;  /* 0x0000000608027981 */ /* 0x000ea8000c1e1900 */
[----:B------:R-:W2:Y:S02]  /*05f0*/  LDG.E R3, [R8.64+0x4] ;  /* 0x0000040608037981 */ /* 0x000ea4000c1e1900 */
[----:B--2---:R-:W-:Y:S02]  /*0600*/  IADD3 R2, -R2, R3, RZ ;  /* 0x0000000302027210 */ /* 0x004fe40007ffe1ff */
.L_x_64:
[----:B------:R-:W2:Y:S04]  /*0610*/  @P4 LDG.E R0, [R6.64] ;  /* 0x0000000606004981 */ /* 0x000ea8000c1e1900 */
[----:B------:R-:W2:Y:S01]  /*0620*/  @P4 LDG.E R5, [R6.64+0x4] ;  /* 0x0000040606054981 */ /* 0x000ea2000c1e1900 */
[----:B-1---5:R-:W-:Y:S01]  /*0630*/  IMAD.IADD R3, R2, 0x1, -R208 ;  /* 0x0000000102037824 */ /* 0x022fe200078e0ad0 */
[----:B------:R-:W-:Y:S01]  /*0640*/  ISETP.NE.U32.AND P0, PT, RZ, c[0x0][0x378], PT ;  /* 0x0000de00ff007a0c */ /* 0x000fe20003f05070 */
[----:B------:R-:W-:-:S03]  /*0650*/  IMAD.MOV.U32 R87, RZ, RZ, R2 ;  /* 0x000000ffff577224 */ /* 0x000fc600078e0002 */
[----:B------:R-:W-:Y:S01]  /*0660*/  ISETP.NE.AND.EX P0, PT, RZ, c[0x0][0x37c], PT, P0 ;  /* 0x0000df00ff007a0c */ /* 0x000fe20003f05300 */
[----:B------:R-:W-:-:S05]  /*0670*/  IMAD.MOV R105, RZ, RZ, -R3 ;  /* 0x000000ffff697224 */ /* 0x000fca00078e0a03 */
[----:B------:R-:W-:-:S07]  /*0680*/  IMNMX R105, RZ, R105, !PT ;  /* 0x00000069ff697217 */ /* 0x000fce0007800200 */
[----:B------:R-:W-:-:S05]  /*0690*/  @P0 IMAD.WIDE R8, R209, R4, c[0x0][0x378] ;  /* 0x0000de00d1080625 */ /* 0x000fca00078e0204 */
[----:B------:R1:W5:Y:S01]  /*06a0*/  @P0 LDG.E R87, [R8.64] ;  /* 0x0000000608570981 */ /* 0x000362000c1e1900 */
[----:B--2---:R-:W-:-:S04]  /*06b0*/  @P4 IMAD.IADD R154, R5, 0x1, -R0 ;  /* 0x00000001059a4824 */ /* 0x004fc800078e0a00 */
[----:B------:R-:W-:-:S05]  /*06c0*/  IMAD.IADD R85, R3, 0x1, R154 ;  /* 0x0000000103557824 */ /* 0x000fca00078e029a */
[----:B------:R-:W-:-:S04]  /*06d0*/  IADD3 R0, R85, 0x3f, RZ ;  /* 0x0000003f55007810 */ /* 0x000fc80007ffe0ff */
[----:B------:R-:W-:-:S04]  /*06e0*/  SHF.R.S32.HI R133, RZ, 0x1f, R0 ;  /* 0x0000001fff857819 */ /* 0x000fc80000011400 */
[----:B------:R-:W-:-:S04]  /*06f0*/  LEA.HI R133, R133, R0, RZ, 0x6 ;  /* 0x0000000085857211 */ /* 0x000fc800078f30ff */
[----:B------:R-:W-:-:S05]  /*0700*/  LOP3.LUT R83, R133, 0xffffffc0, RZ, 0xc0, !PT ;  /* 0xffffffc085537812 */ /* 0x000fca00078ec0ff */
[----:B------:R-:W-:-:S05]  /*0710*/  IMAD.IADD R3, R83, 0x1, -R3 ;  /* 0x0000000153037824 */ /* 0x000fca00078e0a03 */
[----:B------:R-:W-:-:S04]  /*0720*/  IMNMX R6, R3, R154, PT ;  /* 0x0000009a03067217 */ /* 0x000fc80003800200 */
[----:B------:R-:W-:Y:S02]  /*0730*/  ISETP.GT.AND P0, PT, R6, R105, PT ;  /* 0x000000690600720c */ /* 0x000fe40003f04270 */
[----:B------:R-:W-:-:S05]  /*0740*/  SHF.R.U32.HI R105, RZ, 0x6, R105 ;  /* 0x00000006ff697819 */ /* 0x000fca0000011669 */
[----:B------:R-:W-:-:S06]  /*0750*/  IMAD.MOV.U32 R0, RZ, RZ, R105 ;  /* 0x000000ffff007224 */ /* 0x000fcc00078e0069 */
[----:B------:R-:W-:-:S04]  /*0760*/  @P0 IADD3 R6, R6, 0x3f, RZ ;  /* 0x0000003f06060810 */ /* 0x000fc80007ffe0ff */
[----:B------:R-:W-:-:S04]  /*0770*/  @P0 SHF.R.S32.HI R3, RZ, 0x1f, R6 ;  /* 0x0000001fff030819 */ /* 0x000fc80000011406 */
[----:B------:R-:W-:-:S04]  /*0780*/  @P0 LEA.HI R3, R3, R6, RZ, 0x6 ;  /* 0x0000000603030211 */ /* 0x000fc800078f30ff */
[----:B------:R-:W-:-:S04]  /*0790*/  @P0 SHF.R.S32.HI R0, RZ, 0x6, R3 ;  /* 0x00000006ff000819 */ /* 0x000fc80000011403 */
[----:B------:R-:W-:-:S13]  /*07a0*/  ISETP.GT.AND P0, PT, R0, R105, PT ;  /* 0x000000690000720c */ /* 0x000fda0003f04270 */
[----:B------:R-:W-:Y:S05]  /*07b0*/  @!P0 BRA `(.L_x_65) ;  /* 0x0000565000008947 */ /* 0x000fea0003800000 */
[----:B-1----:R-:W-:-:S04]  /*07c0*/  ISETP.NE.U32.AND P3, PT, RZ, c[0x0][0x340], PT ;  /* 0x0000d000ff007a0c */ /* 0x002fc80003f65070 */
[----:B------:R-:W-:-:S13]  /*07d0*/  ISETP.NE.AND.EX P3, PT, RZ, c[0x0][0x344], PT, P3 ;  /* 0x0000d100ff007a0c */ /* 0x000fda0003f65330 */
[----:B------:R-:W-:-:S06]  /*07e0*/  @P3 IMAD.WIDE R160, R209, R4, c[0x0][0x340] ;  /* 0x0000d000d1a03625 */ /* 0x000fcc00078e0204 */
[----:B------:R-:W2:Y:S01]  /*07f0*/  @P3 LDG.E R160, [R160.64] ;  /* 0x00000006a0a03981 */ /* 0x000ea2000c1e1900 */
[----:B------:R-:W-:Y:S01]  /*0800*/  SHF.R.S32.HI R7, RZ, 0x1f, R84 ;  /* 0x0000001fff077819 */ /* 0x000fe20000011454 */
[----:B------:R-:W-:Y:S01]  /*0810*/  IMAD.MOV.U32 R122, RZ, RZ, c[0x0][0x238] ;  /* 0x00008e00ff7a7624 */ /* 0x000fe200078e00ff */
[----:B------:R-:W-:Y:S01]  /*0820*/  SHF.R.S32.HI R3, RZ, 0x1f, R175 ;  /* 0x0000001fff037819 */ /* 0x000fe200000114af */
[----:B------:R-:W-:Y:S01]  /*0830*/  IMAD.MOV.U32 R111, RZ, RZ, 0x6 ;  /* 0x00000006ff6f7424 */ /* 0x000fe200078e00ff */
[-C--:B------:R-:W-:Y:S01]  /*0840*/  LEA.HI R4, R7, R84.reuse, RZ, 0x3 ;  /* 0x0000005407047211 */ /* 0x080fe200078f18ff */
[----:B------:R-:W-:Y:S01]  /*0850*/  IMAD.IADD R97, R97, 0x1, R2 ;  /* 0x0000000161617824 */ /* 0x000fe200078e0202 */
[----:B------:R-:W-:Y:S01]  /*0860*/  IADD3 R147, R0, -0x1, RZ ;  /* 0xffffffff00937810 */ /* 0x000fe20007ffe0ff */
[----:B------:R-:W-:Y:S01]  /*0870*/  IMAD.SHL.U32 R108, R122, 0x40, RZ ;  /* 0x000000407a6c7824 */ /* 0x000fe200078e00ff */
[----:B------:R-:W-:Y:S01]  /*0880*/  LOP3.LUT R5, R4, 0x1ffffff8, RZ, 0xc0, !PT ;  /* 0x1ffffff804057812 */ /* 0x000fe200078ec0ff */
[----:B------:R-:W-:Y:S01]  /*0890*/  IMAD R172, R88, c[0x0][0x240], RZ ;  /* 0x0000900058ac7a24 */ /* 0x000fe200078e02ff */
[----:B------:R-:W-:Y:S01]  /*08a0*/  SHF.R.S32.HI R4, RZ, 0x3, R4 ;  /* 0x00000003ff047819 */ /* 0x000fe20000011404 */
[----:B------:R-:W-:Y:S01]  /*08b0*/  IMAD.MOV.U32 R121, RZ, RZ, 0x5 ;  /* 0x00000005ff797424 */ /* 0x000fe200078e00ff */
[----:B------:R-:W-:Y:S01]  /*08c0*/  SHF.L.U64.HI R107, R122, R111, c[0x0][0x23c] ;  /* 0x00008f007a6b7619 */ /* 0x000fe2000001026f */
[----:B------:R-:W-:Y:S01]  /*08d0*/  IMAD.IADD R10, R84, 0x1, -R5 ;  /* 0x00000001540a7824 */ /* 0x000fe200078e0a05 */
[----:B------:R-:W-:Y:S01]  /*08e0*/  IADD3 R174, P0, R4, R175, RZ ;  /* 0x000000af04ae7210 */ /* 0x000fe20007f1e0ff */
[----:B------:R-:W-:Y:S01]  /*08f0*/  IMAD.IADD R104, R154, 0x1, -R4 ;  /* 0x000000019a687824 */ /* 0x000fe200078e0a04 */
[----:B------:R-:W-:Y:S01]  /*0900*/  SHF.R.S32.HI R2, RZ, 0x1f, R147 ;  /* 0x0000001fff027819 */ /* 0x000fe20000011493 */
[----:B------:R-:W-:Y:S01]  /*0910*/  IMAD.SHL.U32 R10, R10, 0x8, RZ ;  /* 0x000000080a0a7824 */ /* 0x000fe200078e00ff */
[----:B------:R-:W-:Y:S01]  /*0920*/  LEA.HI.X.SX32 R175, R4, R3, 0x1, P0 ;  /* 0x0000000304af7211 */ /* 0x000fe200000f0eff */
[----:B------:R-:W-:Y:S01]  /*0930*/  IMAD R0, R147, -0x40, R104 ;  /* 0xffffffc093007824 */ /* 0x000fe200078e0268 */
[----:B------:R-:W-:Y:S01]  /*0940*/  LEA.HI R149, R7, R84, RZ, 0x2 ;  /* 0x0000005407957211 */ /* 0x000fe200078f10ff */
[----:B------:R-:W-:Y:S01]  /*0950*/  IMAD R9, R107, R147, RZ ;  /* 0x000000936b097224 */ /* 0x000fe200078e02ff */
[--C-:B------:R-:W-:Y:S01]  /*0960*/  SHF.R.S32.HI R11, RZ, 0x1f, R10.reuse ;  /* 0x0000001fff0b7819 */ /* 0x100fe2000001140a */
[----:B------:R-:W-:Y:S01]  /*0970*/  IMAD R3, R175, c[0x0][0x238], RZ ;  /* 0x00008e00af037a24 */ /* 0x000fe200078e02ff */
[----:B------:R-:W-:Y:S01]  /*0980*/  ISETP.GE.AND P1, PT, R0, 0x1, PT ;  /* 0x000000010000780c */ /* 0x000fe20003f26270 */
[----:B------:R-:W-:Y:S01]  /*0990*/  IMAD R2, R2, R108, R9 ;  /* 0x0000006c02027224 */ /* 0x000fe200078e0209 */
[----:B------:R-:W-:Y:S01]  /*09a0*/  ISETP.GT.AND P0, PT, R0, 0x20, PT ;  /* 0x000000200000780c */ /* 0x000fe20003f04270 */
[----:B------:R-:W-:Y:S01]  /*09b0*/  IMAD R12, R174, c[0x0][0x23c], R3 ;  /* 0x00008f00ae0c7a24 */ /* 0x000fe200078e0203 */
[----:B------:R-:W-:Y:S01]  /*09c0*/  IADD3 R0, R10, 0x80, RZ ;  /* 0x000000800a007810 */ /* 0x000fe20007ffe0ff */
[----:B------:R-:W-:Y:S01]  /*09d0*/  IMAD.WIDE.U32 R8, R174, c[0x0][0x238], R10 ;  /* 0x00008e00ae087a25 */ /* 0x000fe200078e000a */
[----:B------:R-:W-:Y:S01]  /*09e0*/  SEL R170, R209, RZ, !P4 ;  /* 0x000000ffd1aa7207 */ /* 0x000fe20006000000 */
[----:B------:R-:W-:Y:S01]  /*09f0*/  ULDC.U8 UR4, c[0x0][0x298] ;  /* 0x0000a60000047ab9 */ /* 0x000fe20000000000 */
[----:B------:R-:W-:Y:S01]  /*0a00*/  ISETP.GE.AND P5, PT, R0, c[0x0][0x1d4], PT ;  /* 0x0000750000007a0c */ /* 0x000fe20003fa6270 */
[----:B------:R-:W-:Y:S01]  /*0a10*/  IMAD.SHL.U32 R5, R4, 0x40, RZ ;  /* 0x0000004004057824 */ /* 0x000fe200078e00ff */
[----:B------:R-:W-:Y:S01]  /*0a20*/  SHF.R.S32.HI R0, RZ, 0x1f, R209 ;  /* 0x0000001fff007819 */ /* 0x000fe200000114d1 */
[----:B------:R-:W-:Y:S01]  /*0a30*/  IMAD.IADD R13, R9, 0x1, R12 ;  /* 0x00000001090d7824 */ /* 0x000fe200078e020c */
[----:B------:R-:W-:Y:S01]  /*0a40*/  IADD3 R3, R10, 0x40, RZ ;  /* 0x000000400a037810 */ /* 0x000fe20007ffe0ff */
[----:B------:R-:W-:Y:S01]  /*0a50*/  IMAD.MOV.U32 R12, RZ, RZ, R8 ;  /* 0x000000ffff0c7224 */ /* 0x000fe200078e0008 */
[----:B------:R-:W-:Y:S01]  /*0a60*/  LOP3.LUT R5, R5, 0x1c0, RZ, 0xc0, !PT ;  /* 0x000001c005057812 */ /* 0x000fe200078ec0ff */
[C---:B------:R-:W-:Y:S01]  /*0a70*/  IMAD R172, R207.reuse, c[0x0][0x244], R172 ;  /* 0x00009100cfac7a24 */ /* 0x040fe200078e02ac */
[----:B------:R-:W-:Y:S01]  /*0a80*/  SEL R103, R0, RZ, !P4 ;  /* 0x000000ff00677207 */ /* 0x000fe20006000000 */
[----:B------:R-:W-:Y:S01]  /*0a90*/  IMAD.WIDE.U32 R12, R207, c[0x0][0x240], R12 ;  /* 0x00009000cf0c7a25 */ /* 0x000fe200078e000c */
[----:B------:R-:W-:-:S02]  /*0aa0*/  LOP3.LUT R4, R5, 0x38, R10, 0xf8, !PT ;  /* 0x0000003805047812 */ /* 0x000fc400078ef80a */
[----:B------:R-:W-:Y:S01]  /*0ab0*/  SHF.R.U32.HI R5, RZ, 0x3, R5 ;  /* 0x00000003ff057819 */ /* 0x000fe20000011605 */
[----:B------:R-:W-:Y:S01]  /*0ac0*/  IMAD.IADD R173, R13, 0x1, R172 ;  /* 0x000000010dad7824 */ /* 0x000fe200078e02ac */
[----:B------:R-:W-:Y:S01]  /*0ad0*/  SHF.R.S32.HI R152, RZ, 0x2, R149 ;  /* 0x00000002ff987819 */ /* 0x000fe20000011495 */
[----:B------:R-:W-:Y:S01]  /*0ae0*/  IMAD R181, R103, c[0x0][0x248], RZ ;  /* 0x0000920067b57a24 */ /* 0x000fe200078e02ff */
[----:B------:R-:W-:Y:S01]  /*0af0*/  LOP3.LUT R4, R4, R5, RZ, 0x3c, !PT ;  /* 0x0000000504047212 */ /* 0x000fe200078e3cff */
[----:B------:R-:W-:Y:S01]  /*0b00*/  IMAD.MOV.U32 R172, RZ, RZ, R12 ;  /* 0x000000ffffac7224 */ /* 0x000fe200078e000c */
[----:B------:R-:W-:Y:S01]  /*0b10*/  ISETP.GE.AND P6, PT, R3, c[0x0][0x1d4], PT ;  /* 0x0000750003007a0c */ /* 0x000fe20003fc6270 */
[C---:B------:R-:W-:Y:S01]  /*0b20*/  IMAD R181, R170.reuse, c[0x0][0x24c], R181 ;  /* 0x00009300aab57a24 */ /* 0x040fe200078e02b5 */
[----:B------:R-:W-:Y:S01]  /*0b30*/  LOP3.LUT R5, R149, 0xfffffffc, RZ, 0xc0, !PT ;  /* 0xfffffffc95057812 */ /* 0x000fe200078ec0ff */
[----:B------:R-:W-:Y:S01]  /*0b40*/  IMAD.WIDE.U32 R172, R170, c[0x0][0x248], R172 ;  /* 0x00009200aaac7a25 */ /* 0x000fe200078e00ac */
[----:B------:R-:W-:-:S02]  /*0b50*/  SHF.R.S32.HI R3, RZ, 0x1f, R152 ;  /* 0x0000001fff037819 */ /* 0x000fc40000011498 */
[----:B------:R-:W-:Y:S01]  /*0b60*/  ISETP.GE.AND P2, PT, R10, c[0x0][0x1d4], PT ;  /* 0x000075000a007a0c */ /* 0x000fe20003f46270 */
[----:B------:R-:W-:Y:S01]  /*0b70*/  IMAD R8, R88, c[0x0][0x260], RZ ;  /* 0x0000980058087a24 */ /* 0x000fe200078e02ff */
[----:B------:R-:W-:Y:S01]  /*0b80*/  SHF.L.U64.HI R121, R122, R121, c[0x0][0x23c] ;  /* 0x00008f007a797619 */ /* 0x000fe20000010279 */
[----:B------:R-:W-:Y:S01]  /*0b90*/  IMAD.IADD R181, R173, 0x1, R181 ;  /* 0x00000001adb57824 */ /* 0x000fe200078e02b5 */
[----:B------:R-:W-:Y:S01]  /*0ba0*/  P2R R158, PR, RZ, 0x4 ;  /* 0x00000004ff9e7803 */ /* 0x000fe20000000000 */
[----:B------:R-:W-:Y:S01]  /*0bb0*/  IMAD.MOV.U32 R180, RZ, RZ, R172 ;  /* 0x000000ffffb47224 */ /* 0x000fe200078e00ac */
[-C--:B------:R-:W-:Y:S01]  /*0bc0*/  LEA.HI R145, R7, R84.reuse, RZ, 0x6 ;  /* 0x0000005407917211 */ /* 0x080fe200078f30ff */
[----:B------:R-:W-:Y:S01]  /*0bd0*/  IMAD.IADD R5, R84, 0x1, -R5 ;  /* 0x0000000154057824 */ /* 0x000fe200078e0a05 */
[----:B------:R-:W-:Y:S01]  /*0be0*/  ISETP.NE.AND P4, PT, R158, RZ, PT ;  /* 0x000000ff9e00720c */ /* 0x000fe20003f85270 */
[----:B------:R-:W-:Y:S01]  /*0bf0*/  IMAD R9, R3, c[0x0][0x280], RZ ;  /* 0x0000a00003097a24 */ /* 0x000fe200078e02ff */
[----:B------:R-:W-:Y:S01]  /*0c00*/  SHF.R.S32.HI R149, RZ, 0x1f, R149 ;  /* 0x0000001fff957819 */ /* 0x000fe20000011495 */
[----:B------:R-:W-:Y:S01]  /*0c10*/  IMAD R8, R207, c[0x0][0x264], R8 ;  /* 0x00009900cf087a24 */ /* 0x000fe200078e0208 */
[----:B------:R-:W-:Y:S01]  /*0c20*/  LEA.HI R132, R7, R84, RZ, 0x5 ;  /* 0x0000005407847211 */ /* 0x000fe200078f28ff */
[----:B------:R-:W-:Y:S01]  /*0c30*/  IMAD.WIDE.U32 R10, R207, c[0x0][0x260], R10 ;  /* 0x00009800cf0a7a25 */ /* 0x000fe200078e000a */
[----:B------:R-:W-:-:S03]  /*0c40*/  LEA.HI R149, R149, R152, RZ, 0x3 ;  /* 0x0000009895957211 */ /* 0x000fc600078f18ff */
[----:B------:R-:W-:Y:S01]  /*0c50*/  IMAD.WIDE.U32 R20, R147, R108, R180 ;  /* 0x0000006c93147225 */ /* 0x000fe200078e00b4 */
[----:B------:R-:W-:-:S03]  /*0c60*/  LOP3.LUT R149, R149, 0xfffffff8, RZ, 0xc0, !PT ;  /* 0xfffffff895957812 */ /* 0x000fc600078ec0ff */
[----:B------:R-:W-:Y:S02]  /*0c70*/  IMAD R164, R152, c[0x0][0x284], R9 ;  /* 0x0000a10098a47a24 */ /* 0x000fe400078e0209 */
[----:B------:R-:W-:Y:S02]  /*0c80*/  IMAD.SHL.U32 R16, R5, 0x8, RZ ;  /* 0x0000000805107824 */ /* 0x000fe400078e00ff */
[----:B------:R-:W-:Y:S02]  /*0c90*/  IMAD.IADD R9, R11, 0x1, R8 ;  /* 0x000000010b097824 */ /* 0x000fe400078e0208 */
[----:B------:R-:W-:Y:S01]  /*0ca0*/  IMAD.MOV.U32 R8, RZ, RZ, R10 ;  /* 0x000000ffff087224 */ /* 0x000fe200078e000a */
[----:B------:R-:W-:Y:S01]  /*0cb0*/  @P1 LEA R10, P2, R20, c[0x0][0x220], 0x1 ;  /* 0x00008800140a1a11 */ /* 0x000fe200078408ff */
[----:B------:R-:W-:Y:S01]  /*0cc0*/  IMAD.IADD R2, R21, 0x1, R2 ;  /* 0x0000000115027824 */ /* 0x000fe200078e0202 */
[----:B------:R-:W-:Y:S01]  /*0cd0*/  SHF.R.S32.HI R17, RZ, 0x1f, R16 ;  /* 0x0000001fff117819 */ /* 0x000fe20000011410 */
[----:B------:R-:W-:Y:S01]  /*0ce0*/  IMAD R3, R3, c[0x0][0x290], RZ ;  /* 0x0000a40003037a24 */ /* 0x000fe200078e02ff */
[----:B------:R-:W-:Y:S01]  /*0cf0*/  IADD3 R148, R16, 0xa0, RZ ;  /* 0x000000a010947810 */ /* 0x000fe20007ffe0ff */
[----:B------:R-:W-:Y:S01]  /*0d00*/  IMAD.SHL.U32 R122, R122, 0x20, RZ ;  /* 0x000000207a7a7824 */ /* 0x000fe200078e00ff */
[----:B------:R-:W-:Y:S01]  /*0d10*/  @P1 LEA.HI.X R11, R20, c[0x0][0x224], R2, 0x1, P2 ;  /* 0x00008900140b1a11 */ /* 0x000fe200010f0c02 */
[----:B------:R-:W-:Y:S01]  /*0d20*/  IMAD R162, R152, c[0x0][0x294], R3 ;  /* 0x0000a50098a27a24 */ /* 0x000fe200078e0203 */
[----:B------:R-:W-:Y:S01]  /*0d30*/  IADD3 R151, R16, 0x60, RZ ;  /* 0x0000006010977810 */ /* 0x000fe20007ffe0ff */
[----:B------:R-:W-:Y:S01]  /*0d40*/  IMAD.SHL.U32 R18, R5, 0x4, RZ ;  /* 0x0000000405127824 */ /* 0x000fe200078e00ff */
[----:B------:R-:W-:Y:S01]  /*0d50*/  @P0 IADD3 R3, P2, R122, R20, RZ ;  /* 0x000000147a030210 */ /* 0x000fe20007f5e0ff */
[----:B------:R-:W-:Y:S01]  /*0d60*/  IMAD.WIDE.U32 R14, R152, c[0x0][0x280], R16 ;  /* 0x0000a000980e7a25 */ /* 0x000fe200078e0010 */
[----:B------:R-:W-:-:S02]  /*0d70*/  IADD3 R150, R16, 0x80, RZ ;  /* 0x0000008010967810 */ /* 0x000fc40007ffe0ff */
[----:B------:R-:W-:Y:S01]  /*0d80*/  SHF.R.S32.HI R19, RZ, 0x1f, R18 ;  /* 0x0000001fff137819 */ /* 0x000fe20000011412 */
[----:B------:R-:W-:Y:S01]  /*0d90*/  @P0 IMAD.X R2, R121, 0x1, R2, P2 ;  /* 0x0000000179020824 */ /* 0x000fe200010e0602 */
[C---:B------:R-:W-:Y:S01]  /*0da0*/  @P0 LEA R20, P2, R3.reuse, c[0x0][0x220], 0x1 ;  /* 0x0000880003140a11 */ /* 0x040fe200078408ff */
[----:B------:R-:W-:Y:S01]  /*0db0*/  IMAD.IADD R165, R164, 0x1, R15 ;  /* 0x00000001a4a57824 */ /* 0x000fe200078e020f */
[----:B------:R-:W-:Y:S01]  /*0dc0*/  IADD3 R15, R18, 0x20, RZ ;  /* 0x00000020120f7810 */ /* 0x000fe20007ffe0ff */
[----:B------:R-:W-:Y:S01]  /*0dd0*/  IMAD.WIDE.U32 R12, R152, c[0x0][0x290], R16 ;  /* 0x0000a400980c7a25 */ /* 0x000fe200078e0010 */
[----:B------:R-:W-:Y:S02]  /*0de0*/  @P0 LEA.HI.X R21, R3, c[0x0][0x224], R2, 0x1, P2 ;  /* 0x0000890003150a11 */ /* 0x000fe400010f0c02 */
[----:B------:R-:W-:Y:S01]  /*0df0*/  ISETP.GE.AND P2, PT, R16, c[0x0][0x27c], PT ;  /* 0x00009f0010007a0c */ /* 0x000fe20003f46270 */
[----:B------:R-:W-:Y:S01]  /*0e00*/  IMAD.SHL.U32 R145, R145, 0x8, RZ ;  /* 0x0000000891917824 */ /* 0x000fe200078e00ff */
[----:B------:R-:W-:Y:S01]  /*0e10*/  SHF.R.S32.HI R142, RZ, 0x1f, R151 ;  /* 0x0000001fff8e7819 */ /* 0x000fe20000011497 */
[----:B------:R-:W-:Y:S01]  /*0e20*/  IMAD.WIDE.U32 R168, R152, c[0x0][0x280], R18 ;  /* 0x0000a00098a87a25 */ /* 0x000fe200078e0012 */
[----:B------:R-:W-:-:S02]  /*0e30*/  SEL R3, RZ, c[0x0][0x27c], !P2 ;  /* 0x00009f00ff037a07 */ /* 0x000fc40005000000 */
[----:B------:R-:W-:Y:S01]  /*0e40*/  LOP3.LUT R145, R4, 0xfffffe00, R145, 0xf8, !PT ;  /* 0xfffffe0004917812 */ /* 0x000fe200078ef891 */
[----:B------:R-:W-:Y:S01]  /*0e50*/  IMAD.IADD R163, R162, 0x1, R13 ;  /* 0x00000001a2a37824 */ /* 0x000fe200078e020d */
[----:B------:R-:W-:Y:S01]  /*0e60*/  P2R R157, PR, RZ, 0x4 ;  /* 0x00000004ff9d7803 */ /* 0x000fe20000000000 */
[----:B------:R-:W-:Y:S01]  /*0e70*/  IMAD.IADD R13, R18, 0x1, R15 ;  /* 0x00000001120d7824 */ /* 0x000fe200078e020f */
[----:B------:R-:W-:Y:S01]  /*0e80*/  SHF.R.S32.HI R137, RZ, 0x1f, R150 ;  /* 0x0000001fff897819 */ /* 0x000fe20000011496 */
[----:B------:R-:W-:Y:S01]  /*0e90*/  IMAD.IADD R169, R169, 0x1, R164 ;  /* 0x00000001a9a97824 */ /* 0x000fe200078e02a4 */
[----:B------:R-:W-:Y:S01]  /*0ea0*/  LEA.HI R142, R142, R151, RZ, 0x3 ;  /* 0x000000978e8e7211 */ /* 0x000fe200078f18ff */
[----:B------:R-:W-:Y:S01]  /*0eb0*/  IMAD.WIDE.U32 R166, R152, c[0x0][0x290], R18 ;  /* 0x0000a40098a67a25 */ /* 0x000fe200078e0012 */
[----:B------:R-:W-:Y:S02]  /*0ec0*/  ISETP.GE.AND P2, PT, R13, c[0x0][0x27c], PT ;  /* 0x00009f000d007a0c */ /* 0x000fe40003f46270 */
[----:B------:R-:W-:Y:S01]  /*0ed0*/  SHF.R.S32.HI R144, RZ, 0x1f, R13 ;  /* 0x0000001fff907819 */ /* 0x000fe2000001140d */
[----:B------:R-:W-:Y:S01]  /*0ee0*/  IMAD.MOV.U32 R164, RZ, RZ, R14 ;  /* 0x000000ffffa47224 */ /* 0x000fe200078e000e */
[----:B------:R-:W-:Y:S01]  /*0ef0*/  IADD3 R14, R18, 0x40, RZ ;  /* 0x00000040120e7810 */ /* 0x000fe20007ffe0ff */
[----:B------:R-:W-:Y:S01]  /*0f00*/  IMAD.SHL.U32 R145, R145, 0x2, RZ ;  /* 0x0000000291917824 */ /* 0x000fe200078e00ff */
[----:B------:R-:W-:Y:S01]  /*0f10*/  LEA.HI R137, R137, R150, RZ, 0x3 ;  /* 0x0000009689897211 */ /* 0x000fe200078f18ff */
[----:B------:R-:W-:Y:S01]  /*0f20*/  IMAD.IADD R167, R167, 0x1, R162 ;  /* 0x00000001a7a77824 */ /* 0x000fe200078e02a2 */
[----:B------:R-:W-:Y:S01]  /*0f30*/  LEA.HI R144, R144, R13, RZ, 0x3 ;  /* 0x0000000d90907211 */ /* 0x000fe200078f18ff */
[----:B------:R-:W-:Y:S01]  /*0f40*/  IMAD.IADD R3, R16, 0x1, R3 ;  /* 0x0000000110037824 */ /* 0x000fe200078e0203 */
[----:B------:R-:W-:Y:S01]  /*0f50*/  @!PT LDS RZ, [RZ] ;  /* 0x00000000fffff984 */ /* 0x000fe20000000800 */
[----:B------:R-:W-:Y:S01]  /*0f60*/  @!PT LDS RZ, [RZ] ;  /* 0x00000000fffff984 */ /* 0x000fe20000000800 */
[----:B------:R-:W-:Y:S01]  /*0f70*/  @!PT LDS RZ, [RZ] ;  /* 0x00000000fffff984 */ /* 0x000fe20000000800 */
[----:B------:R1:W-:Y:S01]  /*0f80*/  @P1 LDGSTS.E.BYPASS.LTC128B.128 [R145+0x6100], [R10.64], !P4 ;  /* 0x061000000a911fae */ /* 0x0003e2000e101d46 */
[----:B------:R-:W-:Y:S01]  /*0f90*/  IMAD.MOV.U32 R162, RZ, RZ, R12 ;  /* 0x000000ffffa27224 */ /* 0x000fe200078e000c */
[----:B------:R-:W-:Y:S01]  /*0fa0*/  LOP3.LUT R142, R142, 0xfffffff8, RZ, 0xc0, !PT ;  /* 0xfffffff88e8e7812 */ /* 0x000fe200078ec0ff */
[----:B------:R-:W-:Y:S01]  /*0fb0*/  IMAD.IADD R12, R18, 0x1, R14 ;  /* 0x00000001120c7824 */ /* 0x000fe200078e020e */
[----:B------:R1:W-:Y:S01]  /*0fc0*/  @P1 LDGSTS.E.BYPASS.LTC128B.128 [R145+0x8100], [R10.64+0x80], !P6 ;  /* 0x081000800a911fae */ /* 0x0003e2000f101d46 */
[----:B------:R-:W-:Y:S01]  /*0fd0*/  SHF.R.S32.HI R130, RZ, 0x1f, R3 ;  /* 0x0000001fff827819 */ /* 0x000fe20000011403 */
[----:B------:R-:W-:Y:S01]  /*0fe0*/  IMAD.IADD R149, R152, 0x1, -R149 ;  /* 0x0000000198957824 */ /* 0x000fe200078e0a95 */
[----:B------:R-:W-:Y:S01]  /*0ff0*/  LOP3.LUT R137, R137, 0xfffffff8, RZ, 0xc0, !PT ;  /* 0xfffffff889897812 */ /* 0x000fe200078ec0ff */
[----:B------:R1:W-:Y:S01]  /*1000*/  @P1 LDGSTS.E.BYPASS.LTC128B.128 [R145+0xa100], [R10.64+0x100], !P5 ;  /* 0x0a1001000a911fae */ /* 0x0003e2000e901d46 */
[----:B------:R-:W-:Y:S01]  /*1010*/  ISETP.GE.AND P1, PT, R12, c[0x0][0x27c], PT ;  /* 0x00009f000c007a0c */ /* 0x000fe20003f26270 */
[----:B------:R-:W-:Y:S01]  /*1020*/  IMAD R146, R5, 0x40, R152 ;  /* 0x0000004005927824 */ /* 0x000fe200078e0298 */
[CC--:B------:R-:W-:Y:S01]  /*1030*/  LEA.HI R116, R130.reuse, R3.reuse, RZ, 0x3 ;  /* 0x0000000382747211 */ /* 0x0c0fe200078f18ff */
[----:B------:R3:W-:Y:S01]  /*1040*/  @P0 LDGSTS.E.BYPASS.LTC128B.128 [R145+0x7100], [R20.64], !P4 ;  /* 0x0710000014910fae */ /* 0x0007e2000e101d46 */
[----:B------:R-:W-:Y:S01]  /*1050*/  LEA.HI R130, R130, R3, RZ, 0x6 ;  /* 0x0000000382827211 */ /* 0x000fe200078f30ff */
[----:B------:R-:W-:Y:S01]  /*1060*/  IMAD.SHL.U32 R132, R132, 0x10, RZ ;  /* 0x0000001084847824 */ /* 0x000fe200078e00ff */
[----:B------:R-:W-:Y:S01]  /*1070*/  SEL R3, RZ, c[0x0][0x27c], !P1 ;  /* 0x00009f00ff037a07 */ /* 0x000fe20004800000 */
[----:B------:R3:W-:Y:S01]  /*1080*/  @P0 LDGSTS.E.BYPASS.LTC128B.128 [R145+0x9100], [R20.64+0x80], !P6 ;  /* 0x0910008014910fae */ /* 0x0007e2000f101d46 */
[----:B------:R-:W-:Y:S01]  /*1090*/  SHF.R.S32.HI R5, RZ, 0x1f, R148 ;  /* 0x0000001fff057819 */ /* 0x000fe20000011494 */
[----:B------:R-:W-:Y:S01]  /*10a0*/  IMAD.SHL.U32 R130, R130, 0x40, RZ ;  /* 0x0000004082827824 */ /* 0x000fe200078e00ff */
[----:B------:R-:W-:Y:S01]  /*10b0*/  LOP3.LUT R132, R132, 0xfffffe00, RZ, 0xc0, !PT ;  /* 0xfffffe0084847812 */ /* 0x000fe200078ec0ff */
[----:B------:R3:W-:Y:S01]  /*10c0*/  @P0 LDGSTS.E.BYPASS.LTC128B.128 [R145+0xb100], [R20.64+0x100], !P5 ;  /* 0x0b10010014910fae */ /* 0x0007e2000e901d46 */
[C---:B------:R-:W-:Y:S01]  /*10d0*/  LOP3.LUT P0, RZ, R149.reuse, 0x4, RZ, 0xc0, !PT ;  /* 0x0000000495ff7812 */ /* 0x040fe2000780c0ff */
[----:B------:R-:W-:Y:S01]  /*10e0*/  IMAD.SHL.U32 R149, R149, 0x40, RZ ;  /* 0x0000004095957824 */ /* 0x000fe200078e00ff */
[----:B------:R-:W-:Y:S01]  /*10f0*/  LEA.HI R136, R5, R148, RZ, 0x3 ;  /* 0x0000009405887211 */ /* 0x000fe200078f18ff */
[----:B------:R-:W-:Y:S01]  /*1100*/  IMAD.IADD R3, R3, 0x1, R12 ;  /* 0x0000000103037824 */ /* 0x000fe200078e020c */
[----:B------:R-:W0:Y:S01]  /*1110*/  LDGDEPBAR ;  /* 0x00000000000079af */ /* 0x000e220000000000 */
[----:B------:R-:W-:Y:S01]  /*1120*/  LOP3.LUT R130, R130, 0x7ffff000, RZ, 0xc0, !PT ;  /* 0x7ffff00082827812 */ /* 0x000fe200078ec0ff */
[----:B------:R-:W-:Y:S01]  /*1130*/  IMAD R4, R88, c[0x0][0x210], RZ ;  /* 0x0000840058047a24 */ /* 0x000fe200078e02ff */
[----:B------:R-:W-:Y:S01]  /*1140*/  LOP3.LUT R149, R149, 0x1c0, RZ, 0xc0, !PT ;  /* 0x000001c095957812 */ /* 0x000fe200078ec0ff */
[----:B------:R-:W-:Y:S01]  /*1150*/  IMAD.WIDE.U32 R176, R207, c[0x0][0x210], RZ ;  /* 0x00008400cfb07a25 */ /* 0x000fe200078e00ff */
[----:B------:R-:W-:-:S02]  /*1160*/  SHF.R.S32.HI R128, RZ, 0x1f, R3 ;  /* 0x0000001fff807819 */ /* 0x000fc40000011403 */
[----:B------:R-:W-:Y:S01]  /*1170*/  SHF.R.U32.HI R134, RZ, 0x3, R149 ;  /* 0x00000003ff867819 */ /* 0x000fe20000011695 */
[----:B------:R-:W-:Y:S01]  /*1180*/  IMAD.MOV.U32 R90, RZ, RZ, c[0x0][0x27c] ;  /* 0x00009f00ff5a7624 */ /* 0x000fe200078e00ff */
[----:B------:R-:W-:Y:S01]  /*1190*/  LOP3.LUT R5, R149, 0x18, R16, 0xf8, !PT ;  /* 0x0000001895057812 */ /* 0x000fe200078ef810 */
[----:B------:R-:W-:Y:S01]  /*11a0*/  IMAD R103, R103, c[0x0][0x268], RZ ;  /* 0x00009a0067677a24 */ /* 0x000fe200078e02ff */
[----:B------:R-:W-:Y:S01]  /*11b0*/  LOP3.LUT R7, R149, 0x38, R116, 0xf8, !PT ;  /* 0x0000003895077812 */ /* 0x000fe200078ef874 */
[----:B------:R-:W-:Y:S01]  /*11c0*/  IMAD.MOV.U32 R106, RZ, RZ, c[0x0][0x2b8] ;  /* 0x0000ae00ff6a7624 */ /* 0x000fe200078e00ff */
[-C--:B------:R-:W-:Y:S01]  /*11d0*/  LOP3.LUT R5, R5, R134.reuse, RZ, 0x3c, !PT ;  /* 0x0000008605057212 */ /* 0x080fe200078e3cff */
[----:B------:R-:W-:Y:S01]  /*11e0*/  IMAD R6, R88, c[0x0][0x1e8], RZ ;  /* 0x00007a0058067a24 */ /* 0x000fe200078e02ff */
[CC--:B------:R-:W-:Y:S01]  /*11f0*/  LEA.HI R120, R128.reuse, R3.reuse, RZ, 0x3 ;  /* 0x0000000380787211 */ /* 0x0c0fe200078f18ff */
[----:B------:R-:W-:Y:S01]  /*1200*/  IMAD.MOV.U32 R110, RZ, RZ, c[0x0][0x280] ;  /* 0x0000a000ff6e7624 */ /* 0x000fe200078e00ff */
[----:B------:R-:W-:Y:S01]  /*1210*/  LEA.HI R128, R128, R3, RZ, 0x6 ;  /* 0x0000000380807211 */ /* 0x000fe200078f30ff */
[----:B------:R-:W-:Y:S01]  /*1220*/  IMAD.IADD R140, R5, 0x1, R132 ;  /* 0x00000001058c7824 */ /* 0x000fe200078e0284 */
[----:B------:R-:W-:Y:S01]  /*1230*/  LOP3.LUT R7, R7, R134, RZ, 0x3c, !PT ;  /* 0x0000008607077212 */ /* 0x000fe200078e3cff */
[----:B------:R-:W-:Y:S01]  /*1240*/  IMAD.MOV.U32 R112, RZ, RZ, c[0x0][0x290] ;  /* 0x0000a400ff707624 */ /* 0x000fe200078e00ff */
[----:B------:R-:W-:Y:S01]  /*1250*/  LOP3.LUT R3, R149, 0x38, R120, 0xf8, !PT ;  /* 0x0000003895037812 */ /* 0x000fe200078ef878 */
[----:B------:R-:W-:Y:S01]  /*1260*/  IMAD.SHL.U32 R128, R128, 0x40, RZ ;  /* 0x0000004080807824 */ /* 0x000fe200078e00ff */
[----:B------:R-:W-:Y:S01]  /*1270*/  IADD3 R130, R7, R130, R132 ;  /* 0x0000008207827210 */ /* 0x000fe20007ffe084 */
[----:B------:R-:W-:Y:S01]  /*1280*/  IMAD R7, R207, c[0x0][0x214], R4 ;  /* 0x00008500cf077a24 */ /* 0x000fe200078e0204 */
[----:B------:R-:W-:Y:S01]  /*1290*/  SHF.R.S32.HI R143, RZ, 0x1f, R12 ;  /* 0x0000001fff8f7819 */ /* 0x000fe2000001140c */
[----:B------:R-:W-:Y:S01]  /*12a0*/  IMAD R103, R170, c[0x0][0x26c], R103 ;  /* 0x00009b00aa677a24 */ /* 0x000fe200078e0267 */
[----:B------:R-:W-:Y:S01]  /*12b0*/  LEA R140, R140, 0x100, 0x1 ;  /* 0x000001008c8c7811 */ /* 0x000fe200078e08ff */
[----:B------:R-:W-:Y:S01]  /*12c0*/  IMAD.IADD R114, R177, 0x1, R7 ;  /* 0x00000001b1727824 */ /* 0x000fe200078e0207 */
[----:B------:R-:W-:Y:S01]  /*12d0*/  SHF.R.S32.HI R141, RZ, 0x3, R116 ;  /* 0x00000003ff8d7819 */ /* 0x000fe20000011474 */
[----:B-----5:R-:W-:Y:S01]  /*12e0*/  IMAD.WIDE.U32 R168, R87, c[0x0][0x280], R168 ;  /* 0x0000a00057a87a25 */ /* 0x020fe200078e00a8 */
[----:B------:R-:W-:-:S02]  /*12f0*/  SHF.R.S32.HI R135, RZ, 0x3, R120 ;  /* 0x00000003ff877819 */ /* 0x000fc40000011478 */
[----:B------:R-:W-:Y:S01]  /*1300*/  LOP3.LUT R128, R128, 0x7ffff000, RZ, 0xc0, !PT ;  /* 0x7ffff00080807812 */ /* 0x000fe200078ec0ff */
[----:B------:R-:W-:Y:S01]  /*1310*/  IMAD.WIDE.U32 R170, R170, c[0x0][0x268], R8 ;  /* 0x00009a00aaaa7a25 */ /* 0x000fe200078e0008 */
[----:B------:R-:W-:Y:S02]  /*1320*/  LOP3.LUT R3, R3, R134, RZ, 0x3c, !PT ;  /* 0x0000008603037212 */ /* 0x000fe400078e3cff */
[----:B------:R-:W-:Y:S01]  /*1330*/  LOP3.LUT R116, R116, 0xfffffff8, RZ, 0xc0, !PT ;  /* 0xfffffff874747812 */ /* 0x000fe200078ec0ff */
[----:B------:R-:W-:Y:S01]  /*1340*/  IMAD.MOV.U32 R131, RZ, RZ, c[0x0][0x27c] ;  /* 0x00009f00ff837624 */ /* 0x000fe200078e00ff */
[----:B------:R-:W-:Y:S01]  /*1350*/  LOP3.LUT R120, R120, 0xfffffff8, RZ, 0xc0, !PT ;  /* 0xfffffff878787812 */ /* 0x000fe200078ec0ff */
[----:B------:R-:W-:Y:S01]  /*1360*/  IMAD.WIDE.U32 R178, R207, c[0x0][0x1e8], RZ ;  /* 0x00007a00cfb27a25 */ /* 0x000fe200078e00ff */
[----:B------:R-:W-:Y:S02]  /*1370*/  LEA.HI R143, R143, R12, RZ, 0x3 ;  /* 0x0000000c8f8f7211 */ /* 0x000fe400078f18ff */
[C---:B------:R-:W-:Y:S01]  /*1380*/  IADD3 R139, R140.reuse, 0x40, RZ ;  /* 0x000000408c8b7810 */ /* 0x040fe20007ffe0ff */
[----:B------:R-:W-:Y:S01]  /*1390*/  IMAD R113, R207, c[0x0][0x1ec], R6 ;  /* 0x00007b00cf717a24 */ /* 0x000fe200078e0206 */
[----:B------:R-:W-:Y:S01]  /*13a0*/  @P0 IADD3 R139, R140, -0x40, RZ ;  /* 0xffffffc08c8b0810 */ /* 0x000fe20007ffe0ff */
[----:B------:R-:W-:Y:S01]  /*13b0*/  IMAD.WIDE.U32 R166, R87, c[0x0][0x290], R166 ;  /* 0x0000a40057a67a25 */ /* 0x000fe200078e00a6 */
[----:B------:R-:W-:-:S02]  /*13c0*/  P2R R155, PR, RZ, 0x2 ;  /* 0x00000002ff9b7803 */ /* 0x000fc40000000000 */
[----:B------:R-:W-:Y:S01]  /*13d0*/  IADD3 R128, R3, R128, R132 ;  /* 0x0000008003807210 */ /* 0x000fe20007ffe084 */
[C---:B------:R-:W-:Y:S01]  /*13e0*/  IMAD.WIDE.U32 R164, R87.reuse, c[0x0][0x280], R164 ;  /* 0x0000a00057a47a25 */ /* 0x040fe200078e00a4 */
[----:B------:R-:W-:Y:S02]  /*13f0*/  SHF.R.S32.HI R115, RZ, 0x1f, R116 ;  /* 0x0000001fff737819 */ /* 0x000fe40000011474 */
[----:B------:R-:W-:Y:S01]  /*1400*/  SHF.R.S32.HI R119, RZ, 0x1f, R120 ;  /* 0x0000001fff777819 */ /* 0x000fe20000011478 */
[----:B------:R-:W-:Y:S01]  /*1410*/  IMAD.WIDE.U32 R162, R87, c[0x0][0x290], R162 ;  /* 0x0000a40057a27a25 */ /* 0x000fe200078e00a2 */
[----:B------:R-:W-:Y:S02]  /*1420*/  ISETP.GE.AND P0, PT, R90, 0x1, PT ;  /* 0x000000015a00780c */ /* 0x000fe40003f06270 */
[----:B------:R-:W-:Y:S01]  /*1430*/  LOP3.LUT R136, R136, 0xfffffff8, RZ, 0xc0, !PT ;  /* 0xfffffff888887812 */ /* 0x000fe200078ec0ff */
[----:B------:R-:W-:Y:S01]  /*1440*/  IMAD.SHL.U32 R131, R131, 0x2, RZ ;  /* 0x0000000283837824 */ /* 0x000fe200078e00ff */
[----:B------:R-:W-:Y:S01]  /*1450*/  LOP3.LUT R144, R144, 0xfffffff8, RZ, 0xc0, !PT ;  /* 0xfffffff890907812 */ /* 0x000fe200078ec0ff */
[----:B------:R-:W-:Y:S01]  /*1460*/  IMAD.IADD R113, R179, 0x1, R113 ;  /* 0x00000001b3717824 */ /* 0x000fe200078e0271 */
[----:B------:R-:W-:Y:S01]  /*1470*/  LOP3.LUT R143, R143, 0xfffffff8, RZ, 0xc0, !PT ;  /* 0xfffffff88f8f7812 */ /* 0x000fe200078ec0ff */
[----:B------:R-:W-:Y:S01]  /*1480*/  IMAD.IADD R103, R171, 0x1, R103 ;  /* 0x00000001ab677824 */ /* 0x000fe200078e0267 */
[----:B------:R-:W-:Y:S01]  /*1490*/  ISETP.NE.AND P1, PT, R106, 0x1, PT ;  /* 0x000000016a00780c */ /* 0x000fe20003f25270 */
[----:B------:R-:W-:Y:S01]  /*14a0*/  IMAD.SHL.U32 R130, R130, 0x2, RZ ;  /* 0x0000000282827824 */ /* 0x000fe200078e00ff */
[CC--:B------:R-:W-:Y:S01]  /*14b0*/  SHF.L.U64.HI R109, R110.reuse, R111.reuse, c[0x0][0x284] ;  /* 0x0000a1006e6d7619 */ /* 0x0c0fe2000001026f */
[----:B------:R-:W-:Y:S01]  /*14c0*/  IMAD.SHL.U32 R110, R110, 0x40, RZ ;  /* 0x000000406e6e7824 */ /* 0x000fe200078e00ff */
[C---:B------:R-:W-:Y:S01]  /*14d0*/  SHF.L.U64.HI R111, R112.reuse, R111, c[0x0][0x294] ;  /* 0x0000a500706f7619 */ /* 0x040fe2000001026f */
[----:B------:R-:W-:Y:S01]  /*14e0*/  IMAD.SHL.U32 R112, R112, 0x40, RZ ;  /* 0x0000004070707824 */ /* 0x000fe200078e00ff */
[C---:B------:R-:W-:Y:S01]  /*14f0*/  SHF.L.U64.HI R115, R116.reuse, 0x1, R115 ;  /* 0x0000000174737819 */ /* 0x040fe20000010273 */
[----:B------:R-:W-:Y:S01]  /*1500*/  IMAD.SHL.U32 R116, R116, 0x2, RZ ;  /* 0x0000000274747824 */ /* 0x000fe200078e00ff */
[C---:B------:R-:W-:Y:S01]  /*1510*/  SHF.L.U64.HI R119, R120.reuse, 0x1, R119 ;  /* 0x0000000178777819 */ /* 0x040fe20000010277 */
[----:B------:R-:W-:Y:S01]  /*1520*/  IMAD.SHL.U32 R120, R120, 0x2, RZ ;  /* 0x0000000278787824 */ /* 0x000fe200078e00ff */
[----:B------:R-:W-:Y:S01]  /*1530*/  P2R R156, PR, RZ, 0x4 ;  /* 0x00000004ff9c7803 */ /* 0x000fe20000000000 */
[----:B------:R-:W-:Y:S01]  /*1540*/  IMAD.SHL.U32 R128, R128, 0x2, RZ ;  /* 0x0000000280807824 */ /* 0x000fe200078e00ff */
[----:B-1----:R-:W-:-:S02]  /*1550*/  IADD3 R10, R18, 0x50, RZ ;  /* 0x00000050120a7810 */ /* 0x002fc40007ffe0ff */
[----:B------:R-:W-:Y:S02]  /*1560*/  IADD3 R9, R18, 0x10, RZ ;  /* 0x0000001012097810 */ /* 0x000fe40007ffe0ff */
[----:B------:R-:W-:Y:S02]  /*1570*/  SHF.R.S32.HI R125, RZ, 0x1f, R142 ;  /* 0x0000001fff7d7819 */ /* 0x000fe4000001148e */
[----:B------:R-:W-:Y:S02]  /*1580*/  SHF.R.S32.HI R124, RZ, 0x1f, R137 ;  /* 0x0000001fff7c7819 */ /* 0x000fe40000011489 */
[----:B------:R-:W-:Y:S02]  /*1590*/  SHF.R.S32.HI R123, RZ, 0x1f, R136 ;  /* 0x0000001fff7b7819 */ /* 0x000fe40000011488 */
[----:B------:R-:W-:Y:S02]  /*15a0*/  SHF.R.S32.HI R127, RZ, 0x1f, R144 ;  /* 0x0000001fff7f7819 */ /* 0x000fe40000011490 */
[----:B------:R-:W-:-:S02]  /*15b0*/  SHF.R.S32.HI R126, RZ, 0x1f, R143 ;  /* 0x0000001fff7e7819 */ /* 0x000fc4000001148f */
[----:B--2---:R-:W-:Y:S01]  /*15c0*/  @P3 SHF.R.S32.HI R161, RZ, 0x1f, R160 ;  /* 0x0000001fffa13819 */ /* 0x004fe200000114a0 */
[----:B------:R-:W-:Y:S01]  /*15d0*/  @!P3 IMAD.MOV.U32 R161, RZ, RZ, R0 ;  /* 0x000000ffffa1b224 */ /* 0x000fe200078e0000 */
[----:B------:R-:W-:Y:S01]  /*15e0*/  SEL R0, RZ, c[0x0][0x27c], !P2 ;  /* 0x00009f00ff007a07 */ /* 0x000fe20005000000 */
[----:B------:R-:W-:Y:S02]  /*15f0*/  @!P3 IMAD.MOV.U32 R160, RZ, RZ, R209 ;  /* 0x000000ffffa0b224 */ /* 0x000fe400078e00d1 */
[----:B------:R-:W-:Y:S02]  /*1600*/  IMAD R7, R161, c[0x0][0x2b0], RZ ;  /* 0x0000ac00a1077a24 */ /* 0x000fe400078e02ff */
[----:B------:R-:W-:Y:S02]  /*1610*/  IMAD.IADD R11, R0, 0x1, R13 ;  /* 0x00000001000b7824 */ /* 0x000fe400078e020d */
[C---:B------:R-:W-:Y:S02]  /*1620*/  IMAD R7, R160.reuse, c[0x0][0x2b4], R7 ;  /* 0x0000ad00a0077a24 */ /* 0x040fe400078e0207 */
[----:B------:R-:W-:Y:S01]  /*1630*/  IMAD.WIDE.U32 R160, R160, c[0x0][0x2b0], RZ ;  /* 0x0000ac00a0a07a25 */ /* 0x000fe200078e00ff */
[----:B------:R-:W-:-:S03]  /*1640*/  SHF.R.S32.HI R0, RZ, 0x1f, R11 ;  /* 0x0000001fff007819 */ /* 0x000fc6000001140b */
[----:B------:R-:W-:Y:S01]  /*1650*/  IMAD.IADD R96, R161, 0x1, R7 ;  /* 0x00000001a1607824 */ /* 0x000fe200078e0207 */
[CC--:B------:R-:W-:Y:S02]  /*1660*/  LEA.HI R118, R0.reuse, R11.reuse, RZ, 0x3 ;  /* 0x0000000b00767211 */ /* 0x0c0fe400078f18ff */
[----:B------:R-:W-:Y:S02]  /*1670*/  LEA.HI R0, R0, R11, RZ, 0x6 ;  /* 0x0000000b00007211 */ /* 0x000fe400078f30ff */
[--C-:B------:R-:W-:Y:S02]  /*1680*/  LOP3.LUT R129, R149, 0x38, R118.reuse, 0xf8, !PT ;  /* 0x0000003895817812 */ /* 0x100fe400078ef876 */
[----:B------:R-:W-:Y:S01]  /*1690*/  SHF.R.S32.HI R138, RZ, 0x3, R118 ;  /* 0x00000003ff8a7819 */ /* 0x000fe20000011476 */
[----:B------:R-:W-:Y:S01]  /*16a0*/  IMAD.SHL.U32 R0, R0, 0x40, RZ ;  /* 0x0000004000007824 */ /* 0x000fe200078e00ff */
[----:B------:R-:W-:Y:S02]  /*16b0*/  LOP3.LUT R129, R129, R134, RZ, 0x3c, !PT ;  /* 0x0000008681817212 */ /* 0x000fe400078e3cff */
[----:B------:R-:W-:-:S02]  /*16c0*/  LOP3.LUT R118, R118, 0xfffffff8, RZ, 0xc0, !PT ;  /* 0xfffffff876767812 */ /* 0x000fc400078ec0ff */
[----:B------:R-:W-:Y:S02]  /*16d0*/  LOP3.LUT R0, R0, 0x7ffff000, RZ, 0xc0, !PT ;  /* 0x7ffff00000007812 */ /* 0x000fe400078ec0ff */
[----:B------:R-:W-:Y:S02]  /*16e0*/  SHF.R.S32.HI R117, RZ, 0x1f, R118 ;  /* 0x0000001fff757819 */ /* 0x000fe40000011476 */
[----:B------:R-:W-:Y:S02]  /*16f0*/  IADD3 R129, R129, R0, R132 ;  /* 0x0000000081817210 */ /* 0x000fe40007ffe084 */
[----:B------:R-:W-:Y:S02]  /*1700*/  SHF.R.S32.HI R0, RZ, 0x1f, R87 ;  /* 0x0000001fff007819 */ /* 0x000fe40000011457 */
[C---:B------:R-:W-:Y:S01]  /*1710*/  SHF.L.U64.HI R117, R118.reuse, 0x1, R117 ;  /* 0x0000000176757819 */ /* 0x040fe20000010275 */
[----:B------:R-:W-:Y:S01]  /*1720*/  IMAD.SHL.U32 R118, R118, 0x2, RZ ;  /* 0x0000000276767824 */ /* 0x000fe200078e00ff */
[----:B------:R-:W-:Y:S01]  /*1730*/  IADD3 R11, R18, 0x30, RZ ;  /* 0x00000030120b7810 */ /* 0x000fe20007ffe0ff */
[----:B------:R-:W-:-:S02]  /*1740*/  IMAD R2, R0, c[0x0][0x280], RZ ;  /* 0x0000a00000027a24 */ /* 0x000fc400078e02ff */
[----:B------:R-:W-:Y:S02]  /*1750*/  IMAD R0, R0, c[0x0][0x290], RZ ;  /* 0x0000a40000007a24 */ /* 0x000fe400078e02ff */
[C---:B------:R-:W-:Y:S02]  /*1760*/  IMAD R99, R87.reuse, c[0x0][0x284], R2 ;  /* 0x0000a10057637a24 */ /* 0x040fe400078e0202 */
[----:B------:R-:W-:Y:S01]  /*1770*/  IMAD R3, R87, c[0x0][0x294], R0 ;  /* 0x0000a50057037a24 */ /* 0x000fe200078e0200 */
[----:B------:R-:W-:Y:S01]  /*1780*/  P2R R0, PR, RZ, 0x1 ;  /* 0x00000001ff007803 */ /* 0x000fe20000000000 */
[----:B------:R-:W-:Y:S01]  /*1790*/  IMAD.IADD R101, R169, 0x1, R99 ;  /* 0x00000001a9657824 */ /* 0x000fe200078e0263 */
[----:B------:R-:W-:Y:S01]  /*17a0*/  P2R R0, PR, RZ, 0x2 ;  /* 0x00000002ff007803 */ /* 0x000fe20000000000 */
[----:B------:R-:W-:Y:S02]  /*17b0*/  IMAD.IADD R99, R99, 0x1, R165 ;  /* 0x0000000163637824 */ /* 0x000fe400078e02a5 */
[----:B------:R-:W-:-:S02]  /*17c0*/  IMAD.IADD R100, R167, 0x1, R3 ;  /* 0x00000001a7647824 */ /* 0x000fc400078e0203 */
[----:B------:R-:W-:Y:S02]  /*17d0*/  IMAD.IADD R98, R3, 0x1, R163 ;  /* 0x0000000103627824 */ /* 0x000fe400078e02a3 */
[----:B------:R-:W-:Y:S01]  /*17e0*/  IMAD.SHL.U32 R129, R129, 0x2, RZ ;  /* 0x0000000281817824 */ /* 0x000fe200078e00ff */
[----:B---3--:R-:W-:Y:S06]  /*17f0*/  BAR.SYNC.DEFER_BLOCKING 0x0 ;  /* 0x0000000000007b1d */ /* 0x008fec0000010000 */
.L_x_90:
[----:B------:R-:W-:Y:S01]  /*1800*/  IMAD.SHL.U32 R95, R147, 0x40, RZ ;  /* 0x00000040935f7824 */ /* 0x000fe200078e00ff */
[----:B------:R-:W-:Y:S04]  /*1810*/  DEPBAR.LE SB0, 0x0 ;  /* 0x000080000000791a */ /* 0x000fe80000000000 */
[----:B------:R-:W-:Y:S01]  /*1820*/  IMAD.IADD R0, R146, 0x1, R95 ;  /* 0x0000000192007824 */ /* 0x000fe200078e025f */
[----:B------:R-:W-:Y:S01]  /*1830*/  ISETP.NE.AND P1, PT, R106, 0x1, PT ;  /* 0x000000016a00780c */ /* 0x000fe20003f25270 */
[----:B------:R-:W-:Y:S01]  /*1840*/  IMAD.MOV.U32 R102, RZ, RZ, RZ ;  /* 0x000000ffff667224 */ /* 0x000fe200078e00ff */
[----:B------:R-:W-:Y:S01]  /*1850*/  ISETP.GE.AND P2, PT, R90, 0x1, PT ;  /* 0x000000015a00780c */ /* 0x000fe20003f46270 */
[----:B------:R-:W-:Y:S01]  /*1860*/  IMAD.IADD R94, R97, 0x1, R0 ;  /* 0x00000001615e7824 */ /* 0x000fe200078e0200 */
[----:B------:R-:W-:Y:S01]  /*1870*/  ISETP.GE.AND P0, PT, R0, R154, PT ;  /* 0x0000009a0000720c */ /* 0x000fe20003f06270 */
[----:B------:R-:W-:Y:S02]  /*1880*/  BSSY B1, `(.L_x_66) ;  /* 0x00003ea000017945 */ /* 0x000fe40003800000 */
[----:B------:R-:W-:Y:S01]  /*1890*/  IMAD.MOV.U32 R3, RZ, RZ, R94 ;  /* 0x000000ffff037224 */ /* 0x000fe200078e005e */
[----:B------:R-:W-:Y:S05]  /*18a0*/  ISETP.GT.OR P0, PT, R146, 0x3f, P0 ;  /* 0x0000003f9200780c */ /* 0x000fea0000704670 */
[----:B------:R-:W-:Y:S05]  /*18b0*/  @P1 IMAD.HI.U32 R0, R94, c[0x0][0x2bc], RZ ;  /* 0x0000af005e001a27 */ /* 0x000fea00078e00ff */
[----:B------:R-:W-:Y:S04]  /*18c0*/  @P1 SHF.R.U32.HI R3, RZ, c[0x0][0x2c0], R0 ;  /* 0x0000b000ff031a19 */ /* 0x000fe80000011600 */
[C---:B------:R-:W-:Y:S04]  /*18d0*/  @!P0 IADD3 R5, P1, R3.reuse, R160, RZ ;  /* 0x000000a003058210 */ /* 0x040fe80007f3e0ff */
[----:B------:R-:W-:Y:S01]  /*18e0*/  @!P0 LEA.HI.X.SX32 R0, R3, R96, 0x1, P1 ;  /* 0x0000006003008211 */ /* 0x000fe200008f0eff */
[----:B------:R-:W-:Y:S01]  /*18f0*/  IMAD.MOV R3, RZ, RZ, -R3 ;  /* 0x000000ffff037224 */ /* 0x000fe200078e0a03 */
[----:B-1----:R-:W-:Y:S03]  /*1900*/  @!P0 LEA R6, P1, R5, c[0x0][0x2a0], 0x2 ;  /* 0x0000a80005068a11 */ /* 0x002fe600078210ff */
[----:B------:R-:W-:Y:S01]  /*1910*/  IMAD R94, R3, c[0x0][0x2b8], R94 ;  /* 0x0000ae00035e7a24 */ /* 0x000fe200078e025e */
[----:B------:R-:W-:Y:S03]  /*1920*/  @!P0 LEA.HI.X R7, R5, c[0x0][0x2a4], R0, 0x2, P1 ;  /* 0x0000a90005078a11 */ /* 0x000fe600008f1400 */
[C---:B------:R-:W-:Y:S01]  /*1930*/  IMAD.WIDE.U32 R4, R94.reuse, c[0x0][0x1e0], RZ ;  /* 0x000078005e047a25 */ /* 0x040fe200078e00ff */
[----:B------:R-:W-:Y:S01]  /*1940*/  SHF.R.S32.HI R93, RZ, 0x1f, R94 ;  /* 0x0000001fff5d7819 */ /* 0x000fe2000001145e */
[----:B--2---:R-:W2:Y:S04]  /*1950*/  @!P0 LDG.E R102, [R6.64] ;  /* 0x0000000606668981 */ /* 0x004ea8000c1e1900 */
[----:B------:R-:W-:Y:S01]  /*1960*/  IMAD R0, R93, c[0x0][0x1e0], RZ ;  /* 0x000078005d007a24 */ /* 0x000fe200078e02ff */
[----:B------:R-:W-:Y:S03]  /*1970*/  BAR.SYNC.DEFER_BLOCKING 0x0 ;  /* 0x0000000000007b1d */ /* 0x000fe60000010000 */
[----:B------:R-:W-:Y:S04]  /*1980*/  IMAD R0, R94, c[0x0][0x1e4], R0 ;  /* 0x000079005e007a24 */ /* 0x000fe800078e0200 */
[----:B------:R-:W-:Y:S01]  /*1990*/  IMAD.IADD R5, R5, 0x1, R0 ;  /* 0x0000000105057824 */ /* 0x000fe200078e0200 */
[----:B--2---:R-:W-:Y:S03]  /*19a0*/  SHF.R.S32.HI R92, RZ, 0x1f, R102 ;  /* 0x0000001fff5c7819 */ /* 0x004fe60000011466 */
[----:B------:R-:W-:Y:S04]  /*19b0*/  IMAD.WIDE.U32 R4, R102, c[0x0][0x1f0], R4 ;  /* 0x00007c0066047a25 */ /* 0x000fe800078e0004 */
[----:B------:R-:W-:Y:S01]  /*19c0*/  IMAD R2, R92, c[0x0][0x1f0], RZ ;  /* 0x00007c005c027a24 */ /* 0x000fe200078e02ff */
[----:B------:R-:W-:Y:S03]  /*19d0*/  IADD3 R0, P0, R178, R4, RZ ;  /* 0x00000004b2007210 */ /* 0x000fe60007f1e0ff */
[----:B------:R-:W-:Y:S05]  /*19e0*/  IMAD R2, R102, c[0x0][0x1f4], R2 ;  /* 0x00007d0066027a24 */ /* 0x000fea00078e0202 */
[----:B------:R-:W-:Y:S02]  /*19f0*/  IADD3.X R75, R113, R5, R2, P0, !PT ;  /* 0x00000005714b7210 */ /* 0x000fe400007fe402 */
[C---:B------:R-:W-:Y:S04]  /*1a00*/  LEA R73, P0, R0.reuse, c[0x0][0x1c8], 0x1 ;  /* 0x0000720000497a11 */ /* 0x040fe800078008ff */
[----:B------:R-:W-:Y:S01]  /*1a10*/  LEA.HI.X R75, R0, c[0x0][0x1cc], R75, 0x1, P0 ;  /* 0x00007300004b7a11 */ /* 0x000fe200000f0c4b */
[----:B------:R-:W-:-:S05]  /*1a20*/  @!P2 BRA `(.L_x_67) ;  /* 0x00003a900000a947 */ /* 0x000fca0003800000 */
[-C--:B------:R-:W-:Y:S01]  /*1a30*/  IMAD R21, R109, R147.reuse, RZ ;  /* 0x000000936d157224 */ /* 0x080fe200078e02ff */
[----:B------:R-:W-:Y:S01]  /*1a40*/  ISETP.NE.AND P0, PT, RZ, UR4, PT ;  /* 0x00000004ff007c0c */ /* 0x000fe2000bf05270 */
[-C--:B------:R-:W-:Y:S01]  /*1a50*/  IMAD R3, R111, R147.reuse, RZ ;  /* 0x000000936f037224 */ /* 0x080fe200078e02ff */
[----:B------:R-:W-:Y:S01]  /*1a60*/  SHF.R.S32.HI R0, RZ, 0x1f, R147 ;  /* 0x0000001fff007819 */ /* 0x000fe20000011493 */
[-C--:B------:R-:W-:Y:S01]  /*1a70*/  IMAD.WIDE.U32 R6, R110, R147.reuse, RZ ;  /* 0x000000936e067225 */ /* 0x080fe200078e00ff */
[----:B------:R-:W-:Y:S03]  /*1a80*/  IADD3 R91, -R95, R154, RZ ;  /* 0x0000009a5f5b7210 */ /* 0x000fe60007ffe1ff */
[C---:B------:R-:W-:Y:S01]  /*1a90*/  IMAD R21, R0.reuse, R110, R21 ;  /* 0x0000006e00157224 */ /* 0x040fe200078e0215 */
[----:B------:R-:W-:Y:S01]  /*1aa0*/  IMNMX R91, R91, 0x40, PT ;  /* 0x000000405b5b7817 */ /* 0x000fe20003800200 */
[----:B------:R-:W-:Y:S02]  /*1ab0*/  IMAD R3, R0, R112, R3 ;  /* 0x0000007000037224 */ /* 0x000fe400078e0203 */
[----:B------:R-:W-:Y:S01]  /*1ac0*/  IMAD.WIDE.U32 R4, R112, R147, RZ ;  /* 0x0000009370047225 */ /* 0x000fe200078e00ff */
[----:B------:R-:W-:Y:S04]  /*1ad0*/  IADD3 R0, R7, R21, RZ ;  /* 0x0000001507007210 */ /* 0x000fe80007ffe0ff */
[----:B------:R-:W-:Y:S01]  /*1ae0*/  IADD3 R3, R5, R3, RZ ;  /* 0x0000000305037210 */ /* 0x000fe20007ffe0ff */
[----:B------:R-:W-:-:S05]  /*1af0*/  @!P0 BRA `(.L_x_68) ;  /* 0x00001cb000008947 */ /* 0x000fca0003800000 */
[----:B------:R-:W-:Y:S01]  /*1b00*/  ISETP.GE.AND P1, PT, R152, R91, PT ;  /* 0x0000005b9800720c */ /* 0x000fe20003f26270 */
[----:B------:R-:W-:Y:S01]  /*1b10*/  BSSY B0, `(.L_x_69) ;  /* 0x000003a000007945 */ /* 0x000fe20003800000 */
        /* <DEDUP_REMOVED lines=12> */
[----:B------:R-:W-:-:S05]  /*1be0*/  @P1 BRA `(.L_x_70) ;  /* 0x000002c000001947 */ /* 0x000fca0003800000 */
[----:B------:R-:W-:Y:S01]  /*1bf0*/  IADD3 R6, P0, R168, R6, RZ ;  /* 0x00000006a8067210 */ /* 0x000fe20007f1e0ff */
[----:B------:R-:W-:Y:S01]  /*1c00*/  CS2R R42, SRZ ;  /* 0x00000000002a7805 */ /* 0x000fe2000001ff00 */
[----:B------:R-:W-:Y:S01]  /*1c10*/  CS2R R46, SRZ ;  /* 0x00000000002e7805 */ /* 0x000fe2000001ff00 */
[----:B------:R-:W-:Y:S01]  /*1c20*/  CS2R R44, SRZ ;  /* 0x00000000002c7805 */ /* 0x000fe2000001ff00 */
[----:B------:R-:W-:Y:S01]  /*1c30*/  CS2R R70, SRZ ;  /* 0x0000000000467805 */ /* 0x000fe2000001ff00 */
[----:B------:R-:W-:Y:S01]  /*1c40*/  IMAD.X R5, R0, 0x1, R101, P0 ;  /* 0x0000000100057824 */ /* 0x000fe200000e0665 */
[----:B------:R-:W-:Y:S01]  /*1c50*/  IADD3 R4, P0, R166, R4, RZ ;  /* 0x00000004a6047210 */ /* 0x000fe20007f1e0ff */
[----:B------:R-:W-:Y:S01]  /*1c60*/  CS2R R36, SRZ ;  /* 0x0000000000247805 */ /* 0x000fe2000001ff00 */
[----:B------:R-:W-:Y:S01]  /*1c70*/  CS2R R66, SRZ ;  /* 0x0000000000427805 */ /* 0x000fe2000001ff00 */
[----:B------:R-:W-:Y:S01]  /*1c80*/  CS2R R32, SRZ ;  /* 0x0000000000207805 */ /* 0x000fe2000001ff00 */
[----:B------:R-:W-:Y:S01]  /*1c90*/  CS2R R62, SRZ ;  /* 0x00000000003e7805 */ /* 0x000fe2000001ff00 */
[----:B------:R-:W-:Y:S01]  /*1ca0*/  IMAD.X R3, R3, 0x1, R100, P0 ;  /* 0x0000000103037824 */ /* 0x000fe200000e0664 */
[C---:B------:R-:W-:Y:S01]  /*1cb0*/  LEA R20, P0, R6.reuse, c[0x0][0x270], 0x1 ;  /* 0x00009c0006147a11 */ /* 0x040fe200078008ff */
[----:B------:R-:W-:Y:S01]  /*1cc0*/  CS2R R30, SRZ ;  /* 0x00000000001e7805 */ /* 0x000fe2000001ff00 */
[----:B------:R-:W-:Y:S01]  /*1cd0*/  CS2R R58, SRZ ;  /* 0x00000000003a7805 */ /* 0x000fe2000001ff00 */
[----:B------:R-:W-:Y:S01]  /*1ce0*/  CS2R R26, SRZ ;  /* 0x00000000001a7805 */ /* 0x000fe2000001ff00 */
[----:B------:R-:W-:Y:S01]  /*1cf0*/  LEA.HI.X R21, R6, c[0x0][0x274], R5, 0x1, P0 ;  /* 0x00009d0006157a11 */ /* 0x000fe200000f0c05 */
[----:B------:R-:W-:Y:S01]  /*1d00*/  CS2R R54, SRZ ;  /* 0x0000000000367805 */ /* 0x000fe2000001ff00 */
[C---:B------:R-:W-:Y:S04]  /*1d10*/  LEA R6, P0, R4.reuse, c[0x0][0x288], 0x1 ;  /* 0x0000a20004067a11 */ /* 0x040fe800078008ff */
[----:B------:R-:W-:Y:S02]  /*1d20*/  LEA.HI.X R7, R4, c[0x0][0x28c], R3, 0x1, P0 ;  /* 0x0000a30004077a11 */ /* 0x000fe400000f0c03 */
[----:B------:R-:W-:Y:S11]  /*1d30*/  ISETP.GE.AND P0, PT, R18, c[0x0][0x27c], PT ;  /* 0x00009f0012007a0c */ /* 0x000ff60003f06270 */
[----:B------:R-:W-:Y:S02]  /*1d40*/  @!UPT UIADD3 URZ, URZ, URZ, URZ ;  /* 0x0000003f3f3ff290 */ /* 0x000fe4000fffe03f */
[----:B------:R1:W5:Y:S04]  /*1d50*/  @!P0 LDG.E.64 R42, [R20.64] ;  /* 0x00000006142a8981 */ /* 0x000368000c1e1b00 */
[----:B------:R1:W5:Y:S01]  /*1d60*/  @!P0 LDG.E.64 R46, [R6.64] ;  /* 0x00000006062e8981 */ /* 0x000362000c1e1b00 */
[----:B------:R-:W-:Y:S11]  /*1d70*/  ISETP.GE.AND P0, PT, R9, c[0x0][0x27c], PT ;  /* 0x00009f0009007a0c */ /* 0x000ff60003f06270 */
[----:B------:R-:W-:Y:S02]  /*1d80*/  @!UPT UIADD3 URZ, URZ, URZ, URZ ;  /* 0x0000003f3f3ff290 */ /* 0x000fe4000fffe03f */
[----:B------:R1:W5:Y:S04]  /*1d90*/  @!P0 LDG.E.64 R44, [R20.64+0x20] ;  /* 0x00002006142c8981 */ /* 0x000368000c1e1b00 */
[----:B------:R1:W5:Y:S01]  /*1da0*/  @!P0 LDG.E.64 R70, [R6.64+0x20] ;  /* 0x0000200606468981 */ /* 0x000362000c1e1b00 */
        /* <DEDUP_REMOVED lines=15> */
[----:B------:R1:W5:Y:S02]  /*1ea0*/  @!P0 LDG.E.64 R54, [R6.64+0xa0] ;  /* 0x0000a00606368981 */ /* 0x000364000c1e1b00 */
.L_x_70:
[----:B------:R-:W-:Y:S05]  /*1eb0*/  BSYNC B0 ;  /* 0x0000000000007941 */ /* 0x000fea0003800000 */
.L_x_69:
[----:B------:R-:W2:Y:S04]  /*1ec0*/  SHFL.IDX PT, R75, R75, RZ, 0x1c1f ;  /* 0x001c1fff4b4b7589 */ /* 0x000ea800000e0000 */
[----:B------:R-:W3:Y:S01]  /*1ed0*/  SHFL.IDX PT, R73, R73, RZ, 0x1c1f ;  /* 0x001c1fff49497589 */ /* 0x000ee200000e0000 */
[----:B------:R-:W-:-:S05]  /*1ee0*/  @P1 BRA `(.L_x_71) ;  /* 0x0000383000001947 */ /* 0x000fca0003800000 */
[----:B------:R-:W-:Y:S01]  /*1ef0*/  ISETP.GE.AND P0, PT, R16, c[0x0][0x1d4], PT ;  /* 0x0000750010007a0c */ /* 0x000fe20003f06270 */
[----:B-----5:R-:W-:Y:S01]  /*1f00*/  IMAD.MOV.U32 R2, RZ, RZ, R30 ;  /* 0x000000ffff027224 */ /* 0x020fe200078e001e */
[----:B------:R-:W-:Y:S01]  /*1f10*/  BSSY B0, `(.L_x_72) ;  /* 0x0000063000007945 */ /* 0x000fe20003800000 */
[----:B------:R-:W-:Y:S02]  /*1f20*/  IMAD.MOV.U32 R0, RZ, RZ, R31 ;  /* 0x000000ffff007224 */ /* 0x000fe400078e001f */
[----:B-1----:R-:W-:Y:S01]  /*1f30*/  IMAD.MOV.U32 R21, RZ, RZ, R54 ;  /* 0x000000ffff157224 */ /* 0x002fe200078e0036 */
[----:B------:R-:W-:Y:S01]  /*1f40*/  PRMT R8, R2, 0x7610, R8 ;  /* 0x0000761002087816 */ /* 0x000fe20000000008 */
[----:B------:R-:W-:Y:S01]  /*1f50*/  IMAD.MOV.U32 R20, RZ, RZ, R55 ;  /* 0x000000ffff147224 */ /* 0x000fe200078e0037 */
        /* <DEDUP_REMOVED lines=32> */
[----:B------:R-:W-:Y:S02]  /*2160*/  PRMT R64, R22, 0x7610, R64 ;  /* 0x0000761016407816 */ /* 0x000fe40000000040 */
[----:B------:R-:W-:Y:S02]  /*2170*/  PRMT R69, R21, 0x7610, R69 ;  /* 0x0000761015457816 */ /* 0x000fe40000000045 */
[----:B------:R-:W-:Y:S01]  /*2180*/  PRMT R68, R20, 0x7610, R68 ;  /* 0x0000761014447816 */ /* 0x000fe20000000044 */
[----:B------:R-:W-:-:S05]  /*2190*/  @P0 BRA `(.L_x_73) ;  /* 0x000003a000000947 */ /* 0x000fca0003800000 */
[C---:B---3--:R-:W-:Y:S01]  /*21a0*/  LEA R80, P0, R16.reuse, R73, 0x1 ;  /* 0x0000004910507211 */ /* 0x048fe200078008ff */
[----:B------:R-:W1:Y:S01]  /*21b0*/  LDS.128 R20, [R140+0x6000] ;  /* 0x006000008c147984 */ /* 0x000e620000000c00 */
[----:B------:R-:W-:Y:S01]  /*21c0*/  MOV R40, R42 ;  /* 0x0000002a00287202 */ /* 0x000fe20000000f00 */
[----:B------:R-:W-:Y:S01]  /*21d0*/  IMAD.MOV.U32 R48, RZ, RZ, R46 ;  /* 0x000000ffff307224 */ /* 0x000fe200078e002e */
[----:B--2---:R-:W-:Y:S01]  /*21e0*/  LEA.HI.X R81, R16, R75, R17, 0x1, P0 ;  /* 0x0000004b10517211 */ /* 0x004fe200000f0c11 */
[----:B------:R-:W-:Y:S01]  /*21f0*/  IMAD.MOV.U32 R41, RZ, RZ, R43 ;  /* 0x000000ffff297224 */ /* 0x000fe200078e002b */
[----:B------:R-:W-:Y:S01]  /*2200*/  ISETP.GE.AND P0, PT, R18, c[0x0][0x27c], PT ;  /* 0x00009f0012007a0c */ /* 0x000fe20003f06270 */
[--C-:B------:R-:W-:Y:S11]  /*2210*/  IMAD.MOV.U32 R51, RZ, RZ, R47.reuse ;  /* 0x000000ffff337224 */ /* 0x100ff600078e002f */
[----:B------:R-:W-:Y:S01]  /*2220*/  @!UPT UIADD3 URZ, URZ, URZ, URZ ;  /* 0x0000003f3f3ff290 */ /* 0x000fe2000fffe03f */
[----:B------:R-:W-:Y:S02]  /*2230*/  @!P0 SHF.R.U64 R49, R46, 0x10, R47 ;  /* 0x000000102e318819 */ /* 0x000fe4000000122f */
[--C-:B------:R-:W-:Y:S02]  /*2240*/  @!P0 SHF.R.U64 R39, R42, 0x10, R43.reuse ;  /* 0x000000102a278819 */ /* 0x100fe4000000122b */
[----:B------:R-:W-:Y:S02]  /*2250*/  @!P0 SHF.R.U32.HI R38, RZ, 0x10, R43 ;  /* 0x00000010ff268819 */ /* 0x000fe4000001162b */
[----:B------:R-:W-:Y:S02]  /*2260*/  @!P0 PRMT R49, R48, 0x5410, R49 ;  /* 0x0000541030318816 */ /* 0x000fe40000000031 */
[----:B------:R-:W-:Y:S02]  /*2270*/  @!P0 SHF.R.U32.HI R46, RZ, 0x10, R47 ;  /* 0x00000010ff2e8819 */ /* 0x000fe4000001162f */
[----:B------:R-:W-:Y:S02]  /*2280*/  @!P0 PRMT R39, R40, 0x5410, R39 ;  /* 0x0000541028278816 */ /* 0x000fe40000000027 */
[----:B------:R-:W-:Y:S02]  /*2290*/  @!P0 PRMT R38, R41, 0x5410, R38 ;  /* 0x0000541029268816 */ /* 0x000fe40000000026 */
[----:B------:R-:W-:Y:S01]  /*22a0*/  @!P0 PRMT R51, R51, 0x5410, R46 ;  /* 0x0000541033338816 */ /* 0x000fe2000000002e */
[----:B------:R-:W-:Y:S01]  /*22b0*/  @!P0 IMAD.U32 R46, R49, 0x10000, RZ ;  /* 0x00010000312e8824 */ /* 0x000fe200078e00ff */
[----:B------:R-:W-:Y:S02]  /*22c0*/  @!P0 SHF.L.U32 R40, R39, 0x10, RZ ;  /* 0x0000001027288819 */ /* 0x000fe400000006ff */
[----:B------:R-:W-:Y:S02]  /*22d0*/  @!P0 LOP3.LUT R49, R49, 0xffff0000, RZ, 0xc0, !PT ;  /* 0xffff000031318812 */ /* 0x000fe400078ec0ff */
[----:B------:R-:W-:Y:S01]  /*22e0*/  @!P0 LOP3.LUT R39, R39, 0xffff0000, RZ, 0xc0, !PT ;  /* 0xffff000027278812 */ /* 0x000fe200078ec0ff */
[C---:B-1----:R-:W-:Y:S01]  /*22f0*/  @!P0 IMAD.U32 R47, R20.reuse, 0x10000, RZ ;  /* 0x00010000142f8824 */ /* 0x042fe200078e00ff */
[----:B------:R-:W-:Y:S01]  /*2300*/  @!P0 LOP3.LUT R41, R20, 0xffff0000, RZ, 0xc0, !PT ;  /* 0xffff000014298812 */ /* 0x000fe200078ec0ff */
[C---:B------:R-:W-:Y:S01]  /*2310*/  @!P0 IMAD.U32 R48, R21.reuse, 0x10000, RZ ;  /* 0x0001000015308824 */ /* 0x040fe200078e00ff */
[----:B------:R-:W-:Y:S01]  /*2320*/  @!P0 LOP3.LUT R42, R21, 0xffff0000, RZ, 0xc0, !PT ;  /* 0xffff0000152a8812 */ /* 0x000fe200078ec0ff */
[----:B------:R-:W-:Y:S02]  /*2330*/  @!P0 IMAD.U32 R50, R22, 0x10000, RZ ;  /* 0x0001000016328824 */ /* 0x000fe400078e00ff */
[C---:B------:R-:W-:Y:S02]  /*2340*/  @!P0 FMUL.FTZ R77, R41.reuse, R46 ;  /* 0x0000002e294d8220 */ /* 0x040fe40000410000 */
[-C--:B------:R-:W-:Y:S01]  /*2350*/  @!P0 FMUL.FTZ R0, R41, R40.reuse ;  /* 0x0000002829008220 */ /* 0x080fe20000410000 */
[----:B------:R-:W-:Y:S01]  /*2360*/  @!P0 LOP3.LUT R41, R23, 0xffff0000, RZ, 0xc0, !PT ;  /* 0xffff000017298812 */ /* 0x000fe200078ec0ff */
[----:B------:R-:W-:Y:S02]  /*2370*/  @!P0 FMUL.FTZ R79, R42, R49 ;  /* 0x000000312a4f8220 */ /* 0x000fe40000410000 */
[----:B------:R-:W-:Y:S01]  /*2380*/  @!P0 FFMA.FTZ R77, R47, R40, -R77 ;  /* 0x000000282f4d8223 */ /* 0x000fe2000001084d */
[----:B------:R-:W-:Y:S01]  /*2390*/  @!P0 LOP3.LUT R40, R22, 0xffff0000, RZ, 0xc0, !PT ;  /* 0xffff000016288812 */ /* 0x000fe200078ec0ff */
[----:B------:R-:W-:Y:S01]  /*23a0*/  @!P0 FFMA.FTZ R0, R46, R47, R0 ;  /* 0x0000002f2e008223 */ /* 0x000fe20000010000 */
[C---:B------:R-:W-:Y:S01]  /*23b0*/  @!P0 SHF.L.U32 R46, R51.reuse, 0x10, RZ ;  /* 0x00000010332e8819 */ /* 0x040fe200000006ff */
[-C--:B------:R-:W-:Y:S01]  /*23c0*/  @!P0 FMUL.FTZ R2, R42, R39.reuse ;  /* 0x000000272a028220 */ /* 0x080fe20000410000 */
[----:B------:R-:W-:Y:S01]  /*23d0*/  @!P0 LOP3.LUT R47, R51, 0xffff0000, RZ, 0xc0, !PT ;  /* 0xffff0000332f8812 */ /* 0x000fe200078ec0ff */
[----:B------:R-:W-:Y:S01]  /*23e0*/  @!P0 FFMA.FTZ R79, R48, R39, -R79 ;  /* 0x00000027304f8223 */ /* 0x000fe2000001084f */
[----:B------:R-:W-:Y:S01]  /*23f0*/  @!P0 SHF.L.U32 R51, R23, 0x10, RZ ;  /* 0x0000001017338819 */ /* 0x000fe200000006ff */
[C---:B------:R-:W-:Y:S01]  /*2400*/  @!P0 IMAD.U32 R39, R38.reuse, 0x10000, RZ ;  /* 0x0001000026278824 */ /* 0x040fe200078e00ff */
[----:B------:R-:W-:Y:S01]  /*2410*/  @!P0 LOP3.LUT R38, R38, 0xffff0000, RZ, 0xc0, !PT ;  /* 0xffff000026268812 */ /* 0x000fe200078ec0ff */
[----:B------:R-:W-:Y:S01]  /*2420*/  @!P0 FMUL.FTZ R72, R40, R46 ;  /* 0x0000002e28488220 */ /* 0x000fe20000410000 */
[----:B------:R-:W-:Y:S01]  /*2430*/  @!P0 F2FP.BF16.PACK_AB R77, R0, R77 ;  /* 0x0000004d004d823e */ /* 0x000fe200000010ff */
[----:B------:R-:W-:Y:S02]  /*2440*/  @!P0 FMUL.FTZ R3, R40, R39 ;  /* 0x0000002728038220 */ /* 0x000fe40000410000 */
[C---:B------:R-:W-:Y:S02]  /*2450*/  @!P0 FMUL.FTZ R74, R41.reuse, R47 ;  /* 0x0000002f294a8220 */ /* 0x040fe40000410000 */
[----:B------:R-:W-:Y:S02]  /*2460*/  @!P0 FMUL.FTZ R4, R41, R38 ;  /* 0x0000002629048220 */ /* 0x000fe40000410000 */
[----:B------:R-:W-:Y:S02]  /*2470*/  @!P0 FFMA.FTZ R2, R49, R48, R2 ;  /* 0x0000003031028223 */ /* 0x000fe40000010002 */
[----:B------:R-:W-:Y:S02]  /*2480*/  @!P0 FFMA.FTZ R3, R46, R50, R3 ;  /* 0x000000322e038223 */ /* 0x000fe40000010003 */
[----:B------:R-:W-:Y:S01]  /*2490*/  @!P0 FFMA.FTZ R72, R50, R39, -R72 ;  /* 0x0000002732488223 */ /* 0x000fe20000010848 */
[----:B------:R-:W-:Y:S01]  /*24a0*/  @!P0 F2FP.BF16.PACK_AB R76, R2, R79 ;  /* 0x0000004f024c823e */ /* 0x000fe200000010ff */
[----:B------:R-:W-:Y:S02]  /*24b0*/  @!P0 FFMA.FTZ R74, R51, R38, -R74 ;  /* 0x00000026334a8223 */ /* 0x000fe4000001084a */
[----:B------:R-:W-:Y:S01]  /*24c0*/  @!P0 FFMA.FTZ R4, R47, R51, R4 ;  /* 0x000000332f048223 */ /* 0x000fe20000010004 */
[----:B------:R-:W-:Y:S01]  /*24d0*/  @!P0 F2FP.BF16.PACK_AB R72, R3, R72 ;  /* 0x000000480348823e */ /* 0x000fe200000010ff */
[----:B------:R-:W-:Y:S01]  /*24e0*/  @!P0 IMAD.MOV.U32 R20, RZ, RZ, R77 ;  /* 0x000000ffff148224 */ /* 0x000fe200078e004d */
[----:B------:R-:W-:Y:S02]  /*24f0*/  @!P0 MOV R21, R76 ;  /* 0x0000004c00158202 */ /* 0x000fe40000000f00 */
[----:B------:R-:W-:Y:S01]  /*2500*/  @!P0 F2FP.BF16.PACK_AB R79, R4, R74 ;  /* 0x0000004a044f823e */ /* 0x000fe200000010ff */
[----:B------:R-:W-:Y:S03]  /*2510*/  @!P0 IMAD.MOV.U32 R22, RZ, RZ, R72 ;  /* 0x000000ffff168224 */ /* 0x000fe600078e0048 */
[----:B------:R-:W-:Y:S05]  /*2520*/  @!P0 MOV R23, R79 ;  /* 0x0000004f00178202 */ /* 0x000fea0000000f00 */
[----:B------:R1:W-:Y:S02]  /*2530*/  ST.E.128 [R80.64], R20 ;  /* 0x0000001450007985 */ /* 0x0003e4000c101d06 */
.L_x_73:
[----:B------:R-:W-:Y:S05]  /*2540*/  BSYNC B0 ;  /* 0x0000000000007941 */ /* 0x000fea0003800000 */
.L_x_72:
[----:B------:R-:W-:Y:S01]  /*2550*/  ISETP.GE.AND P0, PT, R13, c[0x0][0x1d4], PT ;  /* 0x000075000d007a0c */ /* 0x000fe20003f06270 */
[----:B------:R-:W-:Y:S01]  /*2560*/  @!UPT UIADD3 URZ, URZ, URZ, URZ ;  /* 0x0000003f3f3ff290 */ /* 0x000fe2000fffe03f */
[----:B------:R-:W-:Y:S11]  /*2570*/  BSSY B0, `(.L_x_74) ;  /* 0x0000038000007945 */ /* 0x000ff60003800000 */
[----:B------:R-:W-:-:S05]  /*2580*/  @P0 BRA `(.L_x_75) ;  /* 0x0000036000000947 */ /* 0x000fca0003800000 */
[C---:B---3--:R-:W-:Y:S01]  /*2590*/  LEA R78, P0, R144.reuse, R73, 0x1 ;  /* 0x00000049904e7211 */ /* 0x048fe200078008ff */
[----:B-1----:R-:W1:Y:S03]  /*25a0*/  LDS.128 R20, [R139+0x6000] ;  /* 0x006000008b147984 */ /* 0x002e660000000c00 */
[----:B--2---:R-:W-:Y:S02]  /*25b0*/  LEA.HI.X R79, R144, R75, R127, 0x1, P0 ;  /* 0x0000004b904f7211 */ /* 0x004fe400000f0c7f */
[----:B------:R-:W-:Y:S11]  /*25c0*/  ISETP.GE.AND P0, PT, R9, c[0x0][0x27c], PT ;  /* 0x00009f0009007a0c */ /* 0x000ff60003f06270 */
[----:B------:R-:W-:Y:S02]  /*25d0*/  @!UPT UIADD3 URZ, URZ, URZ, URZ ;  /* 0x0000003f3f3ff290 */ /* 0x000fe4000fffe03f */
[----:B------:R-:W-:Y:S02]  /*25e0*/  @!P0 SHF.R.U64 R42, R70, 0x10, R71 ;  /* 0x00000010462a8819 */ /* 0x000fe40000001247 */
[--C-:B------:R-:W-:Y:S02]  /*25f0*/  @!P0 SHF.R.U64 R38, R44, 0x10, R45.reuse ;  /* 0x000000102c268819 */ /* 0x100fe4000000122d */
[----:B------:R-:W-:Y:S02]  /*2600*/  @!P0 PRMT R69, R69, 0x5410, R42 ;  /* 0x0000541045458816 */ /* 0x000fe4000000002a */
[----:B------:R-:W-:Y:S02]  /*2610*/  @!P0 PRMT R35, R35, 0x5410, R38 ;  /* 0x0000541023238816 */ /* 0x000fe40000000026 */
[C---:B------:R-:W-:Y:S01]  /*2620*/  @!P0 LOP3.LUT R47, R69.reuse, 0xffff0000, RZ, 0xc0, !PT ;  /* 0xffff0000452f8812 */ /* 0x040fe200078ec0ff */
[----:B------:R-:W-:Y:S01]  /*2630*/  @!P0 IMAD.U32 R41, R69, 0x10000, RZ ;  /* 0x0001000045298824 */ /* 0x000fe200078e00ff */
[----:B------:R-:W-:Y:S01]  /*2640*/  @!P0 SHF.R.U32.HI R45, RZ, 0x10, R45 ;  /* 0x00000010ff2d8819 */ /* 0x000fe2000001162d */
[C---:B------:R-:W-:Y:S01]  /*2650*/  @!P0 IMAD.U32 R38, R35.reuse, 0x10000, RZ ;  /* 0x0001000023268824 */ /* 0x040fe200078e00ff */
[----:B------:R-:W-:Y:S02]  /*2660*/  @!P0 SHF.R.U32.HI R71, RZ, 0x10, R71 ;  /* 0x00000010ff478819 */ /* 0x000fe40000011647 */
[----:B------:R-:W-:Y:S02]  /*2670*/  @!P0 LOP3.LUT R35, R35, 0xffff0000, RZ, 0xc0, !PT ;  /* 0xffff000023238812 */ /* 0x000fe400078ec0ff */
[----:B------:R-:W-:Y:S02]  /*2680*/  @!P0 PRMT R34, R34, 0x5410, R45 ;  /* 0x0000541022228816 */ /* 0x000fe4000000002d */
[----:B------:R-:W-:Y:S01]  /*2690*/  @!P0 PRMT R68, R68, 0x5410, R71 ;  /* 0x0000541044448816 */ /* 0x000fe20000000047 */
[C---:B-1----:R-:W-:Y:S01]  /*26a0*/  @!P0 IMAD.U32 R43, R20.reuse, 0x10000, RZ ;  /* 0x00010000142b8824 */ /* 0x042fe200078e00ff */
[----:B------:R-:W-:Y:S01]  /*26b0*/  @!P0 LOP3.LUT R39, R20, 0xffff0000, RZ, 0xc0, !PT ;  /* 0xffff000014278812 */ /* 0x000fe200078ec0ff */
[----:B------:R-:W-:Y:S01]  /*26c0*/  @!P0 IMAD.U32 R46, R22, 0x10000, RZ ;  /* 0x00010000162e8824 */ /* 0x000fe200078e00ff */
[----:B------:R-:W-:Y:S01]  /*26d0*/  @!P0 LOP3.LUT R40, R21, 0xffff0000, RZ, 0xc0, !PT ;  /* 0xffff000015288812 */ /* 0x000fe200078ec0ff */
[----:B------:R-:W-:Y:S01]  /*26e0*/  @!P0 IMAD.U32 R49, R23, 0x10000, RZ ;  /* 0x0001000017318824 */ /* 0x000fe200078e00ff */
[----:B------:R-:W-:Y:S01]  /*26f0*/  @!P0 SHF.L.U32 R42, R21, 0x10, RZ ;  /* 0x00000010152a8819 */ /* 0x000fe200000006ff */
[C---:B------:R-:W-:Y:S02]  /*2700*/  @!P0 FMUL.FTZ R51, R39.reuse, R41 ;  /* 0x0000002927338220 */ /* 0x040fe40000410000 */
[----:B------:R-:W-:Y:S02]  /*2710*/  @!P0 FMUL.FTZ R77, R40, R47 ;  /* 0x0000002f284d8220 */ /* 0x000fe40000410000 */
[-C--:B------:R-:W-:Y:S01]  /*2720*/  @!P0 FMUL.FTZ R0, R39, R38.reuse ;  /* 0x0000002627008220 */ /* 0x080fe20000410000 */
[----:B------:R-:W-:Y:S01]  /*2730*/  @!P0 LOP3.LUT R39, R23, 0xffff0000, RZ, 0xc0, !PT ;  /* 0xffff000017278812 */ /* 0x000fe200078ec0ff */
[----:B------:R-:W-:Y:S01]  /*2740*/  @!P0 FFMA.FTZ R51, R43, R38, -R51 ;  /* 0x000000262b338223 */ /* 0x000fe20000010833 */
[----:B------:R-:W-:Y:S01]  /*2750*/  @!P0 LOP3.LUT R38, R22, 0xffff0000, RZ, 0xc0, !PT ;  /* 0xffff000016268812 */ /* 0x000fe200078ec0ff */
[-C--:B------:R-:W-:Y:S02]  /*2760*/  @!P0 FMUL.FTZ R2, R40, R35.reuse ;  /* 0x0000002328028220 */ /* 0x080fe40000410000 */
[----:B------:R-:W-:Y:S01]  /*2770*/  @!P0 FFMA.FTZ R77, R42, R35, -R77 ;  /* 0x000000232a4d8223 */ /* 0x000fe2000001084d */
[----:B------:R-:W-:Y:S01]  /*2780*/  @!P0 SHF.L.U32 R35, R34, 0x10, RZ ;  /* 0x0000001022238819 */ /* 0x000fe200000006ff */
[----:B------:R-:W-:Y:S01]  /*2790*/  @!P0 FFMA.FTZ R0, R41, R43, R0 ;  /* 0x0000002b29008223 */ /* 0x000fe20000010000 */
[C---:B------:R-:W-:Y:S01]  /*27a0*/  @!P0 LOP3.LUT R43, R68.reuse, 0xffff0000, RZ, 0xc0, !PT ;  /* 0xffff0000442b8812 */ /* 0x040fe200078ec0ff */
[----:B------:R-:W-:Y:S01]  /*27b0*/  @!P0 IMAD.U32 R41, R68, 0x10000, RZ ;  /* 0x0001000044298824 */ /* 0x000fe200078e00ff */
        /* <DEDUP_REMOVED lines=19> */
.L_x_75:
[----:B------:R-:W-:Y:S05]  /*28f0*/  BSYNC B0 ;  /* 0x0000000000007941 */ /* 0x000fea0003800000 */
.L_x_74:
        /* <DEDUP_REMOVED lines=58> */
.L_x_77:
[----:B------:R-:W-:Y:S05]  /*2ca0*/  BSYNC B0 ;  /* 0x0000000000007941 */ /* 0x000fea0003800000 */
.L_x_76:
        /* <DEDUP_REMOVED lines=58> */
.L_x_79:
[----:B------:R-:W-:Y:S05]  /*3050*/  BSYNC B0 ;  /* 0x0000000000007941 */ /* 0x000fea0003800000 */
.L_x_78:
        /* <DEDUP_REMOVED lines=10> */
[----:B------:R-:W-:Y:S02]  /*3100*/  @!P0 SHF.R.U64 R25, R30, 0x10, R31 ;  /* 0x000000101e198819 */ /* 0x000fe4000000121f */
        /* <DEDUP_REMOVED lines=13> */
[----:B------:R-:W-:Y:S02]  /*31e0*/  @!P0 LOP3.LUT R29, R20, 0xffff0000, RZ, 0xc0, !PT ;  /* 0xffff0000141d8812 */ /* 0x000fe400078ec0ff */
[----:B------:R-:W-:Y:S01]  /*31f0*/  @!P0 SHF.L.U32 R35, R21, 0x10, RZ ;  /* 0x0000001015238819 */ /* 0x000fe200000006ff */
[----:B------:R-:W-:Y:S01]  /*3200*/  @!P0 FMUL.FTZ R43, R25, R32 ;  /* 0x00000020192b8220 */ /* 0x000fe20000410000 */
[----:B------:R-:W-:Y:S01]  /*3210*/  @!P0 LOP3.LUT R37, R56, 0xffff0000, RZ, 0xc0, !PT ;  /* 0xffff000038258812 */ /* 0x000fe200078ec0ff */
[C---:B------:R-:W-:Y:S02]  /*3220*/  @!P0 FMUL.FTZ R39, R29.reuse, R28 ;  /* 0x0000001c1d278220 */ /* 0x040fe40000410000 */
[----:B------:R-:W-:Y:S02]  /*3230*/  @!P0 FMUL.FTZ R0, R29, R24 ;  /* 0x000000181d008220 */ /* 0x000fe40000410000 */
[-C--:B------:R-:W-:Y:S01]  /*3240*/  @!P0 FMUL.FTZ R2, R25, R8.reuse ;  /* 0x0000000819028220 */ /* 0x080fe20000410000 */
[----:B------:R-:W-:Y:S01]  /*3250*/  @!P0 LOP3.LUT R25, R22, 0xffff0000, RZ, 0xc0, !PT ;  /* 0xffff000016198812 */ /* 0x000fe200078ec0ff */
[----:B------:R-:W-:Y:S01]  /*3260*/  @!P0 FFMA.FTZ R43, R35, R8, -R43 ;  /* 0x00000008232b8223 */ /* 0x000fe2000001082b */
[----:B------:R-:W-:Y:S01]  /*3270*/  @!P0 SHF.L.U32 R8, R7, 0x10, RZ ;  /* 0x0000001007088819 */ /* 0x000fe200000006ff */
[----:B------:R-:W-:Y:S01]  /*3280*/  @!P0 FFMA.FTZ R39, R33, R24, -R39 ;  /* 0x0000001821278223 */ /* 0x000fe20000010827 */
[----:B------:R-:W-:Y:S01]  /*3290*/  @!P0 LOP3.LUT R24, R23, 0xffff0000, RZ, 0xc0, !PT ;  /* 0xffff000017188812 */ /* 0x000fe200078ec0ff */
[----:B------:R-:W-:Y:S01]  /*32a0*/  @!P0 FFMA.FTZ R0, R28, R33, R0 ;  /* 0x000000211c008223 */ /* 0x000fe20000010000 */
[----:B------:R-:W-:Y:S01]  /*32b0*/  @!P0 LOP3.LUT R7, R7, 0xffff0000, RZ, 0xc0, !PT ;  /* 0xffff000007078812 */ /* 0x000fe200078ec0ff */
[----:B------:R-:W-:Y:S02]  /*32c0*/  @!P0 IMAD.U32 R28, R56, 0x10000, RZ ;  /* 0x00010000381c8824 */ /* 0x000fe400078e00ff */
[----:B------:R-:W-:Y:S01]  /*32d0*/  @!P0 IMAD.U32 R33, R22, 0x10000, RZ ;  /* 0x0001000016218824 */ /* 0x000fe200078e00ff */
[----:B------:R-:W-:Y:S01]  /*32e0*/  @!P0 F2FP.BF16.PACK_AB R39, R0, R39 ;  /* 0x000000270027823e */ /* 0x000fe200000010ff */
[C---:B------:R-:W-:Y:S02]  /*32f0*/  @!P0 FMUL.FTZ R3, R25.reuse, R8 ;  /* 0x0000000819038220 */ /* 0x040fe40000410000 */
        /* <DEDUP_REMOVED lines=16> */
.L_x_81:
[----:B------:R-:W-:Y:S05]  /*3400*/  BSYNC B0 ;  /* 0x0000000000007941 */ /* 0x000fea0003800000 */
.L_x_80:
[----:B------:R-:W-:Y:S11]  /*3410*/  ISETP.GE.AND P0, PT, R148, c[0x0][0x1d4], PT ;  /* 0x0000750094007a0c */ /* 0x000ff60003f06270 */
[----:B------:R-:W-:Y:S02]  /*3420*/  @!UPT UIADD3 URZ, URZ, URZ, URZ ;  /* 0x0000003f3f3ff290 */ /* 0x000fe4000fffe03f */
        /* <DEDUP_REMOVED lines=21> */
[C---:B------:R-:W-:Y:S02]  /*3580*/  @!P0 LOP3.LUT R25, R21.reuse, 0xffff0000, RZ, 0xc0, !PT ;  /* 0xffff000015198812 */ /* 0x040fe400078ec0ff */
[----:B------:R-:W-:Y:S01]  /*3590*/  @!P0 SHF.L.U32 R31, R21, 0x10, RZ ;  /* 0x00000010151f8819 */ /* 0x000fe200000006ff */
[----:B------:R-:W-:Y:S01]  /*35a0*/  @!P0 FMUL.FTZ R35, R8, R29 ;  /* 0x0000001d08238220 */ /* 0x000fe20000410000 */
[----:B------:R-:W-:Y:S01]  /*35b0*/  @!P0 LOP3.LUT R33, R52, 0xffff0000, RZ, 0xc0, !PT ;  /* 0xffff000034218812 */ /* 0x000fe200078ec0ff */
        /* <DEDUP_REMOVED lines=29> */
[----:B------:R1:W-:Y:S01]  /*3790*/  ST.E.128 [R36.64], R20 ;  /* 0x0000001424007985 */ /* 0x0003e2000c101d06 */
[----:B------:R-:W-:-:S05]  /*37a0*/  BRA `(.L_x_71) ;  /* 0x00001f7000007947 */ /* 0x000fca0003800000 */
.L_x_68:
        /* <DEDUP_REMOVED lines=37> */
[----:B------:R1:W5:Y:S04]  /*3a00*/  @!P0 LDG.E.128 R40, [R24.64] ;  /* 0x0000000618288981 */ /* 0x000368000c1e1d00 */
[----:B------:R1:W5:Y:S01]  /*3a10*/  @!P0 LDG.E.128 R52, [R2.64] ;  /* 0x0000000602348981 */ /* 0x000362000c1e1d00 */
[----:B------:R-:W-:Y:S11]  /*3a20*/  ISETP.GE.AND P0, PT, R13, c[0x0][0x27c], PT ;  /* 0x00009f000d007a0c */ /* 0x000ff60003f06270 */
[----:B------:R-:W-:Y:S02]  /*3a30*/  @!UPT UIADD3 URZ, URZ, URZ, URZ ;  /* 0x0000003f3f3ff290 */ /* 0x000fe4000fffe03f */
[----:B------:R1:W5:Y:S04]  /*3a40*/  @!P0 LDG.E.128 R28, [R24.64+0x40] ;  /* 0x00004006181c8981 */ /* 0x000368000c1e1d00 */
[----:B------:R1:W5:Y:S01]  /*3a50*/  @!P0 LDG.E.128 R68, [R2.64+0x40] ;  /* 0x0000400602448981 */ /* 0x000362000c1e1d00 */
[----:B------:R-:W-:Y:S11]  /*3a60*/  ISETP.GE.AND P0, PT, R12, c[0x0][0x27c], PT ;  /* 0x00009f000c007a0c */ /* 0x000ff60003f06270 */
[----:B------:R-:W-:Y:S02]  /*3a70*/  @!UPT UIADD3 URZ, URZ, URZ, URZ ;  /* 0x0000003f3f3ff290 */ /* 0x000fe4000fffe03f */
[----:B------:R1:W5:Y:S04]  /*3a80*/  @!P0 LDG.E.128 R20, [R24.64+0x80] ;  /* 0x0000800618148981 */ /* 0x000368000c1e1d00 */
[----:B------:R1:W5:Y:S02]  /*3a90*/  @!P0 LDG.E.128 R64, [R2.64+0x80] ;  /* 0x0000800602408981 */ /* 0x000364000c1e1d00 */
.L_x_83:
[----:B------:R-:W-:Y:S05]  /*3aa0*/  BSYNC B0 ;  /* 0x0000000000007941 */ /* 0x000fea0003800000 */
.L_x_82:
[----:B------:R2:W3:Y:S04]  /*3ab0*/  SHFL.IDX PT, R183, R75, RZ, 0x1c1f ;  /* 0x001c1fff4bb77589 */ /* 0x0004e800000e0000 */
[----:B------:R2:W4:Y:S01]  /*3ac0*/  SHFL.IDX PT, R182, R73, RZ, 0x1c1f ;  /* 0x001c1fff49b67589 */ /* 0x00052200000e0000 */
[----:B------:R-:W-:-:S05]  /*3ad0*/  @P1 BRA `(.L_x_71) ;  /* 0x00001c4000001947 */ /* 0x000fca0003800000 */
[----:B------:R-:W-:Y:S01]  /*3ae0*/  ISETP.GE.AND P0, PT, R16, c[0x0][0x1d4], PT ;  /* 0x0000750010007a0c */ /* 0x000fe20003f06270 */
[----:B-----5:R-:W-:Y:S01]  /*3af0*/  IMAD.MOV.U32 R4, RZ, RZ, R22 ;  /* 0x000000ffff047224 */ /* 0x020fe200078e0016 */
[----:B------:R-:W-:Y:S01]  /*3b00*/  IADD3 R184, -R131, c[0x0][0x1d4], RZ ;  /* 0x0000750083b87a10 */ /* 0x000fe20007ffe1ff */
[----:B-1----:R-:W-:Y:S01]  /*3b10*/  IMAD.MOV.U32 R3, RZ, RZ, R23 ;  /* 0x000000ffff037224 */ /* 0x002fe200078e0017 */
[----:B------:R-:W-:Y:S01]  /*3b20*/  BSSY B0, `(.L_x_84) ;  /* 0x000009f000007945 */ /* 0x000fe20003800000 */
        /* <DEDUP_REMOVED lines=31> */
[----:B------:R-:W-:Y:S01]  /*3d20*/  ISETP.NE.AND P2, PT, R157, RZ, PT ;  /* 0x000000ff9d00720c */ /* 0x000fe20003f45270 */
[----:B--2---:R-:W1:Y:S01]  /*3d30*/  LDS.128 R72, [R130+0x6100] ;  /* 0x0061000082487984 */ /* 0x004e620000000c00 */
[----:B------:R-:W-:Y:S01]  /*3d40*/  ISETP.GE.AND P0, PT, R16, c[0x0][0x27c], PT ;  /* 0x00009f0010007a0c */ /* 0x000fe20003f06270 */
[----:B------:R-:W-:Y:S01]  /*3d50*/  IMAD.MOV.U32 R50, RZ, RZ, R52 ;  /* 0x000000ffff327224 */ /* 0x000fe200078e0034 */
[----:B------:R-:W-:Y:S01]  /*3d60*/  SEL R186, R131, R184, !P2 ;  /* 0x000000b883ba7207 */ /* 0x000fe20005000000 */
[----:B------:R-:W-:Y:S01]  /*3d70*/  IMAD.MOV.U32 R45, RZ, RZ, R40 ;  /* 0x000000ffff2d7224 */ /* 0x000fe200078e0028 */
[----:B------:R-:W-:Y:S01]  /*3d80*/  MOV R48, R53 ;  /* 0x0000003500307202 */ /* 0x000fe20000000f00 */
[----:B------:R-:W-:Y:S01]  /*3d90*/  IMAD.MOV.U32 R44, RZ, RZ, R41 ;  /* 0x000000ffff2c7224 */ /* 0x000fe200078e0029 */
[----:B------:R-:W-:Y:S01]  /*3da0*/  SHF.R.S32.HI R159, RZ, 0x1f, R186 ;  /* 0x0000001fff9f7819 */ /* 0x000fe200000114ba */
[----:B------:R-:W-:Y:S01]  /*3db0*/  IMAD.MOV.U32 R46, RZ, RZ, R42 ;  /* 0x000000ffff2e7224 */ /* 0x000fe200078e002a */
[----:B------:R-:W-:Y:S01]  /*3dc0*/  MOV R63, R55 ;  /* 0x00000037003f7202 */ /* 0x000fe20000000f00 */
[----:B------:R-:W-:Y:S01]  /*3dd0*/  IMAD.MOV.U32 R56, RZ, RZ, R54 ;  /* 0x000000ffff387224 */ /* 0x000fe200078e0036 */
[----:B------:R-:W-:Y:S03]  /*3de0*/  LEA.HI R186, R159, R186, RZ, 0x4 ;  /* 0x000000ba9fba7211 */ /* 0x000fe600078f20ff */
[----:B------:R-:W-:Y:S02]  /*3df0*/  @!P0 SHF.R.U64 R51, R52, 0x10, R53 ;  /* 0x0000001034338819 */ /* 0x000fe40000001235 */
[----:B------:R-:W-:Y:S02]  /*3e00*/  LEA.HI.SX32 R185, R186, R141, 0x1c ;  /* 0x0000008dbab97211 */ /* 0x000fe400078fe2ff */
[----:B------:R-:W-:Y:S02]  /*3e10*/  @!P0 SHF.R.U64 R40, R40, 0x10, R41 ;  /* 0x0000001028288819 */ /* 0x000fe40000001229 */
[----:B------:R-:W-:Y:S01]  /*3e20*/  SHF.R.S32.HI R186, RZ, 0x1f, R185 ;  /* 0x0000001fffba7819 */ /* 0x000fe200000114b9 */
[----:B------:R-:W-:Y:S01]  /*3e30*/  IMAD.SHL.U32 R159, R185, 0x8, RZ ;  /* 0x00000008b99f7824 */ /* 0x000fe200078e00ff */
[----:B------:R-:W-:Y:S02]  /*3e40*/  @!P0 SHF.R.U32.HI R53, RZ, 0x10, R53 ;  /* 0x00000010ff358819 */ /* 0x000fe40000011635 */
[----:B------:R-:W-:Y:S02]  /*3e50*/  LEA.HI R186, R186, R185, RZ, 0x3 ;  /* 0x000000b9baba7211 */ /* 0x000fe400078f18ff */
[----:B------:R-:W-:Y:S02]  /*3e60*/  @!P0 PRMT R50, R50, 0x5410, R51 ;  /* 0x0000541032328816 */ /* 0x000fe40000000033 */
[----:B------:R-:W-:Y:S01]  /*3e70*/  @!P0 PRMT R45, R45, 0x5410, R40 ;  /* 0x000054102d2d8816 */ /* 0x000fe20000000028 */
[----:B------:R-:W-:Y:S01]  /*3e80*/  IMAD.SHL.U32 R186, R186, 0x200, RZ ;  /* 0x00000200baba7824 */ /* 0x000fe200078e00ff */
[----:B------:R-:W-:Y:S02]  /*3e90*/  LOP3.LUT R187, R149, 0x38, R159, 0xf8, !PT ;  /* 0x0000003895bb7812 */ /* 0x000fe400078ef89f */
[----:B------:R-:W-:Y:S01]  /*3ea0*/  @!P0 SHF.R.U32.HI R47, RZ, 0x10, R41 ;  /* 0x00000010ff2f8819 */ /* 0x000fe20000011629 */
[--C-:B------:R-:W-:Y:S01]  /*3eb0*/  IMAD.MOV.U32 R41, RZ, RZ, R43.reuse ;  /* 0x000000ffff297224 */ /* 0x100fe200078e002b */
[----:B------:R-:W-:Y:S02]  /*3ec0*/  LOP3.LUT R187, R187, R134, RZ, 0x3c, !PT ;  /* 0x00000086bbbb7212 */ /* 0x000fe400078e3cff */
[----:B------:R-:W-:Y:S02]  /*3ed0*/  LOP3.LUT R186, R186, 0x7ffff000, RZ, 0xc0, !PT ;  /* 0x7ffff000baba7812 */ /* 0x000fe400078ec0ff */
[----:B------:R-:W-:Y:S01]  /*3ee0*/  @!P0 SHF.R.U64 R49, R42, 0x10, R43 ;  /* 0x000000102a318819 */ /* 0x000fe2000000122b */
[----:B-1----:R-:W-:Y:S01]  /*3ef0*/  @!P0 IMAD.U32 R51, R72, 0x10000, RZ ;  /* 0x0001000048338824 */ /* 0x002fe200078e00ff */
[----:B------:R-:W-:Y:S01]  /*3f00*/  IADD3 R186, R187, R186, R132 ;  /* 0x000000babbba7210 */ /* 0x000fe20007ffe084 */
[----:B------:R-:W-:Y:S01]  /*3f10*/  @!P0 IMAD.U32 R61, R75, 0x10000, RZ ;  /* 0x000100004b3d8824 */ /* 0x000fe200078e00ff */
[--C-:B------:R-:W-:Y:S02]  /*3f20*/  @!P0 SHF.R.U64 R57, R54, 0x10, R55.reuse ;  /* 0x0000001036398819 */ /* 0x100fe40000001237 */
[----:B------:R-:W-:Y:S01]  /*3f30*/  @!P0 SHF.R.U32.HI R52, RZ, 0x10, R55 ;  /* 0x00000010ff348819 */ /* 0x000fe20000011637 */
[----:B------:R-:W-:Y:S01]  /*3f40*/  IMAD.SHL.U32 R185, R186, 0x2, RZ ;  /* 0x00000002bab97824 */ /* 0x000fe200078e00ff */
[----:B------:R-:W-:Y:S02]  /*3f50*/  @!P0 PRMT R55, R48, 0x5410, R53 ;  /* 0x0000541030378816 */ /* 0x000fe40000000035 */
[----:B------:R-:W-:Y:S02]  /*3f60*/  @!P0 SHF.L.U32 R48, R50, 0x10, RZ ;  /* 0x0000001032308819 */ /* 0x000fe400000006ff */
[----:B------:R-:W1:Y:S01]  /*3f70*/  LDS.128 R24, [R185+0x6100] ;  /* 0x00610000b9187984 */ /* 0x000e620000000c00 */
[----:B------:R-:W-:Y:S02]  /*3f80*/  @!P0 SHF.R.U32.HI R42, RZ, 0x10, R43 ;  /* 0x00000010ff2a8819 */ /* 0x000fe4000001162b */
[----:B------:R-:W-:Y:S01]  /*3f90*/  @!P0 PRMT R43, R44, 0x5410, R47 ;  /* 0x000054102c2b8816 */ /* 0x000fe2000000002f */
[----:B------:R-:W-:Y:S01]  /*3fa0*/  @!P0 IMAD.U32 R44, R45, 0x10000, RZ ;  /* 0x000100002d2c8824 */ /* 0x000fe200078e00ff */
[----:B------:R-:W-:Y:S02]  /*3fb0*/  @!P0 PRMT R40, R46, 0x5410, R49 ;  /* 0x000054102e288816 */ /* 0x000fe40000000031 */
[----:B------:R-:W-:Y:S02]  /*3fc0*/  @!P0 LOP3.LUT R50, R50, 0xffff0000, RZ, 0xc0, !PT ;  /* 0xffff000032328812 */ /* 0x000fe400078ec0ff */
[----:B------:R-:W-:Y:S02]  /*3fd0*/  @!P0 PRMT R41, R41, 0x5410, R42 ;  /* 0x0000541029298816 */ /* 0x000fe4000000002a */
[----:B------:R-:W-:Y:S02]  /*3fe0*/  @!P0 LOP3.LUT R42, R45, 0xffff0000, RZ, 0xc0, !PT ;  /* 0xffff00002d2a8812 */ /* 0x000fe400078ec0ff */
[----:B------:R-:W-:Y:S02]  /*3ff0*/  @!P0 LOP3.LUT R53, R72, 0xffff0000, RZ, 0xc0, !PT ;  /* 0xffff000048358812 */ /* 0x000fe400078ec0ff */
[----:B------:R-:W-:Y:S02]  /*4000*/  @!P0 PRMT R63, R63, 0x5410, R52 ;  /* 0x000054103f3f8816 */ /* 0x000fe40000000034 */
[----:B------:R-:W-:Y:S02]  /*4010*/  @!P0 LOP3.LUT R52, R73, 0xffff0000, RZ, 0xc0, !PT ;  /* 0xffff000049348812 */ /* 0x000fe400078ec0ff */
[----:B------:R-:W-:Y:S01]  /*4020*/  @!P0 PRMT R56, R56, 0x5410, R57 ;  /* 0x0000541038388816 */ /* 0x000fe20000000039 */
[C---:B------:R-:W-:Y:S01]  /*4030*/  @!P0 IMAD.U32 R57, R74.reuse, 0x10000, RZ ;  /* 0x000100004a398824 */ /* 0x040fe200078e00ff */
[----:B------:R-:W-:Y:S02]  /*4040*/  @!P0 LOP3.LUT R59, R74, 0xffff0000, RZ, 0xc0, !PT ;  /* 0xffff00004a3b8812 */ /* 0x000fe400078ec0ff */
[C---:B------:R-:W-:Y:S02]  /*4050*/  @!P0 SHF.L.U32 R54, R56.reuse, 0x10, RZ ;  /* 0x0000001038368819 */ /* 0x040fe400000006ff */
[----:B------:R-:W-:Y:S02]  /*4060*/  @!P0 LOP3.LUT R56, R56, 0xffff0000, RZ, 0xc0, !PT ;  /* 0xffff000038388812 */ /* 0x000fe400078ec0ff */
[C---:B------:R-:W-:Y:S02]  /*4070*/  @!P0 SHF.L.U32 R58, R63.reuse, 0x10, RZ ;  /* 0x000000103f3a8819 */ /* 0x040fe400000006ff */
[----:B------:R-:W-:Y:S02]  /*4080*/  @!P0 LOP3.LUT R63, R63, 0xffff0000, RZ, 0xc0, !PT ;  /* 0xffff00003f3f8812 */ /* 0x000fe400078ec0ff */
[----:B------:R-:W-:Y:S01]  /*4090*/  @!P0 LOP3.LUT R60, R75, 0xffff0000, RZ, 0xc0, !PT ;  /* 0xffff00004b3c8812 */ /* 0x000fe200078ec0ff */
[C---:B-1----:R-:W-:Y:S01]  /*40a0*/  @!P0 IMAD.U32 R49, R24.reuse, 0x10000, RZ ;  /* 0x0001000018318824 */ /* 0x042fe200078e00ff */
[----:B------:R-:W-:Y:S01]  /*40b0*/  @!P0 LOP3.LUT R47, R24, 0xffff0000, RZ, 0xc0, !PT ;  /* 0xffff0000182f8812 */ /* 0x000fe200078ec0ff */
[----:B------:R-:W-:Y:S02]  /*40c0*/  @!P0 IMAD.U32 R45, R25, 0x10000, RZ ;  /* 0x00010000192d8824 */ /* 0x000fe400078e00ff */
[C---:B------:R-:W-:Y:S02]  /*40d0*/  @!P0 FMUL.FTZ R185, R49.reuse, R48 ;  /* 0x0000003031b98220 */ /* 0x040fe40000410000 */
[----:B------:R-:W-:Y:S02]  /*40e0*/  @!P0 FMUL.FTZ R0, R49, R44 ;  /* 0x0000002c31008220 */ /* 0x000fe40000410000 */
[----:B------:R-:W-:Y:S02]  /*40f0*/  @!P0 FMUL.FTZ R186, R47, R50 ;  /* 0x000000322fba8220 */ /* 0x000fe40000410000 */
[----:B------:R-:W-:Y:S01]  /*4100*/  @!P0 FFMA.FTZ R185, R51, R44, -R185 ;  /* 0x0000002c33b98223 */ /* 0x000fe200000108b9 */
[----:B------:R-:W-:Y:S01]  /*4110*/  @!P0 LOP3.LUT R44, R25, 0xffff0000, RZ, 0xc0, !PT ;  /* 0xffff0000192c8812 */ /* 0x000fe200078ec0ff */
[----:B------:R-:W-:Y:S01]  /*4120*/  @!P0 FFMA.FTZ R0, R48, R51, R0 ;  /* 0x0000003330008223 */ /* 0x000fe20000010000 */
[----:B------:R-:W-:Y:S01]  /*4130*/  @!P0 SHF.L.U32 R48, R55, 0x10, RZ ;  /* 0x0000001037308819 */ /* 0x000fe200000006ff */
[-C--:B------:R-:W-:Y:S01]  /*4140*/  @!P0 FMUL.FTZ R2, R47, R42.reuse ;  /* 0x0000002a2f028220 */ /* 0x080fe20000410000 */
[----:B------:R-:W-:Y:S01]  /*4150*/  @!P0 LOP3.LUT R55, R55, 0xffff0000, RZ, 0xc0, !PT ;  /* 0xffff000037378812 */ /* 0x000fe200078ec0ff */
[----:B------:R-:W-:Y:S02]  /*4160*/  @!P0 FFMA.FTZ R186, R53, R42, -R186 ;  /* 0x0000002a35ba8223 */ /* 0x000fe400000108ba */
[C---:B------:R-:W-:Y:S01]  /*4170*/  @!P0 IMAD.U32 R42, R43.reuse, 0x10000, RZ ;  /* 0x000100002b2a8824 */ /* 0x040fe200078e00ff */
[----:B------:R-:W-:Y:S01]  /*4180*/  @!P0 LOP3.LUT R43, R43, 0xffff0000, RZ, 0xc0, !PT ;  /* 0xffff00002b2b8812 */ /* 0x000fe200078ec0ff */
[----:B------:R-:W-:Y:S01]  /*4190*/  @!P0 FMUL.FTZ R188, R44, R55 ;  /* 0x000000372cbc8220 */ /* 0x000fe20000410000 */
[----:B------:R-:W-:Y:S01]  /*41a0*/  @!P0 F2FP.BF16.PACK_AB R185, R186, R185 ;  /* 0x000000b9bab9823e */ /* 0x000fe200000010ff */
[----:B------:R-:W-:Y:S02]  /*41b0*/  @!P0 IMAD.U32 R51, R73, 0x10000, RZ ;  /* 0x0001000049338824 */ /* 0x000fe400078e00ff */
[C---:B------:R-:W-:Y:S02]  /*41c0*/  @!P0 FMUL.FTZ R187, R45.reuse, R48 ;  /* 0x000000302dbb8220 */ /* 0x040fe40000410000 */
[-C--:B------:R-:W-:Y:S02]  /*41d0*/  @!P0 FMUL.FTZ R4, R44, R43.reuse ;  /* 0x0000002b2c048220 */ /* 0x080fe40000410000 */
[----:B------:R-:W-:Y:S01]  /*41e0*/  @!P0 FFMA.FTZ R188, R52, R43, -R188 ;  /* 0x0000002b34bc8223 */ /* 0x000fe200000108bc */
[C---:B------:R-:W-:Y:S01]  /*41f0*/  @!P0 LOP3.LUT R43, R26.reuse, 0xffff0000, RZ, 0xc0, !PT ;  /* 0xffff00001a2b8812 */ /* 0x040fe200078ec0ff */
[-C--:B------:R-:W-:Y:S02]  /*4200*/  @!P0 FMUL.FTZ R3, R45, R42.reuse ;  /* 0x0000002a2d038220 */ /* 0x080fe40000410000 */
[----:B------:R-:W-:Y:S02]  /*4210*/  @!P0 IMAD.U32 R45, R26, 0x10000, RZ ;  /* 0x000100001a2d8824 */ /* 0x000fe400078e00ff */
[----:B------:R-:W-:Y:S02]  /*4220*/  @!P0 FFMA.FTZ R187, R51, R42, -R187 ;  /* 0x0000002a33bb8223 */ /* 0x000fe400000108bb */
[C---:B------:R-:W-:Y:S01]  /*4230*/  @!P0 IMAD.U32 R42, R40.reuse, 0x10000, RZ ;  /* 0x00010000282a8824 */ /* 0x040fe200078e00ff */
[----:B------:R-:W-:Y:S01]  /*4240*/  @!P0 LOP3.LUT R40, R40, 0xffff0000, RZ, 0xc0, !PT ;  /* 0xffff000028288812 */ /* 0x000fe200078ec0ff */
[----:B------:R-:W-:Y:S01]  /*4250*/  @!P0 FMUL.FTZ R190, R45, R54 ;  /* 0x000000362dbe8220 */ /* 0x000fe20000410000 */
[----:B------:R-:W-:Y:S01]  /*4260*/  @!P0 F2FP.BF16.PACK_AB R188, R188, R187 ;  /* 0x000000bbbcbc823e */ /* 0x000fe200000010ff */
[----:B------:R-:W-:Y:S02]  /*4270*/  @!P0 FMUL.FTZ R191, R43, R56 ;  /* 0x000000382bbf8220 */ /* 0x000fe40000410000 */
[----:B------:R-:W-:Y:S01]  /*4280*/  @!P0 FFMA.FTZ R2, R50, R53, R2 ;  /* 0x0000003532028223 */ /* 0x000fe20000010002 */
[----:B------:R-:W-:Y:S01]  /*4290*/  @!P0 MOV R73, R188 ;  /* 0x000000bc00498202 */ /* 0x000fe20000000f00 */
[-C--:B------:R-:W-:Y:S02]  /*42a0*/  @!P0 FMUL.FTZ R5, R45, R42.reuse ;  /* 0x0000002a2d058220 */ /* 0x080fe40000410000 */
[----:B------:R-:W-:Y:S01]  /*42b0*/  @!P0 FFMA.FTZ R190, R57, R42, -R190 ;  /* 0x0000002a39be8223 */ /* 0x000fe200000108be */
[----:B------:R-:W-:Y:S01]  /*42c0*/  @!P0 LOP3.LUT R42, R27, 0xffff0000, RZ, 0xc0, !PT ;  /* 0xffff00001b2a8812 */ /* 0x000fe200078ec0ff */
[----:B------:R-:W-:Y:S01]  /*42d0*/  @!P0 FMUL.FTZ R6, R43, R40 ;  /* 0x000000282b068220 */ /* 0x000fe20000410000 */
[----:B------:R-:W-:Y:S01]  /*42e0*/  @!P0 F2FP.BF16.PACK_AB R186, R2, R0 ;  /* 0x0000000002ba823e */ /* 0x000fe200000010ff */
[----:B------:R-:W-:Y:S02]  /*42f0*/  @!P0 FFMA.FTZ R191, R59, R40, -R191 ;  /* 0x000000283bbf8223 */ /* 0x000fe400000108bf */
[----:B------:R-:W-:Y:S01]  /*4300*/  @!P0 IMAD.U32 R43, R27, 0x10000, RZ ;  /* 0x000100001b2b8824 */ /* 0x000fe200078e00ff */
[----:B------:R-:W-:Y:S01]  /*4310*/  @!P0 MOV R24, R186 ;  /* 0x000000ba00188202 */ /* 0x000fe20000000f00 */
[C---:B------:R-:W-:Y:S01]  /*4320*/  @!P0 IMAD.U32 R40, R41.reuse, 0x10000, RZ ;  /* 0x0001000029288824 */ /* 0x040fe200078e00ff */
[----:B------:R-:W-:Y:S01]  /*4330*/  @!P0 LOP3.LUT R41, R41, 0xffff0000, RZ, 0xc0, !PT ;  /* 0xffff000029298812 */ /* 0x000fe200078ec0ff */
[----:B------:R-:W-:Y:S01]  /*4340*/  @!P0 FFMA.FTZ R3, R48, R51, R3 ;  /* 0x0000003330038223 */ /* 0x000fe20000010003 */
[----:B------:R-:W-:Y:S01]  /*4350*/  @!P0 F2FP.BF16.PACK_AB R190, R191, R190 ;  /* 0x000000bebfbe823e */ /* 0x000fe200000010ff */
[----:B------:R-:W-:Y:S02]  /*4360*/  @!P0 FFMA.FTZ R4, R55, R52, R4 ;  /* 0x0000003437048223 */ /* 0x000fe40000010004 */
[C---:B------:R-:W-:Y:S02]  /*4370*/  @!P0 FMUL.FTZ R7, R43.reuse, R40 ;  /* 0x000000282b078220 */ /* 0x040fe40000410000 */
[----:B------:R-:W-:Y:S01]  /*4380*/  @!P0 FFMA.FTZ R5, R54, R57, R5 ;  /* 0x0000003936058223 */ /* 0x000fe20000010005 */
        /* <DEDUP_REMOVED lines=9> */
[----:B------:R-:W-:Y:S02]  /*4420*/  @!P0 FFMA.FTZ R8, R63, R60, R8 ;  /* 0x0000003c3f088223 */ /* 0x000fe40000010008 */
[----:B------:R-:W-:Y:S01]  /*4430*/  @!P0 IMAD.MOV.U32 R72, RZ, RZ, R185 ;  /* 0x000000ffff488224 */ /* 0x000fe200078e00b9 */
[----:B------:R-:W-:Y:S01]  /*4440*/  @!P0 F2FP.BF16.PACK_AB R189, R192, R189 ;  /* 0x000000bdc0bd823e */ /* 0x000fe200000010ff */
[----:B------:R-:W-:Y:S01]  /*4450*/  @!P0 IMAD.MOV.U32 R74, RZ, RZ, R190 ;  /* 0x000000ffff4a8224 */ /* 0x000fe200078e00be */
[----:B------:R-:W-:Y:S01]  /*4460*/  @!P0 F2FP.BF16.PACK_AB R192, R8, R7 ;  /* 0x0000000708c0823e */ /* 0x000fe200000010ff */
[----:B------:R-:W-:Y:S02]  /*4470*/  @!P0 IMAD.MOV.U32 R25, RZ, RZ, R187 ;  /* 0x000000ffff198224 */ /* 0x000fe400078e00bb */
[----:B------:R-:W-:Y:S01]  /*4480*/  @!P0 IMAD.MOV.U32 R75, RZ, RZ, R189 ;  /* 0x000000ffff4b8224 */ /* 0x000fe200078e00bd */
[----:B------:R-:W-:Y:S01]  /*4490*/  @!P0 MOV R27, R192 ;  /* 0x000000c0001b8202 */ /* 0x000fe20000000f00 */
[----:B------:R-:W-:Y:S01]  /*44a0*/  @!P0 IMAD.MOV.U32 R26, RZ, RZ, R191 ;  /* 0x000000ffff1a8224 */ /* 0x000fe200078e00bf */
[----:B----4-:R-:W-:Y:S05]  /*44b0*/  IADD3 R186, P0, R182, R116, RZ ;  /* 0x00000074b6ba7210 */ /* 0x010fea0007f1e0ff */
[----:B---3--:R-:W-:Y:S01]  /*44c0*/  IMAD.X R187, R183, 0x1, R115, P0 ;  /* 0x00000001b7bb7824 */ /* 0x008fe200000e0673 */
[C---:B------:R-:W-:Y:S04]  /*44d0*/  ISETP.GE.AND P0, PT, R159.reuse, c[0x0][0x1d4], PT ;  /* 0x000075009f007a0c */ /* 0x040fe80003f06270 */
[----:B------:R1:W-:Y:S09]  /*44e0*/  ST.E.128 [R186.64], R72 ;  /* 0x00000048ba007985 */ /* 0x0003f2000c101d06 */
[----:B------:R-:W-:Y:S05]  /*44f0*/  @!P0 IMAD.WIDE R188, R159, 0x2, R182 ;  /* 0x000000029fbc8825 */ /* 0x000fea00078e02b6 */
[----:B------:R1:W-:Y:S02]  /*4500*/  @!P0 ST.E.128 [R188.64], R24 ;  /* 0x00000018bc008985 */ /* 0x0003e4000c101d06 */
.L_x_85:
[----:B------:R-:W-:Y:S05]  /*4510*/  BSYNC B0 ;  /* 0x0000000000007941 */ /* 0x000fea0003800000 */
.L_x_84:
[----:B------:R-:W-:Y:S01]  /*4520*/  ISETP.GE.AND P0, PT, R13, c[0x0][0x1d4], PT ;  /* 0x000075000d007a0c */ /* 0x000fe20003f06270 */
[----:B------:R-:W-:Y:S01]  /*4530*/  @!UPT UIADD3 URZ, URZ, URZ, URZ ;  /* 0x0000003f3f3ff290 */ /* 0x000fe2000fffe03f */
[----:B------:R-:W-:Y:S11]  /*4540*/  BSSY B0, `(.L_x_86) ;  /* 0x0000079000007945 */ /* 0x000ff60003800000 */
[----:B------:R-:W-:-:S05]  /*4550*/  @P0 BRA `(.L_x_87) ;  /* 0x0000077000000947 */ /* 0x000fca0003800000 */
[----:B------:R-:W-:Y:S01]  /*4560*/  ISETP.NE.AND P1, PT, R156, RZ, PT ;  /* 0x000000ff9c00720c */ /* 0x000fe20003f25270 */
[----:B------:R-:W5:Y:S01]  /*4570*/  LDS.128 R56, [R129+0x6100] ;  /* 0x0061000081387984 */ /* 0x000f620000000c00 */
[----:B------:R-:W-:Y:S02]  /*4580*/  ISETP.GE.AND P0, PT, R13, c[0x0][0x27c], PT ;  /* 0x00009f000d007a0c */ /* 0x000fe40003f06270 */
[----:B------:R-:W-:Y:S04]  /*4590*/  SEL R61, R131, R184, !P1 ;  /* 0x000000b8833d7207 */ /* 0x000fe80004800000 */
[----:B------:R-:W-:Y:S04]  /*45a0*/  SHF.R.S32.HI R54, RZ, 0x1f, R61 ;  /* 0x0000001fff367819 */ /* 0x000fe8000001143d */
[----:B------:R-:W-:Y:S03]  /*45b0*/  LEA.HI R61, R54, R61, RZ, 0x4 ;  /* 0x0000003d363d7211 */ /* 0x000fe600078f20ff */
[--C-:B------:R-:W-:Y:S02]  /*45c0*/  @!P0 SHF.R.U64 R43, R68, 0x10, R69.reuse ;  /* 0x00000010442b8819 */ /* 0x100fe40000001245 */
[----:B------:R-:W-:Y:S02]  /*45d0*/  LEA.HI.SX32 R60, R61, R138, 0x1c ;  /* 0x0000008a3d3c7211 */ /* 0x000fe400078fe2ff */
[----:B------:R-:W-:Y:S02]  /*45e0*/  @!P0 SHF.R.U32.HI R68, RZ, 0x10, R69 ;  /* 0x00000010ff448819 */ /* 0x000fe40000011645 */
[----:B------:R-:W-:Y:S01]  /*45f0*/  SHF.R.S32.HI R63, RZ, 0x1f, R60 ;  /* 0x0000001fff3f7819 */ /* 0x000fe2000001143c */
[----:B------:R-:W-:Y:S01]  /*4600*/  IMAD.SHL.U32 R54, R60, 0x8, RZ ;  /* 0x000000083c367824 */ /* 0x000fe200078e00ff */
[--C-:B------:R-:W-:Y:S02]  /*4610*/  @!P0 SHF.R.U64 R28, R28, 0x10, R29.reuse ;  /* 0x000000101c1c8819 */ /* 0x100fe4000000121d */
[----:B------:R-:W-:Y:S02]  /*4620*/  LEA.HI R63, R63, R60, RZ, 0x3 ;  /* 0x0000003c3f3f7211 */ /* 0x000fe400078f18ff */
[----:B------:R-:W-:Y:S02]  /*4630*/  @!P0 SHF.R.U32.HI R29, RZ, 0x10, R29 ;  /* 0x00000010ff1d8819 */ /* 0x000fe4000001161d */
[----:B------:R-:W-:Y:S01]  /*4640*/  @!P0 SHF.R.U64 R30, R30, 0x10, R31 ;  /* 0x000000101e1e8819 */ /* 0x000fe2000000121f */
[----:B------:R-:W-:Y:S01]  /*4650*/  IMAD.SHL.U32 R63, R63, 0x200, RZ ;  /* 0x000002003f3f7824 */ /* 0x000fe200078e00ff */
[----:B------:R-:W-:Y:S02]  /*4660*/  LOP3.LUT R61, R149, 0x38, R54, 0xf8, !PT ;  /* 0x00000038953d7812 */ /* 0x000fe400078ef836 */
[----:B------:R-:W-:Y:S02]  /*4670*/  @!P0 PRMT R37, R37, 0x5410, R28 ;  /* 0x0000541025258816 */ /* 0x000fe4000000001c */
[----:B------:R-:W-:Y:S02]  /*4680*/  LOP3.LUT R61, R61, R134, RZ, 0x3c, !PT ;  /* 0x000000863d3d7212 */ /* 0x000fe400078e3cff */
[----:B------:R-:W-:Y:S02]  /*4690*/  LOP3.LUT R63, R63, 0x7ffff000, RZ, 0xc0, !PT ;  /* 0x7ffff0003f3f7812 */ /* 0x000fe400078ec0ff */
[----:B------:R-:W-:Y:S01]  /*46a0*/  @!P0 PRMT R81, R81, 0x5410, R68 ;  /* 0x0000541051518816 */ /* 0x000fe20000000044 */
[----:B-----5:R-:W-:Y:S01]  /*46b0*/  @!P0 IMAD.U32 R40, R56, 0x10000, RZ ;  /* 0x0001000038288824 */ /* 0x020fe200078e00ff */
[----:B------:R-:W-:Y:S01]  /*46c0*/  IADD3 R61, R61, R63, R132 ;  /* 0x0000003f3d3d7210 */ /* 0x000fe20007ffe084 */
[----:B------:R-:W-:Y:S01]  /*46d0*/  @!P0 IMAD.U32 R52, R59, 0x10000, RZ ;  /* 0x000100003b348824 */ /* 0x000fe200078e00ff */
[----:B------:R-:W-:Y:S01]  /*46e0*/  @!P0 SHF.R.U32.HI R45, RZ, 0x10, R71 ;  /* 0x00000010ff2d8819 */ /* 0x000fe20000011647 */
[----:B------:R-:W-:Y:S01]  /*46f0*/  @!P0 IMAD.U32 R42, R81, 0x10000, RZ ;  /* 0x00010000512a8824 */ /* 0x000fe200078e00ff */
[----:B------:R-:W-:Y:S01]  /*4700*/  @!P0 PRMT R82, R82, 0x5410, R43 ;  /* 0x0000541052528816 */ /* 0x000fe2000000002b */
[----:B------:R-:W-:Y:S01]  /*4710*/  IMAD.SHL.U32 R60, R61, 0x2, RZ ;  /* 0x000000023d3c7824 */ /* 0x000fe200078e00ff */
[----:B------:R-:W-:Y:S01]  /*4720*/  @!P0 PRMT R36, R36, 0x5410, R29 ;  /* 0x0000541024248816 */ /* 0x000fe2000000001d */
[----:B------:R-:W-:Y:S01]  /*4730*/  @!P0 IMAD.U32 R29, R37, 0x10000, RZ ;  /* 0x00010000251d8824 */ /* 0x000fe200078e00ff */
[----:B------:R-:W-:Y:S01]  /*4740*/  @!P0 PRMT R39, R39, 0x5410, R30 ;  /* 0x0000541027278816 */ /* 0x000fe2000000001e */
[----:B------:R-:W-:Y:S01]  /*4750*/  @!P0 IMAD.U32 R43, R82, 0x10000, RZ ;  /* 0x00010000522b8824 */ /* 0x000fe200078e00ff */
[----:B-1----:R-:W1:Y:S01]  /*4760*/  LDS.128 R24, [R60+0x6100] ;  /* 0x006100003c187984 */ /* 0x002e620000000c00 */
[----:B------:R-:W-:Y:S01]  /*4770*/  @!P0 IMAD.U32 R28, R36, 0x10000, RZ ;  /* 0x00010000241c8824 */ /* 0x000fe200078e00ff */
[----:B------:R-:W-:Y:S02]  /*4780*/  @!P0 SHF.R.U32.HI R41, RZ, 0x10, R31 ;  /* 0x00000010ff298819 */ /* 0x000fe4000001161f */
[----:B------:R-:W-:Y:S02]  /*4790*/  @!P0 PRMT R80, R80, 0x5410, R45 ;  /* 0x0000541050508816 */ /* 0x000fe4000000002d */
[----:B------:R-:W-:Y:S02]  /*47a0*/  @!P0 SHF.L.U32 R45, R57, 0x10, RZ ;  /* 0x00000010392d8819 */ /* 0x000fe400000006ff */
[----:B------:R-:W-:Y:S01]  /*47b0*/  @!P0 LOP3.LUT R47, R81, 0xffff0000, RZ, 0xc0, !PT ;  /* 0xffff0000512f8812 */ /* 0x000fe200078ec0ff */
[----:B------:R-:W-:Y:S01]  /*47c0*/  @!P0 IMAD.U32 R50, R80, 0x10000, RZ ;  /* 0x0001000050328824 */ /* 0x000fe200078e00ff */
[----:B------:R-:W-:Y:S02]  /*47d0*/  @!P0 PRMT R38, R38, 0x5410, R41 ;  /* 0x0000541026268816 */ /* 0x000fe40000000029 */
[----:B------:R-:W-:Y:S02]  /*47e0*/  @!P0 LOP3.LUT R44, R57, 0xffff0000, RZ, 0xc0, !PT ;  /* 0xffff0000392c8812 */ /* 0x000fe400078ec0ff */
[----:B------:R-:W-:Y:S02]  /*47f0*/  @!P0 LOP3.LUT R53, R80, 0xffff0000, RZ, 0xc0, !PT ;  /* 0xffff000050358812 */ /* 0x000fe400078ec0ff */
[----:B------:R-:W-:Y:S02]  /*4800*/  @!P0 SHF.R.U64 R70, R70, 0x10, R71 ;  /* 0x0000001046468819 */ /* 0x000fe40000001247 */
[----:B------:R-:W-:Y:S02]  /*4810*/  @!P0 LOP3.LUT R55, R59, 0xffff0000, RZ, 0xc0, !PT ;  /* 0xffff00003b378812 */ /* 0x000fe400078ec0ff */
[----:B------:R-:W-:Y:S02]  /*4820*/  @!P0 PRMT R79, R79, 0x5410, R70 ;  /* 0x000054104f4f8816 */ /* 0x000fe40000000046 */
[C---:B------:R-:W-:Y:S02]  /*4830*/  @!P0 SHF.L.U32 R48, R58.reuse, 0x10, RZ ;  /* 0x000000103a308819 */ /* 0x040fe400000006ff */
[C---:B------:R-:W-:Y:S01]  /*4840*/  @!P0 LOP3.LUT R49, R79.reuse, 0xffff0000, RZ, 0xc0, !PT ;  /* 0xffff00004f318812 */ /* 0x040fe200078ec0ff */
[----:B------:R-:W-:Y:S01]  /*4850*/  @!P0 IMAD.U32 R46, R79, 0x10000, RZ ;  /* 0x000100004f2e8824 */ /* 0x000fe200078e00ff */
[----:B------:R-:W-:Y:S01]  /*4860*/  @!P0 LOP3.LUT R51, R58, 0xffff0000, RZ, 0xc0, !PT ;  /* 0xffff00003a338812 */ /* 0x000fe200078ec0ff */
[----:B-1----:R-:W-:Y:S01]  /*4870*/  @!P0 IMAD.U32 R31, R25, 0x10000, RZ ;  /* 0x00010000191f8824 */ /* 0x002fe200078e00ff */
[----:B------:R-:W-:Y:S03]  /*4880*/  @!P0 SHF.L.U32 R30, R24, 0x10, RZ ;  /* 0x00000010181e8819 */ /* 0x000fe600000006ff */
[----:B------:R-:W-:Y:S02]  /*4890*/  @!P0 FMUL.FTZ R61, R31, R42 ;  /* 0x0000002a1f3d8220 */ /* 0x000fe40000410000 */
[C---:B------:R-:W-:Y:S02]  /*48a0*/  @!P0 FMUL.FTZ R0, R30.reuse, R29 ;  /* 0x0000001d1e008220 */ /* 0x040fe40000410000 */
[----:B------:R-:W-:Y:S01]  /*48b0*/  @!P0 FMUL.FTZ R60, R30, R43 ;  /* 0x0000002b1e3c8220 */ /* 0x000fe20000410000 */
[----:B------:R-:W-:Y:S01]  /*48c0*/  @!P0 LOP3.LUT R30, R25, 0xffff0000, RZ, 0xc0, !PT ;  /* 0xffff0000191e8812 */ /* 0x000fe200078ec0ff */
[----:B------:R-:W-:Y:S01]  /*48d0*/  @!P0 FFMA.FTZ R0, R43, R40, R0 ;  /* 0x000000282b008223 */ /* 0x000fe20000010000 */
[----:B------:R-:W-:Y:S01]  /*48e0*/  @!P0 LOP3.LUT R43, R82, 0xffff0000, RZ, 0xc0, !PT ;  /* 0xffff0000522b8812 */ /* 0x000fe200078ec0ff */
[-C--:B------:R-:W-:Y:S01]  /*48f0*/  @!P0 FMUL.FTZ R3, R31, R28.reuse ;  /* 0x0000001c1f038220 */ /* 0x080fe20000410000 */
[----:B------:R-:W-:Y:S01]  /*4900*/  @!P0 LOP3.LUT R31, R37, 0xffff0000, RZ, 0xc0, !PT ;  /* 0xffff0000251f8812 */ /* 0x000fe200078ec0ff */
[----:B------:R-:W-:Y:S01]  /*4910*/  @!P0 FFMA.FTZ R61, R45, R28, -R61 ;  /* 0x0000001c2d3d8223 */ /* 0x000fe2000001083d */
[----:B------:R-:W-:Y:S01]  /*4920*/  @!P0 LOP3.LUT R28, R24, 0xffff0000, RZ, 0xc0, !PT ;  /* 0xffff0000181c8812 */ /* 0x000fe200078ec0ff */
[----:B------:R-:W-:Y:S01]  /*4930*/  @!P0 FFMA.FTZ R60, R40, R29, -R60 ;  /* 0x0000001d283c8223 */ /* 0x000fe2000001083c */
[----:B------:R-:W-:Y:S01]  /*4940*/  @!P0 LOP3.LUT R29, R36, 0xffff0000, RZ, 0xc0, !PT ;  /* 0xffff0000241d8812 */ /* 0x000fe200078ec0ff */
[----:B------:R-:W-:Y:S01]  /*4950*/  @!P0 FMUL.FTZ R72, R30, R47 ;  /* 0x0000002f1e488220 */ /* 0x000fe20000410000 */
[----:B------:R-:W-:Y:S01]  /*4960*/  @!P0 LOP3.LUT R40, R56, 0xffff0000, RZ, 0xc0, !PT ;  /* 0xffff000038288812 */ /* 0x000fe200078ec0ff */
[----:B------:R-:W-:Y:S02]  /*4970*/  @!P0 FMUL.FTZ R63, R28, R43 ;  /* 0x0000002b1c3f8220 */ /* 0x000fe40000410000 */
[----:B------:R-:W-:Y:S02]  /*4980*/  @!P0 FMUL.FTZ R4, R30, R29 ;  /* 0x0000001d1e048220 */ /* 0x000fe40000410000 */
[-C--:B------:R-:W-:Y:S01]  /*4990*/  @!P0 FMUL.FTZ R2, R28, R31.reuse ;  /* 0x0000001f1c028220 */ /* 0x080fe20000410000 */
[----:B------:R-:W-:Y:S01]  /*49a0*/  @!P0 LOP3.LUT R28, R38, 0xffff0000, RZ, 0xc0, !PT ;  /* 0xffff0000261c8812 */ /* 0x000fe200078ec0ff */
[----:B------:R-:W-:Y:S01]  /*49b0*/  @!P0 FFMA.FTZ R63, R40, R31, -R63 ;  /* 0x0000001f283f8223 */ /* 0x000fe2000001083f */
[C---:B------:R-:W-:Y:S01]  /*49c0*/  @!P0 LOP3.LUT R31, R27.reuse, 0xffff0000, RZ, 0xc0, !PT ;  /* 0xffff00001b1f8812 */ /* 0x040fe200078ec0ff */
[----:B------:R-:W-:Y:S02]  /*49d0*/  @!P0 IMAD.U32 R30, R27, 0x10000, RZ ;  /* 0x000100001b1e8824 */ /* 0x000fe400078e00ff */
[----:B------:R-:W-:Y:S01]  /*49e0*/  @!P0 FFMA.FTZ R72, R44, R29, -R72 ;  /* 0x0000001d2c488223 */ /* 0x000fe20000010848 */
[----:B------:R-:W-:Y:S01]  /*49f0*/  @!P0 F2FP.BF16.PACK_AB R60, R63, R60 ;  /* 0x0000003c3f3c823e */ /* 0x000fe200000010ff */
[----:B------:R-:W-:Y:S02]  /*4a00*/  @!P0 IMAD.U32 R29, R38, 0x10000, RZ ;  /* 0x00010000261d8824 */ /* 0x000fe400078e00ff */
[----:B--2---:R-:W-:Y:S01]  /*4a10*/  @!P0 FMUL.FTZ R73, R30, R50 ;  /* 0x000000321e498220 */ /* 0x004fe20000410000 */
[----:B------:R-:W-:Y:S01]  /*4a20*/  @!P0 F2FP.BF16.PACK_AB R61, R72, R61 ;  /* 0x0000003d483d823e */ /* 0x000fe200000010ff */
[----:B------:R-:W-:Y:S02]  /*4a30*/  @!P0 FMUL.FTZ R186, R31, R53 ;  /* 0x000000351fba8220 */ /* 0x000fe40000410000 */
[----:B------:R-:W-:Y:S01]  /*4a40*/  @!P0 FMUL.FTZ R7, R30, R29 ;  /* 0x0000001d1e078220 */ /* 0x000fe20000410000 */
[----:B------:R-:W-:Y:S01]  /*4a50*/  @!P0 MOV R57, R61 ;  /* 0x0000003d00398202 */ /* 0x000fe20000000f00 */
[----:B------:R-:W-:Y:S02]  /*4a60*/  @!P0 FFMA.FTZ R73, R52, R29, -R73 ;  /* 0x0000001d34498223 */ /* 0x000fe40000010849 */
[C---:B------:R-:W-:Y:S02]  /*4a70*/  @!P0 IMAD.U32 R30, R26.reuse, 0x10000, RZ ;  /* 0x000100001a1e8824 */ /* 0x040fe400078e00ff */
[----:B------:R-:W-:Y:S02]  /*4a80*/  @!P0 IMAD.U32 R29, R39, 0x10000, RZ ;  /* 0x00010000271d8824 */ /* 0x000fe400078e00ff */
[-C--:B------:R-:W-:Y:S01]  /*4a90*/  @!P0 FMUL.FTZ R8, R31, R28.reuse ;  /* 0x0000001c1f088220 */ /* 0x080fe20000410000 */
[----:B------:R-:W-:Y:S01]  /*4aa0*/  @!P0 LOP3.LUT R31, R26, 0xffff0000, RZ, 0xc0, !PT ;  /* 0xffff00001a1f8812 */ /* 0x000fe200078ec0ff */
[----:B------:R-:W-:Y:S01]  /*4ab0*/  @!P0 FFMA.FTZ R186, R55, R28, -R186 ;  /* 0x0000001c37ba8223 */ /* 0x000fe200000108ba */
[----:B------:R-:W-:Y:S01]  /*4ac0*/  @!P0 LOP3.LUT R28, R39, 0xffff0000, RZ, 0xc0, !PT ;  /* 0xffff0000271c8812 */ /* 0x000fe200078ec0ff */
[----:B------:R-:W-:Y:S02]  /*4ad0*/  @!P0 FFMA.FTZ R2, R43, R40, R2 ;  /* 0x000000282b028223 */ /* 0x000fe40000010002 */
[----:B------:R-:W-:Y:S01]  /*4ae0*/  @!P0 FMUL.FTZ R5, R30, R29 ;  /* 0x0000001d1e058220 */ /* 0x000fe20000410000 */
[----:B------:R-:W-:Y:S01]  /*4af0*/  @!P0 F2FP.BF16.PACK_AB R73, R186, R73 ;  /* 0x00000049ba49823e */ /* 0x000fe200000010ff */
[----:B------:R-:W-:Y:S01]  /*4b00*/  @!P0 FFMA.FTZ R3, R42, R45, R3 ;  /* 0x0000002d2a038223 */ /* 0x000fe20000010003 */
[----:B------:R-:W-:Y:S01]  /*4b10*/  @!P0 F2FP.BF16.PACK_AB R63, R2, R0 ;  /* 0x00000000023f823e */ /* 0x000fe200000010ff */
[----:B------:R-:W-:Y:S02]  /*4b20*/  @!P0 FMUL.FTZ R6, R31, R28 ;  /* 0x0000001c1f068220 */ /* 0x000fe40000410000 */
[----:B------:R-:W-:Y:S02]  /*4b30*/  @!P0 FFMA.FTZ R4, R47, R44, R4 ;  /* 0x0000002c2f048223 */ /* 0x000fe40000010004 */
[----:B------:R-:W-:Y:S02]  /*4b40*/  @!P0 FFMA.FTZ R5, R46, R48, R5 ;  /* 0x000000302e058223 */ /* 0x000fe40000010005 */
[----:B------:R-:W-:Y:S01]  /*4b50*/  @!P0 FMUL.FTZ R74, R30, R46 ;  /* 0x0000002e1e4a8220 */ /* 0x000fe20000410000 */
[----:B------:R-:W-:Y:S01]  /*4b60*/  @!P0 F2FP.BF16.PACK_AB R72, R4, R3 ;  /* 0x000000030448823e */ /* 0x000fe200000010ff */
[----:B------:R-:W-:Y:S02]  /*4b70*/  @!P0 FMUL.FTZ R75, R31, R49 ;  /* 0x000000311f4b8220 */ /* 0x000fe40000410000 */
[----:B------:R-:W-:Y:S02]  /*4b80*/  @!P0 FFMA.FTZ R6, R49, R51, R6 ;  /* 0x0000003331068223 */ /* 0x000fe40000010006 */
[----:B------:R-:W-:Y:S02]  /*4b90*/  @!P0 FFMA.FTZ R7, R50, R52, R7 ;  /* 0x0000003432078223 */ /* 0x000fe40000010007 */
[----:B------:R-:W-:Y:S02]  /*4ba0*/  @!P0 FFMA.FTZ R74, R48, R29, -R74 ;  /* 0x0000001d304a8223 */ /* 0x000fe4000001084a */
[----:B------:R-:W-:Y:S02]  /*4bb0*/  @!P0 FFMA.FTZ R75, R51, R28, -R75 ;  /* 0x0000001c334b8223 */ /* 0x000fe4000001084b */
[----:B------:R-:W-:Y:S02]  /*4bc0*/  @!P0 FFMA.FTZ R8, R53, R55, R8 ;  /* 0x0000003735088223 */ /* 0x000fe40000010008 */
[----:B------:R-:W-:Y:S01]  /*4bd0*/  @!P0 IMAD.MOV.U32 R56, RZ, RZ, R60 ;  /* 0x000000ffff388224 */ /* 0x000fe200078e003c */
[----:B------:R-:W-:Y:S01]  /*4be0*/  @!P0 F2FP.BF16.PACK_AB R74, R75, R74 ;  /* 0x0000004a4b4a823e */ /* 0x000fe200000010ff */
        /* <DEDUP_REMOVED lines=14> */
.L_x_87:
[----:B------:R-:W-:Y:S05]  /*4cd0*/  BSYNC B0 ;  /* 0x0000000000007941 */ /* 0x000fea0003800000 */
.L_x_86:
[----:B------:R-:W-:Y:S11]  /*4ce0*/  ISETP.GE.AND P0, PT, R12, c[0x0][0x1d4], PT ;  /* 0x000075000c007a0c */ /* 0x000ff60003f06270 */
[----:B------:R-:W-:Y:S02]  /*4cf0*/  @!UPT UIADD3 URZ, URZ, URZ, URZ ;  /* 0x0000003f3f3ff290 */ /* 0x000fe4000fffe03f */
[----:B------:R-:W-:-:S05]  /*4d00*/  @P0 BRA `(.L_x_71) ;  /* 0x00000a1000000947 */ /* 0x000fca0003800000 */
[----:B------:R-:W-:Y:S01]  /*4d10*/  ISETP.NE.AND P1, PT, R155, RZ, PT ;  /* 0x000000ff9b00720c */ /* 0x000fe20003f25270 */
[----:B------:R-:W5:Y:S01]  /*4d20*/  LDS.128 R48, [R128+0x6100] ;  /* 0x0061000080307984 */ /* 0x000f620000000c00 */
[----:B----4-:R-:W-:Y:S02]  /*4d30*/  IADD3 R54, P0, R182, R120, RZ ;  /* 0x00000078b6367210 */ /* 0x010fe40007f1e0ff */
[----:B------:R-:W-:Y:S03]  /*4d40*/  SEL R53, R131, R184, !P1 ;  /* 0x000000b883357207 */ /* 0x000fe60004800000 */
[----:B---3--:R-:W-:Y:S01]  /*4d50*/  IMAD.X R55, R183, 0x1, R119, P0 ;  /* 0x00000001b7377824 */ /* 0x008fe200000e0677 */
[----:B------:R-:W-:Y:S02]  /*4d60*/  SHF.R.S32.HI R46, RZ, 0x1f, R53 ;  /* 0x0000001fff2e7819 */ /* 0x000fe40000011435 */
[----:B------:R-:W-:Y:S02]  /*4d70*/  ISETP.GE.AND P0, PT, R12, c[0x0][0x27c], PT ;  /* 0x00009f000c007a0c */ /* 0x000fe40003f06270 */
[----:B------:R-:W-:Y:S04]  /*4d80*/  LEA.HI R46, R46, R53, RZ, 0x4 ;  /* 0x000000352e2e7211 */ /* 0x000fe800078f20ff */
[----:B-1----:R-:W-:Y:S04]  /*4d90*/  LEA.HI.SX32 R57, R46, R135, 0x1c ;  /* 0x000000872e397211 */ /* 0x002fe800078fe2ff */
[----:B------:R-:W-:Y:S01]  /*4da0*/  SHF.R.S32.HI R52, RZ, 0x1f, R57 ;  /* 0x0000001fff347819 */ /* 0x000fe20000011439 */
[----:B------:R-:W-:Y:S02]  /*4db0*/  IMAD.SHL.U32 R53, R57, 0x8, RZ ;  /* 0x0000000839357824 */ /* 0x000fe400078e00ff */
[----:B------:R-:W-:Y:S02]  /*4dc0*/  @!P0 SHF.R.U32.HI R37, RZ, 0x10, R67 ;  /* 0x00000010ff258819 */ /* 0x000fe40000011643 */
[----:B------:R-:W-:Y:S02]  /*4dd0*/  LEA.HI R52, R52, R57, RZ, 0x3 ;  /* 0x0000003934347211 */ /* 0x000fe400078f18ff */
[----:B------:R-:W-:Y:S02]  /*4de0*/  @!P0 PRMT R76, R76, 0x5410, R37 ;  /* 0x000054104c4c8816 */ /* 0x000fe40000000025 */
[----:B------:R-:W-:Y:S01]  /*4df0*/  LOP3.LUT R57, R149, 0x38, R53, 0xf8, !PT ;  /* 0x0000003895397812 */ /* 0x000fe200078ef835 */
[----:B------:R-:W-:Y:S01]  /*4e00*/  IMAD.SHL.U32 R52, R52, 0x200, RZ ;  /* 0x0000020034347824 */ /* 0x000fe200078e00ff */
[----:B------:R-:W-:Y:S02]  /*4e10*/  @!P0 SHF.R.U64 R31, R64, 0x10, R65 ;  /* 0x00000010401f8819 */ /* 0x000fe40000001241 */
[----:B------:R-:W-:Y:S02]  /*4e20*/  LOP3.LUT R57, R57, R134, RZ, 0x3c, !PT ;  /* 0x0000008639397212 */ /* 0x000fe400078e3cff */
[----:B------:R-:W-:Y:S02]  /*4e30*/  LOP3.LUT R52, R52, 0x7ffff000, RZ, 0xc0, !PT ;  /* 0x7ffff00034347812 */ /* 0x000fe400078ec0ff */
[--C-:B------:R-:W-:Y:S02]  /*4e40*/  @!P0 SHF.R.U64 R20, R20, 0x10, R21.reuse ;  /* 0x0000001014148819 */ /* 0x100fe40000001215 */
[----:B------:R-:W-:Y:S01]  /*4e50*/  IADD3 R52, R57, R52, R132 ;  /* 0x0000003439347210 */ /* 0x000fe20007ffe084 */
[----:B-----5:R-:W-:Y:S01]  /*4e60*/  @!P0 IMAD.U32 R28, R48, 0x10000, RZ ;  /* 0x00010000301c8824 */ /* 0x020fe200078e00ff */
[C---:B------:R-:W-:Y:S01]  /*4e70*/  @!P0 LOP3.LUT R36, R49.reuse, 0xffff0000, RZ, 0xc0, !PT ;  /* 0xffff000031248812 */ /* 0x040fe200078ec0ff */
[----:B------:R-:W-:Y:S01]  /*4e80*/  @!P0 IMAD.U32 R37, R49, 0x10000, RZ ;  /* 0x0001000031258824 */ /* 0x000fe200078e00ff */
[C---:B------:R-:W-:Y:S01]  /*4e90*/  @!P0 LOP3.LUT R47, R51.reuse, 0xffff0000, RZ, 0xc0, !PT ;  /* 0xffff0000332f8812 */ /* 0x040fe200078ec0ff */
[----:B------:R-:W-:Y:S01]  /*4ea0*/  IMAD.SHL.U32 R46, R52, 0x2, RZ ;  /* 0x00000002342e7824 */ /* 0x000fe200078e00ff */
[C---:B------:R-:W-:Y:S01]  /*4eb0*/  @!P0 LOP3.LUT R43, R50.reuse, 0xffff0000, RZ, 0xc0, !PT ;  /* 0xffff0000322b8812 */ /* 0x040fe200078ec0ff */
[----:B------:R-:W-:Y:S01]  /*4ec0*/  @!P0 IMAD.U32 R44, R51, 0x10000, RZ ;  /* 0x00010000332c8824 */ /* 0x000fe200078e00ff */
[----:B------:R-:W-:Y:S01]  /*4ed0*/  @!P0 SHF.R.U32.HI R21, RZ, 0x10, R21 ;  /* 0x00000010ff158819 */ /* 0x000fe20000011615 */
[----:B------:R-:W-:Y:S01]  /*4ee0*/  @!P0 IMAD.U32 R40, R50, 0x10000, RZ ;  /* 0x0001000032288824 */ /* 0x000fe200078e00ff */
[----:B------:R-:W1:Y:S01]  /*4ef0*/  LDS.128 R24, [R46+0x6100] ;  /* 0x006100002e187984 */ /* 0x000e620000000c00 */
[----:B------:R-:W-:Y:S02]  /*4f00*/  @!P0 PRMT R33, R33, 0x5410, R20 ;  /* 0x0000541021218816 */ /* 0x000fe40000000014 */
[----:B------:R-:W-:Y:S02]  /*4f10*/  @!P0 PRMT R78, R78, 0x5410, R31 ;  /* 0x000054104e4e8816 */ /* 0x000fe4000000001f */
[----:B------:R-:W-:Y:S02]  /*4f20*/  @!P0 PRMT R32, R32, 0x5410, R21 ;  /* 0x0000541020208816 */ /* 0x000fe40000000015 */
[----:B------:R-:W-:Y:S01]  /*4f30*/  @!P0 SHF.L.U32 R21, R33, 0x10, RZ ;  /* 0x0000001021158819 */ /* 0x000fe200000006ff */
[----:B------:R-:W-:Y:S01]  /*4f40*/  @!P0 IMAD.U32 R31, R78, 0x10000, RZ ;  /* 0x000100004e1f8824 */ /* 0x000fe200078e00ff */
[----:B------:R-:W-:Y:S01]  /*4f50*/  @!P0 SHF.L.U32 R42, R76, 0x10, RZ ;  /* 0x000000104c2a8819 */ /* 0x000fe200000006ff */
[----:B------:R-:W-:Y:S01]  /*4f60*/  @!P0 IMAD.U32 R20, R32, 0x10000, RZ ;  /* 0x0001000020148824 */ /* 0x000fe200078e00ff */
[----:B------:R-:W-:Y:S02]  /*4f70*/  @!P0 LOP3.LUT R45, R76, 0xffff0000, RZ, 0xc0, !PT ;  /* 0xffff00004c2d8812 */ /* 0x000fe400078ec0ff */
[--C-:B------:R-:W-:Y:S02]  /*4f80*/  @!P0 SHF.R.U64 R22, R22, 0x10, R23.reuse ;  /* 0x0000001016168819 */ /* 0x100fe40000001217 */
[----:B------:R-:W-:Y:S02]  /*4f90*/  @!P0 SHF.R.U32.HI R29, RZ, 0x10, R23 ;  /* 0x00000010ff1d8819 */ /* 0x000fe40000011617 */
[----:B------:R-:W-:Y:S02]  /*4fa0*/  @!P0 PRMT R35, R35, 0x5410, R22 ;  /* 0x0000541023238816 */ /* 0x000fe40000000016 */
[----:B------:R-:W-:Y:S02]  /*4fb0*/  @!P0 PRMT R34, R34, 0x5410, R29 ;  /* 0x0000541022228816 */ /* 0x000fe4000000001d */
[----:B------:R-:W-:Y:S02]  /*4fc0*/  @!P0 SHF.R.U32.HI R64, RZ, 0x10, R65 ;  /* 0x00000010ff408819 */ /* 0x000fe40000011641 */
[----:B------:R-:W-:Y:S02]  /*4fd0*/  @!P0 SHF.R.U64 R67, R66, 0x10, R67 ;  /* 0x0000001042438819 */ /* 0x000fe40000001243 */
[----:B------:R-:W-:Y:S02]  /*4fe0*/  @!P0 PRMT R77, R77, 0x5410, R64 ;  /* 0x000054104d4d8816 */ /* 0x000fe40000000040 */
[----:B------:R-:W-:Y:S02]  /*4ff0*/  @!P0 PRMT R62, R62, 0x5410, R67 ;  /* 0x000054103e3e8816 */ /* 0x000fe40000000043 */
[C---:B------:R-:W-:Y:S01]  /*5000*/  @!P0 LOP3.LUT R39, R77.reuse, 0xffff0000, RZ, 0xc0, !PT ;  /* 0xffff00004d278812 */ /* 0x040fe200078ec0ff */
[----:B------:R-:W-:Y:S01]  /*5010*/  @!P0 IMAD.U32 R30, R77, 0x10000, RZ ;  /* 0x000100004d1e8824 */ /* 0x000fe200078e00ff */
[C---:B------:R-:W-:Y:S01]  /*5020*/  @!P0 LOP3.LUT R41, R62.reuse, 0xffff0000, RZ, 0xc0, !PT ;  /* 0xffff00003e298812 */ /* 0x040fe200078ec0ff */
[----:B------:R-:W-:Y:S02]  /*5030*/  @!P0 IMAD.U32 R38, R62, 0x10000, RZ ;  /* 0x000100003e268824 */ /* 0x000fe400078e00ff */
[----:B-1----:R-:W-:Y:S02]  /*5040*/  @!P0 IMAD.U32 R22, R24, 0x10000, RZ ;  /* 0x0001000018168824 */ /* 0x002fe400078e00ff */
[----:B------:R-:W-:Y:S02]  /*5050*/  @!P0 IMAD.U32 R23, R25, 0x10000, RZ ;  /* 0x0001000019178824 */ /* 0x000fe400078e00ff */
[C---:B------:R-:W-:Y:S02]  /*5060*/  @!P0 FMUL.FTZ R0, R22.reuse, R21 ;  /* 0x0000001516008220 */ /* 0x040fe40000410000 */
[----:B------:R-:W-:Y:S02]  /*5070*/  @!P0 FMUL.FTZ R52, R23, R30 ;  /* 0x0000001e17348220 */ /* 0x000fe40000410000 */
        /* <DEDUP_REMOVED lines=12> */
[C---:B------:R-:W-:Y:S02]  /*5140*/  @!P0 FMUL.FTZ R59, R20.reuse, R31 ;  /* 0x0000001f143b8220 */ /* 0x040fe40000410000 */
[-C--:B------:R-:W-:Y:S01]  /*5150*/  @!P0 FMUL.FTZ R2, R20, R23.reuse ;  /* 0x0000001714028220 */ /* 0x080fe20000410000 */
[----:B------:R-:W-:Y:S01]  /*5160*/  @!P0 LOP3.LUT R20, R34, 0xffff0000, RZ, 0xc0, !PT ;  /* 0xffff000022148812 */ /* 0x000fe200078ec0ff */
[----:B------:R-:W-:Y:S01]  /*5170*/  @!P0 FFMA.FTZ R59, R28, R23, -R59 ;  /* 0x000000171c3b8223 */ /* 0x000fe2000001083b */
[C---:B------:R-:W-:Y:S01]  /*5180*/  @!P0 LOP3.LUT R23, R27.reuse, 0xffff0000, RZ, 0xc0, !PT ;  /* 0xffff00001b178812 */ /* 0x040fe200078ec0ff */
[-C--:B------:R-:W-:Y:S02]  /*5190*/  @!P0 FMUL.FTZ R4, R22, R21.reuse ;  /* 0x0000001516048220 */ /* 0x080fe40000410000 */
[----:B------:R-:W-:Y:S01]  /*51a0*/  @!P0 IMAD.U32 R22, R27, 0x10000, RZ ;  /* 0x000100001b168824 */ /* 0x000fe200078e00ff */
[----:B------:R-:W-:Y:S01]  /*51b0*/  @!P0 F2FP.BF16.PACK_AB R59, R59, R46 ;  /* 0x0000002e3b3b823e */ /* 0x000fe200000010ff */
[----:B------:R-:W-:Y:S02]  /*51c0*/  @!P0 FFMA.FTZ R57, R36, R21, -R57 ;  /* 0x0000001524398223 */ /* 0x000fe40000010839 */
[----:B------:R-:W-:Y:S02]  /*51d0*/  @!P0 IMAD.U32 R21, R34, 0x10000, RZ ;  /* 0x0001000022158824 */ /* 0x000fe400078e00ff */
[----:B------:R-:W-:Y:S01]  /*51e0*/  @!P0 FMUL.FTZ R56, R22, R42 ;  /* 0x0000002a16388220 */ /* 0x000fe20000410000 */
[----:B------:R-:W-:Y:S01]  /*51f0*/  @!P0 F2FP.BF16.PACK_AB R52, R57, R52 ;  /* 0x000000343934823e */ /* 0x000fe200000010ff */
[C---:B------:R-:W-:Y:S02]  /*5200*/  @!P0 FMUL.FTZ R61, R23.reuse, R45 ;  /* 0x0000002d173d8220 */ /* 0x040fe40000410000 */
[-C--:B------:R-:W-:Y:S01]  /*5210*/  @!P0 FMUL.FTZ R8, R23, R20.reuse ;  /* 0x0000001417088220 */ /* 0x080fe20000410000 */
[----:B------:R-:W-:Y:S01]  /*5220*/  @!P0 LOP3.LUT R23, R26, 0xffff0000, RZ, 0xc0, !PT ;  /* 0xffff00001a178812 */ /* 0x000fe200078ec0ff */
[-C--:B------:R-:W-:Y:S02]  /*5230*/  @!P0 FMUL.FTZ R7, R22, R21.reuse ;  /* 0x0000001516078220 */ /* 0x080fe40000410000 */
[----:B------:R-:W-:Y:S02]  /*5240*/  @!P0 IMAD.U32 R22, R26, 0x10000, RZ ;  /* 0x000100001a168824 */ /* 0x000fe400078e00ff */
[----:B------:R-:W-:Y:S01]  /*5250*/  @!P0 FFMA.FTZ R56, R44, R21, -R56 ;  /* 0x000000152c388223 */ /* 0x000fe20000010838 */
[----:B------:R-:W-:Y:S01]  /*5260*/  @!P0 SHF.L.U32 R21, R35, 0x10, RZ ;  /* 0x0000001023158819 */ /* 0x000fe200000006ff */
[----:B------:R-:W-:Y:S01]  /*5270*/  @!P0 FFMA.FTZ R61, R47, R20, -R61 ;  /* 0x000000142f3d8223 */ /* 0x000fe2000001083d */
[----:B------:R-:W-:Y:S01]  /*5280*/  @!P0 LOP3.LUT R20, R35, 0xffff0000, RZ, 0xc0, !PT ;  /* 0xffff000023148812 */ /* 0x000fe200078ec0ff */
[C---:B------:R-:W-:Y:S02]  /*5290*/  @!P0 FMUL.FTZ R58, R22.reuse, R38 ;  /* 0x00000026163a8220 */ /* 0x040fe40000410000 */
[----:B------:R-:W-:Y:S01]  /*52a0*/  @!P0 FMUL.FTZ R63, R23, R41 ;  /* 0x00000029173f8220 */ /* 0x000fe20000410000 */
[----:B------:R-:W-:Y:S01]  /*52b0*/  @!P0 F2FP.BF16.PACK_AB R56, R61, R56 ;  /* 0x000000383d38823e */ /* 0x000fe200000010ff */
[----:B------:R-:W-:Y:S02]  /*52c0*/  @!P0 FFMA.FTZ R2, R31, R28, R2 ;  /* 0x0000001c1f028223 */ /* 0x000fe40000010002 */
[-C--:B------:R-:W-:Y:S02]  /*52d0*/  @!P0 FMUL.FTZ R5, R22, R21.reuse ;  /* 0x0000001516058220 */ /* 0x080fe40000410000 */
[----:B------:R-:W-:Y:S01]  /*52e0*/  @!P0 FFMA.FTZ R58, R40, R21, -R58 ;  /* 0x00000015283a8223 */ /* 0x000fe2000001083a */
[----:B------:R-:W-:Y:S01]  /*52f0*/  @!P0 F2FP.BF16.PACK_AB R46, R2, R0 ;  /* 0x00000000022e823e */ /* 0x000fe200000010ff */
[----:B------:R-:W-:Y:S02]  /*5300*/  @!P0 FFMA.FTZ R63, R43, R20, -R63 ;  /* 0x000000142b3f8223 */ /* 0x000fe4000001083f */
[----:B------:R-:W-:Y:S01]  /*5310*/  @!P0 FFMA.FTZ R3, R30, R37, R3 ;  /* 0x000000251e038223 */ /* 0x000fe20000010003 */
[----:B------:R-:W-:Y:S01]  /*5320*/  @!P0 MOV R24, R46 ;  /* 0x0000002e00188202 */ /* 0x000fe20000000f00 */
[----:B------:R-:W-:Y:S01]  /*5330*/  @!P0 FMUL.FTZ R6, R23, R20 ;  /* 0x0000001417068220 */ /* 0x000fe20000410000 */
[----:B------:R-:W-:Y:S01]  /*5340*/  @!P0 F2FP.BF16.PACK_AB R63, R63, R58 ;  /* 0x0000003a3f3f823e */ /* 0x000fe200000010ff */
[----:B------:R-:W-:Y:S02]  /*5350*/  @!P0 FFMA.FTZ R4, R39, R36, R4 ;  /* 0x0000002427048223 */ /* 0x000fe40000010004 */
[----:B------:R-:W-:Y:S02]  /*5360*/  @!P0 FFMA.FTZ R5, R38, R40, R5 ;  /* 0x0000002826058223 */ /* 0x000fe40000010005 */
[----:B------:R-:W-:Y:S01]  /*5370*/  @!P0 FFMA.FTZ R6, R41, R43, R6 ;  /* 0x0000002b29068223 */ /* 0x000fe20000010006 */
[----:B------:R-:W-:Y:S01]  /*5380*/  @!P0 F2FP.BF16.PACK_AB R57, R4, R3 ;  /* 0x000000030439823e */ /* 0x000fe200000010ff */
[----:B------:R-:W-:Y:S02]  /*5390*/  @!P0 FFMA.FTZ R7, R42, R44, R7 ;  /* 0x0000002c2a078223 */ /* 0x000fe40000010007 */
[----:B------:R-:W-:Y:S01]  /*53a0*/  @!P0 FFMA.FTZ R8, R45, R47, R8 ;  /* 0x0000002f2d088223 */ /* 0x000fe20000010008 */
[----:B------:R-:W-:Y:S01]  /*53b0*/  @!P0 F2FP.BF16.PACK_AB R58, R6, R5 ;  /* 0x00000005063a823e */ /* 0x000fe200000010ff */
[----:B------:R-:W-:Y:S02]  /*53c0*/  @!P0 IMAD.MOV.U32 R48, RZ, RZ, R59 ;  /* 0x000000ffff308224 */ /* 0x000fe400078e003b */
[----:B------:R-:W-:Y:S01]  /*53d0*/  @!P0 IMAD.MOV.U32 R49, RZ, RZ, R52 ;  /* 0x000000ffff318224 */ /* 0x000fe200078e0034 */
[----:B------:R-:W-:Y:S01]  /*53e0*/  @!P0 F2FP.BF16.PACK_AB R61, R8, R7 ;  /* 0x00000007083d823e */ /* 0x000fe200000010ff */
[----:B------:R-:W-:Y:S02]  /*53f0*/  @!P0 IMAD.MOV.U32 R50, RZ, RZ, R63 ;  /* 0x000000ffff328224 */ /* 0x000fe400078e003f */
[----:B------:R-:W-:Y:S02]  /*5400*/  @!P0 IMAD.MOV.U32 R51, RZ, RZ, R56 ;  /* 0x000000ffff338224 */ /* 0x000fe400078e0038 */
[----:B------:R-:W-:Y:S02]  /*5410*/  @!P0 IMAD.MOV.U32 R25, RZ, RZ, R57 ;  /* 0x000000ffff198224 */ /* 0x000fe400078e0039 */
[----:B------:R-:W-:Y:S01]  /*5420*/  @!P0 IMAD.MOV.U32 R26, RZ, RZ, R58 ;  /* 0x000000ffff1a8224 */ /* 0x000fe200078e003a */
[----:B------:R1:W-:Y:S01]  /*5430*/  ST.E.128 [R54.64], R48 ;  /* 0x0000003036007985 */ /* 0x0003e2000c101d06 */
[----:B------:R-:W-:Y:S01]  /*5440*/  @!P0 IMAD.MOV.U32 R27, RZ, RZ, R61 ;  /* 0x000000ffff1b8224 */ /* 0x000fe200078e003d */
[----:B------:R-:W-:Y:S11]  /*5450*/  ISETP.GE.AND P0, PT, R53, c[0x0][0x1d4], PT ;  /* 0x0000750035007a0c */ /* 0x000ff60003f06270 */
[----:B------:R-:W-:Y:S02]  /*5460*/  @!UPT UIADD3 URZ, URZ, URZ, URZ ;  /* 0x0000003f3f3ff290 */ /* 0x000fe4000fffe03f */
[----:B------:R-:W-:-:S05]  /*5470*/  @P0 BRA `(.L_x_71) ;  /* 0x000002a000000947 */ /* 0x000fca0003800000 */
[C---:B------:R-:W-:Y:S04]  /*5480*/  LEA R2, P0, R53.reuse, R182, 0x1 ;  /* 0x000000b635027211 */ /* 0x040fe800078008ff */
[----:B------:R-:W-:Y:S05]  /*5490*/  LEA.HI.X.SX32 R3, R53, R183, 0x1, P0 ;  /* 0x000000b735037211 */ /* 0x000fea00000f0eff */
[----:B------:R3:W-:Y:S01]  /*54a0*/  ST.E.128 [R2.64], R24 ;  /* 0x0000001802007985 */ /* 0x0007e2000c101d06 */
[----:B------:R-:W-:-:S05]  /*54b0*/  BRA `(.L_x_71) ;  /* 0x0000026000007947 */ /* 0x000fca0003800000 */
.L_x_67:
[----:B------:R-:W1:Y:S01]  /*54c0*/  SHFL.IDX PT, R75, R75, RZ, 0x1c1f ;  /* 0x001c1fff4b4b7589 */ /* 0x000e6200000e0000 */
[----:B------:R-:W-:Y:S03]  /*54d0*/  IMAD.IADD R91, R154, 0x1, -R95 ;  /* 0x000000019a5b7824 */ /* 0x000fe600078e0a5f */
[----:B------:R-:W2:Y:S02]  /*54e0*/  SHFL.IDX PT, R73, R73, RZ, 0x1c1f ;  /* 0x001c1fff49497589 */ /* 0x000ea400000e0000 */
[----:B------:R-:W-:Y:S04]  /*54f0*/  IMNMX R91, R91, 0x40, PT ;  /* 0x000000405b5b7817 */ /* 0x000fe80003800200 */
[----:B------:R-:W-:Y:S11]  /*5500*/  ISETP.GT.AND P0, PT, R91, R152, PT ;  /* 0x000000985b00720c */ /* 0x000ff60003f04270 */
[----:B------:R-:W-:Y:S02]  /*5510*/  @!UPT UIADD3 URZ, URZ, URZ, URZ ;  /* 0x0000003f3f3ff290 */ /* 0x000fe4000fffe03f */
[----:B------:R-:W-:-:S05]  /*5520*/  @!P0 BRA `(.L_x_71) ;  /* 0x000001f000008947 */ /* 0x000fca0003800000 */
[----:B------:R-:W-:Y:S02]  /*5530*/  ISETP.GE.AND P2, PT, R16, c[0x0][0x1d4], PT ;  /* 0x0000750010007a0c */ /* 0x000fe40003f46270 */
[----:B------:R-:W-:Y:S02]  /*5540*/  ISETP.GE.AND P1, PT, R13, c[0x0][0x1d4], PT ;  /* 0x000075000d007a0c */ /* 0x000fe40003f26270 */
[----:B------:R-:W-:Y:S02]  /*5550*/  ISETP.GE.AND P4, PT, R12, c[0x0][0x1d4], PT ;  /* 0x000075000c007a0c */ /* 0x000fe40003f86270 */
[----:B------:R-:W-:Y:S07]  /*5560*/  ISETP.GE.AND P3, PT, R151, c[0x0][0x1d4], PT ;  /* 0x0000750097007a0c */ /* 0x000fee0003f66270 */
[----:B------:R-:W3:Y:S01]  /*5570*/  @!P2 LDS.128 R20, [R140+0x6000] ;  /* 0x006000008c14a984 */ /* 0x000ee20000000c00 */
[C---:B--2---:R-:W-:Y:S04]  /*5580*/  @!P2 LEA R24, P0, R16.reuse, R73, 0x1 ;  /* 0x000000491018a211 */ /* 0x044fe800078008ff */
[----:B-1----:R-:W-:Y:S02]  /*5590*/  @!P2 LEA.HI.X R25, R16, R75, R17, 0x1, P0 ;  /* 0x0000004b1019a211 */ /* 0x002fe400000f0c11 */
[C---:B------:R-:W-:Y:S04]  /*55a0*/  @!P1 LEA R38, P0, R144.reuse, R73, 0x1 ;  /* 0x0000004990269211 */ /* 0x040fe800078008ff */
[----:B------:R-:W-:Y:S02]  /*55b0*/  @!P1 LEA.HI.X R39, R144, R75, R127, 0x1, P0 ;  /* 0x0000004b90279211 */ /* 0x000fe400000f0c7f */
[C---:B------:R-:W-:Y:S04]  /*55c0*/  @!P4 LEA R34, P0, R143.reuse, R73, 0x1 ;  /* 0x000000498f22c211 */ /* 0x040fe800078008ff */
[----:B------:R-:W-:Y:S02]  /*55d0*/  @!P4 LEA.HI.X R35, R143, R75, R126, 0x1, P0 ;  /* 0x0000004b8f23c211 */ /* 0x000fe400000f0c7e */
[C---:B------:R-:W-:Y:S04]  /*55e0*/  @!P3 LEA R32, P0, R142.reuse, R73, 0x1 ;  /* 0x000000498e20b211 */ /* 0x040fe800078008ff */
[----:B------:R-:W-:Y:S01]  /*55f0*/  @!P3 LEA.HI.X R33, R142, R75, R125, 0x1, P0 ;  /* 0x0000004b8e21b211 */ /* 0x000fe200000f0c7d */
[----:B---3--:R-:W-:Y:S04]  /*5600*/  @!P2 ST.E.128 [R24.64], R20 ;  /* 0x000000141800a985 */ /* 0x008fe8000c101d06 */
[----:B------:R-:W1:Y:S04]  /*5610*/  @!P1 LDS.128 R4, [R139+0x6000] ;  /* 0x006000008b049984 */ /* 0x000e680000000c00 */
[----:B-1----:R-:W-:Y:S01]  /*5620*/  @!P1 ST.E.128 [R38.64], R4 ;  /* 0x0000000426009985 */ /* 0x002fe2000c101d06 */
[----:B------:R-:W-:Y:S03]  /*5630*/  ISETP.GE.AND P1, PT, R150, c[0x0][0x1d4], PT ;  /* 0x0000750096007a0c */ /* 0x000fe60003f26270 */
[----:B------:R-:W1:Y:S10]  /*5640*/  @!P4 LDS.128 R28, [R140+0x8000] ;  /* 0x008000008c1cc984 */ /* 0x000e740000000c00 */
[C---:B------:R-:W-:Y:S04]  /*5650*/  @!P1 LEA R2, P0, R137.reuse, R73, 0x1 ;  /* 0x0000004989029211 */ /* 0x040fe800078008ff */
[----:B------:R-:W-:Y:S02]  /*5660*/  @!P1 LEA.HI.X R3, R137, R75, R124, 0x1, P0 ;  /* 0x0000004b89039211 */ /* 0x000fe400000f0c7c */
[----:B------:R-:W-:Y:S11]  /*5670*/  ISETP.GE.AND P0, PT, R148, c[0x0][0x1d4], PT ;  /* 0x0000750094007a0c */ /* 0x000ff60003f06270 */
[----:B------:R-:W-:Y:S02]  /*5680*/  @!UPT UIADD3 URZ, URZ, URZ, URZ ;  /* 0x0000003f3f3ff290 */ /* 0x000fe4000fffe03f */
[C---:B------:R-:W-:Y:S04]  /*5690*/  @!P0 LEA R36, P2, R136.reuse, R73, 0x1 ;  /* 0x0000004988248211 */ /* 0x040fe800078408ff */
[----:B------:R-:W-:Y:S01]  /*56a0*/  @!P0 LEA.HI.X R37, R136, R75, R123, 0x1, P2 ;  /* 0x0000004b88258211 */ /* 0x000fe200010f0c7b */
[----:B-1----:R-:W-:Y:S04]  /*56b0*/  @!P4 ST.E.128 [R34.64], R28 ;  /* 0x0000001c2200c985 */ /* 0x002fe8000c101d06 */
[----:B------:R-:W1:Y:S04]  /*56c0*/  @!P3 LDS.128 R24, [R139+0x8000] ;  /* 0x008000008b18b984 */ /* 0x000e680000000c00 */
[----:B-1----:R-:W-:Y:S04]  /*56d0*/  @!P3 ST.E.128 [R32.64], R24 ;  /* 0x000000182000b985 */ /* 0x002fe8000c101d06 */
[----:B------:R-:W1:Y:S04]  /*56e0*/  @!P1 LDS.128 R20, [R140+0xa000] ;  /* 0x00a000008c149984 */ /* 0x000e680000000c00 */
[----:B-1----:R-:W-:Y:S04]  /*56f0*/  @!P1 ST.E.128 [R2.64], R20 ;  /* 0x0000001402009985 */ /* 0x002fe8000c101d06 */
[----:B------:R-:W1:Y:S04]  /*5700*/  @!P0 LDS.128 R4, [R139+0xa000] ;  /* 0x00a000008b048984 */ /* 0x000e680000000c00 */
[----:B-1----:R1:W-:Y:S02]  /*5710*/  @!P0 ST.E.128 [R36.64], R4 ;  /* 0x0000000424008985 */ /* 0x0023e4000c101d06 */
.L_x_71:
[----:B------:R-:W-:Y:S05]  /*5720*/  BSYNC B1 ;  /* 0x0000000000017941 */ /* 0x000fea0003800000 */
.L_x_66:
[----:B------:R-:W-:Y:S01]  /*5730*/  IMAD.IADD R95, R104, 0x1, -R95 ;  /* 0x00000001685f7824 */ /* 0x000fe200078e0a5f */
[----:B-1----:R-:W-:Y:S01]  /*5740*/  LEA R6, P0, R147, R174, 0x6 ;  /* 0x000000ae93067211 */ /* 0x002fe200078030ff */
[----:B------:R-:W-:Y:S01]  /*5750*/  IMAD R93, R93, c[0x0][0x208], RZ ;  /* 0x000082005d5d7a24 */ /* 0x000fe200078e02ff */
[----:B------:R-:W-:Y:S01]  /*5760*/  ISETP.NE.AND P3, PT, R158, RZ, PT ;  /* 0x000000ff9e00720c */ /* 0x000fe20003f65270 */
[C---:B------:R-:W-:Y:S01]  /*5770*/  IMAD.WIDE.U32 R4, R94.reuse, c[0x0][0x208], RZ ;  /* 0x000082005e047a25 */ /* 0x040fe200078e00ff */
[----:B------:R-:W-:Y:S01]  /*5780*/  LEA.HI.X.SX32 R7, R147, R175, 0x6, P0 ;  /* 0x000000af93077211 */ /* 0x000fe200000f36ff */
[----:B------:R-:W-:Y:S01]  /*5790*/  BSSY B0, `(.L_x_88) ;  /* 0x000004d000007945 */ /* 0x000fe20003800000 */
[----:B------:R-:W-:Y:S01]  /*57a0*/  ISETP.GE.AND P0, PT, R95, 0x21, PT ;  /* 0x000000215f00780c */ /* 0x000fe20003f06270 */
[----:B------:R-:W-:Y:S02]  /*57b0*/  IMAD R93, R94, c[0x0][0x20c], R93 ;  /* 0x000083005e5d7a24 */ /* 0x000fe400078e025d */
[----:B-----5:R-:W-:Y:S03]  /*57c0*/  IMAD.MOV.U32 R20, RZ, RZ, R4 ;  /* 0x000000ffff147224 */ /* 0x020fe600078e0004 */
[----:B------:R-:W-:Y:S01]  /*57d0*/  IADD3 R21, R5, R93, RZ ;  /* 0x0000005d05157210 */ /* 0x000fe20007ffe0ff */
[----:B------:R-:W-:Y:S04]  /*57e0*/  IMAD R5, R92, c[0x0][0x218], RZ ;  /* 0x000086005c057a24 */ /* 0x000fe800078e02ff */
[----:B------:R-:W-:Y:S02]  /*57f0*/  IMAD.WIDE.U32 R20, R102, c[0x0][0x218], R20 ;  /* 0x0000860066147a25 */ /* 0x000fe400078e0014 */
[----:B---3--:R-:W-:Y:S02]  /*5800*/  @P0 IADD3 R3, P1, R6, 0x20, RZ ;  /* 0x0000002006030810 */ /* 0x008fe40007f3e0ff */
[----:B------:R-:W-:Y:S03]  /*5810*/  IMAD R5, R102, c[0x0][0x21c], R5 ;  /* 0x0000870066057a24 */ /* 0x000fe600078e0205 */
[----:B------:R-:W-:Y:S01]  /*5820*/  @P0 IMAD.X R0, RZ, RZ, R7, P1 ;  /* 0x000000ffff000224 */ /* 0x000fe200008e0607 */
[----:B------:R-:W-:Y:S03]  /*5830*/  IADD3 R2, P1, R176, R20, RZ ;  /* 0x00000014b0027210 */ /* 0x000fe60007f3e0ff */
[----:B------:R-:W-:Y:S01]  /*5840*/  @P0 IMAD R0, R0, c[0x0][0x258], RZ ;  /* 0x0000960000000a24 */ /* 0x000fe200078e02ff */
[----:B------:R-:W-:Y:S02]  /*5850*/  IADD3.X R5, R114, R21, R5, P1, !PT ;  /* 0x0000001572057210 */ /* 0x000fe40000ffe405 */
[----:B------:R-:W-:Y:S01]  /*5860*/  ISETP.GE.AND P1, PT, R95, 0x1, PT ;  /* 0x000000015f00780c */ /* 0x000fe20003f26270 */
[----:B------:R-:W-:Y:S11]  /*5870*/  @P0 IMAD R0, R3, c[0x0][0x25c], R0 ;  /* 0x0000970003000a24 */ /* 0x000ff600078e0200 */
[----:B------:R-:W-:Y:S01]  /*5880*/  @!UPT UIADD3 URZ, URZ, URZ, URZ ;  /* 0x0000003f3f3ff290 */ /* 0x000fe2000fffe03f */
[-C--:B------:R-:W-:Y:S01]  /*5890*/  @P1 MOV R102, R170.reuse ;  /* 0x000000aa00661202 */ /* 0x080fe20000000f00 */
[----:B------:R-:W-:Y:S04]  /*58a0*/  @P1 IMAD R4, R7, c[0x0][0x258], RZ ;  /* 0x0000960007041a24 */ /* 0x000fe800078e02ff */
[C---:B------:R-:W-:Y:S01]  /*58b0*/  @P1 IMAD.WIDE.U32 R20, R6.reuse, c[0x0][0x258], R102 ;  /* 0x0000960006141a25 */ /* 0x040fe200078e0066 */
[----:B------:R-:W-:Y:S03]  /*58c0*/  @P0 MOV R102, R170 ;  /* 0x000000aa00660202 */ /* 0x000fe60000000f00 */
[----:B------:R-:W-:Y:S01]  /*58d0*/  @P1 IMAD R4, R6, c[0x0][0x25c], R4 ;  /* 0x0000970006041a24 */ /* 0x000fe200078e0204 */
[C---:B------:R-:W-:Y:S03]  /*58e0*/  @P1 LEA R6, P2, R20.reuse, c[0x0][0x250], 0x1 ;  /* 0x0000940014061a11 */ /* 0x040fe600078408ff */
[----:B------:R-:W-:Y:S05]  /*58f0*/  @P1 IMAD.IADD R4, R21, 0x1, R4 ;  /* 0x0000000115041824 */ /* 0x000fea00078e0204 */
[----:B------:R-:W-:Y:S01]  /*5900*/  @P1 LEA.HI.X R7, R20, c[0x0][0x254], R4, 0x1, P2 ;  /* 0x0000950014071a11 */ /* 0x000fe200010f0c04 */
[----:B------:R-:W-:Y:S01]  /*5910*/  @P0 IMAD.WIDE.U32 R20, R3, c[0x0][0x258], R102 ;  /* 0x0000960003140a25 */ /* 0x000fe200078e0066 */
[C---:B------:R-:W-:Y:S03]  /*5920*/  LEA R4, P2, R2.reuse, c[0x0][0x1f8], 0x1 ;  /* 0x00007e0002047a11 */ /* 0x040fe600078408ff */
[----:B------:R-:W-:Y:S01]  /*5930*/  @!PT LDS RZ, [RZ] ;  /* 0x00000000fffff984 */ /* 0x000fe20000000800 */
[----:B------:R-:W-:Y:S01]  /*5940*/  @!PT LDS RZ, [RZ] ;  /* 0x00000000fffff984 */ /* 0x000fe20000000800 */
[----:B------:R-:W-:Y:S01]  /*5950*/  @!PT LDS RZ, [RZ] ;  /* 0x00000000fffff984 */ /* 0x000fe20000000800 */
[----:B------:R1:W-:Y:S01]  /*5960*/  @P1 LDGSTS.E.BYPASS.LTC128B.128 [R145+0x100], [R6.64], !P3 ;  /* 0x0010000006911fae */ /* 0x0003e2000d901d46 */
[----:B------:R-:W-:Y:S01]  /*5970*/  @P0 IMAD.IADD R0, R21, 0x1, R0 ;  /* 0x0000000115000824 */ /* 0x000fe200078e0200 */
[----:B------:R-:W-:Y:S02]  /*5980*/  LEA.HI.X R5, R2, c[0x0][0x1fc], R5, 0x1, P2 ;  /* 0x00007f0002057a11 */ /* 0x000fe400010f0c05 */
[----:B------:R1:W-:Y:S01]  /*5990*/  @P1 LDGSTS.E.BYPASS.LTC128B.128 [R145+0x2100], [R6.64+0x80], !P6 ;  /* 0x0210008006911fae */ /* 0x0003e2000f101d46 */
[C---:B------:R-:W-:Y:S03]  /*59a0*/  @P0 LEA R22, P2, R20.reuse, c[0x0][0x250], 0x1 ;  /* 0x0000940014160a11 */ /* 0x040fe600078408ff */
[----:B------:R1:W-:Y:S01]  /*59b0*/  @P1 LDGSTS.E.BYPASS.LTC128B.128 [R145+0x4100], [R6.64+0x100], !P5 ;  /* 0x0410010006911fae */ /* 0x0003e2000e901d46 */
[----:B------:R-:W-:Y:S03]  /*59c0*/  @P0 LEA.HI.X R23, R20, c[0x0][0x254], R0, 0x1, P2 ;  /* 0x0000950014170a11 */ /* 0x000fe600010f0c00 */
[----:B------:R1:W3:Y:S04]  /*59d0*/  SHFL.IDX PT, R3, R4, RZ, 0x1c1f ;  /* 0x001c1fff04037589 */ /* 0x0002e800000e0000 */
[----:B------:R1:W-:Y:S04]  /*59e0*/  @P0 LDGSTS.E.BYPASS.LTC128B.128 [R145+0x1100], [R22.64], !P3 ;  /* 0x0110000016910fae */ /* 0x0003e8000d901d46 */
[----:B------:R1:W-:Y:S04]  /*59f0*/  @P0 LDGSTS.E.BYPASS.LTC128B.128 [R145+0x3100], [R22.64+0x80], !P6 ;  /* 0x0310008016910fae */ /* 0x0003e8000f101d46 */
[----:B------:R1:W-:Y:S01]  /*5a00*/  @P0 LDGSTS.E.BYPASS.LTC128B.128 [R145+0x5100], [R22.64+0x100], !P5 ;  /* 0x0510010016910fae */ /* 0x0003e2000e901d46 */
[----:B------:R-:W-:Y:S03]  /*5a10*/  ISETP.GT.AND P0, PT, R91, R152, PT ;  /* 0x000000985b00720c */ /* 0x000fe60003f04270 */
[----:B------:R-:W0:Y:S04]  /*5a20*/  LDGDEPBAR ;  /* 0x00000000000079af */ /* 0x000e280000000000 */
[----:B------:R1:W4:Y:S01]  /*5a30*/  SHFL.IDX PT, R25, R5, RZ, 0x1c1f ;  /* 0x001c1fff05197589 */ /* 0x00032200000e0000 */
[----:B------:R-:W-:Y:S04]  /*5a40*/  DEPBAR.LE SB0, 0x0 ;  /* 0x000080000000791a */ /* 0x000fe80000000000 */
[----:B------:R-:W-:Y:S06]  /*5a50*/  BAR.SYNC.DEFER_BLOCKING 0x0 ;  /* 0x0000000000007b1d */ /* 0x000fec0000010000 */
[----:B------:R-:W-:-:S05]  /*5a60*/  @!P0 BRA `(.L_x_89) ;  /* 0x000001f000008947 */ /* 0x000fca0003800000 */
[----:B-1-34-:R-:W-:Y:S02]  /*5a70*/  ISETP.GE.AND P2, PT, R16, c[0x0][0x1d4], PT ;  /* 0x0000750010007a0c */ /* 0x01afe40003f46270 */
[----:B------:R-:W-:Y:S02]  /*5a80*/  ISETP.GE.AND P1, PT, R13, c[0x0][0x1d4], PT ;  /* 0x000075000d007a0c */ /* 0x000fe40003f26270 */
[----:B------:R-:W-:Y:S02]  /*5a90*/  ISETP.GE.AND P4, PT, R12, c[0x0][0x1d4], PT ;  /* 0x000075000c007a0c */ /* 0x000fe40003f86270 */
[----:B------:R-:W-:Y:S07]  /*5aa0*/  ISETP.GE.AND P3, PT, R151, c[0x0][0x1d4], PT ;  /* 0x0000750097007a0c */ /* 0x000fee0003f66270 */
[----:B------:R-:W1:Y:S01]  /*5ab0*/  @!P2 LDS.128 R20, [R140] ;  /* 0x000000008c14a984 */ /* 0x000e620000000c00 */
[C---:B------:R-:W-:Y:S04]  /*5ac0*/  @!P2 LEA R26, P0, R16.reuse, R3, 0x1 ;  /* 0x00000003101aa211 */ /* 0x040fe800078008ff */
[----:B------:R-:W-:Y:S02]  /*5ad0*/  @!P2 LEA.HI.X R27, R16, R25, R17, 0x1, P0 ;  /* 0x00000019101ba211 */ /* 0x000fe400000f0c11 */
[C---:B------:R-:W-:Y:S04]  /*5ae0*/  @!P1 LEA R38, P0, R144.reuse, R3, 0x1 ;  /* 0x0000000390269211 */ /* 0x040fe800078008ff */
[----:B------:R-:W-:Y:S02]  /*5af0*/  @!P1 LEA.HI.X R39, R144, R25, R127, 0x1, P0 ;  /* 0x0000001990279211 */ /* 0x000fe400000f0c7f */
[C---:B------:R-:W-:Y:S04]  /*5b00*/  @!P4 LEA R36, P0, R143.reuse, R3, 0x1 ;  /* 0x000000038f24c211 */ /* 0x040fe800078008ff */
[----:B------:R-:W-:Y:S02]  /*5b10*/  @!P4 LEA.HI.X R37, R143, R25, R126, 0x1, P0 ;  /* 0x000000198f25c211 */ /* 0x000fe400000f0c7e */
[C---:B------:R-:W-:Y:S04]  /*5b20*/  @!P3 LEA R34, P0, R142.reuse, R3, 0x1 ;  /* 0x000000038e22b211 */ /* 0x040fe800078008ff */
[----:B------:R-:W-:Y:S01]  /*5b30*/  @!P3 LEA.HI.X R35, R142, R25, R125, 0x1, P0 ;  /* 0x000000198e23b211 */ /* 0x000fe200000f0c7d */
[----:B-1----:R-:W-:Y:S04]  /*5b40*/  @!P2 ST.E.128 [R26.64], R20 ;  /* 0x000000141a00a985 */ /* 0x002fe8000c101d06 */
[----:B------:R-:W1:Y:S04]  /*5b50*/  @!P1 LDS.128 R4, [R139] ;  /* 0x000000008b049984 */ /* 0x000e680000000c00 */
        /* <DEDUP_REMOVED lines=16> */
.L_x_89:
[----:B-1-34-:R-:W-:Y:S05]  /*5c60*/  BSYNC B0 ;  /* 0x0000000000007941 */ /* 0x01afea0003800000 */
.L_x_88:
[C---:B------:R-:W-:Y:S02]  /*5c70*/  ISETP.GT.AND P0, PT, R147.reuse, R105, PT ;  /* 0x000000699300720c */ /* 0x040fe40003f04270 */
[----:B------:R-:W-:Y:S02]  /*5c80*/  IADD3 R147, R147, -0x1, RZ ;  /* 0xffffffff93937810 */ /* 0x000fe40007ffe0ff */
[----:B------:R-:W-:Y:S09]  /*5c90*/  ISETP.NE.AND P2, PT, R158, RZ, PT ;  /* 0x000000ff9e00720c */ /* 0x000ff20003f45270 */
[----:B------:R-:W-:Y:S01]  /*5ca0*/  @P0 SHF.R.S32.HI R0, RZ, 0x1f, R147 ;  /* 0x0000001fff000819 */ /* 0x000fe20000011493 */
[----:B------:R-:W-:Y:S02]  /*5cb0*/  @P0 IMAD.MOV.U32 R4, RZ, RZ, R172 ;  /* 0x000000ffff040224 */ /* 0x000fe400078e00ac */
[----:B------:R-:W-:Y:S02]  /*5cc0*/  @P0 IMAD.MOV.U32 R5, RZ, RZ, R181 ;  /* 0x000000ffff050224 */ /* 0x000fe400078e00b5 */
[----:B------:R-:W-:Y:S02]  /*5cd0*/  @P0 IMAD R3, R107, R147, RZ ;  /* 0x000000936b030224 */ /* 0x000fe400078e02ff */
[-C--:B------:R-:W-:Y:S04]  /*5ce0*/  @P0 IMAD.WIDE.U32 R4, R147, R108.reuse, R4 ;  /* 0x0000006c93040225 */ /* 0x080fe800078e0004 */
[----:B------:R-:W-:Y:S01]  /*5cf0*/  @P0 IMAD R3, R0, R108, R3 ;  /* 0x0000006c00030224 */ /* 0x000fe200078e0203 */
[C---:B------:R-:W-:Y:S03]  /*5d00*/  @P0 LEA R6, P1, R4.reuse, c[0x0][0x220], 0x1 ;  /* 0x0000880004060a11 */ /* 0x040fe600078208ff */
[----:B------:R-:W-:Y:S05]  /*5d10*/  @P0 IMAD.IADD R3, R5, 0x1, R3 ;  /* 0x0000000105030824 */ /* 0x000fea00078e0203 */
[----:B------:R-:W-:Y:S02]  /*5d20*/  @P0 LEA.HI.X R7, R4, c[0x0][0x224], R3, 0x1, P1 ;  /* 0x0000890004070a11 */ /* 0x000fe400008f0c03 */
[C---:B------:R-:W-:Y:S03]  /*5d30*/  @P0 LEA R20, P1, R122.reuse, R6, 0x1 ;  /* 0x000000067a140211 */ /* 0x040fe600078208ff */
[----:B------:R-:W-:Y:S01]  /*5d40*/  @!PT LDS RZ, [RZ] ;  /* 0x00000000fffff984 */ /* 0x000fe20000000800 */
[----:B------:R-:W-:Y:S01]  /*5d50*/  @!PT LDS RZ, [RZ] ;  /* 0x00000000fffff984 */ /* 0x000fe20000000800 */
[----:B------:R-:W-:Y:S01]  /*5d60*/  @!PT LDS RZ, [RZ] ;  /* 0x00000000fffff984 */ /* 0x000fe20000000800 */
[----:B------:R1:W-:Y:S01]  /*5d70*/  @P0 LDGSTS.E.BYPASS.LTC128B.128 [R145+0x6100], [R6.64], !P2 ;  /* 0x0610000006910fae */ /* 0x0003e2000d101d46 */
[----:B------:R-:W-:Y:S03]  /*5d80*/  @P0 LEA.HI.X R21, R122, R7, R121, 0x1, P1 ;  /* 0x000000077a150211 */ /* 0x000fe600008f0c79 */
[----:B------:R1:W-:Y:S04]  /*5d90*/  @P0 LDGSTS.E.BYPASS.LTC128B.128 [R145+0x8100], [R6.64+0x80], !P6 ;  /* 0x0810008006910fae */ /* 0x0003e8000f101d46 */
[----:B------:R1:W-:Y:S04]  /*5da0*/  @P0 LDGSTS.E.BYPASS.LTC128B.128 [R145+0xa100], [R6.64+0x100], !P5 ;  /* 0x0a10010006910fae */ /* 0x0003e8000e901d46 */
[----:B------:R1:W-:Y:S04]  /*5db0*/  @P0 LDGSTS.E.BYPASS.LTC128B.128 [R145+0x7100], [R20.64], !P2 ;  /* 0x0710000014910fae */ /* 0x0003e8000d101d46 */
[----:B------:R1:W-:Y:S04]  /*5dc0*/  @P0 LDGSTS.E.BYPASS.LTC128B.128 [R145+0x9100], [R20.64+0x80], !P6 ;  /* 0x0910008014910fae */ /* 0x0003e8000f101d46 */
[----:B------:R1:W-:Y:S04]  /*5dd0*/  @P0 LDGSTS.E.BYPASS.LTC128B.128 [R145+0xb100], [R20.64+0x100], !P5 ;  /* 0x0b10010014910fae */ /* 0x0003e8000e901d46 */
[----:B------:R-:W0:Y:S01]  /*5de0*/  LDGDEPBAR ;  /* 0x00000000000079af */ /* 0x000e220000000000 */
[----:B------:R-:W-:-:S05]  /*5df0*/  @P0 BRA `(.L_x_90) ;  /* 0xffffba0000000947 */ /* 0x000fca000383ffff */
[----:B------:R-:W-:Y:S06]  /*5e00*/  BAR.SYNC.DEFER_BLOCKING 0x0 ;  /* 0x0000000000007b1d */ /* 0x000fec0000010000 */
.L_x_65:
[----:B-1----:R-:W-:Y:S01]  /*5e10*/  ISETP.GE.AND P0, PT, R85, 0x1, PT ;  /* 0x000000015500780c */ /* 0x002fe20003f06270 */
[----:B------:R-:W-:Y:S01]  /*5e20*/  CS2R R98, SRZ ;  /* 0x0000000000627805 */ /* 0x000fe2000001ff00 */
[----:B------:R-:W-:Y:S01]  /*5e30*/  PLOP3.LUT P2, PT, PT, PT, PT, 0x80, 0x0 ;  /* 0x000000000000781c */ /* 0x000fe20003f4f070 */
[----:B------:R-:W-:Y:S01]  /*5e40*/  CS2R R96, SRZ ;  /* 0x0000000000607805 */ /* 0x000fe2000001ff00 */
[----:B------:R-:W-:Y:S01]  /*5e50*/  CS2R R94, SRZ ;  /* 0x00000000005e7805 */ /* 0x000fe2000001ff00 */
[----:B------:R-:W-:Y:S01]  /*5e60*/  CS2R R92, SRZ ;  /* 0x00000000005c7805 */ /* 0x000fe2000001ff00 */
[----:B------:R-:W-:Y:S01]  /*5e70*/  CS2R R90, SRZ ;  /* 0x00000000005a7805 */ /* 0x000fe2000001ff00 */
[----:B------:R-:W-:Y:S01]  /*5e80*/  CS2R R8, SRZ ;  /* 0x0000000000087805 */ /* 0x000fe2000001ff00 */
[----:B------:R-:W-:Y:S01]  /*5e90*/  IMAD.MOV.U32 R13, RZ, RZ, RZ ;  /* 0x000000ffff0d7224 */ /* 0x000fe200078e00ff */
[----:B------:R-:W-:Y:S01]  /*5ea0*/  CS2R R6, SRZ ;  /* 0x0000000000067805 */ /* 0x000fe2000001ff00 */
[----:B------:R-:W-:Y:S01]  /*5eb0*/  IMAD.MOV.U32 R4, RZ, RZ, RZ ;  /* 0x000000ffff047224 */ /* 0x000fe200078e00ff */
[----:B------:R-:W-:Y:S01]  /*5ec0*/  CS2R R10, SRZ ;  /* 0x00000000000a7805 */ /* 0x000fe2000001ff00 */
[----:B------:R-:W-:Y:S01]  /*5ed0*/  MOV R82, RZ ;  /* 0x000000ff00527202 */ /* 0x000fe20000000f00 */
[----:B------:R-:W-:Y:S01]  /*5ee0*/  CS2R R80, SRZ ;  /* 0x0000000000507805 */ /* 0x000fe2000001ff00 */
[----:B------:R-:W-:Y:S01]  /*5ef0*/  CS2R R78, SRZ ;  /* 0x00000000004e7805 */ /* 0x000fe2000001ff00 */
[----:B------:R-:W-:Y:S01]  /*5f00*/  CS2R R76, SRZ ;  /* 0x00000000004c7805 */ /* 0x000fe2000001ff00 */
[----:B--2---:R-:W-:Y:S01]  /*5f10*/  CS2R R74, SRZ ;  /* 0x00000000004a7805 */ /* 0x004fe2000001ff00 */
        /* <DEDUP_REMOVED lines=35> */
[----:B------:R-:W-:Y:S01]  /*6150*/  IMAD.MOV.U32 R0, RZ, RZ, RZ ;  /* 0x000000ffff007224 */ /* 0x000fe200078e00ff */
[----:B------:R-:W-:Y:S05]  /*6160*/  @!P0 BRA `(.L_x_91) ;  /* 0x0000d13000008947 */ /* 0x000fea0003800000 */
[----:B------:R-:W-:-:S04]  /*6170*/  ISETP.NE.U32.AND P0, PT, RZ, c[0x0][0x340], PT ;  /* 0x0000d000ff007a0c */ /* 0x000fc80003f05070 */
[----:B------:R-:W-:-:S13]  /*6180*/  ISETP.NE.AND.EX P6, PT, RZ, c[0x0][0x344], PT, P0 ;  /* 0x0000d100ff007a0c */ /* 0x000fda0003fc5300 */
[----:B------:R-:W-:-:S04]  /*6190*/  @P6 IMAD.MOV.U32 R218, RZ, RZ, 0x4 ;  /* 0x00000004ffda6424 */ /* 0x000fc800078e00ff */
[----:B------:R-:W-:-:S06]  /*61a0*/  @P6 IMAD.WIDE R218, R209, R218, c[0x0][0x340] ;  /* 0x0000d000d1da6625 */ /* 0x000fcc00078e02da */
[----:B------:R1:W5:Y:S01]  /*61b0*/  @P6 LDG.E R218, [R218.64] ;  /* 0x00000006dada6981 */ /* 0x000362000c1e1900 */
[----:B------:R-:W-:Y:S01]  /*61c0*/  SHF.R.S32.HI R0, RZ, 0x1f, R153 ;  /* 0x0000001fff007819 */ /* 0x000fe20000011499 */
[----:B------:R-:W-:Y:S01]  /*61d0*/  IMAD.WIDE.U32 R10, R153, c[0x0][0x178], RZ ;  /* 0x00005e00990a7a25 */ /* 0x000fe200078e00ff */
[----:B------:R-:W-:Y:S01]  /*61e0*/  SHF.R.S32.HI R29, RZ, 0x1f, R84 ;  /* 0x0000001fff1d7819 */ /* 0x000fe20000011454 */
[----:B------:R-:W-:Y:S01]  /*61f0*/  BSSY B0, `(.L_x_92) ;  /* 0x000005a000007945 */ /* 0x000fe20003800000 */
[----:B------:R-:W-:Y:S01]  /*6200*/  ISETP.NE.U32.AND P0, PT, RZ, c[0x0][0x348], PT ;  /* 0x0000d200ff007a0c */ /* 0x000fe20003f05070 */
[----:B------:R-:W-:Y:S01]  /*6210*/  IMAD R0, R0, c[0x0][0x178], RZ ;  /* 0x00005e0000007a24 */ /* 0x000fe200078e02ff */
[-C--:B------:R-:W-:Y:S01]  /*6220*/  LEA.HI R23, R29, R84.reuse, RZ, 0x3 ;  /* 0x000000541d177211 */ /* 0x080fe200078f18ff */
[----:B------:R-:W-:Y:S01]  /*6230*/  IMAD R51, R89, c[0x0][0x2c4], RZ ;  /* 0x0000b10059337a24 */ /* 0x000fe200078e02ff */
[----:B------:R-:W-:Y:S01]  /*6240*/  SHF.R.S32.HI R9, RZ, 0x1f, R209 ;  /* 0x0000001fff097819 */ /* 0x000fe200000114d1 */
[----:B------:R-:W-:Y:S01]  /*6250*/  IMAD R153, R153, c[0x0][0x17c], R0 ;  /* 0x00005f0099997a24 */ /* 0x000fe200078e0200 */
[----:B------:R-:W-:Y:S01]  /*6260*/  LOP3.LUT R3, R23, 0xfffffff8, RZ, 0xc0, !PT ;  /* 0xfffffff817037812 */ /* 0x000fe200078ec0ff */
[----:B------:R-:W-:Y:S01]  /*6270*/  IMAD.MOV.U32 R0, RZ, RZ, c[0x0][0x2c4] ;  /* 0x0000b100ff007624 */ /* 0x000fe200078e00ff */
[----:B------:R-:W-:Y:S01]  /*6280*/  SHF.R.S32.HI R23, RZ, 0x3, R23 ;  /* 0x00000003ff177819 */ /* 0x000fe20000011417 */
[----:B------:R-:W-:Y:S01]  /*6290*/  IMAD.IADD R11, R11, 0x1, R153 ;  /* 0x000000010b0b7824 */ /* 0x000fe200078e0299 */
[----:B------:R-:W-:Y:S01]  /*62a0*/  ISETP.NE.AND.EX P0, PT, RZ, c[0x0][0x34c], PT, P0 ;  /* 0x0000d300ff007a0c */ /* 0x000fe20003f05300 */
[----:B------:R-:W-:Y:S01]  /*62b0*/  IMAD.IADD R20, R84, 0x1, -R3 ;  /* 0x0000000154147824 */ /* 0x000fe200078e0a03 */
[----:B------:R-:W-:Y:S01]  /*62c0*/  ISETP.NE.AND P1, PT, R0, 0x1, PT ;  /* 0x000000010000780c */ /* 0x000fe20003f25270 */
[----:B------:R-:W-:Y:S01]  /*62d0*/  IMAD R0, R88, c[0x0][0x1b8], RZ ;  /* 0x00006e0058007a24 */ /* 0x000fe200078e02ff */
[----:B------:R-:W-:Y:S01]  /*62e0*/  SEL R9, R9, RZ, !P0 ;  /* 0x000000ff09097207 */ /* 0x000fe20004000000 */
[----:B------:R-:W-:Y:S01]  /*62f0*/  IMAD R217, R20, 0x20, R23 ;  /* 0x0000002014d97824 */ /* 0x000fe200078e0217 */
[----:B------:R-:W-:Y:S01]  /*6300*/  SEL R4, R209, RZ, !P0 ;  /* 0x000000ffd1047207 */ /* 0x000fe20004000000 */
[----:B------:R-:W-:Y:S01]  /*6310*/  IMAD R3, R207, c[0x0][0x1bc], R0 ;  /* 0x00006f00cf037a24 */ /* 0x000fe200078e0200 */
[----:B------:R-:W-:Y:S01]  /*6320*/  LEA.HI R22, R29, R84, RZ, 0x4 ;  /* 0x000000541d167211 */ /* 0x000fe200078f20ff */
[----:B------:R-:W-:-:S02]  /*6330*/  IMAD R7, R86, 0x80, R217 ;  /* 0x0000008056077824 */ /* 0x000fc400078e02d9 */
[----:B------:R-:W-:-:S04]  /*6340*/  IMAD.WIDE.U32 R10, R207, c[0x0][0x1b8], R10 ;  /* 0x00006e00cf0a7a25 */ /* 0x000fc800078e000a */
[----:B------:R-:W-:-:S04]  /*6350*/  @P1 IMAD.HI.U32 R0, R7, c[0x0][0x2c8], RZ ;  /* 0x0000b20007001a27 */ /* 0x000fc800078e00ff */
[----:B------:R-:W-:Y:S02]  /*6360*/  IMAD.IADD R11, R11, 0x1, R3 ;  /* 0x000000010b0b7824 */ /* 0x000fe400078e0203 */
[----:B------:R-:W-:Y:S01]  /*6370*/  IMAD.MOV.U32 R3, RZ, RZ, R7 ;  /* 0x000000ffff037224 */ /* 0x000fe200078e0007 */
[----:B------:R-:W-:Y:S01]  /*6380*/  @P1 SHF.R.U32.HI R3, RZ, c[0x0][0x2cc], R0 ;  /* 0x0000b300ff031a19 */ /* 0x000fe20000011600 */
[----:B------:R-:W-:Y:S02]  /*6390*/  IMAD R9, R9, c[0x0][0x1c0], RZ ;  /* 0x0000700009097a24 */ /* 0x000fe400078e02ff */
[----:B------:R-:W-:Y:S01]  /*63a0*/  IMAD.SHL.U32 R134, R20, 0x8, RZ ;  /* 0x0000000814867824 */ /* 0x000fe200078e00ff */
[----:B------:R-:W-:Y:S01]  /*63b0*/  SHF.R.S32.HI R0, RZ, 0x1f, R3 ;  /* 0x0000001fff007819 */ /* 0x000fe20000011403 */
[----:B------:R-:W-:Y:S02]  /*63c0*/  IMAD R9, R4, c[0x0][0x1c4], R9 ;  /* 0x0000710004097a24 */ /* 0x000fe400078e0209 */
[----:B------:R-:W-:Y:S01]  /*63d0*/  IMAD.MOV R2, RZ, RZ, -R3 ;  /* 0x000000ffff027224 */ /* 0x000fe200078e0a03 */
[----:B------:R-:W-:Y:S01]  /*63e0*/  IADD3 R16, R134, 0x80, RZ ;  /* 0x0000008086107810 */ /* 0x000fe20007ffe0ff */
[----:B------:R-:W-:Y:S01]  /*63f0*/  IMAD.WIDE.U32 R4, R4, c[0x0][0x1c0], R10 ;  /* 0x0000700004047a25 */ /* 0x000fe200078e000a */
[----:B------:R-:W-:-:S02]  /*6400*/  IADD3 R17, R134, 0x40, RZ ;  /* 0x0000004086117810 */ /* 0x000fc40007ffe0ff */
[----:B------:R-:W-:Y:S01]  /*6410*/  ISETP.GE.AND P5, PT, R134, c[0x0][0x198], PT ;  /* 0x0000660086007a0c */ /* 0x000fe20003fa6270 */
[----:B------:R-:W-:Y:S01]  /*6420*/  IMAD R2, R2, c[0x0][0x2c4], R7 ;  /* 0x0000b10002027a24 */ /* 0x000fe200078e0207 */
[----:B------:R-:W-:Y:S01]  /*6430*/  ISETP.GE.AND P4, PT, R16, c[0x0][0x198], PT ;  /* 0x0000660010007a0c */ /* 0x000fe20003f86270 */
[----:B------:R-:W-:Y:S01]  /*6440*/  IMAD.IADD R5, R5, 0x1, R9 ;  /* 0x0000000105057824 */ /* 0x000fe200078e0209 */
[----:B------:R-:W-:Y:S01]  /*6450*/  ISETP.GE.AND P3, PT, R17, c[0x0][0x198], PT ;  /* 0x0000660011007a0c */ /* 0x000fe20003f66270 */
[----:B------:R-:W-:Y:S01]  /*6460*/  IMAD R0, R0, c[0x0][0x1b0], RZ ;  /* 0x00006c0000007a24 */ /* 0x000fe200078e02ff */
[----:B------:R-:W-:Y:S01]  /*6470*/  SHF.R.S32.HI R9, RZ, 0x1f, R2 ;  /* 0x0000001fff097819 */ /* 0x000fe20000011402 */
[----:B------:R-:W-:Y:S01]  /*6480*/  IMAD.WIDE.U32 R6, R3, c[0x0][0x1b0], R4 ;  /* 0x00006c0003067a25 */ /* 0x000fe200078e0004 */
[----:B------:R-:W-:-:S03]  /*6490*/  LOP3.LUT R5, R22, 0xfffffff0, RZ, 0xc0, !PT ;  /* 0xfffffff016057812 */ /* 0x000fc600078ec0ff */
[----:B------:R-:W-:Y:S02]  /*64a0*/  IMAD R0, R3, c[0x0][0x1b4], R0 ;  /* 0x00006d0003007a24 */ /* 0x000fe400078e0200 */
[----:B------:R-:W-:Y:S02]  /*64b0*/  IMAD R9, R9, c[0x0][0x1a8], RZ ;  /* 0x00006a0009097a24 */ /* 0x000fe400078e02ff */
[----:B------:R-:W-:Y:S01]  /*64c0*/  IMAD.IADD R5, R84, 0x1, -R5 ;  /* 0x0000000154057824 */ /* 0x000fe200078e0a05 */
[----:B------:R-:W-:Y:S01]  /*64d0*/  IADD3 R7, R7, R0, RZ ;  /* 0x0000000007077210 */ /* 0x000fe20007ffe0ff */
[C---:B------:R-:W-:Y:S02]  /*64e0*/  IMAD R9, R2.reuse, c[0x0][0x1ac], R9 ;  /* 0x00006b0002097a24 */ /* 0x040fe400078e0209 */
[----:B------:R-:W-:Y:S01]  /*64f0*/  IMAD.SHL.U32 R11, R23, 0x40, RZ ;  /* 0x00000040170b7824 */ /* 0x000fe200078e00ff */
[----:B------:R-:W-:Y:S01]  /*6500*/  SHF.R.S32.HI R0, RZ, 0x1f, R5 ;  /* 0x0000001fff007819 */ /* 0x000fe20000011405 */
[----:B------:R-:W-:-:S03]  /*6510*/  IMAD.WIDE.U32 R2, R2, c[0x0][0x1a8], R6 ;  /* 0x00006a0002027a25 */ /* 0x000fc600078e0006 */
[----:B------:R-:W-:Y:S01]  /*6520*/  LEA.HI R7, R0, R5, RZ, 0x3 ;  /* 0x0000000500077211 */ /* 0x000fe200078f18ff */
[----:B------:R-:W-:Y:S01]  /*6530*/  IMAD.IADD R9, R3, 0x1, R9 ;  /* 0x0000000103097824 */ /* 0x000fe200078e0209 */
[----:B------:R-:W-:Y:S01]  /*6540*/  LEA R8, P0, R2, c[0x0][0x160], 0x1 ;  /* 0x0000580002087a11 */ /* 0x000fe200078008ff */
[----:B------:R-:W-:Y:S01]  /*6550*/  IMAD R6, R86, 0x80, R23 ;  /* 0x0000008056067824 */ /* 0x000fe200078e0217 */
[----:B------:R-:W-:Y:S02]  /*6560*/  LOP3.LUT R11, R11, 0x1c0, RZ, 0xc0, !PT ;  /* 0x000001c00b0b7812 */ /* 0x000fe400078ec0ff */
[----:B------:R-:W-:Y:S01]  /*6570*/  LEA.HI.X R9, R2, c[0x0][0x164], R9, 0x1, P0 ;  /* 0x0000590002097a11 */ /* 0x000fe200000f0c09 */
[----:B------:R1:W2:Y:S01]  /*6580*/  SHFL.IDX PT, R10, R8, RZ, 0x181f ;  /* 0x00181fff080a7589 */ /* 0x0002a200000e0000 */
[----:B------:R-:W-:Y:S02]  /*6590*/  ISETP.GE.AND P0, PT, R6, R51, PT ;  /* 0x000000330600720c */ /* 0x000fe40003f06270 */
[----:B------:R-:W-:-:S02]  /*65a0*/  LOP3.LUT R18, R7, 0xfffffff8, RZ, 0xc0, !PT ;  /* 0xfffffff807127812 */ /* 0x000fc400078ec0ff */
[----:B------:R-:W-:Y:S02]  /*65b0*/  LEA.HI R2, R29, R84, RZ, 0x6 ;  /* 0x000000541d027211 */ /* 0x000fe400078f30ff */
[----:B------:R-:W-:Y:S02]  /*65c0*/  SHF.R.U32.HI R3, RZ, 0x3, R11 ;  /* 0x00000003ff037819 */ /* 0x000fe4000001160b */
[----:B------:R-:W-:Y:S01]  /*65d0*/  LOP3.LUT R0, R11, 0x38, R134, 0xf8, !PT ;  /* 0x000000380b007812 */ /* 0x000fe200078ef886 */
[----:B------:R-:W-:Y:S01]  /*65e0*/  IMAD.SHL.U32 R2, R2, 0x8, RZ ;  /* 0x0000000802027824 */ /* 0x000fe200078e00ff */
[----:B------:R-:W-:Y:S01]  /*65f0*/  IADD3 R18, R5, -R18, RZ ;  /* 0x8000001205127210 */ /* 0x000fe20007ffe0ff */
[----:B------:R-:W-:Y:S01]  /*6600*/  IMAD.MOV.U32 R5, RZ, RZ, 0x20 ;  /* 0x00000020ff057424 */ /* 0x000fe200078e00ff */
[----:B------:R-:W-:Y:S01]  /*6610*/  LOP3.LUT R3, R0, R3, RZ, 0x3c, !PT ;  /* 0x0000000300037212 */ /* 0x000fe200078e3cff */
[----:B------:R-:W-:Y:S01]  /*6620*/  IMAD.MOV.U32 R0, RZ, RZ, 0x10 ;  /* 0x00000010ff007424 */ /* 0x000fe200078e00ff */
[----:B------:R-:W-:Y:S01]  /*6630*/  R2P PR, R18, 0x6 ;  /* 0x0000000612007804 */ /* 0x000fe20000000000 */
[----:B------:R1:W3:Y:S01]  /*6640*/  SHFL.IDX PT, R11, R9, RZ, 0x181f ;  /* 0x00181fff090b7589 */ /* 0x0002e200000e0000 */
[----:B------:R-:W-:-:S02]  /*6650*/  LOP3.LUT R2, R3, 0xfffffe00, R2, 0xf8, !PT ;  /* 0xfffffe0003027812 */ /* 0x000fc400078ef802 */
[----:B------:R-:W-:Y:S02]  /*6660*/  LEA.HI R3, R29, R84, RZ, 0x5 ;  /* 0x000000541d037211 */ /* 0x000fe400078f28ff */
[----:B------:R-:W-:Y:S02]  /*6670*/  SEL R0, R0, 0xfffffff0, !P1 ;  /* 0xfffffff000007807 */ /* 0x000fe40004800000 */
[----:B------:R-:W-:Y:S01]  /*6680*/  SEL R5, R5, 0xffffffe0, !P2 ;  /* 0xffffffe005057807 */ /* 0x000fe20005000000 */
[----:B------:R-:W-:Y:S01]  /*6690*/  @!P6 IMAD.MOV.U32 R218, RZ, RZ, R209 ;  /* 0x000000ffffdae224 */ /* 0x000fe200078e00d1 */
[----:B------:R-:W-:Y:S05]  /*66a0*/  @P0 BRA `(.L_x_93) ;  /* 0x000000e000000947 */ /* 0x000fea0003800000 */
[----:B-123--:R-:W-:Y:S01]  /*66b0*/  SHF.R.S32.HI R4, RZ, 0x1f, R17 ;  /* 0x0000001fff047819 */ /* 0x00efe20000011411 */
[----:B------:R-:W-:Y:S01]  /*66c0*/  IMAD.WIDE R24, R134, 0x2, R10 ;  /* 0x0000000286187825 */ /* 0x000fe200078e020a */
[----:B------:R-:W-:Y:S02]  /*66d0*/  SHF.R.S32.HI R13, RZ, 0x1f, R16 ;  /* 0x0000001fff0d7819 */ /* 0x000fe40000011410 */
[----:B------:R-:W-:Y:S01]  /*66e0*/  LEA.HI R15, R4, R17, RZ, 0x3 ;  /* 0x00000011040f7211 */ /* 0x000fe200078f18ff */
[----:B------:R-:W-:Y:S01]  /*66f0*/  IMAD.SHL.U32 R4, R2, 0x2, RZ ;  /* 0x0000000202047824 */ /* 0x000fe200078e00ff */
[----:B------:R-:W-:-:S02]  /*6700*/  LEA.HI R13, R13, R16, RZ, 0x3 ;  /* 0x000000100d0d7211 */ /* 0x000fc400078f18ff */
[----:B------:R-:W-:Y:S02]  /*6710*/  LOP3.LUT R15, R15, 0xfffffff8, RZ, 0xc0, !PT ;  /* 0xfffffff80f0f7812 */ /* 0x000fe400078ec0ff */
[----:B------:R-:W-:Y:S01]  /*6720*/  LOP3.LUT R13, R13, 0xfffffff8, RZ, 0xc0, !PT ;  /* 0xfffffff80d0d7812 */ /* 0x000fe200078ec0ff */
[----:B------:R-:W-:Y:S01]  /*6730*/  @!PT LDS RZ, [RZ] ;  /* 0x00000000fffff984 */ /* 0x000fe20000000800 */
[----:B------:R1:W-:Y:S02]  /*6740*/  LDGSTS.E.BYPASS.LTC128B.128 [R4+0xc100], [R24.64], !P5 ;  /* 0x0c10000018047fae */ /* 0x0003e4000e901d46 */
[----:B------:R-:W-:-:S04]  /*6750*/  IMAD.WIDE R14, R15, 0x2, R10 ;  /* 0x000000020f0e7825 */ /* 0x000fc800078e020a */
[----:B------:R-:W-:Y:S01]  /*6760*/  IMAD.WIDE R10, R13, 0x2, R10 ;  /* 0x000000020d0a7825 */ /* 0x000fe200078e020a */
[----:B------:R1:W-:Y:S04]  /*6770*/  LDGSTS.E.BYPASS.LTC128B.128 [R4+0x10100], [R14.64], !P3 ;  /* 0x101000000e047fae */ /* 0x0003e8000d901d46 */
[----:B------:R1:W-:Y:S02]  /*6780*/  LDGSTS.E.BYPASS.LTC128B.128 [R4+0x14100], [R10.64], !P4 ;  /* 0x141000000a047fae */ /* 0x0003e4000e101d46 */
.L_x_93:
[----:B-123--:R-:W-:Y:S05]  /*6790*/  BSYNC B0 ;  /* 0x0000000000007941 */ /* 0x00efea0003800000 */
.L_x_92:
        /* <DEDUP_REMOVED lines=20> */
.L_x_95:
[----:B------:R-:W-:Y:S05]  /*68e0*/  BSYNC B0 ;  /* 0x0000000000007941 */ /* 0x000fea0003800000 */
.L_x_94:
[----:B------:R-:W-:Y:S01]  /*68f0*/  IADD3 R4, R6, 0x40, RZ ;  /* 0x0000004006047810 */ /* 0x000fe20007ffe0ff */
[----:B--2---:R2:W4:Y:S01]  /*6900*/  SHFL.IDX PT, R13, R9, 0x2, 0x181f ;  /* 0x00581f00090d7f89 */ /* 0x00452200000e0000 */
        /* <DEDUP_REMOVED lines=18> */
.L_x_97:
[----:B------:R-:W-:Y:S05]  /*6a30*/  BSYNC B0 ;  /* 0x0000000000007941 */ /* 0x000fea0003800000 */
.L_x_96:
[----:B------:R-:W-:Y:S01]  /*6a40*/  IADD3 R10, R6, 0x60, RZ ;  /* 0x00000060060a7810 */ /* 0x000fe20007ffe0ff */
[----:B------:R-:W-:Y:S01]  /*6a50*/  IMAD.MOV.U32 R212, RZ, RZ, c[0x0][0x2b8] ;  /* 0x0000ae00ffd47624 */ /* 0x000fe200078e00ff */
[----:B---3--:R3:W-:Y:S01]  /*6a60*/  SHFL.IDX PT, R12, R8, 0x3, 0x181f ;  /* 0x00781f00080c7f89 */ /* 0x0087e200000e0000 */
[----:B------:R-:W-:Y:S01]  /*6a70*/  IADD3 R4, R83, -0x40, RZ ;  /* 0xffffffc053047810 */ /* 0x000fe20007ffe0ff */
[----:B------:R-:W-:Y:S01]  /*6a80*/  IMAD.MOV.U32 R214, RZ, RZ, RZ ;  /* 0x000000ffffd67224 */ /* 0x000fe200078e00ff */
[----:B------:R-:W-:Y:S01]  /*6a90*/  ISETP.GE.AND P0, PT, R10, R51, PT ;  /* 0x000000330a00720c */ /* 0x000fe20003f06270 */
[----:B----4-:R4:W1:Y:S01]  /*6aa0*/  SHFL.IDX PT, R13, R9, 0x3, 0x181f ;  /* 0x00781f00090d7f89 */ /* 0x01086200000e0000 */
[----:B------:R-:W-:Y:S01]  /*6ab0*/  ISETP.NE.AND P2, PT, R212, 0x1, PT ;  /* 0x00000001d400780c */ /* 0x000fe20003f45270 */
[----:B------:R-:W-:Y:S01]  /*6ac0*/  IMAD.IADD R6, R217, 0x1, R4 ;  /* 0x00000001d9067824 */ /* 0x000fe200078e0204 */
[----:B-----5:R-:W-:-:S03]  /*6ad0*/  SHF.R.S32.HI R213, RZ, 0x1f, R218 ;  /* 0x0000001fffd57819 */ /* 0x020fc600000114da */
[C---:B------:R-:W-:Y:S01]  /*6ae0*/  IMAD.IADD R215, R6.reuse, 0x1, R208 ;  /* 0x0000000106d77824 */ /* 0x040fe200078e02d0 */
[----:B------:R-:W-:Y:S01]  /*6af0*/  ISETP.GE.AND P1, PT, R6, R85, PT ;  /* 0x000000550600720c */ /* 0x000fe20003f26270 */
[----:B------:R-:W-:-:S03]  /*6b00*/  IMAD R213, R213, c[0x0][0x2b0], RZ ;  /* 0x0000ac00d5d57a24 */ /* 0x000fc600078e02ff */
[----:B------:R-:W-:Y:S01]  /*6b10*/  ISETP.GT.OR P1, PT, R217, 0x3f, P1 ;  /* 0x0000003fd900780c */ /* 0x000fe20000f24670 */
[----:B------:R-:W-:Y:S01]  /*6b20*/  IMAD R213, R218, c[0x0][0x2b4], R213 ;  /* 0x0000ad00dad57a24 */ /* 0x000fe200078e02d5 */
[----:B------:R-:W-:Y:S01]  /*6b30*/  @!P0 SHF.R.S32.HI R10, RZ, 0x1f, R17 ;  /* 0x0000001fff0a8819 */ /* 0x000fe20000011411 */
[----:B------:R-:W-:-:S03]  /*6b40*/  @P2 IMAD.HI.U32 R6, R215, c[0x0][0x2bc], RZ ;  /* 0x0000af00d7062a27 */ /* 0x000fc600078e00ff */
[----:B------:R-:W-:Y:S01]  /*6b50*/  @!P0 LEA.HI R10, R10, R17, RZ, 0x3 ;  /* 0x000000110a0a8211 */ /* 0x000fe200078f18ff */
[----:B------:R-:W-:Y:S01]  /*6b60*/  IMAD.WIDE.U32 R218, R218, c[0x0][0x2b0], RZ ;  /* 0x0000ac00dada7a25 */ /* 0x000fe200078e00ff */
[----:B-123--:R-:W-:Y:S02]  /*6b70*/  LOP3.LUT R8, R8, 0xfffffffd, RZ, 0xc0, !PT ;  /* 0xfffffffd08087812 */ /* 0x00efe400078ec0ff */
[----:B------:R-:W-:Y:S01]  /*6b80*/  @!P0 LOP3.LUT R10, R10, 0xfffffff8, RZ, 0xc0, !PT ;  /* 0xfffffff80a0a8812 */ /* 0x000fe200078ec0ff */
[----:B------:R-:W-:Y:S01]  /*6b90*/  IMAD.IADD R213, R219, 0x1, R213 ;  /* 0x00000001dbd57824 */ /* 0x000fe200078e02d5 */
[----:B----4-:R-:W-:Y:S01]  /*6ba0*/  @!P0 SHF.R.S32.HI R9, RZ, 0x1f, R16 ;  /* 0x0000001fff098819 */ /* 0x010fe20000011410 */
[----:B------:R-:W-:Y:S01]  /*6bb0*/  @!P0 IMAD.WIDE R14, R134, 0x2, R12 ;  /* 0x00000002860e8825 */ /* 0x000fe200078e020c */
[----:B------:R-:W-:Y:S02]  /*6bc0*/  @P2 LOP3.LUT R8, R8, 0x2, RZ, 0xfc, !PT ;  /* 0x0000000208082812 */ /* 0x000fe400078efcff */
[----:B------:R-:W-:Y:S01]  /*6bd0*/  @!P0 LEA.HI R9, R9, R16, RZ, 0x3 ;  /* 0x0000001009098211 */ /* 0x000fe200078f18ff */
[----:B------:R-:W-:Y:S01]  /*6be0*/  IMAD.MOV.U32 R8, RZ, RZ, R215 ;  /* 0x000000ffff087224 */ /* 0x000fe200078e00d7 */
[----:B------:R-:W-:Y:S01]  /*6bf0*/  @P2 SHF.R.U32.HI R8, RZ, c[0x0][0x2c0], R6 ;  /* 0x0000b000ff082a19 */ /* 0x000fe20000011606 */
[----:B------:R-:W-:Y:S01]  /*6c00*/  @!P0 IMAD.SHL.U32 R6, R2, 0x2, RZ ;  /* 0x0000000202068824 */ /* 0x000fe200078e00ff */
[----:B------:R-:W-:Y:S01]  /*6c10*/  @!P0 LOP3.LUT R9, R9, 0xfffffff8, RZ, 0xc0, !PT ;  /* 0xfffffff809098812 */ /* 0x000fe200078ec0ff */
[----:B------:R-:W-:Y:S01]  /*6c20*/  @!P0 IMAD.WIDE R30, R10, 0x2, R12 ;  /* 0x000000020a1e8825 */ /* 0x000fe200078e020c */
[----:B------:R-:W-:-:S02]  /*6c30*/  @!P1 IADD3 R11, P2, R8, R218, RZ ;  /* 0x000000da080b9210 */ /* 0x000fc40007f5e0ff */
[----:B------:R-:W-:Y:S01]  /*6c40*/  @!PT LDS RZ, [RZ] ;  /* 0x00000000fffff984 */ /* 0x000fe20000000800 */
[----:B------:R1:W-:Y:S01]  /*6c50*/  @!P0 LDGSTS.E.BYPASS.LTC128B.128 [R6+0xf100], [R14.64], !P5 ;  /* 0x0f1000000e068fae */ /* 0x0003e2000e901d46 */
[----:B------:R-:W-:Y:S01]  /*6c60*/  @!P0 IMAD.WIDE R12, R9, 0x2, R12 ;  /* 0x00000002090c8825 */ /* 0x000fe200078e020c */
[----:B------:R-:W-:Y:S02]  /*6c70*/  @!P1 LEA.HI.X.SX32 R10, R8, R213, 0x1, P2 ;  /* 0x000000d5080a9211 */ /* 0x000fe400010f0eff */
[----:B------:R1:W-:Y:S01]  /*6c80*/  @!P0 LDGSTS.E.BYPASS.LTC128B.128 [R6+0x13100], [R30.64], !P3 ;  /* 0x131000001e068fae */ /* 0x0003e2000d901d46 */
[----:B------:R-:W-:-:S03]  /*6c90*/  @!P1 LEA R26, P2, R11, c[0x0][0x2a0], 0x2 ;  /* 0x0000a8000b1a9a11 */ /* 0x000fc600078410ff */
[----:B------:R1:W-:Y:S01]  /*6ca0*/  @!P0 LDGSTS.E.BYPASS.LTC128B.128 [R6+0x17100], [R12.64], !P4 ;  /* 0x171000000c068fae */ /* 0x0003e2000e101d46 */
[----:B------:R-:W-:-:S03]  /*6cb0*/  @!P1 LEA.HI.X R27, R11, c[0x0][0x2a4], R10, 0x2, P2 ;  /* 0x0000a9000b1b9a11 */ /* 0x000fc600010f140a */
[----:B------:R-:W0:Y:S04]  /*6cc0*/  LDGDEPBAR ;  /* 0x00000000000079af */ /* 0x000e280000000000 */
[----:B------:R-:W-:Y:S06]  /*6cd0*/  BAR.SYNC.DEFER_BLOCKING 0x0 ;  /* 0x0000000000007b1d */ /* 0x000fec0000010000 */
[----:B------:R-:W2:Y:S01]  /*6ce0*/  @!P1 LDG.E R214, [R26.64] ;  /* 0x000000061ad69981 */ /* 0x000ea2000c1e1900 */
[----:B------:R-:W-:Y:S01]  /*6cf0*/  IMAD.MOV R8, RZ, RZ, -R8 ;  /* 0x000000ffff087224 */ /* 0x000fe200078e0a08 */
[----:B------:R-:W-:Y:S01]  /*6d00*/  ISETP.GE.AND P6, PT, R134, c[0x0][0x1d4], PT ;  /* 0x0000750086007a0c */ /* 0x000fe20003fc6270 */
[----:B-1----:R-:W-:Y:S01]  /*6d10*/  IMAD R6, R88, c[0x0][0x1e8], RZ ;  /* 0x00007a0058067a24 */ /* 0x002fe200078e02ff */
[----:B------:R-:W-:Y:S01]  /*6d20*/  ISETP.GE.AND P5, PT, R17, c[0x0][0x1d4], PT ;  /* 0x0000750011007a0c */ /* 0x000fe20003fa6270 */
[----:B------:R-:W-:Y:S01]  /*6d30*/  IMAD R215, R8, c[0x0][0x2b8], R215 ;  /* 0x0000ae0008d77a24 */ /* 0x000fe200078e02d7 */
[----:B------:R-:W-:Y:S01]  /*6d40*/  ISETP.GE.AND P4, PT, R16, c[0x0][0x1d4], PT ;  /* 0x0000750010007a0c */ /* 0x000fe20003f86270 */
[----:B------:R-:W-:Y:S01]  /*6d50*/  IMAD.WIDE.U32 R80, R207, c[0x0][0x1e8], RZ ;  /* 0x00007a00cf507a25 */ /* 0x000fe200078e00ff */
[----:B------:R-:W-:-:S02]  /*6d60*/  ISETP.GT.AND P3, PT, R217, 0x3f, PT ;  /* 0x0000003fd900780c */ /* 0x000fc40003f64270 */
[----:B------:R-:W-:Y:S01]  /*6d70*/  SHF.R.S32.HI R25, RZ, 0x1f, R215 ;  /* 0x0000001fff197819 */ /* 0x000fe200000114d7 */
[----:B------:R-:W-:-:S04]  /*6d80*/  IMAD.WIDE.U32 R10, R215, c[0x0][0x1e0], RZ ;  /* 0x00007800d70a7a25 */ /* 0x000fc800078e00ff */
[----:B------:R-:W-:Y:S02]  /*6d90*/  IMAD R8, R25, c[0x0][0x1e0], RZ ;  /* 0x0000780019087a24 */ /* 0x000fe400078e02ff */
[----:B------:R-:W-:Y:S02]  /*6da0*/  IMAD R211, R207, c[0x0][0x1ec], R6 ;  /* 0x00007b00cfd37a24 */ /* 0x000fe400078e0206 */
[----:B------:R-:W-:Y:S02]  /*6db0*/  IMAD R8, R215, c[0x0][0x1e4], R8 ;  /* 0x00007900d7087a24 */ /* 0x000fe400078e0208 */
[----:B------:R-:W-:Y:S02]  /*6dc0*/  IMAD.IADD R211, R81, 0x1, R211 ;  /* 0x0000000151d37824 */ /* 0x000fe400078e02d3 */
[----:B------:R-:W-:Y:S02]  /*6dd0*/  IMAD.IADD R9, R11, 0x1, R8 ;  /* 0x000000010b097824 */ /* 0x000fe400078e0208 */
[----:B------:R-:W-:-:S02]  /*6de0*/  IMAD.MOV.U32 R8, RZ, RZ, R10 ;  /* 0x000000ffff087224 */ /* 0x000fc400078e000a */
[----:B------:R-:W-:Y:S02]  /*6df0*/  IMAD.IADD R4, R85, 0x1, -R4 ;  /* 0x0000000155047824 */ /* 0x000fe400078e0a04 */
[----:B------:R-:W-:Y:S02]  /*6e00*/  IMAD R88, R88, c[0x0][0x210], RZ ;  /* 0x0000840058587a24 */ /* 0x000fe400078e02ff */
[----:B------:R-:W-:-:S05]  /*6e10*/  IMAD.IADD R21, R4, 0x1, -R23 ;  /* 0x0000000104157824 */ /* 0x000fca00078e0a17 */
[----:B------:R-:W-:-:S13]  /*6e20*/  ISETP.GE.AND P1, PT, R21, 0x1, PT ;  /* 0x000000011500780c */ /* 0x000fda0003f26270 */
[----:B------:R-:W-:Y:S02]  /*6e30*/  @P1 SHF.R.S32.HI R6, RZ, 0x1f, R17 ;  /* 0x0000001fff061819 */ /* 0x000fe40000011411 */
[----:B------:R-:W-:Y:S02]  /*6e40*/  @P1 SHF.R.S32.HI R19, RZ, 0x1f, R16 ;  /* 0x0000001fff131819 */ /* 0x000fe40000011410 */
[----:B--2---:R-:W-:Y:S01]  /*6e50*/  SHF.R.S32.HI R24, RZ, 0x1f, R214 ;  /* 0x0000001fff187819 */ /* 0x004fe200000114d6 */
[----:B------:R-:W-:-:S04]  /*6e60*/  IMAD.WIDE.U32 R12, R214, c[0x0][0x1f0], R8 ;  /* 0x00007c00d60c7a25 */ /* 0x000fc800078e0008 */
[----:B------:R-:W-:-:S04]  /*6e70*/  IMAD R9, R24, c[0x0][0x1f0], RZ ;  /* 0x00007c0018097a24 */ /* 0x000fc800078e02ff */
[----:B------:R-:W-:Y:S01]  /*6e80*/  IMAD R10, R214, c[0x0][0x1f4], R9 ;  /* 0x00007d00d60a7a24 */ /* 0x000fe200078e0209 */
[----:B------:R-:W-:Y:S01]  /*6e90*/  IADD3 R9, P0, R80, R12, RZ ;  /* 0x0000000c50097210 */ /* 0x000fe20007f1e0ff */
[----:B------:R-:W-:-:S03]  /*6ea0*/  @P1 IMAD.SHL.U32 R12, R2, 0x2, RZ ;  /* 0x00000002020c1824 */ /* 0x000fc600078e00ff */
[----:B------:R-:W-:Y:S02]  /*6eb0*/  IADD3.X R10, R211, R13, R10, P0, !PT ;  /* 0x0000000dd30a7210 */ /* 0x000fe400007fe40a */
[----:B------:R-:W-:-:S04]  /*6ec0*/  LEA R11, P0, R9, c[0x0][0x1c8], 0x1 ;  /* 0x00007200090b7a11 */ /* 0x000fc800078008ff */
[----:B------:R-:W-:Y:S01]  /*6ed0*/  LEA.HI.X R10, R9, c[0x0][0x1cc], R10, 0x1, P0 ;  /* 0x00007300090a7a11 */ /* 0x000fe200000f0c0a */
[----:B------:R-:W-:Y:S01]  /*6ee0*/  SHFL.IDX PT, R26, R11, RZ, 0x181f ;  /* 0x00181fff0b1a7589 */ /* 0x000fe200000e0000 */
[----:B------:R-:W-:-:S03]  /*6ef0*/  ISETP.GE.AND P0, PT, R21, 0x21, PT ;  /* 0x000000211500780c */ /* 0x000fc60003f06270 */
[----:B------:R-:W1:Y:S04]  /*6f00*/  SHFL.IDX PT, R27, R10, RZ, 0x181f ;  /* 0x00181fff0a1b7589 */ /* 0x000e6800000e0000 */
[----:B------:R2:W-:Y:S04]  /*6f10*/  SHFL.IDX PT, R14, R11, 0x1, 0x181f ;  /* 0x00381f000b0e7f89 */ /* 0x0005e800000e0000 */
[----:B------:R3:W4:Y:S02]  /*6f20*/  SHFL.IDX PT, R15, R10, 0x1, 0x181f ;  /* 0x00381f000a0f7f89 */ /* 0x00072400000e0000 */
[----:B------:R-:W-:Y:S01]  /*6f30*/  @P0 SHF.R.S32.HI R8, RZ, 0x1f, R17 ;  /* 0x0000001fff080819 */ /* 0x000fe20000011411 */
[----:B------:R-:W-:Y:S01]  /*6f40*/  @P0 IMAD.SHL.U32 R9, R2, 0x2, RZ ;  /* 0x0000000202090824 */ /* 0x000fe200078e00ff */
[----:B------:R-:W-:-:S02]  /*6f50*/  @P0 SHF.R.S32.HI R13, RZ, 0x1f, R16 ;  /* 0x0000001fff0d0819 */ /* 0x000fc40000011410 */
[----:B------:R-:W-:-:S04]  /*6f60*/  @P0 LEA.HI R8, R8, R17, RZ, 0x3 ;  /* 0x0000001108080211 */ /* 0x000fc800078f18ff */
[----:B------:R-:W-:Y:S01]  /*6f70*/  @P0 LOP3.LUT R8, R8, 0xfffffff8, RZ, 0xc0, !PT ;  /* 0xfffffff808080812 */ /* 0x000fe200078ec0ff */
[----:B-1----:R-:W-:Y:S01]  /*6f80*/  @P1 IMAD.WIDE R32, R134, 0x2, R26 ;  /* 0x0000000286201825 */ /* 0x002fe200078e021a */
[----:B--2---:R-:W-:Y:S02]  /*6f90*/  @P1 LEA.HI R11, R6, R17, RZ, 0x3 ;  /* 0x00000011060b1211 */ /* 0x004fe400078f18ff */
[-C--:B------:R-:W-:Y:S02]  /*6fa0*/  @P0 LEA.HI R6, R13, R16.reuse, RZ, 0x3 ;  /* 0x000000100d060211 */ /* 0x080fe400078f18ff */
[----:B------:R1:W-:Y:S01]  /*6fb0*/  @P1 LDGSTS.E.BYPASS.LTC128B.128 [R12+0x6100], [R32.64], !P6 ;  /* 0x06100000200c1fae */ /* 0x0003e2000f101d46 */
[----:B---3--:R-:W-:Y:S01]  /*6fc0*/  @P1 LEA.HI R10, R19, R16, RZ, 0x3 ;  /* 0x00000010130a1211 */ /* 0x008fe200078f18ff */
[--C-:B----4-:R-:W-:Y:S01]  /*6fd0*/  @P0 IMAD.WIDE R36, R134, 0x2, R14.reuse ;  /* 0x0000000286240825 */ /* 0x110fe200078e020e */
[----:B------:R-:W-:Y:S02]  /*6fe0*/  @P1 LOP3.LUT R11, R11, 0xfffffff8, RZ, 0xc0, !PT ;  /* 0xfffffff80b0b1812 */ /* 0x000fe400078ec0ff */
[----:B------:R-:W-:Y:S01]  /*6ff0*/  @P1 LOP3.LUT R10, R10, 0xfffffff8, RZ, 0xc0, !PT ;  /* 0xfffffff80a0a1812 */ /* 0x000fe200078ec0ff */
[----:B------:R-:W-:Y:S01]  /*7000*/  @P0 IMAD.WIDE R34, R8, 0x2, R14 ;  /* 0x0000000208220825 */ /* 0x000fe200078e020e */
[----:B------:R-:W-:-:S02]  /*7010*/  @P0 LOP3.LUT R6, R6, 0xfffffff8, RZ, 0xc0, !PT ;  /* 0xfffffff806060812 */ /* 0x000fc400078ec0ff */
[----:B------:R-:W-:Y:S01]  /*7020*/  SHF.R.S32.HI R19, RZ, 0x5, R3 ;  /* 0x00000005ff137819 */ /* 0x000fe20000011403 */
[----:B------:R-:W-:-:S04]  /*7030*/  @P1 IMAD.WIDE R30, R11, 0x2, R26 ;  /* 0x000000020b1e1825 */ /* 0x000fc800078e021a */
[----:B------:R-:W-:Y:S01]  /*7040*/  @P1 IMAD.WIDE R10, R10, 0x2, R26 ;  /* 0x000000020a0a1825 */ /* 0x000fe200078e021a */
[----:B------:R1:W-:Y:S03]  /*7050*/  @P1 LDGSTS.E.BYPASS.LTC128B.128 [R12+0x8100], [R30.64], !P5 ;  /* 0x081000001e0c1fae */ /* 0x0003e6000e901d46 */
[----:B------:R-:W-:Y:S01]  /*7060*/  @P0 IMAD.WIDE R14, R6, 0x2, R14 ;  /* 0x00000002060e0825 */ /* 0x000fe200078e020e */
[----:B------:R1:W-:Y:S01]  /*7070*/  @P1 LDGSTS.E.BYPASS.LTC128B.128 [R12+0xa100], [R10.64], !P4 ;  /* 0x0a1000000a0c1fae */ /* 0x0003e2000e101d46 */
[----:B------:R-:W-:Y:S02]  /*7080*/  SEL R6, RZ, 0x10, P4 ;  /* 0x00000010ff067807 */ /* 0x000fe40002000000 */
[C---:B------:R-:W-:Y:S01]  /*7090*/  IMAD.WIDE.U32 R26, R207.reuse, c[0x0][0x210], RZ ;  /* 0x00008400cf1a7a25 */ /* 0x040fe200078e00ff */
[----:B------:R1:W-:Y:S03]  /*70a0*/  @P0 LDGSTS.E.BYPASS.LTC128B.128 [R9+0x7100], [R36.64], !P6 ;  /* 0x0710000024090fae */ /* 0x0003e6000f101d46 */
[----:B------:R-:W-:Y:S01]  /*70b0*/  IMAD R13, R207, c[0x0][0x214], R88 ;  /* 0x00008500cf0d7a24 */ /* 0x000fe200078e0258 */
[----:B------:R1:W-:Y:S03]  /*70c0*/  @P0 LDGSTS.E.BYPASS.LTC128B.128 [R9+0x9100], [R34.64], !P5 ;  /* 0x0910000022090fae */ /* 0x0003e6000e901d46 */
[----:B------:R-:W-:Y:S01]  /*70d0*/  IMAD.IADD R210, R27, 0x1, R13 ;  /* 0x000000011bd27824 */ /* 0x000fe200078e020d */
[----:B------:R1:W-:Y:S01]  /*70e0*/  @P0 LDGSTS.E.BYPASS.LTC128B.128 [R9+0xb100], [R14.64], !P4 ;  /* 0x0b1000000e090fae */ /* 0x0003e2000e101d46 */
[----:B------:R-:W-:-:S03]  /*70f0*/  ISETP.LT.AND P0, PT, RZ, c[0x0][0x27c], PT ;  /* 0x00009f00ff007a0c */ /* 0x000fc60003f01270 */
[----:B------:R-:W0:Y:S10]  /*7100*/  LDGDEPBAR ;  /* 0x00000000000079af */ /* 0x000e340000000000 */
[----:B------:R-:W-:Y:S05]  /*7110*/  @P0 BRA `(.L_x_98) ;  /* 0x0000002000000947 */ /* 0x000fea0003800000 */
[----:B------:R-:W-:-:S04]  /*7120*/  DEPBAR.LE SB0, 0x1 ;  /* 0x000080400000791a */ /* 0x000fc80000000000 */
[----:B------:R-:W-:Y:S05]  /*7130*/  BRA `(.L_x_99) ;  /* 0x00005c1000007947 */ /* 0x000fea0003800000 */
.L_x_98:
[----:B------:R-:W-:Y:S01]  /*7140*/  SHF.R.S32.HI R8, RZ, 0x1f, R87 ;  /* 0x0000001fff087819 */ /* 0x000fe20000011457 */
[----:B-1----:R-:W-:Y:S01]  /*7150*/  IMAD.WIDE.U32 R12, R87, c[0x0][0x280], RZ ;  /* 0x0000a000570c7a25 */ /* 0x002fe200078e00ff */
[----:B------:R-:W-:Y:S01]  /*7160*/  ULDC.U8 UR4, c[0x0][0x298] ;  /* 0x0000a60000047ab9 */ /* 0x000fe20000000000 */
[----:B------:R-:W-:Y:S01]  /*7170*/  LEA.HI R29, R29, R84, RZ, 0x2 ;  /* 0x000000541d1d7211 */ /* 0x000fe200078f10ff */
[----:B------:R-:W-:Y:S01]  /*7180*/  BSSY B2, `(.L_x_99) ;  /* 0x00005bc000027945 */ /* 0x000fe20003800000 */
[C---:B------:R-:W-:Y:S01]  /*7190*/  IMAD R10, R8.reuse, c[0x0][0x280], RZ ;  /* 0x0000a000080a7a24 */ /* 0x040fe200078e02ff */
[----:B------:R-:W-:Y:S01]  /*71a0*/  ISETP.NE.AND P1, PT, RZ, UR4, PT ;  /* 0x00000004ff007c0c */ /* 0x000fe2000bf25270 */
[----:B------:R-:W-:Y:S01]  /*71b0*/  IMAD R8, R8, c[0x0][0x290], RZ ;  /* 0x0000a40008087a24 */ /* 0x000fe200078e02ff */
[----:B------:R-:W-:Y:S01]  /*71c0*/  LEA R48, P0, R12, c[0x0][0x270], 0x1 ;  /* 0x00009c000c307a11 */ /* 0x000fe200078008ff */
[C---:B------:R-:W-:Y:S02]  /*71d0*/  IMAD R9, R87.reuse, c[0x0][0x284], R10 ;  /* 0x0000a10057097a24 */ /* 0x040fe400078e020a */
[----:B------:R-:W-:-:S02]  /*71e0*/  IMAD R8, R87, c[0x0][0x294], R8 ;  /* 0x0000a50057087a24 */ /* 0x000fc400078e0208 */
[----:B------:R-:W-:Y:S02]  /*71f0*/  IMAD.IADD R9, R9, 0x1, R13 ;  /* 0x0000000109097824 */ /* 0x000fe400078e020d */
[----:B------:R-:W-:-:S03]  /*7200*/  IMAD.WIDE.U32 R10, R87, c[0x0][0x290], RZ ;  /* 0x0000a400570a7a25 */ /* 0x000fc600078e00ff */
[----:B------:R-:W-:Y:S01]  /*7210*/  LEA.HI.X R49, R12, c[0x0][0x274], R9, 0x1, P0 ;  /* 0x00009d000c317a11 */ /* 0x000fe200000f0c09 */
[----:B------:R-:W-:Y:S01]  /*7220*/  IMAD.IADD R8, R8, 0x1, R11 ;  /* 0x0000000108087824 */ /* 0x000fe200078e020b */
[----:B------:R-:W-:Y:S02]  /*7230*/  LOP3.LUT R9, R29, 0xfffffffc, RZ, 0xc0, !PT ;  /* 0xfffffffc1d097812 */ /* 0x000fe400078ec0ff */
[C---:B------:R-:W-:Y:S02]  /*7240*/  LEA R52, P0, R10.reuse, c[0x0][0x288], 0x1 ;  /* 0x0000a2000a347a11 */ /* 0x040fe400078008ff */
[----:B------:R-:W-:Y:S02]  /*7250*/  SHF.R.S32.HI R29, RZ, 0x2, R29 ;  /* 0x00000002ff1d7819 */ /* 0x000fe4000001141d */
[----:B------:R-:W-:Y:S02]  /*7260*/  IADD3 R54, -R9, R84, RZ ;  /* 0x0000005409367210 */ /* 0x000fe40007ffe1ff */
[----:B------:R-:W-:Y:S01]  /*7270*/  LEA.HI.X R53, R10, c[0x0][0x28c], R8, 0x1, P0 ;  /* 0x0000a3000a357a11 */ /* 0x000fe200000f0c08 */
[----:B------:R-:W-:Y:S01]  /*7280*/  IMAD R8, R86, 0x80, R29 ;  /* 0x0000008056087824 */ /* 0x000fe200078e021d */
[----:B------:R-:W-:Y:S01]  /*7290*/  SHF.L.U32 R28, R54, 0x3, RZ ;  /* 0x00000003361c7819 */ /* 0x000fe200000006ff */
[----:B------:R-:W-:Y:S05]  /*72a0*/  @!P1 BRA `(.L_x_100) ;  /* 0x00002b0000009947 */ /* 0x000fea0003800000 */
[----:B------:R-:W-:Y:S01]  /*72b0*/  ISETP.GE.AND P0, PT, R8, R51, PT ;  /* 0x000000330800720c */ /* 0x000fe20003f06270 */
[----:B------:R-:W-:Y:S01]  /*72c0*/  BSSY B0, `(.L_x_101) ;  /* 0x000004d000007945 */ /* 0x000fe20003800000 */
[----:B------:R-:W-:Y:S01]  /*72d0*/  SHF.L.U32 R13, R54, 0x2, RZ ;  /* 0x00000002360d7819 */ /* 0x000fe200000006ff */
        /* <DEDUP_REMOVED lines=12> */
[----:B------:R-:W-:Y:S05]  /*73a0*/  @P0 BRA `(.L_x_102) ;  /* 0x000003e000000947 */ /* 0x000fea0003800000 */
[C---:B------:R-:W-:Y:S01]  /*73b0*/  IADD3 R11, R13.reuse, 0x10, RZ ;  /* 0x000000100d0b7810 */ /* 0x040fe20007ffe0ff */
[----:B------:R-:W-:Y:S01]  /*73c0*/  CS2R R44, SRZ ;  /* 0x00000000002c7805 */ /* 0x000fe2000001ff00 */
[----:B------:R-:W-:Y:S01]  /*73d0*/  ISETP.GE.AND P1, PT, R13, c[0x0][0x27c], PT ;  /* 0x00009f000d007a0c */ /* 0x000fe20003f26270 */
[----:B------:R-:W-:Y:S01]  /*73e0*/  CS2R R38, SRZ ;  /* 0x0000000000267805 */ /* 0x000fe2000001ff00 */
[----:B------:R-:W-:-:S02]  /*73f0*/  ISETP.GE.AND P0, PT, R11, c[0x0][0x27c], PT ;  /* 0x00009f000b007a0c */ /* 0x000fc40003f06270 */
[----:B------:R-:W-:Y:S01]  /*7400*/  IADD3 R9, R13, 0x20, RZ ;  /* 0x000000200d097810 */ /* 0x000fe20007ffe0ff */
[----:B------:R-:W-:Y:S01]  /*7410*/  CS2R R40, SRZ ;  /* 0x0000000000287805 */ /* 0x000fe2000001ff00 */
[----:B------:R-:W-:-:S07]  /*7420*/  CS2R R34, SRZ ;  /* 0x0000000000227805 */ /* 0x000fce000001ff00 */
[C---:B------:R-:W-:Y:S02]  /*7430*/  @!P1 IMAD.WIDE R36, R13.reuse, 0x2, R48 ;  /* 0x000000020d249825 */ /* 0x040fe400078e0230 */
[----:B------:R-:W-:Y:S02]  /*7440*/  @!P0 SHF.R.S32.HI R8, RZ, 0x1f, R11 ;  /* 0x0000001fff088819 */ /* 0x000fe4000001140b */
[----:B------:R-:W-:Y:S01]  /*7450*/  @!P1 IMAD.WIDE R14, R13, 0x2, R52 ;  /* 0x000000020d0e9825 */ /* 0x000fe200078e0234 */
[----:B------:R1:W5:Y:S01]  /*7460*/  @!P1 LD.E.64 R44, [R36.64] ;  /* 0x00000006242c9980 */ /* 0x000362000c101b00 */
[----:B------:R-:W-:-:S03]  /*7470*/  @!P0 LEA.HI R11, R8, R11, RZ, 0x2 ;  /* 0x0000000b080b8211 */ /* 0x000fc600078f10ff */
[----:B------:R2:W5:Y:S01]  /*7480*/  @!P1 LD.E.64 R38, [R14.64] ;  /* 0x000000060e269980 */ /* 0x000562000c101b00 */
[----:B------:R-:W-:Y:S02]  /*7490*/  @!P0 LOP3.LUT R11, R11, 0xfffffffc, RZ, 0xc0, !PT ;  /* 0xfffffffc0b0b8812 */ /* 0x000fe400078ec0ff */
[----:B------:R-:W-:-:S03]  /*74a0*/  ISETP.GE.AND P1, PT, R9, c[0x0][0x27c], PT ;  /* 0x00009f0009007a0c */ /* 0x000fc60003f26270 */
[----:B------:R-:W-:Y:S01]  /*74b0*/  @!P0 IMAD.WIDE R30, R11, 0x2, R48 ;  /* 0x000000020b1e8825 */ /* 0x000fe200078e0230 */
[----:B------:R-:W-:-:S03]  /*74c0*/  IADD3 R8, R13, 0x30, RZ ;  /* 0x000000300d087810 */ /* 0x000fc60007ffe0ff */
[----:B------:R-:W-:Y:S01]  /*74d0*/  @!P0 IMAD.WIDE R32, R11, 0x2, R52 ;  /* 0x000000020b208825 */ /* 0x000fe200078e0234 */
[----:B------:R3:W5:Y:S04]  /*74e0*/  @!P0 LD.E.64 R40, [R30.64] ;  /* 0x000000061e288980 */ /* 0x000768000c101b00 */
[----:B------:R4:W5:Y:S01]  /*74f0*/  @!P0 LD.E.64 R34, [R32.64] ;  /* 0x0000000620228980 */ /* 0x000962000c101b00 */
[----:B------:R-:W-:Y:S02]  /*7500*/  ISETP.GE.AND P0, PT, R8, c[0x0][0x27c], PT ;  /* 0x00009f0008007a0c */ /* 0x000fe40003f06270 */
[----:B------:R-:W-:-:S04]  /*7510*/  @!P1 SHF.R.S32.HI R10, RZ, 0x1f, R9 ;  /* 0x0000001fff0a9819 */ /* 0x000fc80000011409 */
[----:B------:R-:W-:-:S07]  /*7520*/  @!P1 LEA.HI R10, R10, R9, RZ, 0x2 ;  /* 0x000000090a0a9211 */ /* 0x000fce00078f10ff */
[----:B------:R-:W-:Y:S02]  /*7530*/  @!P0 SHF.R.S32.HI R9, RZ, 0x1f, R8 ;  /* 0x0000001fff098819 */ /* 0x000fe40000011408 */
[----:B------:R-:W-:Y:S02]  /*7540*/  @!P1 LOP3.LUT R11, R10, 0xfffffffc, RZ, 0xc0, !PT ;  /* 0xfffffffc0a0b9812 */ /* 0x000fe400078ec0ff */
[----:B------:R-:W-:Y:S01]  /*7550*/  @!P0 LEA.HI R9, R9, R8, RZ, 0x2 ;  /* 0x0000000809098211 */ /* 0x000fe200078f10ff */
[----:B-1----:R-:W-:-:S03]  /*7560*/  CS2R R36, SRZ ;  /* 0x0000000000247805 */ /* 0x002fc6000001ff00 */
[----:B------:R-:W-:Y:S01]  /*7570*/  @!P0 LOP3.LUT R9, R9, 0xfffffffc, RZ, 0xc0, !PT ;  /* 0xfffffffc09098812 */ /* 0x000fe200078ec0ff */
[C---:B--2---:R-:W-:Y:S01]  /*7580*/  @!P1 IMAD.WIDE R14, R11.reuse, 0x2, R48 ;  /* 0x000000020b0e9825 */ /* 0x044fe200078e0230 */
[----:B---3--:R-:W-:Y:S01]  /*7590*/  CS2R R30, SRZ ;  /* 0x00000000001e7805 */ /* 0x008fe2000001ff00 */
[----:B----4-:R-:W-:Y:S02]  /*75a0*/  CS2R R32, SRZ ;  /* 0x0000000000207805 */ /* 0x010fe4000001ff00 */
[----:B------:R-:W-:Y:S01]  /*75b0*/  @!P1 IMAD.WIDE R46, R11, 0x2, R52 ;  /* 0x000000020b2e9825 */ /* 0x000fe200078e0234 */
[----:B------:R-:W-:Y:S01]  /*75c0*/  IADD3 R8, R13, 0x50, RZ ;  /* 0x000000500d087810 */ /* 0x000fe20007ffe0ff */
[----:B------:R-:W-:Y:S01]  /*75d0*/  CS2R R10, SRZ ;  /* 0x00000000000a7805 */ /* 0x000fe2000001ff00 */
[----:B------:R1:W5:Y:S01]  /*75e0*/  @!P1 LD.E.64 R36, [R14.64] ;  /* 0x000000060e249980 */ /* 0x000362000c101b00 */
[----:B------:R-:W-:-:S03]  /*75f0*/  @!P0 IMAD.WIDE R42, R9, 0x2, R48 ;  /* 0x00000002092a8825 */ /* 0x000fc600078e0230 */
[----:B------:R2:W5:Y:S01]  /*7600*/  @!P1 LD.E.64 R30, [R46.64] ;  /* 0x000000062e1e9980 */ /* 0x000562000c101b00 */
[----:B------:R-:W-:Y:S01]  /*7610*/  @!P0 IMAD.WIDE R54, R9, 0x2, R52 ;  /* 0x0000000209368825 */ /* 0x000fe200078e0234 */
[----:B------:R-:W-:Y:S02]  /*7620*/  IADD3 R9, R13, 0x40, RZ ;  /* 0x000000400d097810 */ /* 0x000fe40007ffe0ff */
[----:B------:R3:W5:Y:S02]  /*7630*/  @!P0 LD.E.64 R32, [R42.64] ;  /* 0x000000062a208980 */ /* 0x000764000c101b00 */
[----:B------:R-:W-:Y:S02]  /*7640*/  ISETP.GE.AND P1, PT, R9, c[0x0][0x27c], PT ;  /* 0x00009f0009007a0c */ /* 0x000fe40003f26270 */
[----:B------:R4:W5:Y:S01]  /*7650*/  @!P0 LD.E.64 R10, [R54.64] ;  /* 0x00000006360a8980 */ /* 0x000962000c101b00 */
[----:B------:R-:W-:-:S10]  /*7660*/  ISETP.GE.AND P0, PT, R8, c[0x0][0x27c], PT ;  /* 0x00009f0008007a0c */ /* 0x000fd40003f06270 */
[----:B------:R-:W-:-:S03]  /*7670*/  @!P1 SHF.R.S32.HI R12, RZ, 0x1f, R9 ;  /* 0x0000001fff0c9819 */ /* 0x000fc60000011409 */
[----:B-1----:R-:W-:Y:S02]  /*7680*/  @!P0 SHF.R.S32.HI R15, RZ, 0x1f, R8 ;  /* 0x0000001fff0f8819 */ /* 0x002fe40000011408 */
[----:B------:R-:W-:Y:S02]  /*7690*/  @!P1 LEA.HI R12, R12, R9, RZ, 0x2 ;  /* 0x000000090c0c9211 */ /* 0x000fe400078f10ff */
[----:B------:R-:W-:Y:S02]  /*76a0*/  @!P0 LEA.HI R15, R15, R8, RZ, 0x2 ;  /* 0x000000080f0f8211 */ /* 0x000fe400078f10ff */
[----:B------:R-:W-:Y:S02]  /*76b0*/  @!P1 LOP3.LUT R9, R12, 0xfffffffc, RZ, 0xc0, !PT ;  /* 0xfffffffc0c099812 */ /* 0x000fe400078ec0ff */
[----:B------:R-:W-:Y:S01]  /*76c0*/  @!P0 LOP3.LUT R15, R15, 0xfffffffc, RZ, 0xc0, !PT ;  /* 0xfffffffc0f0f8812 */ /* 0x000fe200078ec0ff */
[----:B---3--:R-:W-:Y:S02]  /*76d0*/  CS2R R42, SRZ ;  /* 0x00000000002a7805 */ /* 0x008fe4000001ff00 */
[----:B--2---:R-:W-:Y:S01]  /*76e0*/  @!P1 IMAD.WIDE R46, R9, 0x2, R48 ;  /* 0x00000002092e9825 */ /* 0x004fe200078e0230 */
[----:B------:R-:W-:-:S03]  /*76f0*/  CS2R R74, SRZ ;  /* 0x00000000004a7805 */ /* 0x000fc6000001ff00 */
[----:B----4-:R-:W-:Y:S02]  /*7700*/  @!P1 IMAD.WIDE R54, R9, 0x2, R52 ;  /* 0x0000000209369825 */ /* 0x010fe400078e0234 */
[----:B------:R-:W-:Y:S02]  /*7710*/  CS2R R8, SRZ ;  /* 0x0000000000087805 */ /* 0x000fe4000001ff00 */
[----:B------:R-:W-:-:S04]  /*7720*/  @!P0 IMAD.WIDE R48, R15, 0x2, R48 ;  /* 0x000000020f308825 */ /* 0x000fc800078e0230 */
[----:B------:R-:W-:Y:S01]  /*7730*/  @!P0 IMAD.WIDE R52, R15, 0x2, R52 ;  /* 0x000000020f348825 */ /* 0x000fe200078e0234 */
[----:B------:R1:W5:Y:S01]  /*7740*/  @!P0 LD.E.64 R42, [R48.64] ;  /* 0x00000006302a8980 */ /* 0x000362000c101b00 */
[----:B------:R-:W-:-:S03]  /*7750*/  CS2R R14, SRZ ;  /* 0x00000000000e7805 */ /* 0x000fc6000001ff00 */
[----:B------:R1:W5:Y:S04]  /*7760*/  @!P1 LD.E.64 R8, [R54.64] ;  /* 0x0000000636089980 */ /* 0x000368000c101b00 */
[----:B------:R1:W5:Y:S04]  /*7770*/  @!P1 LD.E.64 R14, [R46.64] ;  /* 0x000000062e0e9980 */ /* 0x000368000c101b00 */
[----:B------:R1:W5:Y:S02]  /*7780*/  @!P0 LD.E.64 R74, [R52.64] ;  /* 0x00000006344a8980 */ /* 0x000364000c101b00 */
.L_x_102:
[----:B------:R-:W-:Y:S05]  /*7790*/  BSYNC B0 ;  /* 0x0000000000007941 */ /* 0x000fea0003800000 */
.L_x_101:
[----:B------:R-:W-:Y:S01]  /*77a0*/  SHF.R.S32.HI R70, RZ, 0x1f, R29 ;  /* 0x0000001fff467819 */ /* 0x000fe2000001141d */
[----:B-----5:R-:W-:Y:S01]  /*77b0*/  IMAD.MOV.U32 R72, RZ, RZ, R44 ;  /* 0x000000ffff487224 */ /* 0x020fe200078e002c */
[--C-:B------:R-:W-:Y:S01]  /*77c0*/  SHF.R.U64 R50, R44, 0x10, R45.reuse ;  /* 0x000000102c327819 */ /* 0x100fe2000000122d */
[--C-:B------:R-:W-:Y:S01]  /*77d0*/  IMAD.MOV.U32 R71, RZ, RZ, R45.reuse ;  /* 0x000000ffff477224 */ /* 0x100fe200078e002d */
[----:B------:R-:W-:Y:S01]  /*77e0*/  LEA.HI R70, R70, R29, RZ, 0x3 ;  /* 0x0000001d46467211 */ /* 0x000fe200078f18ff */
[----:B------:R-:W-:Y:S01]  /*77f0*/  IMAD.MOV.U32 R68, RZ, RZ, R40 ;  /* 0x000000ffff447224 */ /* 0x000fe200078e0028 */
[----:B-1----:R-:W-:Y:S01]  /*7800*/  SHF.R.U32.HI R49, RZ, 0x10, R45 ;  /* 0x00000010ff317819 */ /* 0x002fe2000001162d */
[----:B------:R-:W-:Y:S01]  /*7810*/  IMAD.MOV.U32 R69, RZ, RZ, R41 ;  /* 0x000000ffff457224 */ /* 0x000fe200078e0029 */
[----:B------:R-:W-:Y:S01]  /*7820*/  LOP3.LUT R70, R70, 0xfffffff8, RZ, 0xc0, !PT ;  /* 0xfffffff846467812 */ /* 0x000fe200078ec0ff */
[----:B------:R-:W-:Y:S01]  /*7830*/  IMAD.MOV.U32 R67, RZ, RZ, R37 ;  /* 0x000000ffff437224 */ /* 0x000fe200078e0025 */
[--C-:B------:R-:W-:Y:S01]  /*7840*/  SHF.R.U64 R45, R40, 0x10, R41.reuse ;  /* 0x00000010282d7819 */ /* 0x100fe20000001229 */
[----:B------:R-:W-:Y:S01]  /*7850*/  IMAD.MOV.U32 R64, RZ, RZ, R32 ;  /* 0x000000ffff407224 */ /* 0x000fe200078e0020 */
[----:B------:R-:W-:Y:S01]  /*7860*/  SHF.R.U32.HI R44, RZ, 0x10, R41 ;  /* 0x00000010ff2c7819 */ /* 0x000fe20000011629 */
[----:B------:R-:W-:Y:S01]  /*7870*/  IMAD R86, R86, -0x80, R51 ;  /* 0xffffff8056567824 */ /* 0x000fe200078e0233 */
[--C-:B------:R-:W-:Y:S01]  /*7880*/  SHF.R.U64 R41, R36, 0x10, R37.reuse ;  /* 0x0000001024297819 */ /* 0x100fe20000001225 */
[----:B------:R-:W-:Y:S01]  /*7890*/  IMAD.IADD R51, R29, 0x1, -R70 ;  /* 0x000000011d337824 */ /* 0x000fe200078e0a46 */
[----:B------:R-:W-:Y:S01]  /*78a0*/  SHF.R.U32.HI R40, RZ, 0x10, R37 ;  /* 0x00000010ff287819 */ /* 0x000fe20000011625 */
[----:B------:R-:W-:Y:S01]  /*78b0*/  IMAD.MOV.U32 R63, RZ, RZ, R15 ;  /* 0x000000ffff3f7224 */ /* 0x000fe200078e000f */
[----:B------:R-:W-:Y:S01]  /*78c0*/  SHF.R.U64 R37, R32, 0x10, R33 ;  /* 0x0000001020257819 */ /* 0x000fe20000001221 */
[----:B------:R-:W-:Y:S01]  /*78d0*/  IMAD.MOV.U32 R66, RZ, RZ, R36 ;  /* 0x000000ffff427224 */ /* 0x000fe200078e0024 */
[----:B------:R-:W-:Y:S01]  /*78e0*/  SHF.R.U32.HI R32, RZ, 0x10, R15 ;  /* 0x00000010ff207819 */ /* 0x000fe2000001160f */
[----:B------:R-:W-:Y:S01]  /*78f0*/  IMAD.MOV.U32 R65, RZ, RZ, R33 ;  /* 0x000000ffff417224 */ /* 0x000fe200078e0021 */
[----:B------:R-:W-:Y:S01]  /*7900*/  PRMT R37, R64, 0x5410, R37 ;  /* 0x0000541040257816 */ /* 0x000fe20000000025 */
[----:B------:R-:W-:Y:S01]  /*7910*/  IMAD.SHL.U32 R64, R51, 0x40, RZ ;  /* 0x0000004033407824 */ /* 0x000fe200078e00ff */
[----:B------:R-:W-:Y:S01]  /*7920*/  SHF.R.U32.HI R36, RZ, 0x10, R33 ;  /* 0x00000010ff247819 */ /* 0x000fe20000011621 */
[----:B------:R-:W-:Y:S01]  /*7930*/  IMAD.MOV.U32 R62, RZ, RZ, R14 ;  /* 0x000000ffff3e7224 */ /* 0x000fe200078e000e */
[----:B------:R-:W-:Y:S01]  /*7940*/  SHF.R.U64 R33, R14, 0x10, R15 ;  /* 0x000000100e217819 */ /* 0x000fe2000000120f */
[--C-:B------:R-:W-:Y:S01]  /*7950*/  IMAD.MOV.U32 R61, RZ, RZ, R43.reuse ;  /* 0x000000ffff3d7224 */ /* 0x100fe200078e002b */
[--C-:B------:R-:W-:Y:S01]  /*7960*/  SHF.R.U64 R15, R42, 0x10, R43.reuse ;  /* 0x000000102a0f7819 */ /* 0x100fe2000000122b */
[----:B------:R-:W-:Y:S01]  /*7970*/  IMAD.MOV.U32 R52, RZ, RZ, R30 ;  /* 0x000000ffff347224 */ /* 0x000fe200078e001e */
[----:B------:R-:W-:Y:S01]  /*7980*/  SHF.R.U32.HI R14, RZ, 0x10, R43 ;  /* 0x00000010ff0e7819 */ /* 0x000fe2000001162b */
[----:B------:R-:W-:Y:S01]  /*7990*/  IMAD.MOV.U32 R60, RZ, RZ, R42 ;  /* 0x000000ffff3c7224 */ /* 0x000fe200078e002a */
[----:B------:R-:W-:Y:S01]  /*79a0*/  PRMT R32, R63, 0x5410, R32 ;  /* 0x000054103f207816 */ /* 0x000fe20000000020 */
[--C-:B------:R-:W-:Y:S01]  /*79b0*/  IMAD.MOV.U32 R53, RZ, RZ, R31.reuse ;  /* 0x000000ffff357224 */ /* 0x100fe200078e001f */
[----:B------:R-:W-:Y:S01]  /*79c0*/  SHF.R.U64 R43, R30, 0x10, R31 ;  /* 0x000000101e2b7819 */ /* 0x000fe2000000121f */
[----:B------:R-:W-:Y:S01]  /*79d0*/  IMAD.MOV.U32 R59, RZ, RZ, R38 ;  /* 0x000000ffff3b7224 */ /* 0x000fe200078e0026 */
[----:B------:R-:W-:Y:S01]  /*79e0*/  LOP3.LUT R63, R64, 0x1c0, RZ, 0xc0, !PT ;  /* 0x000001c0403f7812 */ /* 0x000fe200078ec0ff */
[----:B------:R-:W-:Y:S01]  /*79f0*/  IMAD.MOV.U32 R58, RZ, RZ, R39 ;  /* 0x000000ffff3a7224 */ /* 0x000fe200078e0027 */
[----:B------:R-:W-:Y:S01]  /*7a00*/  PRMT R43, R52, 0x5410, R43 ;  /* 0x00005410342b7816 */ /* 0x000fe2000000002b */
[----:B------:R-:W-:Y:S01]  /*7a10*/  IMAD.MOV.U32 R56, RZ, RZ, R34 ;  /* 0x000000ffff387224 */ /* 0x000fe200078e0022 */
[----:B------:R-:W-:Y:S01]  /*7a20*/  LOP3.LUT R28, R63, 0x18, R28, 0xf8, !PT ;  /* 0x000000183f1c7812 */ /* 0x000fe200078ef81c */
[----:B------:R-:W-:Y:S01]  /*7a30*/  IMAD.MOV.U32 R55, RZ, RZ, R35 ;  /* 0x000000ffff377224 */ /* 0x000fe200078e0023 */
[----:B------:R-:W-:Y:S01]  /*7a40*/  SHF.R.U32.HI R63, RZ, 0x3, R63 ;  /* 0x00000003ff3f7819 */ /* 0x000fe2000001163f */
[----:B------:R-:W-:Y:S01]  /*7a50*/  IMAD.MOV.U32 R54, RZ, RZ, R10 ;  /* 0x000000ffff367224 */ /* 0x000fe200078e000a */
[----:B------:R-:W-:Y:S01]  /*7a60*/  IMNMX R52, R86, 0x80, PT ;  /* 0x0000008056347817 */ /* 0x000fe20003800200 */
[----:B------:R-:W-:Y:S01]  /*7a70*/  IMAD.MOV.U32 R12, RZ, RZ, R8 ;  /* 0x000000ffff0c7224 */ /* 0x000fe200078e0008 */
[----:B------:R-:W-:Y:S01]  /*7a80*/  LOP3.LUT P1, RZ, R51, 0x4, RZ, 0xc0, !PT ;  /* 0x0000000433ff7812 */ /* 0x000fe2000782c0ff */
[----:B------:R-:W-:-:S04]  /*7a90*/  DEPBAR.LE SB0, 0x1 ;  /* 0x000080400000791a */ /* 0x000fc80000000000 */
[----:B------:R-:W-:Y:S01]  /*7aa0*/  LOP3.LUT R28, R28, R63, RZ, 0x3c, !PT ;  /* 0x0000003f1c1c7212 */ /* 0x000fe200078e3cff */
[----:B------:R-:W-:Y:S01]  /*7ab0*/  BSSY B1, `(.L_x_103) ;  /* 0x000012c000017945 */ /* 0x000fe20003800000 */
[----:B------:R-:W-:Y:S02]  /*7ac0*/  ISETP.GE.AND P0, PT, R29, R52, PT ;  /* 0x000000341d00720c */ /* 0x000fe40003f06270 */
[----:B------:R-:W-:Y:S01]  /*7ad0*/  SHF.R.U32.HI R42, RZ, 0x10, R31 ;  /* 0x00000010ff2a7819 */ /* 0x000fe2000001161f */
[----:B------:R-:W-:Y:S01]  /*7ae0*/  IMAD R28, R19, 0x200, R28 ;  /* 0x00000200131c7824 */ /* 0x000fe200078e021c */
[----:B------:R-:W-:Y:S01]  /*7af0*/  SHF.R.U64 R48, R38, 0x10, R39 ;  /* 0x0000001026307819 */ /* 0x000fe20000001227 */
[----:B------:R-:W-:Y:S01]  /*7b00*/  IMAD.MOV.U32 R31, RZ, RZ, R11 ;  /* 0x000000ffff1f7224 */ /* 0x000fe200078e000b */
[----:B------:R-:W-:Y:S02]  /*7b10*/  SHF.R.U32.HI R57, RZ, 0x10, R39 ;  /* 0x00000010ff397819 */ /* 0x000fe40000011627 */
[----:B------:R-:W-:-:S02]  /*7b20*/  SHF.R.U64 R47, R34, 0x10, R35 ;  /* 0x00000010222f7819 */ /* 0x000fc40000001223 */
[----:B------:R-:W-:Y:S02]  /*7b30*/  SHF.R.U32.HI R46, RZ, 0x10, R35 ;  /* 0x00000010ff2e7819 */ /* 0x000fe40000011623 */
[--C-:B------:R-:W-:Y:S01]  /*7b40*/  SHF.R.U64 R39, R10, 0x10, R11.reuse ;  /* 0x000000100a277819 */ /* 0x100fe2000000120b */
[----:B------:R-:W-:Y:S01]  /*7b50*/  IMAD.MOV.U32 R10, RZ, RZ, R74 ;  /* 0x000000ffff0a7224 */ /* 0x000fe200078e004a */
[----:B------:R-:W-:Y:S01]  /*7b60*/  SHF.R.U32.HI R38, RZ, 0x10, R11 ;  /* 0x00000010ff267819 */ /* 0x000fe2000001160b */
[--C-:B------:R-:W-:Y:S01]  /*7b70*/  IMAD.MOV.U32 R11, RZ, RZ, R9.reuse ;  /* 0x000000ffff0b7224 */ /* 0x100fe200078e0009 */
[--C-:B------:R-:W-:Y:S02]  /*7b80*/  SHF.R.U64 R35, R8, 0x10, R9.reuse ;  /* 0x0000001008237819 */ /* 0x100fe40000001209 */
[----:B------:R-:W-:Y:S01]  /*7b90*/  SHF.R.U32.HI R34, RZ, 0x10, R9 ;  /* 0x00000010ff227819 */ /* 0x000fe20000011609 */
[----:B------:R-:W-:Y:S01]  /*7ba0*/  IMAD.MOV.U32 R9, RZ, RZ, R75 ;  /* 0x000000ffff097224 */ /* 0x000fe200078e004b */
[----:B------:R-:W-:-:S02]  /*7bb0*/  PRMT R42, R53, 0x5410, R42 ;  /* 0x00005410352a7816 */ /* 0x000fc4000000002a */
[----:B------:R-:W-:Y:S02]  /*7bc0*/  IADD3 R53, R28, 0x20, RZ ;  /* 0x000000201c357810 */ /* 0x000fe40007ffe0ff */
[--C-:B------:R-:W-:Y:S02]  /*7bd0*/  SHF.R.U64 R30, R74, 0x10, R75.reuse ;  /* 0x000000104a1e7819 */ /* 0x100fe4000000124b */
[----:B------:R-:W-:Y:S02]  /*7be0*/  SHF.R.U32.HI R8, RZ, 0x10, R75 ;  /* 0x00000010ff087819 */ /* 0x000fe4000001164b */
[----:B------:R-:W-:Y:S02]  /*7bf0*/  @P1 IADD3 R53, R28, -0x20, RZ ;  /* 0xffffffe01c351810 */ /* 0x000fe40007ffe0ff */
[----:B------:R-:W-:Y:S02]  /*7c00*/  PRMT R38, R31, 0x5410, R38 ;  /* 0x000054101f267816 */ /* 0x000fe40000000026 */
[----:B------:R-:W-:-:S02]  /*7c10*/  PRMT R35, R12, 0x5410, R35 ;  /* 0x000054100c237816 */ /* 0x000fc40000000023 */
[----:B------:R-:W-:Y:S02]  /*7c20*/  LEA R31, R28, 0xc100, 0x1 ;  /* 0x0000c1001c1f7811 */ /* 0x000fe400078e08ff */
[----:B------:R-:W-:Y:S02]  /*7c30*/  PRMT R50, R72, 0x5410, R50 ;  /* 0x0000541048327816 */ /* 0x000fe40000000032 */
[----:B------:R-:W-:Y:S02]  /*7c40*/  PRMT R49, R71, 0x5410, R49 ;  /* 0x0000541047317816 */ /* 0x000fe40000000031 */
[----:B------:R-:W-:Y:S02]  /*7c50*/  PRMT R45, R68, 0x5410, R45 ;  /* 0x00005410442d7816 */ /* 0x000fe4000000002d */
[----:B------:R-:W-:Y:S02]  /*7c60*/  PRMT R44, R69, 0x5410, R44 ;  /* 0x00005410452c7816 */ /* 0x000fe4000000002c */
[----:B------:R-:W-:-:S02]  /*7c70*/  PRMT R41, R66, 0x5410, R41 ;  /* 0x0000541042297816 */ /* 0x000fc40000000029 */
[----:B------:R-:W-:Y:S02]  /*7c80*/  PRMT R40, R67, 0x5410, R40 ;  /* 0x0000541043287816 */ /* 0x000fe40000000028 */
        /* <DEDUP_REMOVED lines=10> */
[----:B------:R-:W-:-:S02]  /*7d30*/  LEA R12, R53, 0xc100, 0x1 ;  /* 0x0000c100350c7811 */ /* 0x000fc400078e08ff */
[----:B------:R-:W-:Y:S02]  /*7d40*/  PRMT R30, R10, 0x5410, R30 ;  /* 0x000054100a1e7816 */ /* 0x000fe4000000001e */
[----:B------:R-:W-:Y:S01]  /*7d50*/  PRMT R28, R9, 0x5410, R8 ;  /* 0x00005410091c7816 */ /* 0x000fe20000000008 */
[----:B------:R-:W-:Y:S06]  /*7d60*/  BAR.SYNC.DEFER_BLOCKING 0x0 ;  /* 0x0000000000007b1d */ /* 0x000fec0000010000 */
[----:B------:R-:W-:Y:S05]  /*7d70*/  @P0 BRA `(.L_x_104) ;  /* 0x00000ff000000947 */ /* 0x000fea0003800000 */
[----:B------:R-:W-:Y:S01]  /*7d80*/  ISETP.GE.AND P0, PT, R13, c[0x0][0x27c], PT ;  /* 0x00009f000d007a0c */ /* 0x000fe20003f06270 */
[----:B------:R-:W-:-:S12]  /*7d90*/  BSSY B0, `(.L_x_105) ;  /* 0x0000028000007945 */ /* 0x000fd80003800000 */
[----:B------:R-:W-:Y:S05]  /*7da0*/  @P0 BRA `(.L_x_106) ;  /* 0x0000026000000947 */ /* 0x000fea0003800000 */
[----:B------:R-:W1:Y:S01]  /*7db0*/  LDS.128 R8, [R31] ;  /* 0x000000001f087984 */ /* 0x000e620000000c00 */
[----:B------:R-:W-:Y:S01]  /*7dc0*/  SHF.L.U32 R58, R50, 0x10, RZ ;  /* 0x00000010323a7819 */ /* 0x000fe200000006ff */
[C---:B------:R-:W-:Y:S01]  /*7dd0*/  IMAD.U32 R56, R48.reuse, 0x10000, RZ ;  /* 0x0001000030387824 */ /* 0x040fe200078e00ff */
[----:B------:R-:W-:Y:S02]  /*7de0*/  LOP3.LUT R55, R48, 0xffff0000, RZ, 0xc0, !PT ;  /* 0xffff000030377812 */ /* 0x000fe400078ec0ff */
[----:B------:R-:W-:Y:S02]  /*7df0*/  LOP3.LUT R57, R50, 0xffff0000, RZ, 0xc0, !PT ;  /* 0xffff000032397812 */ /* 0x000fe400078ec0ff */
[C---:B-1----:R-:W-:Y:S02]  /*7e00*/  LOP3.LUT R53, R8.reuse, 0xffff0000, RZ, 0xc0, !PT ;  /* 0xffff000008357812 */ /* 0x042fe400078ec0ff */
[----:B------:R-:W-:Y:S02]  /*7e10*/  LOP3.LUT R62, R9, 0xffff0000, RZ, 0xc0, !PT ;  /* 0xffff0000093e7812 */ /* 0x000fe400078ec0ff */
[----:B------:R-:W-:-:S02]  /*7e20*/  SHF.L.U32 R54, R8, 0x10, RZ ;  /* 0x0000001008367819 */ /* 0x000fc400000006ff */
[----:B------:R-:W-:Y:S01]  /*7e30*/  SHF.L.U32 R8, R9, 0x10, RZ ;  /* 0x0000001009087819 */ /* 0x000fe200000006ff */
[C---:B------:R-:W-:Y:S01]  /*7e40*/  FMUL.FTZ R9, R53.reuse, R56 ;  /* 0x0000003835097220 */ /* 0x040fe20000410000 */
[C---:B------:R-:W-:Y:S01]  /*7e50*/  SHF.L.U32 R60, R10.reuse, 0x10, RZ ;  /* 0x000000100a3c7819 */ /* 0x040fe200000006ff */
[-C--:B------:R-:W-:Y:S01]  /*7e60*/  FMUL.FTZ R53, R53, R58.reuse ;  /* 0x0000003a35357220 */ /* 0x080fe20000410000 */
[----:B------:R-:W-:Y:S01]  /*7e70*/  LOP3.LUT R59, R10, 0xffff0000, RZ, 0xc0, !PT ;  /* 0xffff00000a3b7812 */ /* 0x000fe200078ec0ff */
[C---:B------:R-:W-:Y:S01]  /*7e80*/  IMAD.U32 R10, R11.reuse, 0x10000, RZ ;  /* 0x000100000b0a7824 */ /* 0x040fe200078e00ff */
[----:B------:R-:W-:Y:S01]  /*7e90*/  LOP3.LUT R61, R11, 0xffff0000, RZ, 0xc0, !PT ;  /* 0xffff00000b3d7812 */ /* 0x000fe200078ec0ff */
[----:B------:R-:W-:Y:S02]  /*7ea0*/  FMUL.FTZ R11, R62, R55 ;  /* 0x000000373e0b7220 */ /* 0x000fe40000410000 */
[C---:B------:R-:W-:Y:S01]  /*7eb0*/  FFMA.FTZ R9, R54.reuse, R58, -R9 ;  /* 0x0000003a36097223 */ /* 0x040fe20000010809 */
[----:B------:R-:W-:Y:S01]  /*7ec0*/  SHF.L.U32 R58, R49, 0x10, RZ ;  /* 0x00000010313a7819 */ /* 0x000fe200000006ff */
[----:B------:R-:W-:Y:S01]  /*7ed0*/  FFMA.FTZ R54, R54, R56, R53 ;  /* 0x0000003836367223 */ /* 0x000fe20000010035 */
[C---:B------:R-:W-:Y:S01]  /*7ee0*/  SHF.L.U32 R56, R51.reuse, 0x10, RZ ;  /* 0x0000001033387819 */ /* 0x040fe200000006ff */
[-C--:B------:R-:W-:Y:S01]  /*7ef0*/  FMUL.FTZ R62, R62, R57.reuse ;  /* 0x000000393e3e7220 */ /* 0x080fe20000410000 */
[----:B------:R-:W-:Y:S01]  /*7f00*/  LOP3.LUT R53, R51, 0xffff0000, RZ, 0xc0, !PT ;  /* 0xffff000033357812 */ /* 0x000fe200078ec0ff */
[C---:B------:R-:W-:Y:S01]  /*7f10*/  FFMA.FTZ R11, R8.reuse, R57, -R11 ;  /* 0x00000039080b7223 */ /* 0x040fe2000001080b */
[----:B------:R-:W-:Y:S01]  /*7f20*/  LOP3.LUT R57, R49, 0xffff0000, RZ, 0xc0, !PT ;  /* 0xffff000031397812 */ /* 0x000fe200078ec0ff */
[----:B------:R-:W-:-:S02]  /*7f30*/  FFMA.FTZ R62, R8, R55, R62 ;  /* 0x00000037083e7223 */ /* 0x000fc4000001003e */
[----:B------:R-:W-:Y:S02]  /*7f40*/  FMUL.FTZ R55, R59, R56 ;  /* 0x000000383b377220 */ /* 0x000fe40000410000 */
[----:B------:R-:W-:Y:S02]  /*7f50*/  FMUL.FTZ R8, R61, R53 ;  /* 0x000000353d087220 */ /* 0x000fe40000410000 */
[-C--:B------:R-:W-:Y:S02]  /*7f60*/  FMUL.FTZ R59, R59, R58.reuse ;  /* 0x0000003a3b3b7220 */ /* 0x080fe40000410000 */
[----:B------:R-:W-:Y:S02]  /*7f70*/  FMUL.FTZ R61, R61, R57 ;  /* 0x000000393d3d7220 */ /* 0x000fe40000410000 */
[C---:B------:R-:W-:Y:S02]  /*7f80*/  FFMA.FTZ R55, R60.reuse, R58, -R55 ;  /* 0x0000003a3c377223 */ /* 0x040fe40000010837 */
[----:B------:R-:W-:-:S02]  /*7f90*/  FFMA.FTZ R56, R60, R56, R59 ;  /* 0x000000383c387223 */ /* 0x000fc4000001003b */
[----:B------:R-:W-:Y:S01]  /*7fa0*/  FFMA.FTZ R57, R10, R57, -R8 ;  /* 0x000000390a397223 */ /* 0x000fe20000010808 */
[----:B------:R-:W-:Y:S01]  /*7fb0*/  F2FP.BF16.PACK_AB R8, R54, R9 ;  /* 0x000000093608723e */ /* 0x000fe200000010ff */
[----:B------:R-:W-:Y:S01]  /*7fc0*/  FFMA.FTZ R58, R10, R53, R61 ;  /* 0x000000350a3a7223 */ /* 0x000fe2000001003d */
[----:B------:R-:W-:Y:S02]  /*7fd0*/  F2FP.BF16.PACK_AB R9, R62, R11 ;  /* 0x0000000b3e09723e */ /* 0x000fe400000010ff */
[----:B------:R-:W-:Y:S02]  /*7fe0*/  F2FP.BF16.PACK_AB R10, R56, R55 ;  /* 0x00000037380a723e */ /* 0x000fe400000010ff */
[----:B------:R-:W-:-:S05]  /*7ff0*/  F2FP.BF16.PACK_AB R11, R58, R57 ;  /* 0x000000393a0b723e */ /* 0x000fca00000010ff */
[----:B------:R1:W-:Y:S02]  /*8000*/  STS.128 [R31], R8 ;  /* 0x000000081f007388 */ /* 0x0003e40000000c00 */
.L_x_106:
[----:B------:R-:W-:Y:S05]  /*8010*/  BSYNC B0 ;  /* 0x0000000000007941 */ /* 0x000fea0003800000 */
.L_x_105:
[----:B-1----:R-:W-:Y:S01]  /*8020*/  IADD3 R8, R13, 0x10, RZ ;  /* 0x000000100d087810 */ /* 0x002fe20007ffe0ff */
[----:B------:R-:W-:Y:S03]  /*8030*/  BSSY B0, `(.L_x_107) ;  /* 0x0000029000007945 */ /* 0x000fe60003800000 */
[----:B------:R-:W-:-:S13]  /*8040*/  ISETP.GE.AND P0, PT, R8, c[0x0][0x27c], PT ;  /* 0x00009f0008007a0c */ /* 0x000fda0003f06270 */
        /* <DEDUP_REMOVED lines=17> */
[----:B------:R-:W-:Y:S01]  /*8160*/  FFMA.FTZ R9, R54, R58, -R9 ;  /* 0x0000003a36097223 */ /* 0x000fe20000010809 */
[----:B------:R-:W-:Y:S01]  /*8170*/  SHF.L.U32 R58, R44, 0x10, RZ ;  /* 0x000000102c3a7819 */ /* 0x000fe200000006ff */
[----:B------:R-:W-:Y:S01]  /*8180*/  FFMA.FTZ R54, R54, R56, R53 ;  /* 0x0000003836367223 */ /* 0x000fe20000010035 */
[----:B------:R-:W-:Y:S01]  /*8190*/  SHF.L.U32 R56, R46, 0x10, RZ ;  /* 0x000000102e387819 */ /* 0x000fe200000006ff */
[-C--:B------:R-:W-:Y:S01]  /*81a0*/  FMUL.FTZ R62, R62, R57.reuse ;  /* 0x000000393e3e7220 */ /* 0x080fe20000410000 */
[----:B------:R-:W-:Y:S01]  /*81b0*/  LOP3.LUT R53, R46, 0xffff0000, RZ, 0xc0, !PT ;  /* 0xffff00002e357812 */ /* 0x000fe200078ec0ff */
[----:B------:R-:W-:Y:S01]  /*81c0*/  FFMA.FTZ R11, R8, R57, -R11 ;  /* 0x00000039080b7223 */ /* 0x000fe2000001080b */
        /* <DEDUP_REMOVED lines=15> */
.L_x_108:
[----:B------:R-:W-:Y:S05]  /*82c0*/  BSYNC B0 ;  /* 0x0000000000007941 */ /* 0x000fea0003800000 */
.L_x_107:
[----:B-1----:R-:W-:Y:S01]  /*82d0*/  IADD3 R8, R13, 0x20, RZ ;  /* 0x000000200d087810 */ /* 0x002fe20007ffe0ff */
[----:B------:R-:W-:Y:S03]  /*82e0*/  BSSY B0, `(.L_x_109) ;  /* 0x0000029000007945 */ /* 0x000fe60003800000 */
[----:B------:R-:W-:-:S13]  /*82f0*/  ISETP.GE.AND P0, PT, R8, c[0x0][0x27c], PT ;  /* 0x00009f0008007a0c */ /* 0x000fda0003f06270 */
[----:B------:R-:W-:Y:S05]  /*8300*/  @P0 BRA `(.L_x_110) ;  /* 0x0000026000000947 */ /* 0x000fea0003800000 */
[----:B------:R-:W1:Y:S01]  /*8310*/  LDS.128 R8, [R31+0x4000] ;  /* 0x004000001f087984 */ /* 0x000e620000000c00 */
        /* <DEDUP_REMOVED lines=36> */
[----:B------:R1:W-:Y:S02]  /*8560*/  STS.128 [R31+0x4000], R8 ;  /* 0x004000081f007388 */ /* 0x0003e40000000c00 */
.L_x_110:
[----:B------:R-:W-:Y:S05]  /*8570*/  BSYNC B0 ;  /* 0x0000000000007941 */ /* 0x000fea0003800000 */
.L_x_109:
        /* <DEDUP_REMOVED lines=42> */
.L_x_112:
[----:B------:R-:W-:Y:S05]  /*8820*/  BSYNC B0 ;  /* 0x0000000000007941 */ /* 0x000fea0003800000 */
.L_x_111:
        /* <DEDUP_REMOVED lines=42> */
.L_x_114:
[----:B------:R-:W-:Y:S05]  /*8ad0*/  BSYNC B0 ;  /* 0x0000000000007941 */ /* 0x000fea0003800000 */
.L_x_113:
[----:B-1----:R-:W-:-:S04]  /*8ae0*/  IADD3 R8, R13, 0x50, RZ ;  /* 0x000000500d087810 */ /* 0x002fc80007ffe0ff */
[----:B------:R-:W-:-:S13]  /*8af0*/  ISETP.GE.AND P0, PT, R8, c[0x0][0x27c], PT ;  /* 0x00009f0008007a0c */ /* 0x000fda0003f06270 */
[----:B------:R-:W-:Y:S05]  /*8b00*/  @P0 BRA `(.L_x_104) ;  /* 0x0000026000000947 */ /* 0x000fea0003800000 */
[----:B------:R-:W1:Y:S01]  /*8b10*/  LDS.128 R8, [R12+0x8000] ;  /* 0x008000000c087984 */ /* 0x000e620000000c00 */
[C---:B------:R-:W-:Y:S01]  /*8b20*/  SHF.L.U32 R58, R15.reuse, 0x10, RZ ;  /* 0x000000100f3a7819 */ /* 0x040fe200000006ff */
        /* <DEDUP_REMOVED lines=36> */
.L_x_104:
[----:B------:R-:W-:Y:S05]  /*8d70*/  BSYNC B1 ;  /* 0x0000000000017941 */ /* 0x000fea0003800000 */
.L_x_103:
[----:B------:R-:W-:-:S04]  /*8d80*/  IADD3 R29, R29, 0x40, RZ ;  /* 0x000000401d1d7810 */ /* 0x000fc80007ffe0ff */
[----:B------:R-:W-:-:S13]  /*8d90*/  ISETP.GE.AND P0, PT, R29, R52, PT ;  /* 0x000000341d00720c */ /* 0x000fda0003f06270 */
[----:B------:R-:W-:Y:S05]  /*8da0*/  @P0 BRA `(.L_x_115) ;  /* 0x00003f9000000947 */ /* 0x000fea0003800000 */
[----:B------:R-:W-:Y:S01]  /*8db0*/  ISETP.GE.AND P0, PT, R13, c[0x0][0x27c], PT ;  /* 0x00009f000d007a0c */ /* 0x000fe20003f06270 */
[----:B------:R-:W-:-:S12]  /*8dc0*/  BSSY B0, `(.L_x_116) ;  /* 0x0000028000007945 */ /* 0x000fd80003800000 */
[----:B------:R-:W-:Y:S05]  /*8dd0*/  @P0 BRA `(.L_x_117) ;  /* 0x0000026000000947 */ /* 0x000fea0003800000 */
[----:B-1----:R-:W1:Y:S01]  /*8de0*/  LDS.128 R8, [R31+0x2000] ;  /* 0x002000001f087984 */ /* 0x002e620000000c00 */
[----:B------:R-:W-:Y:S02]  /*8df0*/  LOP3.LUT R54, R50, 0xffff0000, RZ, 0xc0, !PT ;  /* 0xffff000032367812 */ /* 0x000fe400078ec0ff */
[C---:B-1----:R-:W-:Y:S01]  /*8e00*/  SHF.L.U32 R52, R8.reuse, 0x10, RZ ;  /* 0x0000001008347819 */ /* 0x042fe200000006ff */
[----:B------:R-:W-:Y:S01]  /*8e10*/  IMAD.U32 R55, R11, 0x10000, RZ ;  /* 0x000100000b377824 */ /* 0x000fe200078e00ff */
[----:B------:R-:W-:Y:S02]  /*8e20*/  LOP3.LUT R29, R8, 0xffff0000, RZ, 0xc0, !PT ;  /* 0xffff0000081d7812 */ /* 0x000fe400078ec0ff */
[C---:B------:R-:W-:Y:S02]  /*8e30*/  SHF.L.U32 R8, R9.reuse, 0x10, RZ ;  /* 0x0000001009087819 */ /* 0x040fe400000006ff */
[----:B------:R-:W-:Y:S02]  /*8e40*/  LOP3.LUT R53, R9, 0xffff0000, RZ, 0xc0, !PT ;  /* 0xffff000009357812 */ /* 0x000fe400078ec0ff */
[----:B------:R-:W-:Y:S01]  /*8e50*/  SHF.L.U32 R9, R50, 0x10, RZ ;  /* 0x0000001032097819 */ /* 0x000fe200000006ff */
[C---:B------:R-:W-:Y:S01]  /*8e60*/  IMAD.U32 R50, R48.reuse, 0x10000, RZ ;  /* 0x0001000030327824 */ /* 0x040fe200078e00ff */
[----:B------:R-:W-:-:S02]  /*8e70*/  LOP3.LUT R48, R48, 0xffff0000, RZ, 0xc0, !PT ;  /* 0xffff000030307812 */ /* 0x000fc400078ec0ff */
[C---:B------:R-:W-:Y:S02]  /*8e80*/  SHF.L.U32 R57, R10.reuse, 0x10, RZ ;  /* 0x000000100a397819 */ /* 0x040fe400000006ff */
[----:B------:R-:W-:Y:S01]  /*8e90*/  LOP3.LUT R56, R10, 0xffff0000, RZ, 0xc0, !PT ;  /* 0xffff00000a387812 */ /* 0x000fe200078ec0ff */
[----:B------:R-:W-:Y:S01]  /*8ea0*/  FMUL.FTZ R10, R50, R29 ;  /* 0x0000001d320a7220 */ /* 0x000fe20000410000 */
[----:B------:R-:W-:Y:S01]  /*8eb0*/  LOP3.LUT R58, R11, 0xffff0000, RZ, 0xc0, !PT ;  /* 0xffff00000b3a7812 */ /* 0x000fe200078ec0ff */
[----:B------:R-:W-:Y:S02]  /*8ec0*/  FMUL.FTZ R11, R48, R53 ;  /* 0x00000035300b7220 */ /* 0x000fe40000410000 */
[C---:B------:R-:W-:Y:S02]  /*8ed0*/  FMUL.FTZ R29, R9.reuse, R29 ;  /* 0x0000001d091d7220 */ /* 0x040fe40000410000 */
[----:B------:R-:W-:Y:S02]  /*8ee0*/  FFMA.FTZ R10, R9, R52, -R10 ;  /* 0x00000034090a7223 */ /* 0x000fe4000001080a */
[----:B------:R-:W-:Y:S01]  /*8ef0*/  FFMA.FTZ R9, R54, R8, -R11 ;  /* 0x0000000836097223 */ /* 0x000fe2000001080b */
[----:B------:R-:W-:Y:S01]  /*8f00*/  SHF.L.U32 R11, R51, 0x10, RZ ;  /* 0x00000010330b7819 */ /* 0x000fe200000006ff */
[----:B------:R-:W-:Y:S01]  /*8f10*/  FFMA.FTZ R29, R50, R52, R29 ;  /* 0x00000034321d7223 */ /* 0x000fe2000001001d */
[----:B------:R-:W-:Y:S01]  /*8f20*/  SHF.L.U32 R50, R49, 0x10, RZ ;  /* 0x0000001031327819 */ /* 0x000fe200000006ff */
[----:B------:R-:W-:Y:S01]  /*8f30*/  FMUL.FTZ R53, R54, R53 ;  /* 0x0000003536357220 */ /* 0x000fe20000410000 */
[----:B------:R-:W-:-:S02]  /*8f40*/  LOP3.LUT R51, R51, 0xffff0000, RZ, 0xc0, !PT ;  /* 0xffff000033337812 */ /* 0x000fc400078ec0ff */
[----:B------:R-:W-:Y:S01]  /*8f50*/  LOP3.LUT R49, R49, 0xffff0000, RZ, 0xc0, !PT ;  /* 0xffff000031317812 */ /* 0x000fe200078ec0ff */
[----:B------:R-:W-:Y:S02]  /*8f60*/  FFMA.FTZ R48, R48, R8, R53 ;  /* 0x0000000830307223 */ /* 0x000fe40000010035 */
[-C--:B------:R-:W-:Y:S02]  /*8f70*/  FMUL.FTZ R8, R11, R56.reuse ;  /* 0x000000380b087220 */ /* 0x080fe40000410000 */
[----:B------:R-:W-:Y:S01]  /*8f80*/  FMUL.FTZ R56, R50, R56 ;  /* 0x0000003832387220 */ /* 0x000fe20000410000 */
[----:B------:R-:W-:Y:S01]  /*8f90*/  F2FP.BF16.PACK_AB R9, R48, R9 ;  /* 0x000000093009723e */ /* 0x000fe200000010ff */
[-C--:B------:R-:W-:Y:S02]  /*8fa0*/  FMUL.FTZ R52, R51, R58.reuse ;  /* 0x0000003a33347220 */ /* 0x080fe40000410000 */
[----:B------:R-:W-:Y:S02]  /*8fb0*/  FMUL.FTZ R58, R49, R58 ;  /* 0x0000003a313a7220 */ /* 0x000fe40000410000 */
[-C--:B------:R-:W-:Y:S01]  /*8fc0*/  FFMA.FTZ R50, R50, R57.reuse, -R8 ;  /* 0x0000003932327223 */ /* 0x080fe20000010808 */
[----:B------:R-:W-:Y:S01]  /*8fd0*/  F2FP.BF16.PACK_AB R8, R29, R10 ;  /* 0x0000000a1d08723e */ /* 0x000fe200000010ff */
[----:B------:R-:W-:-:S02]  /*8fe0*/  FFMA.FTZ R11, R11, R57, R56 ;  /* 0x000000390b0b7223 */ /* 0x000fc40000010038 */
[-C--:B------:R-:W-:Y:S02]  /*8ff0*/  FFMA.FTZ R52, R49, R55.reuse, -R52 ;  /* 0x0000003731347223 */ /* 0x080fe40000010834 */
[----:B------:R-:W-:Y:S01]  /*9000*/  FFMA.FTZ R51, R51, R55, R58 ;  /* 0x0000003733337223 */ /* 0x000fe2000001003a */
[----:B------:R-:W-:-:S04]  /*9010*/  F2FP.BF16.PACK_AB R10, R11, R50 ;  /* 0x000000320b0a723e */ /* 0x000fc800000010ff */
[----:B------:R-:W-:-:S05]  /*9020*/  F2FP.BF16.PACK_AB R11, R51, R52 ;  /* 0x00000034330b723e */ /* 0x000fca00000010ff */
[----:B------:R1:W-:Y:S02]  /*9030*/  STS.128 [R31+0x2000], R8 ;  /* 0x002000081f007388 */ /* 0x0003e40000000c00 */
.L_x_117:
[----:B------:R-:W-:Y:S05]  /*9040*/  BSYNC B0 ;  /* 0x0000000000007941 */ /* 0x000fea0003800000 */
.L_x_116:
[----:B-1----:R-:W-:Y:S01]  /*9050*/  IADD3 R8, R13, 0x10, RZ ;  /* 0x000000100d087810 */ /* 0x002fe20007ffe0ff */
[----:B------:R-:W-:Y:S03]  /*9060*/  BSSY B0, `(.L_x_118) ;  /* 0x0000029000007945 */ /* 0x000fe60003800000 */
[----:B------:R-:W-:-:S13]  /*9070*/  ISETP.GE.AND P0, PT, R8, c[0x0][0x27c], PT ;  /* 0x00009f0008007a0c */ /* 0x000fda0003f06270 */
[----:B------:R-:W-:Y:S05]  /*9080*/  @P0 BRA `(.L_x_119) ;  /* 0x0000026000000947 */ /* 0x000fea0003800000 */
[----:B------:R-:W1:Y:S01]  /*9090*/  LDS.128 R8, [R12+0x2000] ;  /* 0x002000000c087984 */ /* 0x000e620000000c00 */
        /* <DEDUP_REMOVED lines=29> */
[----:B------:R-:W-:-:S02]  /*9270*/  FFMA.FTZ R52, R11, R53, R52 ;  /* 0x000000350b347223 */ /* 0x000fc40000010034 */
[----:B------:R-:W-:Y:S01]  /*9280*/  FFMA.FTZ R45, R45, R53, -R8 ;  /* 0x000000352d2d7223 */ /* 0x000fe20000010808 */
[----:B------:R-:W-:Y:S01]  /*9290*/  F2FP.BF16.PACK_AB R8, R29, R10 ;  /* 0x0000000a1d08723e */ /* 0x000fe200000010ff */
[-C--:B------:R-:W-:Y:S02]  /*92a0*/  FFMA.FTZ R11, R44, R51.reuse, -R47 ;  /* 0x000000332c0b7223 */ /* 0x080fe4000001082f */
[----:B------:R-:W-:Y:S01]  /*92b0*/  FFMA.FTZ R54, R46, R51, R54 ;  /* 0x000000332e367223 */ /* 0x000fe20000010036 */
[----:B------:R-:W-:-:S04]  /*92c0*/  F2FP.BF16.PACK_AB R10, R52, R45 ;  /* 0x0000002d340a723e */ /* 0x000fc800000010ff */
[----:B------:R-:W-:-:S05]  /*92d0*/  F2FP.BF16.PACK_AB R11, R54, R11 ;  /* 0x0000000b360b723e */ /* 0x000fca00000010ff */
[----:B------:R1:W-:Y:S02]  /*92e0*/  STS.128 [R12+0x2000], R8 ;  /* 0x002000080c007388 */ /* 0x0003e40000000c00 */
.L_x_119:
[----:B------:R-:W-:Y:S05]  /*92f0*/  BSYNC B0 ;  /* 0x0000000000007941 */ /* 0x000fea0003800000 */
.L_x_118:
        /* <DEDUP_REMOVED lines=42> */
.L_x_121:
[----:B------:R-:W-:Y:S05]  /*95a0*/  BSYNC B0 ;  /* 0x0000000000007941 */ /* 0x000fea0003800000 */
.L_x_120:
        /* <DEDUP_REMOVED lines=42> */
.L_x_123:
[----:B------:R-:W-:Y:S05]  /*9850*/  BSYNC B0 ;  /* 0x0000000000007941 */ /* 0x000fea0003800000 */
.L_x_122:
        /* <DEDUP_REMOVED lines=42> */
.L_x_125:
[----:B------:R-:W-:Y:S05]  /*9b00*/  BSYNC B0 ;  /* 0x0000000000007941 */ /* 0x000fea0003800000 */
.L_x_124:
[----:B------:R-:W-:-:S04]  /*9b10*/  IADD3 R13, R13, 0x50, RZ ;  /* 0x000000500d0d7810 */ /* 0x000fc80007ffe0ff */
[----:B------:R-:W-:-:S13]  /*9b20*/  ISETP.GE.AND P0, PT, R13, c[0x0][0x27c], PT ;  /* 0x00009f000d007a0c */ /* 0x000fda0003f06270 */
[----:B------:R-:W-:Y:S05]  /*9b30*/  @P0 BRA `(.L_x_115) ;  /* 0x0000320000000947 */ /* 0x000fea0003800000 */
[----:B-1----:R-:W1:Y:S01]  /*9b40*/  LDS.128 R8, [R12+0xa000] ;  /* 0x00a000000c087984 */ /* 0x002e620000000c00 */
[C---:B------:R-:W-:Y:S01]  /*9b50*/  SHF.L.U32 R32, R15.reuse, 0x10, RZ ;  /* 0x000000100f207819 */ /* 0x040fe200000006ff */
[C---:B------:R-:W-:Y:S01]  /*9b60*/  IMAD.U32 R34, R30.reuse, 0x10000, RZ ;  /* 0x000100001e227824 */ /* 0x040fe200078e00ff */
[----:B------:R-:W-:Y:S02]  /*9b70*/  LOP3.LUT R30, R30, 0xffff0000, RZ, 0xc0, !PT ;  /* 0xffff00001e1e7812 */ /* 0x000fe400078ec0ff */
[----:B------:R-:W-:Y:S02]  /*9b80*/  LOP3.LUT R15, R15, 0xffff0000, RZ, 0xc0, !PT ;  /* 0xffff00000f0f7812 */ /* 0x000fe400078ec0ff */
[C---:B-1----:R-:W-:Y:S01]  /*9b90*/  LOP3.LUT R13, R8.reuse, 0xffff0000, RZ, 0xc0, !PT ;  /* 0xffff0000080d7812 */ /* 0x042fe200078ec0ff */
[----:B------:R-:W-:Y:S01]  /*9ba0*/  IMAD.U32 R31, R11, 0x10000, RZ ;  /* 0x000100000b1f7824 */ /* 0x000fe200078e00ff */
[----:B------:R-:W-:Y:S02]  /*9bb0*/  SHF.L.U32 R29, R8, 0x10, RZ ;  /* 0x00000010081d7819 */ /* 0x000fe400000006ff */
[----:B------:R-:W-:-:S02]  /*9bc0*/  SHF.L.U32 R8, R9, 0x10, RZ ;  /* 0x0000001009087819 */ /* 0x000fc400000006ff */
[C---:B------:R-:W-:Y:S02]  /*9bd0*/  SHF.L.U32 R35, R10.reuse, 0x10, RZ ;  /* 0x000000100a237819 */ /* 0x040fe400000006ff */
[----:B------:R-:W-:Y:S01]  /*9be0*/  LOP3.LUT R33, R10, 0xffff0000, RZ, 0xc0, !PT ;  /* 0xffff00000a217812 */ /* 0x000fe200078ec0ff */
[-C--:B------:R-:W-:Y:S01]  /*9bf0*/  FMUL.FTZ R10, R34, R13.reuse ;  /* 0x0000000d220a7220 */ /* 0x080fe20000410000 */
[----:B------:R-:W-:Y:S01]  /*9c00*/  LOP3.LUT R9, R9, 0xffff0000, RZ, 0xc0, !PT ;  /* 0xffff000009097812 */ /* 0x000fe200078ec0ff */
[C---:B------:R-:W-:Y:S01]  /*9c10*/  FMUL.FTZ R13, R32.reuse, R13 ;  /* 0x0000000d200d7220 */ /* 0x040fe20000410000 */
[----:B------:R-:W-:Y:S01]  /*9c20*/  LOP3.LUT R36, R11, 0xffff0000, RZ, 0xc0, !PT ;  /* 0xffff00000b247812 */ /* 0x000fe200078ec0ff */
[----:B------:R-:W-:Y:S01]  /*9c30*/  FFMA.FTZ R10, R32, R29, -R10 ;  /* 0x0000001d200a7223 */ /* 0x000fe2000001080a */
[----:B------:R-:W-:Y:S01]  /*9c40*/  SHF.L.U32 R32, R28, 0x10, RZ ;  /* 0x000000101c207819 */ /* 0x000fe200000006ff */
[----:B------:R-:W-:Y:S01]  /*9c50*/  FMUL.FTZ R11, R30, R9 ;  /* 0x000000091e0b7220 */ /* 0x000fe20000410000 */
[----:B------:R-:W-:Y:S01]  /*9c60*/  LOP3.LUT R28, R28, 0xffff0000, RZ, 0xc0, !PT ;  /* 0xffff00001c1c7812 */ /* 0x000fe200078ec0ff */
[----:B------:R-:W-:Y:S01]  /*9c70*/  FFMA.FTZ R13, R34, R29, R13 ;  /* 0x0000001d220d7223 */ /* 0x000fe2000001000d */
[C---:B------:R-:W-:Y:S01]  /*9c80*/  SHF.L.U32 R34, R14.reuse, 0x10, RZ ;  /* 0x000000100e227819 */ /* 0x040fe200000006ff */
[C---:B------:R-:W-:Y:S01]  /*9c90*/  FMUL.FTZ R9, R15.reuse, R9 ;  /* 0x000000090f097220 */ /* 0x040fe20000410000 */
[----:B------:R-:W-:Y:S01]  /*9ca0*/  LOP3.LUT R14, R14, 0xffff0000, RZ, 0xc0, !PT ;  /* 0xffff00000e0e7812 */ /* 0x000fe200078ec0ff */
[----:B------:R-:W-:-:S02]  /*9cb0*/  FFMA.FTZ R11, R15, R8, -R11 ;  /* 0x000000080f0b7223 */ /* 0x000fc4000001080b */
[----:B------:R-:W-:Y:S02]  /*9cc0*/  FFMA.FTZ R30, R30, R8, R9 ;  /* 0x000000081e1e7223 */ /* 0x000fe40000010009 */
[-C--:B------:R-:W-:Y:S02]  /*9cd0*/  FMUL.FTZ R8, R32, R33.reuse ;  /* 0x0000002120087220 */ /* 0x080fe40000410000 */
[-C--:B------:R-:W-:Y:S02]  /*9ce0*/  FMUL.FTZ R9, R28, R36.reuse ;  /* 0x000000241c097220 */ /* 0x080fe40000410000 */
[----:B------:R-:W-:Y:S02]  /*9cf0*/  FMUL.FTZ R33, R34, R33 ;  /* 0x0000002122217220 */ /* 0x000fe40000410000 */
[C---:B------:R-:W-:Y:S02]  /*9d00*/  FMUL.FTZ R36, R14.reuse, R36 ;  /* 0x000000240e247220 */ /* 0x040fe40000410000 */
[----:B------:R-:W-:Y:S01]  /*9d10*/  FFMA.FTZ R14, R14, R31, -R9 ;  /* 0x0000001f0e0e7223 */ /* 0x000fe20000010809 */
[----:B------:R-:W-:Y:S01]  /*9d20*/  F2FP.BF16.PACK_AB R9, R30, R11 ;  /* 0x0000000b1e09723e */ /* 0x000fe200000010ff */
[-C--:B------:R-:W-:Y:S01]  /*9d30*/  FFMA.FTZ R34, R34, R35.reuse, -R8 ;  /* 0x0000002322227223 */ /* 0x080fe20000010808 */
[----:B------:R-:W-:Y:S01]  /*9d40*/  F2FP.BF16.PACK_AB R8, R13, R10 ;  /* 0x0000000a0d08723e */ /* 0x000fe200000010ff */
[----:B------:R-:W-:-:S02]  /*9d50*/  FFMA.FTZ R33, R32, R35, R33 ;  /* 0x0000002320217223 */ /* 0x000fc40000010021 */
[----:B------:R-:W-:-:S03]  /*9d60*/  FFMA.FTZ R31, R28, R31, R36 ;  /* 0x0000001f1c1f7223 */ /* 0x000fc60000010024 */
[----:B------:R-:W-:Y:S02]  /*9d70*/  F2FP.BF16.PACK_AB R10, R33, R34 ;  /* 0x00000022210a723e */ /* 0x000fe400000010ff */
[----:B------:R-:W-:-:S05]  /*9d80*/  F2FP.BF16.PACK_AB R11, R31, R14 ;  /* 0x0000000e1f0b723e */ /* 0x000fca00000010ff */
[----:B------:R1:W-:Y:S01]  /*9d90*/  STS.128 [R12+0xa000], R8 ;  /* 0x00a000080c007388 */ /* 0x0003e20000000c00 */
[----:B------:R-:W-:Y:S05]  /*9da0*/  BRA `(.L_x_115) ;  /* 0x00002f9000007947 */ /* 0x000fea0003800000 */
.L_x_100:
        /* <DEDUP_REMOVED lines=15> */
[C---:B------:R-:W-:Y:S01]  /*9ea0*/  ISETP.GE.AND P0, PT, R28.reuse, c[0x0][0x27c], PT ;  /* 0x00009f001c007a0c */ /* 0x040fe20003f06270 */
[----:B------:R-:W-:Y:S01]  /*9eb0*/  CS2R R46, SRZ ;  /* 0x00000000002e7805 */ /* 0x000fe2000001ff00 */
[----:B------:R-:W-:Y:S01]  /*9ec0*/  CS2R R44, SRZ ;  /* 0x00000000002c7805 */ /* 0x000fe2000001ff00 */
[----:B------:R-:W-:Y:S01]  /*9ed0*/  CS2R R10, SRZ ;  /* 0x00000000000a7805 */ /* 0x000fe2000001ff00 */
[----:B------:R-:W-:Y:S01]  /*9ee0*/  CS2R R8, SRZ ;  /* 0x0000000000087805 */ /* 0x000fe2000001ff00 */
[----:B------:R-:W-:-:S02]  /*9ef0*/  IADD3 R15, R28, 0x20, RZ ;  /* 0x000000201c0f7810 */ /* 0x000fc40007ffe0ff */
[----:B------:R-:W-:-:S06]  /*9f00*/  IADD3 R13, R28, 0x40, RZ ;  /* 0x000000401c0d7810 */ /* 0x000fcc0007ffe0ff */
[----:B------:R-:W-:-:S04]  /*9f10*/  @!P0 IMAD.WIDE R34, R28, 0x2, R48 ;  /* 0x000000021c228825 */ /* 0x000fc800078e0230 */
[----:B------:R-:W-:Y:S01]  /*9f20*/  @!P0 IMAD.WIDE R32, R28, 0x2, R52 ;  /* 0x000000021c208825 */ /* 0x000fe200078e0234 */
[----:B------:R1:W5:Y:S01]  /*9f30*/  @!P0 LD.E.128 R44, [R34.64] ;  /* 0x00000006222c8980 */ /* 0x000362000c101d00 */
[----:B------:R-:W-:-:S03]  /*9f40*/  ISETP.GE.AND P1, PT, R15, c[0x0][0x27c], PT ;  /* 0x00009f000f007a0c */ /* 0x000fc60003f26270 */
[----:B------:R2:W5:Y:S01]  /*9f50*/  @!P0 LD.E.128 R8, [R32.64] ;  /* 0x0000000620088980 */ /* 0x000562000c101d00 */
[----:B------:R-:W-:Y:S01]  /*9f60*/  ISETP.GE.AND P0, PT, R13, c[0x0][0x27c], PT ;  /* 0x00009f000d007a0c */ /* 0x000fe20003f06270 */
[----:B------:R-:W-:Y:S01]  /*9f70*/  CS2R R38, SRZ ;  /* 0x0000000000267805 */ /* 0x000fe2000001ff00 */
[----:B------:R-:W-:Y:S01]  /*9f80*/  CS2R R36, SRZ ;  /* 0x0000000000247805 */ /* 0x000fe2000001ff00 */
[----:B------:R-:W-:Y:S01]  /*9f90*/  CS2R R42, SRZ ;  /* 0x00000000002a7805 */ /* 0x000fe2000001ff00 */
[----:B------:R-:W-:-:S05]  /*9fa0*/  CS2R R40, SRZ ;  /* 0x0000000000287805 */ /* 0x000fca000001ff00 */
[----:B------:R-:W-:-:S04]  /*9fb0*/  @!P1 SHF.R.S32.HI R14, RZ, 0x1f, R15 ;  /* 0x0000001fff0e9819 */ /* 0x000fc8000001140f */
[----:B------:R-:W-:Y:S02]  /*9fc0*/  @!P0 SHF.R.S32.HI R12, RZ, 0x1f, R13 ;  /* 0x0000001fff0c8819 */ /* 0x000fe4000001140d */
[----:B------:R-:W-:Y:S02]  /*9fd0*/  @!P1 LEA.HI R14, R14, R15, RZ, 0x3 ;  /* 0x0000000f0e0e9211 */ /* 0x000fe400078f18ff */
[----:B------:R-:W-:Y:S02]  /*9fe0*/  @!P0 LEA.HI R12, R12, R13, RZ, 0x3 ;  /* 0x0000000d0c0c8211 */ /* 0x000fe400078f18ff */
[----:B------:R-:W-:Y:S01]  /*9ff0*/  @!P1 LOP3.LUT R13, R14, 0xfffffff8, RZ, 0xc0, !PT ;  /* 0xfffffff80e0d9812 */ /* 0x000fe200078ec0ff */
[----:B-1----:R-:W-:Y:S01]  /*a000*/  CS2R R34, SRZ ;  /* 0x0000000000227805 */ /* 0x002fe2000001ff00 */
[----:B------:R-:W-:-:S03]  /*a010*/  @!P0 LOP3.LUT R15, R12, 0xfffffff8, RZ, 0xc0, !PT ;  /* 0xfffffff80c0f8812 */ /* 0x000fc600078ec0ff */
[----:B------:R-:W-:Y:S01]  /*a020*/  @!P1 IMAD.WIDE R30, R13, 0x2, R48 ;  /* 0x000000020d1e9825 */ /* 0x000fe200078e0230 */
[----:B--2---:R-:W-:-:S03]  /*a030*/  CS2R R32, SRZ ;  /* 0x0000000000207805 */ /* 0x004fc6000001ff00 */
[----:B------:R-:W-:Y:S01]  /*a040*/  @!P1 IMAD.WIDE R56, R13, 0x2, R52 ;  /* 0x000000020d389825 */ /* 0x000fe200078e0234 */
[----:B------:R1:W5:Y:S01]  /*a050*/  @!P1 LD.E.128 R36, [R30.64] ;  /* 0x000000061e249980 */ /* 0x000362000c101d00 */
[----:B------:R-:W-:Y:S02]  /*a060*/  CS2R R12, SRZ ;  /* 0x00000000000c7805 */ /* 0x000fe4000001ff00 */
[----:B------:R-:W-:-:S04]  /*a070*/  @!P0 IMAD.WIDE R48, R15, 0x2, R48 ;  /* 0x000000020f308825 */ /* 0x000fc800078e0230 */
[----:B------:R-:W-:Y:S01]  /*a080*/  @!P0 IMAD.WIDE R52, R15, 0x2, R52 ;  /* 0x000000020f348825 */ /* 0x000fe200078e0234 */
[----:B------:R1:W5:Y:S01]  /*a090*/  @!P0 LD.E.128 R40, [R48.64] ;  /* 0x0000000630288980 */ /* 0x000362000c101d00 */
[----:B------:R-:W-:-:S03]  /*a0a0*/  CS2R R14, SRZ ;  /* 0x00000000000e7805 */ /* 0x000fc6000001ff00 */
[----:B------:R1:W5:Y:S04]  /*a0b0*/  @!P0 LD.E.128 R32, [R52.64] ;  /* 0x0000000634208980 */ /* 0x000368000c101d00 */
[----:B------:R1:W5:Y:S02]  /*a0c0*/  @!P1 LD.E.128 R12, [R56.64] ;  /* 0x00000006380c9980 */ /* 0x000364000c101d00 */
.L_x_127:
[----:B------:R-:W-:Y:S05]  /*a0d0*/  BSYNC B0 ;  /* 0x0000000000007941 */ /* 0x000fea0003800000 */
.L_x_126:
[----:B-----5:R-:W-:Y:S01]  /*a0e0*/  IMAD.MOV.U32 R76, RZ, RZ, R44 ;  /* 0x000000ffff4c7224 */ /* 0x020fe200078e002c */
[--C-:B-1----:R-:W-:Y:S01]  /*a0f0*/  SHF.R.U64 R53, R44, 0x10, R45.reuse ;  /* 0x000000102c357819 */ /* 0x102fe2000000122d */
[--C-:B------:R-:W-:Y:S01]  /*a100*/  IMAD.MOV.U32 R77, RZ, RZ, R45.reuse ;  /* 0x000000ffff4d7224 */ /* 0x100fe200078e002d */
[----:B------:R-:W-:Y:S01]  /*a110*/  SHF.R.U32.HI R52, RZ, 0x10, R45 ;  /* 0x00000010ff347819 */ /* 0x000fe2000001162d */
[--C-:B------:R-:W-:Y:S01]  /*a120*/  IMAD.MOV.U32 R44, RZ, RZ, R37.reuse ;  /* 0x000000ffff2c7224 */ /* 0x100fe200078e0025 */
[--C-:B------:R-:W-:Y:S01]  /*a130*/  SHF.R.U64 R45, R36, 0x10, R37.reuse ;  /* 0x00000010242d7819 */ /* 0x100fe20000001225 */
[----:B------:R-:W-:Y:S01]  /*a140*/  IMAD.MOV.U32 R66, RZ, RZ, R38 ;  /* 0x000000ffff427224 */ /* 0x000fe200078e0026 */
[----:B------:R-:W-:Y:S01]  /*a150*/  SHF.R.U32.HI R69, RZ, 0x10, R37 ;  /* 0x00000010ff457819 */ /* 0x000fe20000011625 */
[----:B------:R-:W-:Y:S01]  /*a160*/  IMAD.MOV.U32 R67, RZ, RZ, R40 ;  /* 0x000000ffff437224 */ /* 0x000fe200078e0028 */
[----:B------:R-:W-:Y:S01]  /*a170*/  SHF.R.U64 R37, R38, 0x10, R39 ;  /* 0x0000001026257819 */ /* 0x000fe20000001227 */
[----:B------:R-:W-:Y:S01]  /*a180*/  IMAD R86, R86, -0x80, R51 ;  /* 0xffffff8056567824 */ /* 0x000fe200078e0233 */
[----:B------:R-:W-:Y:S01]  /*a190*/  SHF.R.U64 R56, R40, 0x10, R41 ;  /* 0x0000001028387819 */ /* 0x000fe20000001229 */
[--C-:B------:R-:W-:Y:S01]  /*a1a0*/  IMAD.MOV.U32 R55, RZ, RZ, R43.reuse ;  /* 0x000000ffff377224 */ /* 0x100fe200078e002b */
[----:B------:R-:W-:Y:S01]  /*a1b0*/  SHF.R.U64 R57, R42, 0x10, R43 ;  /* 0x000000102a397819 */ /* 0x000fe2000000122b */
[----:B------:R-:W-:Y:S01]  /*a1c0*/  IMAD.MOV.U32 R73, RZ, RZ, R47 ;  /* 0x000000ffff497224 */ /* 0x000fe200078e002f */
[----:B------:R-:W-:Y:S01]  /*a1d0*/  SHF.R.U32.HI R72, RZ, 0x10, R43 ;  /* 0x00000010ff487819 */ /* 0x000fe2000001162b */
[----:B------:R-:W-:Y:S01]  /*a1e0*/  IMAD.MOV.U32 R64, RZ, RZ, R36 ;  /* 0x000000ffff407224 */ /* 0x000fe200078e0024 */
[----:B------:R-:W-:Y:S01]  /*a1f0*/  PRMT R43, R66, 0x5410, R37 ;  /* 0x00005410422b7816 */ /* 0x000fe20000000025 */
[----:B------:R-:W-:Y:S01]  /*a200*/  IMAD.MOV.U32 R49, RZ, RZ, R41 ;  /* 0x000000ffff317224 */ /* 0x000fe200078e0029 */
[----:B------:R-:W-:Y:S01]  /*a210*/  PRMT R37, R67, 0x5410, R56 ;  /* 0x0000541043257816 */ /* 0x000fe20000000038 */
[----:B------:R-:W-:Y:S01]  /*a220*/  IMAD.MOV.U32 R58, RZ, RZ, R10 ;  /* 0x000000ffff3a7224 */ /* 0x000fe200078e000a */
[----:B------:R-:W-:Y:S01]  /*a230*/  IMNMX R56, R86, 0x80, PT ;  /* 0x0000008056387817 */ /* 0x000fe20003800200 */
[----:B------:R-:W-:Y:S01]  /*a240*/  IMAD.MOV.U32 R36, RZ, RZ, R39 ;  /* 0x000000ffff247224 */ /* 0x000fe200078e0027 */
[--C-:B------:R-:W-:Y:S01]  /*a250*/  SHF.R.U64 R74, R46, 0x10, R47.reuse ;  /* 0x000000102e4a7819 */ /* 0x100fe2000000122f */
[----:B------:R-:W-:Y:S01]  /*a260*/  IMAD.MOV.U32 R75, RZ, RZ, R46 ;  /* 0x000000ffff4b7224 */ /* 0x000fe200078e002e */
[----:B------:R-:W-:Y:S01]  /*a270*/  ISETP.GE.AND P0, PT, R29, R56, PT ;  /* 0x000000381d00720c */ /* 0x000fe20003f06270 */
[----:B------:R-:W-:Y:S01]  /*a280*/  IMAD.MOV.U32 R62, RZ, RZ, R8 ;  /* 0x000000ffff3e7224 */ /* 0x000fe200078e0008 */
[----:B------:R-:W-:Y:S01]  /*a290*/  SHF.R.U32.HI R50, RZ, 0x10, R47 ;  /* 0x00000010ff327819 */ /* 0x000fe2000001162f */
[----:B------:R-:W-:Y:S01]  /*a2a0*/  IMAD.MOV.U32 R68, RZ, RZ, R42 ;  /* 0x000000ffff447224 */ /* 0x000fe200078e002a */
[----:B------:R-:W-:Y:S01]  /*a2b0*/  SHF.R.U32.HI R70, RZ, 0x10, R41 ;  /* 0x00000010ff467819 */ /* 0x000fe20000011629 */
[----:B------:R-:W-:Y:S01]  /*a2c0*/  IMAD.MOV.U32 R48, RZ, RZ, R9 ;  /* 0x000000ffff307224 */ /* 0x000fe200078e0009 */
[----:B------:R-:W-:Y:S01]  /*a2d0*/  SHF.R.U64 R47, R10, 0x10, R11 ;  /* 0x000000100a2f7819 */ /* 0x000fe2000000120b */
[----:B------:R-:W-:Y:S01]  /*a2e0*/  IMAD.MOV.U32 R10, RZ, RZ, R12 ;  /* 0x000000ffff0a7224 */ /* 0x000fe200078e000c */
[----:B------:R-:W-:Y:S01]  /*a2f0*/  SHF.R.U32.HI R71, RZ, 0x10, R39 ;  /* 0x00000010ff477819 */ /* 0x000fe20000011627 */
[----:B------:R-:W-:Y:S01]  /*a300*/  IMAD.MOV.U32 R46, RZ, RZ, R11 ;  /* 0x000000ffff2e7224 */ /* 0x000fe200078e000b */
[----:B------:R-:W-:Y:S01]  /*a310*/  SHF.R.U64 R41, R12, 0x10, R13 ;  /* 0x000000100c297819 */ /* 0x000fe2000000120d */
[----:B------:R-:W-:Y:S01]  /*a320*/  IMAD.MOV.U32 R12, RZ, RZ, R14 ;  /* 0x000000ffff0c7224 */ /* 0x000fe200078e000e */
[----:B------:R-:W-:Y:S01]  /*a330*/  SHF.R.U64 R59, R8, 0x10, R9 ;  /* 0x00000010083b7819 */ /* 0x000fe20000001209 */
[----:B------:R-:W-:Y:S01]  /*a340*/  IMAD.MOV.U32 R40, RZ, RZ, R13 ;  /* 0x000000ffff287224 */ /* 0x000fe200078e000d */
[--C-:B------:R-:W-:Y:S01]  /*a350*/  SHF.R.U64 R39, R14, 0x10, R15.reuse ;  /* 0x000000100e277819 */ /* 0x100fe2000000120f */
[----:B------:R-:W-:Y:S01]  /*a360*/  IMAD.MOV.U32 R38, RZ, RZ, R15 ;  /* 0x000000ffff267224 */ /* 0x000fe200078e000f */
[----:B------:R-:W-:Y:S01]  /*a370*/  SHF.R.U32.HI R61, RZ, 0x10, R9 ;  /* 0x00000010ff3d7819 */ /* 0x000fe20000011609 */
[----:B------:R-:W-:Y:S01]  /*a380*/  IMAD.MOV.U32 R14, RZ, RZ, R32 ;  /* 0x000000ffff0e7224 */ /* 0x000fe200078e0020 */
[----:B------:R-:W-:Y:S01]  /*a390*/  SHF.R.U32.HI R11, RZ, 0x10, R11 ;  /* 0x00000010ff0b7819 */ /* 0x000fe2000001160b */
[----:B------:R-:W-:Y:S01]  /*a3a0*/  IMAD.MOV.U32 R8, RZ, RZ, R33 ;  /* 0x000000ffff087224 */ /* 0x000fe200078e0021 */
[----:B------:R-:W-:Y:S01]  /*a3b0*/  SHF.R.U32.HI R13, RZ, 0x10, R13 ;  /* 0x00000010ff0d7819 */ /* 0x000fe2000001160d */
[----:B------:R-:W-:Y:S01]  /*a3c0*/  IMAD.MOV.U32 R60, RZ, RZ, R34 ;  /* 0x000000ffff3c7224 */ /* 0x000fe200078e0022 */
[----:B------:R-:W-:Y:S01]  /*a3d0*/  SHF.R.U32.HI R15, RZ, 0x10, R15 ;  /* 0x00000010ff0f7819 */ /* 0x000fe2000001160f */
[----:B------:R-:W-:Y:S01]  /*a3e0*/  IMAD.MOV.U32 R30, RZ, RZ, R35 ;  /* 0x000000ffff1e7224 */ /* 0x000fe200078e0023 */
[----:B------:R-:W-:Y:S01]  /*a3f0*/  SHF.R.U64 R9, R32, 0x10, R33 ;  /* 0x0000001020097819 */ /* 0x000fe20000001221 */
[----:B------:R-:W-:-:S04]  /*a400*/  DEPBAR.LE SB0, 0x1 ;  /* 0x000080400000791a */ /* 0x000fc80000000000 */
[----:B------:R-:W-:Y:S01]  /*a410*/  SHF.R.U32.HI R63, RZ, 0x10, R33 ;  /* 0x00000010ff3f7819 */ /* 0x000fe20000011621 */
[----:B------:R-:W-:Y:S01]  /*a420*/  BSSY B1, `(.L_x_128) ;  /* 0x0000151000017945 */ /* 0x000fe20003800000 */
[--C-:B------:R-:W-:Y:S02]  /*a430*/  SHF.R.U64 R31, R34, 0x10, R35.reuse ;  /* 0x00000010221f7819 */ /* 0x100fe40000001223 */
[----:B------:R-:W-:Y:S02]  /*a440*/  SHF.R.U32.HI R65, RZ, 0x10, R35 ;  /* 0x00000010ff417819 */ /* 0x000fe40000011623 */
        /* <DEDUP_REMOVED lines=21> */
[----:B------:R-:W-:Y:S01]  /*a5a0*/  PRMT R30, R30, 0x5410, R65 ;  /* 0x000054101e1e7816 */ /* 0x000fe20000000041 */
[----:B------:R-:W-:Y:S06]  /*a5b0*/  BAR.SYNC.DEFER_BLOCKING 0x0 ;  /* 0x0000000000007b1d */ /* 0x000fec0000010000 */
[----:B------:R-:W-:Y:S05]  /*a5c0*/  @P0 BRA `(.L_x_129) ;  /* 0x0000136000000947 */ /* 0x000fea0003800000 */
[----:B------:R-:W-:Y:S01]  /*a5d0*/  ISETP.GE.AND P0, PT, R28, c[0x0][0x27c], PT ;  /* 0x00009f001c007a0c */ /* 0x000fe20003f06270 */
[----:B------:R-:W-:-:S12]  /*a5e0*/  BSSY B0, `(.L_x_130) ;  /* 0x0000060000007945 */ /* 0x000fd80003800000 */
[----:B------:R-:W-:Y:S05]  /*a5f0*/  @P0 BRA `(.L_x_131) ;  /* 0x000005e000000947 */ /* 0x000fea0003800000 */
[----:B------:R-:W-:Y:S01]  /*a600*/  IMAD.MOV.U32 R9, RZ, RZ, c[0x0][0x27c] ;  /* 0x00009f00ff097624 */ /* 0x000fe200078e00ff */
[----:B------:R-:W-:Y:S01]  /*a610*/  SHF.L.U32 R10, R19, 0x9, RZ ;  /* 0x00000009130a7819 */ /* 0x000fe200000006ff */
[----:B------:R-:W-:Y:S01]  /*a620*/  IMAD.SHL.U32 R13, R29, 0x40, RZ ;  /* 0x000000401d0d7824 */ /* 0x000fe200078e00ff */
[----:B------:R-:W-:Y:S01]  /*a630*/  LOP3.LUT R65, R51, 0xffff0000, RZ, 0xc0, !PT ;  /* 0xffff000033417812 */ /* 0x000fe200078ec0ff */
[----:B------:R-:W-:Y:S01]  /*a640*/  IMAD.U32 R62, R47, 0x10000, RZ ;  /* 0x000100002f3e7824 */ /* 0x000fe200078e00ff */
[----:B------:R-:W-:Y:S01]  /*a650*/  LEA.HI R12, R9, R54, RZ, 0x1d ;  /* 0x00000036090c7211 */ /* 0x000fe200078fe8ff */
[----:B------:R-:W-:Y:S01]  /*a660*/  IMAD.U32 R64, R51, 0x10000, RZ ;  /* 0x0001000033407824 */ /* 0x000fe200078e00ff */
[----:B------:R-:W-:Y:S01]  /*a670*/  LOP3.LUT R13, R13, 0x1c0, RZ, 0xc0, !PT ;  /* 0x000001c00d0d7812 */ /* 0x000fe200078ec0ff */
[----:B------:R-:W-:Y:S01]  /*a680*/  IMAD.U32 R72, R49, 0x10000, RZ ;  /* 0x0001000031487824 */ /* 0x000fe200078e00ff */
[----:B------:R-:W-:Y:S01]  /*a690*/  SHF.R.S32.HI R9, RZ, 0x1f, R12 ;  /* 0x0000001fff097819 */ /* 0x000fe2000001140c */
[----:B------:R-:W-:Y:S01]  /*a6a0*/  IMAD.SHL.U32 R8, R12, 0x8, RZ ;  /* 0x000000080c087824 */ /* 0x000fe200078e00ff */
[----:B------:R-:W-:Y:S01]  /*a6b0*/  SHF.R.U32.HI R11, RZ, 0x3, R13 ;  /* 0x00000003ff0b7819 */ /* 0x000fe2000001160d */
[----:B------:R-:W-:Y:S01]  /*a6c0*/  IMAD.U32 R69, R52, 0x10000, RZ ;  /* 0x0001000034457824 */ /* 0x000fe200078e00ff */
[----:B------:R-:W-:-:S02]  /*a6d0*/  LEA.HI R9, R9, R12, RZ, 0x3 ;  /* 0x0000000c09097211 */ /* 0x000fc400078f18ff */
[----:B------:R-:W-:Y:S02]  /*a6e0*/  LOP3.LUT R8, R13, 0x38, R8, 0xf8, !PT ;  /* 0x000000380d087812 */ /* 0x000fe400078ef808 */
[----:B------:R-:W-:Y:S02]  /*a6f0*/  SHF.L.U32 R9, R9, 0xa, RZ ;  /* 0x0000000a09097819 */ /* 0x000fe400000006ff */
[----:B------:R-:W-:Y:S02]  /*a700*/  LOP3.LUT R57, R13, 0x38, R28, 0xf8, !PT ;  /* 0x000000380d397812 */ /* 0x000fe400078ef81c */
[----:B------:R-:W-:Y:S02]  /*a710*/  LOP3.LUT R8, R8, R11, RZ, 0x3c, !PT ;  /* 0x0000000b08087212 */ /* 0x000fe400078e3cff */
[----:B------:R-:W-:Y:S02]  /*a720*/  LOP3.LUT R9, R9, 0x7fffe000, RZ, 0xc0, !PT ;  /* 0x7fffe00009097812 */ /* 0x000fe400078ec0ff */
[----:B------:R-:W-:-:S02]  /*a730*/  LOP3.LUT R57, R10, R57, R11, 0xf6, !PT ;  /* 0x000000390a397212 */ /* 0x000fc400078ef60b */
[----:B------:R-:W-:Y:S02]  /*a740*/  IADD3 R8, R8, R9, R10 ;  /* 0x0000000908087210 */ /* 0x000fe40007ffe00a */
[----:B------:R-:W-:Y:S01]  /*a750*/  SHF.L.U32 R74, R53, 0x10, RZ ;  /* 0x00000010354a7819 */ /* 0x000fe200000006ff */
[----:B------:R-:W-:Y:S01]  /*a760*/  IMAD.SHL.U32 R57, R57, 0x2, RZ ;  /* 0x0000000239397824 */ /* 0x000fe200078e00ff */
[----:B------:R-:W-:-:S04]  /*a770*/  SHF.L.U32 R55, R8, 0x1, RZ ;  /* 0x0000000108377819 */ /* 0x000fc800000006ff */
[----:B------:R-:W1:Y:S04]  /*a780*/  LDS.128 R12, [R57+0xc100] ;  /* 0x00c10000390c7984 */ /* 0x000e680000000c00 */
[----:B------:R-:W2:Y:S01]  /*a790*/  LDS.128 R8, [R55+0xc100] ;  /* 0x00c1000037087984 */ /* 0x000ea20000000c00 */
[C---:B-1----:R-:W-:Y:S01]  /*a7a0*/  IMAD.U32 R59, R12.reuse, 0x10000, RZ ;  /* 0x000100000c3b7824 */ /* 0x042fe200078e00ff */
[----:B------:R-:W-:Y:S01]  /*a7b0*/  LOP3.LUT R58, R12, 0xffff0000, RZ, 0xc0, !PT ;  /* 0xffff00000c3a7812 */ /* 0x000fe200078ec0ff */
[----:B------:R-:W-:Y:S01]  /*a7c0*/  IMAD.U32 R63, R14, 0x10000, RZ ;  /* 0x000100000e3f7824 */ /* 0x000fe200078e00ff */
[C---:B------:R-:W-:Y:S02]  /*a7d0*/  SHF.L.U32 R60, R13.reuse, 0x10, RZ ;  /* 0x000000100d3c7819 */ /* 0x040fe400000006ff */
[----:B------:R-:W-:-:S02]  /*a7e0*/  LOP3.LUT R12, R13, 0xffff0000, RZ, 0xc0, !PT ;  /* 0xffff00000d0c7812 */ /* 0x000fc400078ec0ff */
[----:B------:R-:W-:Y:S02]  /*a7f0*/  LOP3.LUT R61, R14, 0xffff0000, RZ, 0xc0, !PT ;  /* 0xffff00000e3d7812 */ /* 0x000fe400078ec0ff */
[----:B--2---:R-:W-:Y:S02]  /*a800*/  SHF.L.U32 R67, R10, 0x10, RZ ;  /* 0x000000100a437819 */ /* 0x004fe400000006ff */
[C---:B------:R-:W-:Y:S02]  /*a810*/  SHF.L.U32 R13, R15.reuse, 0x10, RZ ;  /* 0x000000100f0d7819 */ /* 0x040fe400000006ff */
[----:B------:R-:W-:Y:S01]  /*a820*/  LOP3.LUT R14, R15, 0xffff0000, RZ, 0xc0, !PT ;  /* 0xffff00000f0e7812 */ /* 0x000fe200078ec0ff */
[C---:B------:R-:W-:Y:S01]  /*a830*/  IMAD.U32 R15, R8.reuse, 0x10000, RZ ;  /* 0x00010000080f7824 */ /* 0x040fe200078e00ff */
[----:B------:R-:W-:Y:S01]  /*a840*/  LOP3.LUT R71, R8, 0xffff0000, RZ, 0xc0, !PT ;  /* 0xffff000008477812 */ /* 0x000fe200078ec0ff */
[----:B------:R-:W-:Y:S01]  /*a850*/  FMUL.FTZ R66, R67, R62 ;  /* 0x0000003e43427220 */ /* 0x000fe20000410000 */
[----:B------:R-:W-:Y:S01]  /*a860*/  SHF.L.U32 R8, R9, 0x10, RZ ;  /* 0x0000001009087819 */ /* 0x000fe200000006ff */
[-C--:B------:R-:W-:Y:S01]  /*a870*/  FMUL.FTZ R67, R67, R64.reuse ;  /* 0x0000004043437220 */ /* 0x080fe20000410000 */
[----:B------:R-:W-:Y:S01]  /*a880*/  LOP3.LUT R70, R9, 0xffff0000, RZ, 0xc0, !PT ;  /* 0xffff000009467812 */ /* 0x000fe200078ec0ff */
[----:B------:R-:W-:Y:S01]  /*a890*/  FFMA.FTZ R66, R63, R64, -R66 ;  /* 0x000000403f427223 */ /* 0x000fe20000010842 */
[----:B------:R-:W-:Y:S01]  /*a8a0*/  SHF.L.U32 R9, R11, 0x10, RZ ;  /* 0x000000100b097819 */ /* 0x000fe200000006ff */
[----:B------:R-:W-:Y:S01]  /*a8b0*/  FFMA.FTZ R63, R63, R62, R67 ;  /* 0x0000003e3f3f7223 */ /* 0x000fe20000010043 */
[----:B------:R-:W-:-:S02]  /*a8c0*/  LOP3.LUT R68, R11, 0xffff0000, RZ, 0xc0, !PT ;  /* 0xffff00000b447812 */ /* 0x000fc400078ec0ff */
[----:B------:R-:W-:Y:S02]  /*a8d0*/  LOP3.LUT R10, R10, 0xffff0000, RZ, 0xc0, !PT ;  /* 0xffff00000a0a7812 */ /* 0x000fe400078ec0ff */
[----:B------:R-:W-:Y:S02]  /*a8e0*/  LOP3.LUT R11, R47, 0xffff0000, RZ, 0xc0, !PT ;  /* 0xffff00002f0b7812 */ /* 0x000fe400078ec0ff */
[----:B------:R-:W-:-:S03]  /*a8f0*/  LOP3.LUT R62, R49, 0xffff0000, RZ, 0xc0, !PT ;  /* 0xffff0000313e7812 */ /* 0x000fc600078ec0ff */
[C---:B------:R-:W-:Y:S02]  /*a900*/  FMUL.FTZ R64, R10.reuse, R11 ;  /* 0x0000000b0a407220 */ /* 0x040fe40000410000 */
[-C--:B------:R-:W-:Y:S02]  /*a910*/  FMUL.FTZ R10, R10, R65.reuse ;  /* 0x000000410a0a7220 */ /* 0x080fe40000410000 */
[----:B------:R-:W-:Y:S02]  /*a920*/  FFMA.FTZ R65, R61, R65, -R64 ;  /* 0x000000413d417223 */ /* 0x000fe40000010840 */
[C---:B------:R-:W-:Y:S02]  /*a930*/  FMUL.FTZ R64, R15.reuse, R72 ;  /* 0x000000480f407220 */ /* 0x040fe40000410000 */
[-C--:B------:R-:W-:Y:S02]  /*a940*/  FMUL.FTZ R15, R15, R74.reuse ;  /* 0x0000004a0f0f7220 */ /* 0x080fe40000410000 */
[----:B------:R-:W-:Y:S01]  /*a950*/  FFMA.FTZ R10, R61, R11, R10 ;  /* 0x0000000b3d0a7223 */ /* 0x000fe2000001000a */
[----:B------:R-:W-:Y:S01]  /*a960*/  LOP3.LUT R61, R53, 0xffff0000, RZ, 0xc0, !PT ;  /* 0xffff0000353d7812 */ /* 0x000fe200078ec0ff */
[C---:B------:R-:W-:Y:S01]  /*a970*/  FFMA.FTZ R64, R59.reuse, R74, -R64 ;  /* 0x0000004a3b407223 */ /* 0x040fe20000010840 */
[----:B------:R-:W-:Y:S01]  /*a980*/  SHF.L.U32 R11, R48, 0x10, RZ ;  /* 0x00000010300b7819 */ /* 0x000fe200000006ff */
[----:B------:R-:W-:Y:S01]  /*a990*/  FFMA.FTZ R59, R59, R72, R15 ;  /* 0x000000483b3b7223 */ /* 0x000fe2000001000f */
[----:B------:R-:W-:Y:S01]  /*a9a0*/  SHF.L.U32 R74, R50, 0x10, RZ ;  /* 0x00000010324a7819 */ /* 0x000fe200000006ff */
[C---:B------:R-:W-:Y:S01]  /*a9b0*/  FMUL.FTZ R15, R71.reuse, R62 ;  /* 0x0000003e470f7220 */ /* 0x040fe20000410000 */
[----:B------:R-:W-:Y:S01]  /*a9c0*/  F2FP.BF16.PACK_AB R10, R10, R63 ;  /* 0x0000003f0a0a723e */ /* 0x000fe200000010ff */
[----:B------:R-:W-:-:S02]  /*a9d0*/  FMUL.FTZ R71, R71, R61 ;  /* 0x0000003d47477220 */ /* 0x000fc40000410000 */
[----:B------:R-:W-:Y:S02]  /*a9e0*/  FFMA.FTZ R61, R58, R61, -R15 ;  /* 0x0000003d3a3d7223 */ /* 0x000fe4000001080f */
[C---:B------:R-:W-:Y:S02]  /*a9f0*/  FMUL.FTZ R67, R8.reuse, R11 ;  /* 0x0000000b08437220 */ /* 0x040fe40000410000 */
[-C--:B------:R-:W-:Y:S02]  /*aa00*/  FMUL.FTZ R15, R8, R69.reuse ;  /* 0x00000045080f7220 */ /* 0x080fe40000410000 */
[----:B------:R-:W-:Y:S02]  /*aa10*/  IMAD.U32 R72, R46, 0x10000, RZ ;  /* 0x000100002e487824 */ /* 0x000fe400078e00ff */
[----:B------:R-:W-:Y:S01]  /*aa20*/  FFMA.FTZ R8, R58, R62, R71 ;  /* 0x0000003e3a087223 */ /* 0x000fe20000010047 */
[----:B------:R-:W-:Y:S01]  /*aa30*/  LOP3.LUT R71, R52, 0xffff0000, RZ, 0xc0, !PT ;  /* 0xffff000034477812 */ /* 0x000fe200078ec0ff */
[----:B------:R-:W-:Y:S01]  /*aa40*/  FFMA.FTZ R62, R60, R69, -R67 ;  /* 0x000000453c3e7223 */ /* 0x000fe20000010843 */
[----:B------:R-:W-:Y:S01]  /*aa50*/  LOP3.LUT R67, R46, 0xffff0000, RZ, 0xc0, !PT ;  /* 0xffff00002e437812 */ /* 0x000fe200078ec0ff */
[----:B------:R-:W-:Y:S01]  /*aa60*/  FFMA.FTZ R60, R60, R11, R15 ;  /* 0x0000000b3c3c7223 */ /* 0x000fe2000001000f */
[----:B------:R-:W-:Y:S01]  /*aa70*/  LOP3.LUT R15, R50, 0xffff0000, RZ, 0xc0, !PT ;  /* 0xffff0000320f7812 */ /* 0x000fe200078ec0ff */
[C---:B------:R-:W-:Y:S01]  /*aa80*/  FMUL.FTZ R58, R9.reuse, R72 ;  /* 0x00000048093a7220 */ /* 0x040fe20000410000 */
[----:B------:R-:W-:Y:S01]  /*aa90*/  F2FP.BF16.PACK_AB R8, R8, R59 ;  /* 0x0000003b0808723e */ /* 0x000fe200000010ff */
[-C--:B------:R-:W-:Y:S01]  /*aaa0*/  FMUL.FTZ R11, R9, R74.reuse ;  /* 0x0000004a090b7220 */ /* 0x080fe20000410000 */
[----:B------:R-:W-:Y:S01]  /*aab0*/  LOP3.LUT R9, R48, 0xffff0000, RZ, 0xc0, !PT ;  /* 0xffff000030097812 */ /* 0x000fe200078ec0ff */
[----:B------:R-:W-:-:S02]  /*aac0*/  FFMA.FTZ R58, R13, R74, -R58 ;  /* 0x0000004a0d3a7223 */ /* 0x000fc4000001083a */
[----:B------:R-:W-:Y:S02]  /*aad0*/  FFMA.FTZ R11, R13, R72, R11 ;  /* 0x000000480d0b7223 */ /* 0x000fe4000001000b */
[----:B------:R-:W-:Y:S02]  /*aae0*/  FMUL.FTZ R13, R70, R9 ;  /* 0x00000009460d7220 */ /* 0x000fe40000410000 */
[----:B------:R-:W-:Y:S02]  /*aaf0*/  FMUL.FTZ R69, R68, R67 ;  /* 0x0000004344457220 */ /* 0x000fe40000410000 */
[----:B------:R-:W-:Y:S02]  /*ab00*/  FMUL.FTZ R70, R70, R71 ;  /* 0x0000004746467220 */ /* 0x000fe40000410000 */
[----:B------:R-:W-:Y:S02]  /*ab10*/  FMUL.FTZ R68, R68, R15 ;  /* 0x0000000f44447220 */ /* 0x000fe40000410000 */
[----:B------:R-:W-:-:S02]  /*ab20*/  FFMA.FTZ R13, R12, R71, -R13 ;  /* 0x000000470c0d7223 */ /* 0x000fc4000001080d */
[----:B------:R-:W-:Y:S02]  /*ab30*/  FFMA.FTZ R15, R14, R15, -R69 ;  /* 0x0000000f0e0f7223 */ /* 0x000fe40000010845 */
[----:B------:R-:W-:Y:S01]  /*ab40*/  FFMA.FTZ R9, R12, R9, R70 ;  /* 0x000000090c097223 */ /* 0x000fe20000010046 */
[----:B------:R-:W-:Y:S01]  /*ab50*/  F2FP.BF16.PACK_AB R12, R61, R64 ;  /* 0x000000403d0c723e */ /* 0x000fe200000010ff */
[----:B------:R-:W-:Y:S01]  /*ab60*/  FFMA.FTZ R68, R14, R67, R68 ;  /* 0x000000430e447223 */ /* 0x000fe20000010044 */
[----:B------:R-:W-:Y:S02]  /*ab70*/  F2FP.BF16.PACK_AB R14, R65, R66 ;  /* 0x00000042410e723e */ /* 0x000fe400000010ff */
[----:B------:R-:W-:Y:S02]  /*ab80*/  F2FP.BF16.PACK_AB R13, R13, R62 ;  /* 0x0000003e0d0d723e */ /* 0x000fe400000010ff */
[----:B------:R-:W-:Y:S02]  /*ab90*/  F2FP.BF16.PACK_AB R15, R15, R58 ;  /* 0x0000003a0f0f723e */ /* 0x000fe400000010ff */
[----:B------:R-:W-:-:S02]  /*aba0*/  F2FP.BF16.PACK_AB R9, R9, R60 ;  /* 0x0000003c0909723e */ /* 0x000fc400000010ff */
[----:B------:R-:W-:Y:S01]  /*abb0*/  F2FP.BF16.PACK_AB R11, R68, R11 ;  /* 0x0000000b440b723e */ /* 0x000fe200000010ff */
[----:B------:R1:W-:Y:S04]  /*abc0*/  STS.128 [R57+0xc100], R12 ;  /* 0x00c1000c39007388 */ /* 0x0003e80000000c00 */
[----:B------:R1:W-:Y:S02]  /*abd0*/  STS.128 [R55+0xc100], R8 ;  /* 0x00c1000837007388 */ /* 0x0003e40000000c00 */
.L_x_131:
[----:B------:R-:W-:Y:S05]  /*abe0*/  BSYNC B0 ;  /* 0x0000000000007941 */ /* 0x000fea0003800000 */
.L_x_130:
[----:B-1----:R-:W-:Y:S01]  /*abf0*/  IADD3 R12, R28, 0x20, RZ ;  /* 0x000000201c0c7810 */ /* 0x002fe20007ffe0ff */
[----:B------:R-:W-:Y:S03]  /*ac00*/  BSSY B0, `(.L_x_132) ;  /* 0x0000069000007945 */ /* 0x000fe60003800000 */
[----:B------:R-:W-:-:S13]  /*ac10*/  ISETP.GE.AND P0, PT, R12, c[0x0][0x27c], PT ;  /* 0x00009f000c007a0c */ /* 0x000fda0003f06270 */
[----:B------:R-:W-:Y:S05]  /*ac20*/  @P0 BRA `(.L_x_133) ;  /* 0x0000066000000947 */ /* 0x000fea0003800000 */
[----:B------:R-:W-:Y:S01]  /*ac30*/  SHF.R.S32.HI R11, RZ, 0x1f, R12 ;  /* 0x0000001fff0b7819 */ /* 0x000fe2000001140c */
[----:B------:R-:W-:Y:S01]  /*ac40*/  IMAD.MOV.U32 R8, RZ, RZ, c[0x0][0x27c] ;  /* 0x00009f00ff087624 */ /* 0x000fe200078e00ff */
[----:B------:R-:W-:Y:S01]  /*ac50*/  SHF.L.U32 R72, R45, 0x10, RZ ;  /* 0x000000102d487819 */ /* 0x000fe200000006ff */
[----:B------:R-:W-:Y:S01]  /*ac60*/  IMAD.SHL.U32 R9, R29, 0x40, RZ ;  /* 0x000000401d097824 */ /* 0x000fe200078e00ff */
[-C--:B------:R-:W-:Y:S01]  /*ac70*/  LEA.HI R10, R11, R12.reuse, RZ, 0x3 ;  /* 0x0000000c0b0a7211 */ /* 0x080fe200078f18ff */
[----:B------:R-:W-:Y:S01]  /*ac80*/  IMAD.U32 R64, R41, 0x10000, RZ ;  /* 0x0001000029407824 */ /* 0x000fe200078e00ff */
[----:B------:R-:W-:Y:S02]  /*ac90*/  LEA.HI R11, R11, R12, RZ, 0x6 ;  /* 0x0000000c0b0b7211 */ /* 0x000fe400078f30ff */
[----:B------:R-:W-:Y:S02]  /*aca0*/  SHF.R.S32.HI R13, RZ, 0x3, R10 ;  /* 0x00000003ff0d7819 */ /* 0x000fe4000001140a */
[----:B------:R-:W-:-:S02]  /*acb0*/  LOP3.LUT R9, R9, 0x1c0, RZ, 0xc0, !PT ;  /* 0x000001c009097812 */ /* 0x000fc400078ec0ff */
[----:B------:R-:W-:Y:S02]  /*acc0*/  LEA.HI R8, R8, R13, RZ, 0x1d ;  /* 0x0000000d08087211 */ /* 0x000fe400078fe8ff */
[----:B------:R-:W-:Y:S02]  /*acd0*/  LOP3.LUT R15, R9, 0x38, R10, 0xf8, !PT ;  /* 0x00000038090f7812 */ /* 0x000fe400078ef80a */
[----:B------:R-:W-:Y:S02]  /*ace0*/  SHF.R.S32.HI R13, RZ, 0x1f, R8 ;  /* 0x0000001fff0d7819 */ /* 0x000fe40000011408 */
[----:B------:R-:W-:Y:S02]  /*acf0*/  SHF.R.U32.HI R10, RZ, 0x3, R9 ;  /* 0x00000003ff0a7819 */ /* 0x000fe40000011609 */
[----:B------:R-:W-:Y:S01]  /*ad00*/  LEA.HI R13, R13, R8, RZ, 0x3 ;  /* 0x000000080d0d7211 */ /* 0x000fe200078f18ff */
[----:B------:R-:W-:Y:S01]  /*ad10*/  IMAD.SHL.U32 R8, R8, 0x8, RZ ;  /* 0x0000000808087824 */ /* 0x000fe200078e00ff */
[----:B------:R-:W-:-:S02]  /*ad20*/  SHF.L.U32 R11, R11, 0x7, RZ ;  /* 0x000000070b0b7819 */ /* 0x000fc400000006ff */
[----:B------:R-:W-:Y:S02]  /*ad30*/  SHF.L.U32 R13, R13, 0xa, RZ ;  /* 0x0000000a0d0d7819 */ /* 0x000fe400000006ff */
[----:B------:R-:W-:Y:S02]  /*ad40*/  LOP3.LUT R9, R9, 0x38, R8, 0xf8, !PT ;  /* 0x0000003809097812 */ /* 0x000fe400078ef808 */
[----:B------:R-:W-:Y:S02]  /*ad50*/  LOP3.LUT R8, R13, 0x7fffe000, RZ, 0xc0, !PT ;  /* 0x7fffe0000d087812 */ /* 0x000fe400078ec0ff */
[----:B------:R-:W-:Y:S02]  /*ad60*/  LOP3.LUT R12, R11, 0x7fffe000, RZ, 0xc0, !PT ;  /* 0x7fffe0000b0c7812 */ /* 0x000fe400078ec0ff */
[----:B------:R-:W-:Y:S02]  /*ad70*/  LOP3.LUT R9, R9, R10, RZ, 0x3c, !PT ;  /* 0x0000000a09097212 */ /* 0x000fe400078e3cff */
[C---:B------:R-:W-:Y:S01]  /*ad80*/  LEA R8, R19.reuse, R8, 0x9 ;  /* 0x0000000813087211 */ /* 0x040fe200078e48ff */
[----:B------:R-:W-:Y:S01]  /*ad90*/  IMAD R12, R19, 0x200, R12 ;  /* 0x00000200130c7824 */ /* 0x000fe200078e020c */
[----:B------:R-:W-:-:S02]  /*ada0*/  LOP3.LUT R15, R15, R10, RZ, 0x3c, !PT ;  /* 0x0000000a0f0f7212 */ /* 0x000fc400078e3cff */
[----:B------:R-:W-:Y:S01]  /*adb0*/  LOP3.LUT R67, R41, 0xffff0000, RZ, 0xc0, !PT ;  /* 0xffff000029437812 */ /* 0x000fe200078ec0ff */
[----:B------:R-:W-:Y:S01]  /*adc0*/  IMAD.IADD R55, R8, 0x1, R9 ;  /* 0x0000000108377824 */ /* 0x000fe200078e0209 */
[----:B------:R-:W-:Y:S01]  /*add0*/  SHF.L.U32 R74, R42, 0x10, RZ ;  /* 0x000000102a4a7819 */ /* 0x000fe200000006ff */
[----:B------:R-:W-:Y:S02]  /*ade0*/  IMAD.IADD R12, R12, 0x1, R15 ;  /* 0x000000010c0c7824 */ /* 0x000fe400078e020f */
[----:B------:R-:W-:Y:S02]  /*adf0*/  IMAD.SHL.U32 R55, R55, 0x2, RZ ;  /* 0x0000000237377824 */ /* 0x000fe400078e00ff */
[----:B------:R-:W-:-:S03]  /*ae00*/  IMAD.SHL.U32 R57, R12, 0x2, RZ ;  /* 0x000000020c397824 */ /* 0x000fc600078e00ff */
[----:B------:R-:W1:Y:S04]  /*ae10*/  LDS.128 R8, [R55+0xc100] ;  /* 0x00c1000037087984 */ /* 0x000e680000000c00 */
[----:B------:R-:W2:Y:S01]  /*ae20*/  LDS.128 R12, [R57+0xc100] ;  /* 0x00c10000390c7984 */ /* 0x000ea20000000c00 */
[----:B-1----:R-:W-:Y:S01]  /*ae30*/  IMAD.U32 R65, R8, 0x10000, RZ ;  /* 0x0001000008417824 */ /* 0x002fe200078e00ff */
[C---:B------:R-:W-:Y:S01]  /*ae40*/  LOP3.LUT R69, R10.reuse, 0xffff0000, RZ, 0xc0, !PT ;  /* 0xffff00000a457812 */ /* 0x040fe200078ec0ff */
[----:B------:R-:W-:Y:S01]  /*ae50*/  IMAD.U32 R63, R10, 0x10000, RZ ;  /* 0x000100000a3f7824 */ /* 0x000fe200078e00ff */
[----:B------:R-:W-:Y:S01]  /*ae60*/  LOP3.LUT R8, R8, 0xffff0000, RZ, 0xc0, !PT ;  /* 0xffff000008087812 */ /* 0x000fe200078ec0ff */
[----:B------:R-:W-:Y:S01]  /*ae70*/  FMUL.FTZ R66, R65, R64 ;  /* 0x0000004041427220 */ /* 0x000fe20000410000 */
[C---:B--2---:R-:W-:Y:S01]  /*ae80*/  SHF.L.U32 R59, R12.reuse, 0x10, RZ ;  /* 0x000000100c3b7819 */ /* 0x044fe200000006ff */
[C---:B------:R-:W-:Y:S01]  /*ae90*/  IMAD.U32 R60, R13.reuse, 0x10000, RZ ;  /* 0x000100000d3c7824 */ /* 0x040fe200078e00ff */
[----:B------:R-:W-:Y:S01]  /*aea0*/  LOP3.LUT R62, R12, 0xffff0000, RZ, 0xc0, !PT ;  /* 0xffff00000c3e7812 */ /* 0x000fe200078ec0ff */
[C---:B------:R-:W-:Y:S01]  /*aeb0*/  IMAD.U32 R61, R14.reuse, 0x10000, RZ ;  /* 0x000100000e3d7824 */ /* 0x040fe200078e00ff */
[----:B------:R-:W-:Y:S01]  /*aec0*/  LOP3.LUT R12, R13, 0xffff0000, RZ, 0xc0, !PT ;  /* 0xffff00000d0c7812 */ /* 0x000fe200078ec0ff */
[-C--:B------:R-:W-:Y:S01]  /*aed0*/  FMUL.FTZ R10, R65, R72.reuse ;  /* 0x00000048410a7220 */ /* 0x080fe20000410000 */
[----:B------:R-:W-:Y:S01]  /*aee0*/  LOP3.LUT R58, R14, 0xffff0000, RZ, 0xc0, !PT ;  /* 0xffff00000e3a7812 */ /* 0x000fe200078ec0ff */
[----:B------:R-:W-:Y:S01]  /*aef0*/  FFMA.FTZ R66, R59, R72, -R66 ;  /* 0x000000483b427223 */ /* 0x000fe20000010842 */
[----:B------:R-:W-:Y:S01]  /*af00*/  SHF.L.U32 R13, R15, 0x10, RZ ;  /* 0x000000100f0d7819 */ /* 0x000fe200000006ff */
[----:B------:R-:W-:Y:S01]  /*af10*/  FFMA.FTZ R59, R59, R64, R10 ;  /* 0x000000403b3b7223 */ /* 0x000fe2000001000a */
[----:B------:R-:W-:Y:S01]  /*af20*/  LOP3.LUT R14, R15, 0xffff0000, RZ, 0xc0, !PT ;  /* 0xffff00000f0e7812 */ /* 0x000fe200078ec0ff */
[----:B------:R-:W-:Y:S01]  /*af30*/  IMAD.U32 R72, R39, 0x10000, RZ ;  /* 0x0001000027487824 */ /* 0x000fe200078e00ff */
[C---:B------:R-:W-:Y:S01]  /*af40*/  SHF.L.U32 R15, R9.reuse, 0x10, RZ ;  /* 0x00000010090f7819 */ /* 0x040fe200000006ff */
[----:B------:R-:W-:Y:S01]  /*af50*/  FMUL.FTZ R65, R8, R67 ;  /* 0x0000004308417220 */ /* 0x000fe20000410000 */
[----:B------:R-:W-:Y:S01]  /*af60*/  LOP3.LUT R70, R9, 0xffff0000, RZ, 0xc0, !PT ;  /* 0xffff000009467812 */ /* 0x000fe200078ec0ff */
[----:B------:R-:W-:Y:S01]  /*af70*/  FMUL.FTZ R71, R63, R72 ;  /* 0x000000483f477220 */ /* 0x000fe20000410000 */
[----:B------:R-:W-:-:S02]  /*af80*/  SHF.L.U32 R9, R11, 0x10, RZ ;  /* 0x000000100b097819 */ /* 0x000fc400000006ff */
[----:B------:R-:W-:Y:S02]  /*af90*/  LOP3.LUT R68, R11, 0xffff0000, RZ, 0xc0, !PT ;  /* 0xffff00000b447812 */ /* 0x000fe400078ec0ff */
[----:B------:R-:W-:Y:S02]  /*afa0*/  LOP3.LUT R11, R45, 0xffff0000, RZ, 0xc0, !PT ;  /* 0xffff00002d0b7812 */ /* 0x000fe400078ec0ff */
[----:B------:R-:W-:Y:S02]  /*afb0*/  SHF.L.U32 R64, R43, 0x10, RZ ;  /* 0x000000102b407819 */ /* 0x000fe400000006ff */
[----:B------:R-:W-:Y:S01]  /*afc0*/  LOP3.LUT R10, R39, 0xffff0000, RZ, 0xc0, !PT ;  /* 0xffff0000270a7812 */ /* 0x000fe200078ec0ff */
[-C--:B------:R-:W-:Y:S02]  /*afd0*/  FMUL.FTZ R8, R8, R11.reuse ;  /* 0x0000000b08087220 */ /* 0x080fe40000410000 */
[----:B------:R-:W-:Y:S02]  /*afe0*/  FFMA.FTZ R65, R62, R11, -R65 ;  /* 0x0000000b3e417223 */ /* 0x000fe40000010841 */
[-C--:B------:R-:W-:Y:S01]  /*aff0*/  FMUL.FTZ R11, R63, R64.reuse ;  /* 0x000000403f0b7220 */ /* 0x080fe20000410000 */
[----:B------:R-:W-:Y:S01]  /*b000*/  LOP3.LUT R63, R43, 0xffff0000, RZ, 0xc0, !PT ;  /* 0xffff00002b3f7812 */ /* 0x000fe200078ec0ff */
[----:B------:R-:W-:Y:S01]  /*b010*/  FFMA.FTZ R64, R61, R64, -R71 ;  /* 0x000000403d407223 */ /* 0x000fe20000010847 */
[----:B------:R-:W-:Y:S01]  /*b020*/  LOP3.LUT R71, R44, 0xffff0000, RZ, 0xc0, !PT ;  /* 0xffff00002c477812 */ /* 0x000fe200078ec0ff */
[----:B------:R-:W-:-:S02]  /*b030*/  FFMA.FTZ R8, R62, R67, R8 ;  /* 0x000000433e087223 */ /* 0x000fc40000010008 */
[----:B------:R-:W-:Y:S01]  /*b040*/  FFMA.FTZ R61, R61, R72, R11 ;  /* 0x000000483d3d7223 */ /* 0x000fe2000001000b */
[----:B------:R-:W-:Y:S01]  /*b050*/  SHF.L.U32 R11, R40, 0x10, RZ ;  /* 0x00000010280b7819 */ /* 0x000fe200000006ff */
[C---:B------:R-:W-:Y:S01]  /*b060*/  FMUL.FTZ R67, R69.reuse, R10 ;  /* 0x0000000a45437220 */ /* 0x040fe20000410000 */
[----:B------:R-:W-:Y:S01]  /*b070*/  F2FP.BF16.PACK_AB R8, R8, R59 ;  /* 0x0000003b0808723e */ /* 0x000fe200000010ff */
[----:B------:R-:W-:Y:S02]  /*b080*/  IMAD.U32 R62, R44, 0x10000, RZ ;  /* 0x000100002c3e7824 */ /* 0x000fe400078e00ff */
[-C--:B------:R-:W-:Y:S02]  /*b090*/  FMUL.FTZ R69, R69, R63.reuse ;  /* 0x0000003f45457220 */ /* 0x080fe40000410000 */
[----:B------:R-:W-:Y:S02]  /*b0a0*/  FFMA.FTZ R63, R58, R63, -R67 ;  /* 0x0000003f3a3f7223 */ /* 0x000fe40000010843 */
[----:B------:R-:W-:-:S02]  /*b0b0*/  FMUL.FTZ R67, R15, R11 ;  /* 0x0000000b0f437220 */ /* 0x000fc40000410000 */
[-C--:B------:R-:W-:Y:S02]  /*b0c0*/  FMUL.FTZ R15, R15, R62.reuse ;  /* 0x0000003e0f0f7220 */ /* 0x080fe40000410000 */
[----:B------:R-:W-:Y:S02]  /*b0d0*/  IMAD.U32 R72, R38, 0x10000, RZ ;  /* 0x0001000026487824 */ /* 0x000fe400078e00ff */
[----:B------:R-:W-:Y:S01]  /*b0e0*/  FFMA.FTZ R62, R60, R62, -R67 ;  /* 0x0000003e3c3e7223 */ /* 0x000fe20000010843 */
[----:B------:R-:W-:Y:S01]  /*b0f0*/  LOP3.LUT R67, R38, 0xffff0000, RZ, 0xc0, !PT ;  /* 0xffff000026437812 */ /* 0x000fe200078ec0ff */
[----:B------:R-:W-:Y:S02]  /*b100*/  FFMA.FTZ R10, R58, R10, R69 ;  /* 0x0000000a3a0a7223 */ /* 0x000fe40000010045 */
        /* <DEDUP_REMOVED lines=24> */
.L_x_133:
[----:B------:R-:W-:Y:S05]  /*b290*/  BSYNC B0 ;  /* 0x0000000000007941 */ /* 0x000fea0003800000 */
.L_x_132:
[----:B-1----:R-:W-:-:S04]  /*b2a0*/  IADD3 R12, R28, 0x40, RZ ;  /* 0x000000401c0c7810 */ /* 0x002fc80007ffe0ff */
        /* <DEDUP_REMOVED lines=104> */
.L_x_129:
[----:B------:R-:W-:Y:S05]  /*b930*/  BSYNC B1 ;  /* 0x0000000000017941 */ /* 0x000fea0003800000 */
.L_x_128:
[----:B------:R-:W-:-:S04]  /*b940*/  IADD3 R29, R29, 0x40, RZ ;  /* 0x000000401d1d7810 */ /* 0x000fc80007ffe0ff */
[----:B------:R-:W-:-:S13]  /*b950*/  ISETP.GE.AND P0, PT, R29, R56, PT ;  /* 0x000000381d00720c */ /* 0x000fda0003f06270 */
[----:B------:R-:W-:Y:S05]  /*b960*/  @P0 BRA `(.L_x_115) ;  /* 0x000013d000000947 */ /* 0x000fea0003800000 */
[----:B------:R-:W-:Y:S01]  /*b970*/  ISETP.GE.AND P0, PT, R28, c[0x0][0x27c], PT ;  /* 0x00009f001c007a0c */ /* 0x000fe20003f06270 */
[----:B------:R-:W-:-:S12]  /*b980*/  BSSY B0, `(.L_x_134) ;  /* 0x0000063000007945 */ /* 0x000fd80003800000 */
[----:B------:R-:W-:Y:S05]  /*b990*/  @P0 BRA `(.L_x_135) ;  /* 0x0000061000000947 */ /* 0x000fea0003800000 */
[----:B-1----:R-:W-:Y:S01]  /*b9a0*/  IMAD.MOV.U32 R11, RZ, RZ, c[0x0][0x27c] ;  /* 0x00009f00ff0b7624 */ /* 0x002fe200078e00ff */
[----:B------:R-:W-:Y:S01]  /*b9b0*/  SHF.R.S32.HI R8, RZ, 0x1f, R29 ;  /* 0x0000001fff087819 */ /* 0x000fe2000001141d */
[----:B------:R-:W-:-:S03]  /*b9c0*/  IMAD.SHL.U32 R9, R29, 0x40, RZ ;  /* 0x000000401d097824 */ /* 0x000fc600078e00ff */
[----:B------:R-:W-:Y:S02]  /*b9d0*/  LEA.HI R11, R11, R54, RZ, 0x1d ;  /* 0x000000360b0b7211 */ /* 0x000fe400078fe8ff */
[----:B------:R-:W-:Y:S02]  /*b9e0*/  LEA.HI R8, R8, R29, RZ, 0x3 ;  /* 0x0000001d08087211 */ /* 0x000fe400078f18ff */
[----:B------:R-:W-:Y:S01]  /*b9f0*/  SHF.R.S32.HI R10, RZ, 0x1f, R11 ;  /* 0x0000001fff0a7819 */ /* 0x000fe2000001140b */
[----:B------:R-:W-:Y:S01]  /*ba00*/  IMAD.SHL.U32 R12, R11, 0x8, RZ ;  /* 0x000000080b0c7824 */ /* 0x000fe200078e00ff */
[----:B------:R-:W-:Y:S02]  /*ba10*/  LOP3.LUT R9, R9, 0x1c0, RZ, 0xc0, !PT ;  /* 0x000001c009097812 */ /* 0x000fe400078ec0ff */
[----:B------:R-:W-:Y:S02]  /*ba20*/  LEA.HI R10, R10, R11, RZ, 0x3 ;  /* 0x0000000b0a0a7211 */ /* 0x000fe400078f18ff */
[----:B------:R-:W-:-:S02]  /*ba30*/  SHF.L.U32 R8, R8, 0x6, RZ ;  /* 0x0000000608087819 */ /* 0x000fc400000006ff */
[C---:B------:R-:W-:Y:S01]  /*ba40*/  LOP3.LUT R14, R9.reuse, 0x38, R28, 0xf8, !PT ;  /* 0x00000038090e7812 */ /* 0x040fe200078ef81c */
[----:B------:R-:W-:Y:S01]  /*ba50*/  IMAD.SHL.U32 R10, R10, 0x400, RZ ;  /* 0x000004000a0a7824 */ /* 0x000fe200078e00ff */
[----:B------:R-:W-:Y:S02]  /*ba60*/  SHF.R.U32.HI R13, RZ, 0x3, R9 ;  /* 0x00000003ff0d7819 */ /* 0x000fe40000011609 */
[----:B------:R-:W-:Y:S02]  /*ba70*/  LOP3.LUT R8, R8, 0xfffffe00, RZ, 0xc0, !PT ;  /* 0xfffffe0008087812 */ /* 0x000fe400078ec0ff */
[----:B------:R-:W-:Y:S02]  /*ba80*/  LOP3.LUT R12, R9, 0x38, R12, 0xf8, !PT ;  /* 0x00000038090c7812 */ /* 0x000fe400078ef80c */
[----:B------:R-:W-:Y:S02]  /*ba90*/  LOP3.LUT R14, R8, R14, R13, 0xf6, !PT ;  /* 0x0000000e080e7212 */ /* 0x000fe400078ef60d */
[----:B------:R-:W-:-:S02]  /*baa0*/  LOP3.LUT R13, R12, R13, RZ, 0x3c, !PT ;  /* 0x0000000d0c0d7212 */ /* 0x000fc400078e3cff */
[----:B------:R-:W-:Y:S02]  /*bab0*/  LOP3.LUT R10, R10, 0x7fffe000, RZ, 0xc0, !PT ;  /* 0x7fffe0000a0a7812 */ /* 0x000fe400078ec0ff */
[----:B------:R-:W-:Y:S02]  /*bac0*/  SHF.L.U32 R55, R14, 0x1, RZ ;  /* 0x000000010e377819 */ /* 0x000fe400000006ff */
[----:B------:R-:W-:-:S03]  /*bad0*/  IADD3 R54, R13, R10, R8 ;  /* 0x0000000a0d367210 */ /* 0x000fc60007ffe008 */
[----:B------:R-:W1:Y:S02]  /*bae0*/  LDS.128 R12, [R55+0xc100] ;  /* 0x00c10000370c7984 */ /* 0x000e640000000c00 */
[----:B------:R-:W-:-:S05]  /*baf0*/  IMAD.SHL.U32 R54, R54, 0x2, RZ ;  /* 0x0000000236367824 */ /* 0x000fca00078e00ff */
[----:B------:R-:W2:Y:S01]  /*bb00*/  LDS.128 R8, [R54+0xc100] ;  /* 0x00c1000036087984 */ /* 0x000ea20000000c00 */
[C---:B-1----:R-:W-:Y:S01]  /*bb10*/  IMAD.U32 R57, R12.reuse, 0x10000, RZ ;  /* 0x000100000c397824 */ /* 0x042fe200078e00ff */
[----:B------:R-:W-:Y:S01]  /*bb20*/  LOP3.LUT R56, R12, 0xffff0000, RZ, 0xc0, !PT ;  /* 0xffff00000c387812 */ /* 0x000fe200078ec0ff */
[----:B------:R-:W-:Y:S01]  /*bb30*/  IMAD.U32 R58, R14, 0x10000, RZ ;  /* 0x000100000e3a7824 */ /* 0x000fe200078e00ff */
[C---:B------:R-:W-:Y:S02]  /*bb40*/  SHF.L.U32 R12, R13.reuse, 0x10, RZ ;  /* 0x000000100d0c7819 */ /* 0x040fe400000006ff */
[----:B------:R-:W-:Y:S02]  /*bb50*/  LOP3.LUT R59, R13, 0xffff0000, RZ, 0xc0, !PT ;  /* 0xffff00000d3b7812 */ /* 0x000fe400078ec0ff */
[C---:B------:R-:W-:Y:S01]  /*bb60*/  SHF.L.U32 R13, R15.reuse, 0x10, RZ ;  /* 0x000000100f0d7819 */ /* 0x040fe200000006ff */
[----:B--2---:R-:W-:Y:S01]  /*bb70*/  IMAD.U32 R62, R8, 0x10000, RZ ;  /* 0x00010000083e7824 */ /* 0x004fe200078e00ff */
[----:B------:R-:W-:Y:S01]  /*bb80*/  LOP3.LUT R63, R15, 0xffff0000, RZ, 0xc0, !PT ;  /* 0xffff00000f3f7812 */ /* 0x000fe200078ec0ff */
[----:B------:R-:W-:Y:S01]  /*bb90*/  IMAD.U32 R15, R47, 0x10000, RZ ;  /* 0x000100002f0f7824 */ /* 0x000fe200078e00ff */
[----:B------:R-:W-:-:S02]  /*bba0*/  SHF.L.U32 R60, R10, 0x10, RZ ;  /* 0x000000100a3c7819 */ /* 0x000fc400000006ff */
[----:B------:R-:W-:Y:S02]  /*bbb0*/  LOP3.LUT R61, R8, 0xffff0000, RZ, 0xc0, !PT ;  /* 0xffff0000083d7812 */ /* 0x000fe400078ec0ff */
[C---:B------:R-:W-:Y:S02]  /*bbc0*/  SHF.L.U32 R8, R9.reuse, 0x10, RZ ;  /* 0x0000001009087819 */ /* 0x040fe400000006ff */
[----:B------:R-:W-:Y:S01]  /*bbd0*/  LOP3.LUT R66, R9, 0xffff0000, RZ, 0xc0, !PT ;  /* 0xffff000009427812 */ /* 0x000fe200078ec0ff */
[----:B------:R-:W-:Y:S01]  /*bbe0*/  IMAD.U32 R9, R51, 0x10000, RZ ;  /* 0x0001000033097824 */ /* 0x000fe200078e00ff */
[----:B------:R-:W-:Y:S01]  /*bbf0*/  LOP3.LUT R65, R10, 0xffff0000, RZ, 0xc0, !PT ;  /* 0xffff00000a417812 */ /* 0x000fe200078ec0ff */
[-C--:B------:R-:W-:Y:S01]  /*bc00*/  FMUL.FTZ R10, R15, R60.reuse ;  /* 0x0000003c0f0a7220 */ /* 0x080fe20000410000 */
[----:B------:R-:W-:Y:S01]  /*bc10*/  LOP3.LUT R47, R47, 0xffff0000, RZ, 0xc0, !PT ;  /* 0xffff00002f2f7812 */ /* 0x000fe200078ec0ff */
[----:B------:R-:W-:Y:S01]  /*bc20*/  FMUL.FTZ R60, R9, R60 ;  /* 0x0000003c093c7220 */ /* 0x000fe20000410000 */
[----:B------:R-:W-:Y:S01]  /*bc30*/  LOP3.LUT R51, R51, 0xffff0000, RZ, 0xc0, !PT ;  /* 0xffff000033337812 */ /* 0x000fe200078ec0ff */
[-C--:B------:R-:W-:Y:S01]  /*bc40*/  FFMA.FTZ R10, R9, R58.reuse, -R10 ;  /* 0x0000003a090a7223 */ /* 0x080fe2000001080a */
[----:B------:R-:W-:Y:S01]  /*bc50*/  LOP3.LUT R14, R14, 0xffff0000, RZ, 0xc0, !PT ;  /* 0xffff00000e0e7812 */ /* 0x000fe200078ec0ff */
[----:B------:R-:W-:Y:S01]  /*bc60*/  FFMA.FTZ R60, R15, R58, R60 ;  /* 0x0000003a0f3c7223 */ /* 0x000fe2000001003c */
[----:B------:R-:W-:Y:S01]  /*bc70*/  SHF.L.U32 R15, R53, 0x10, RZ ;  /* 0x00000010350f7819 */ /* 0x000fe200000006ff */
[C---:B------:R-:W-:Y:S01]  /*bc80*/  IMAD.U32 R9, R49.reuse, 0x10000, RZ ;  /* 0x0001000031097824 */ /* 0x040fe200078e00ff */
[----:B------:R-:W-:Y:S01]  /*bc90*/  LOP3.LUT R49, R49, 0xffff0000, RZ, 0xc0, !PT ;  /* 0xffff000031317812 */ /* 0x000fe200078ec0ff */
[-C--:B------:R-:W-:Y:S01]  /*bca0*/  FMUL.FTZ R67, R47, R65.reuse ;  /* 0x000000412f437220 */ /* 0x080fe20000410000 */
[----:B------:R-:W-:Y:S01]  /*bcb0*/  LOP3.LUT R53, R53, 0xffff0000, RZ, 0xc0, !PT ;  /* 0xffff000035357812 */ /* 0x000fe200078ec0ff */
[-C--:B------:R-:W-:Y:S01]  /*bcc0*/  FMUL.FTZ R58, R9, R62.reuse ;  /* 0x0000003e093a7220 */ /* 0x080fe20000410000 */
[----:B------:R-:W-:Y:S01]  /*bcd0*/  SHF.L.U32 R64, R11, 0x10, RZ ;  /* 0x000000100b407819 */ /* 0x000fe200000006ff */
[----:B------:R-:W-:Y:S01]  /*bce0*/  FMUL.FTZ R65, R51, R65 ;  /* 0x0000004133417220 */ /* 0x000fe20000410000 */
[----:B------:R-:W-:Y:S01]  /*bcf0*/  LOP3.LUT R11, R11, 0xffff0000, RZ, 0xc0, !PT ;  /* 0xffff00000b0b7812 */ /* 0x000fe200078ec0ff */
[----:B------:R-:W-:-:S02]  /*bd00*/  FMUL.FTZ R62, R15, R62 ;  /* 0x0000003e0f3e7220 */ /* 0x000fc40000410000 */
[-C--:B------:R-:W-:Y:S02]  /*bd10*/  FFMA.FTZ R67, R51, R14.reuse, -R67 ;  /* 0x0000000e33437223 */ /* 0x080fe40000010843 */
[----:B------:R-:W-:Y:S01]  /*bd20*/  FFMA.FTZ R65, R47, R14, R65 ;  /* 0x0000000e2f417223 */ /* 0x000fe20000010041 */
[----:B------:R-:W-:Y:S01]  /*bd30*/  SHF.L.U32 R47, R50, 0x10, RZ ;  /* 0x00000010322f7819 */ /* 0x000fe200000006ff */
[----:B------:R-:W-:Y:S01]  /*bd40*/  FFMA.FTZ R62, R9, R57, R62 ;  /* 0x00000039093e7223 */ /* 0x000fe2000001003e */
[C---:B------:R-:W-:Y:S01]  /*bd50*/  SHF.L.U32 R9, R48.reuse, 0x10, RZ ;  /* 0x0000001030097819 */ /* 0x040fe200000006ff */
[----:B------:R-:W-:Y:S01]  /*bd60*/  FMUL.FTZ R14, R49, R61 ;  /* 0x0000003d310e7220 */ /* 0x000fe20000410000 */
[----:B------:R-:W-:Y:S01]  /*bd70*/  LOP3.LUT R48, R48, 0xffff0000, RZ, 0xc0, !PT ;  /* 0xffff000030307812 */ /* 0x000fe200078ec0ff */
[----:B------:R-:W-:Y:S01]  /*bd80*/  FFMA.FTZ R58, R15, R57, -R58 ;  /* 0x000000390f3a7223 */ /* 0x000fe2000001083a */
[----:B------:R-:W-:Y:S01]  /*bd90*/  LOP3.LUT R50, R50, 0xffff0000, RZ, 0xc0, !PT ;  /* 0xffff000032327812 */ /* 0x000fe200078ec0ff */
[C---:B------:R-:W-:Y:S01]  /*bda0*/  IMAD.U32 R15, R52.reuse, 0x10000, RZ ;  /* 0x00010000340f7824 */ /* 0x040fe200078e00ff */
[----:B------:R-:W-:Y:S01]  /*bdb0*/  LOP3.LUT R52, R52, 0xffff0000, RZ, 0xc0, !PT ;  /* 0xffff000034347812 */ /* 0x000fe200078ec0ff */
[----:B------:R-:W-:-:S02]  /*bdc0*/  FMUL.FTZ R61, R53, R61 ;  /* 0x0000003d353d7220 */ /* 0x000fc40000410000 */
[----:B------:R-:W-:Y:S02]  /*bdd0*/  FFMA.FTZ R53, R53, R56, -R14 ;  /* 0x0000003835357223 */ /* 0x000fe4000001080e */
[C---:B------:R-:W-:Y:S01]  /*bde0*/  IMAD.U32 R14, R46.reuse, 0x10000, RZ ;  /* 0x000100002e0e7824 */ /* 0x040fe200078e00ff */
[----:B------:R-:W-:Y:S01]  /*bdf0*/  LOP3.LUT R46, R46, 0xffff0000, RZ, 0xc0, !PT ;  /* 0xffff00002e2e7812 */ /* 0x000fe200078ec0ff */
[-C--:B------:R-:W-:Y:S02]  /*be00*/  FMUL.FTZ R51, R9, R8.reuse ;  /* 0x0000000809337220 */ /* 0x080fe40000410000 */
[----:B------:R-:W-:Y:S02]  /*be10*/  FMUL.FTZ R8, R15, R8 ;  /* 0x000000080f087220 */ /* 0x000fe40000410000 */
[----:B------:R-:W-:Y:S02]  /*be20*/  FFMA.FTZ R61, R49, R56, R61 ;  /* 0x00000038313d7223 */ /* 0x000fe4000001003d */
[----:B------:R-:W-:-:S02]  /*be30*/  FFMA.FTZ R51, R15, R12, -R51 ;  /* 0x0000000c0f337223 */ /* 0x000fc40000010833 */
[----:B------:R-:W-:Y:S02]  /*be40*/  FFMA.FTZ R9, R9, R12, R8 ;  /* 0x0000000c09097223 */ /* 0x000fe40000010008 */
[----:B------:R-:W-:Y:S02]  /*be50*/  FMUL.FTZ R56, R14, R64 ;  /* 0x000000400e387220 */ /* 0x000fe40000410000 */
[----:B------:R-:W-:Y:S02]  /*be60*/  FMUL.FTZ R12, R48, R66 ;  /* 0x00000042300c7220 */ /* 0x000fe40000410000 */
[----:B------:R-:W-:Y:S02]  /*be70*/  FMUL.FTZ R8, R46, R11 ;  /* 0x0000000b2e087220 */ /* 0x000fe40000410000 */
[----:B------:R-:W-:Y:S02]  /*be80*/  FMUL.FTZ R64, R47, R64 ;  /* 0x000000402f407220 */ /* 0x000fe40000410000 */
[----:B------:R-:W-:-:S02]  /*be90*/  FMUL.FTZ R66, R52, R66 ;  /* 0x0000004234427220 */ /* 0x000fc40000410000 */
[----:B------:R-:W-:Y:S02]  /*bea0*/  FMUL.FTZ R11, R50, R11 ;  /* 0x0000000b320b7220 */ /* 0x000fe40000410000 */
[----:B------:R-:W-:Y:S02]  /*beb0*/  FFMA.FTZ R15, R47, R13, -R56 ;  /* 0x0000000d2f0f7223 */ /* 0x000fe40000010838 */
[----:B------:R-:W-:Y:S01]  /*bec0*/  FFMA.FTZ R52, R52, R59, -R12 ;  /* 0x0000003b34347223 */ /* 0x000fe2000001080c */
[----:B------:R-:W-:Y:S01]  /*bed0*/  F2FP.BF16.PACK_AB R12, R53, R58 ;  /* 0x0000003a350c723e */ /* 0x000fe200000010ff */
[----:B------:R-:W-:Y:S01]  /*bee0*/  FFMA.FTZ R50, R50, R63, -R8 ;  /* 0x0000003f32327223 */ /* 0x000fe20000010808 */
[----:B------:R-:W-:Y:S01]  /*bef0*/  F2FP.BF16.PACK_AB R8, R61, R62 ;  /* 0x0000003e3d08723e */ /* 0x000fe200000010ff */
[----:B------:R-:W-:Y:S01]  /*bf00*/  FFMA.FTZ R64, R14, R13, R64 ;  /* 0x0000000d0e407223 */ /* 0x000fe20000010040 */
[----:B------:R-:W-:Y:S01]  /*bf10*/  F2FP.BF16.PACK_AB R14, R67, R10 ;  /* 0x0000000a430e723e */ /* 0x000fe200000010ff */
[----:B------:R-:W-:Y:S01]  /*bf20*/  FFMA.FTZ R48, R48, R59, R66 ;  /* 0x0000003b30307223 */ /* 0x000fe20000010042 */
[----:B------:R-:W-:Y:S01]  /*bf30*/  F2FP.BF16.PACK_AB R13, R52, R51 ;  /* 0x00000033340d723e */ /* 0x000fe200000010ff */
[----:B------:R-:W-:Y:S01]  /*bf40*/  FFMA.FTZ R11, R46, R63, R11 ;  /* 0x0000003f2e0b7223 */ /* 0x000fe2000001000b */
[----:B------:R-:W-:-:S02]  /*bf50*/  F2FP.BF16.PACK_AB R15, R50, R15 ;  /* 0x0000000f320f723e */ /* 0x000fc400000010ff */
[----:B------:R-:W-:Y:S02]  /*bf60*/  F2FP.BF16.PACK_AB R10, R65, R60 ;  /* 0x0000003c410a723e */ /* 0x000fe400000010ff */
[----:B------:R-:W-:Y:S01]  /*bf70*/  F2FP.BF16.PACK_AB R9, R48, R9 ;  /* 0x000000093009723e */ /* 0x000fe200000010ff */
[----:B------:R1:W-:Y:S01]  /*bf80*/  STS.128 [R55+0xc100], R12 ;  /* 0x00c1000c37007388 */ /* 0x0003e20000000c00 */
[----:B------:R-:W-:-:S05]  /*bf90*/  F2FP.BF16.PACK_AB R11, R11, R64 ;  /* 0x000000400b0b723e */ /* 0x000fca00000010ff */
[----:B------:R1:W-:Y:S02]  /*bfa0*/  STS.128 [R54+0xc100], R8 ;  /* 0x00c1000836007388 */ /* 0x0003e40000000c00 */
.L_x_135:
[----:B------:R-:W-:Y:S05]  /*bfb0*/  BSYNC B0 ;  /* 0x0000000000007941 */ /* 0x000fea0003800000 */
.L_x_134:
[----:B-1----:R-:W-:Y:S01]  /*bfc0*/  IADD3 R9, R28, 0x20, RZ ;  /* 0x000000201c097810 */ /* 0x002fe20007ffe0ff */
[----:B------:R-:W-:Y:S03]  /*bfd0*/  BSSY B0, `(.L_x_136) ;  /* 0x000006b000007945 */ /* 0x000fe60003800000 */
[----:B------:R-:W-:-:S13]  /*bfe0*/  ISETP.GE.AND P0, PT, R9, c[0x0][0x27c], PT ;  /* 0x00009f0009007a0c */ /* 0x000fda0003f06270 */
[----:B------:R-:W-:Y:S05]  /*bff0*/  @P0 BRA `(.L_x_137) ;  /* 0x0000068000000947 */ /* 0x000fea0003800000 */
[----:B------:R-:W-:Y:S01]  /*c000*/  SHF.R.S32.HI R12, RZ, 0x1f, R9 ;  /* 0x0000001fff0c7819 */ /* 0x000fe20000011409 */
[----:B------:R-:W-:Y:S01]  /*c010*/  IMAD.MOV.U32 R13, RZ, RZ, c[0x0][0x27c] ;  /* 0x00009f00ff0d7624 */ /* 0x000fe200078e00ff */
[----:B------:R-:W-:Y:S01]  /*c020*/  SHF.R.S32.HI R8, RZ, 0x1f, R29 ;  /* 0x0000001fff087819 */ /* 0x000fe2000001141d */
[----:B------:R-:W-:Y:S01]  /*c030*/  IMAD.SHL.U32 R14, R29, 0x40, RZ ;  /* 0x000000401d0e7824 */ /* 0x000fe200078e00ff */
[CC--:B------:R-:W-:Y:S01]  /*c040*/  LEA.HI R15, R12.reuse, R9.reuse, RZ, 0x3 ;  /* 0x000000090c0f7211 */ /* 0x0c0fe200078f18ff */
[----:B------:R-:W-:Y:S01]  /*c050*/  IMAD.U32 R54, R45, 0x10000, RZ ;  /* 0x000100002d367824 */ /* 0x000fe200078e00ff */
[----:B------:R-:W-:Y:S02]  /*c060*/  LEA.HI R12, R12, R9, RZ, 0x6 ;  /* 0x000000090c0c7211 */ /* 0x000fe400078f30ff */
[----:B------:R-:W-:Y:S02]  /*c070*/  SHF.R.S32.HI R10, RZ, 0x3, R15 ;  /* 0x00000003ff0a7819 */ /* 0x000fe4000001140f */
[----:B------:R-:W-:Y:S01]  /*c080*/  LOP3.LUT R14, R14, 0x1c0, RZ, 0xc0, !PT ;  /* 0x000001c00e0e7812 */ /* 0x000fe200078ec0ff */
[----:B------:R-:W-:Y:S01]  /*c090*/  IMAD.SHL.U32 R12, R12, 0x80, RZ ;  /* 0x000000800c0c7824 */ /* 0x000fe200078e00ff */
[----:B------:R-:W-:-:S02]  /*c0a0*/  LEA.HI R13, R13, R10, RZ, 0x1d ;  /* 0x0000000a0d0d7211 */ /* 0x000fc400078fe8ff */
[----:B------:R-:W-:Y:S02]  /*c0b0*/  LEA.HI R9, R8, R29, RZ, 0x3 ;  /* 0x0000001d08097211 */ /* 0x000fe400078f18ff */
[----:B------:R-:W-:Y:S01]  /*c0c0*/  SHF.R.S32.HI R10, RZ, 0x1f, R13 ;  /* 0x0000001fff0a7819 */ /* 0x000fe2000001140d */
[----:B------:R-:W-:Y:S01]  /*c0d0*/  IMAD.SHL.U32 R11, R13, 0x8, RZ ;  /* 0x000000080d0b7824 */ /* 0x000fe200078e00ff */
[----:B------:R-:W-:Y:S02]  /*c0e0*/  LOP3.LUT R15, R14, 0x38, R15, 0xf8, !PT ;  /* 0x000000380e0f7812 */ /* 0x000fe400078ef80f */
[----:B------:R-:W-:Y:S02]  /*c0f0*/  LEA.HI R10, R10, R13, RZ, 0x3 ;  /* 0x0000000d0a0a7211 */ /* 0x000fe400078f18ff */
[----:B------:R-:W-:Y:S02]  /*c100*/  SHF.R.U32.HI R8, RZ, 0x3, R14 ;  /* 0x00000003ff087819 */ /* 0x000fe4000001160e */
[----:B------:R-:W-:Y:S01]  /*c110*/  SHF.L.U32 R9, R9, 0x6, RZ ;  /* 0x0000000609097819 */ /* 0x000fe200000006ff */
[----:B------:R-:W-:Y:S01]  /*c120*/  IMAD.SHL.U32 R10, R10, 0x400, RZ ;  /* 0x000004000a0a7824 */ /* 0x000fe200078e00ff */
[----:B------:R-:W-:-:S02]  /*c130*/  LOP3.LUT R12, R12, 0x7fffe000, RZ, 0xc0, !PT ;  /* 0x7fffe0000c0c7812 */ /* 0x000fc400078ec0ff */
[----:B------:R-:W-:Y:S02]  /*c140*/  LOP3.LUT R15, R15, R8, RZ, 0x3c, !PT ;  /* 0x000000080f0f7212 */ /* 0x000fe400078e3cff */
[----:B------:R-:W-:Y:S02]  /*c150*/  LOP3.LUT R9, R9, 0xfffffe00, RZ, 0xc0, !PT ;  /* 0xfffffe0009097812 */ /* 0x000fe400078ec0ff */
[----:B------:R-:W-:Y:S02]  /*c160*/  LOP3.LUT R11, R14, 0x38, R11, 0xf8, !PT ;  /* 0x000000380e0b7812 */ /* 0x000fe400078ef80b */
[----:B------:R-:W-:Y:S02]  /*c170*/  IADD3 R12, R15, R12, R9 ;  /* 0x0000000c0f0c7210 */ /* 0x000fe40007ffe009 */
[----:B------:R-:W-:Y:S02]  /*c180*/  LOP3.LUT R46, R11, R8, RZ, 0x3c, !PT ;  /* 0x000000080b2e7212 */ /* 0x000fe400078e3cff */
[----:B------:R-:W-:Y:S01]  /*c190*/  LOP3.LUT R10, R10, 0x7fffe000, RZ, 0xc0, !PT ;  /* 0x7fffe0000a0a7812 */ /* 0x000fe200078ec0ff */
[----:B------:R-:W-:-:S03]  /*c1a0*/  IMAD.SHL.U32 R47, R12, 0x2, RZ ;  /* 0x000000020c2f7824 */ /* 0x000fc600078e00ff */
[----:B------:R-:W-:Y:S02]  /*c1b0*/  IADD3 R46, R46, R10, R9 ;  /* 0x0000000a2e2e7210 */ /* 0x000fe40007ffe009 */
[----:B------:R-:W1:Y:S02]  /*c1c0*/  LDS.128 R12, [R47+0xc100] ;  /* 0x00c100002f0c7984 */ /* 0x000e640000000c00 */
[----:B------:R-:W-:-:S05]  /*c1d0*/  SHF.L.U32 R46, R46, 0x1, RZ ;  /* 0x000000012e2e7819 */ /* 0x000fca00000006ff */
[----:B------:R-:W2:Y:S01]  /*c1e0*/  LDS.128 R8, [R46+0xc100] ;  /* 0x00c100002e087984 */ /* 0x000ea20000000c00 */
[C---:B-1----:R-:W-:Y:S01]  /*c1f0*/  IMAD.U32 R49, R12.reuse, 0x10000, RZ ;  /* 0x000100000c317824 */ /* 0x042fe200078e00ff */
[----:B------:R-:W-:Y:S01]  /*c200*/  LOP3.LUT R48, R12, 0xffff0000, RZ, 0xc0, !PT ;  /* 0xffff00000c307812 */ /* 0x000fe200078ec0ff */
[C---:B------:R-:W-:Y:S01]  /*c210*/  IMAD.U32 R12, R13.reuse, 0x10000, RZ ;  /* 0x000100000d0c7824 */ /* 0x040fe200078e00ff */
[----:B------:R-:W-:Y:S01]  /*c220*/  LOP3.LUT R51, R13, 0xffff0000, RZ, 0xc0, !PT ;  /* 0xffff00000d337812 */ /* 0x000fe200078ec0ff */
[C---:B------:R-:W-:Y:S01]  /*c230*/  IMAD.U32 R13, R15.reuse, 0x10000, RZ ;  /* 0x000100000f0d7824 */ /* 0x040fe200078e00ff */
[----:B------:R-:W-:Y:S01]  /*c240*/  LOP3.LUT R53, R15, 0xffff0000, RZ, 0xc0, !PT ;  /* 0xffff00000f357812 */ /* 0x000fe200078ec0ff */
[C---:B--2---:R-:W-:Y:S01]  /*c250*/  IMAD.U32 R52, R8.reuse, 0x10000, RZ ;  /* 0x0001000008347824 */ /* 0x044fe200078e00ff */
[----:B------:R-:W-:Y:S01]  /*c260*/  LOP3.LUT R15, R8, 0xffff0000, RZ, 0xc0, !PT ;  /* 0xffff0000080f7812 */ /* 0x000fe200078ec0ff */
[----:B------:R-:W-:Y:S01]  /*c270*/  IMAD.U32 R55, R11, 0x10000, RZ ;  /* 0x000100000b377824 */ /* 0x000fe200078e00ff */
[----:B------:R-:W-:-:S02]  /*c280*/  SHF.L.U32 R8, R9, 0x10, RZ ;  /* 0x0000001009087819 */ /* 0x000fc400000006ff */
[----:B------:R-:W-:Y:S01]  /*c290*/  LOP3.LUT R58, R9, 0xffff0000, RZ, 0xc0, !PT ;  /* 0xffff0000093a7812 */ /* 0x000fe200078ec0ff */
[----:B------:R-:W-:Y:S01]  /*c2a0*/  IMAD.U32 R9, R41, 0x10000, RZ ;  /* 0x0001000029097824 */ /* 0x000fe200078e00ff */
[C---:B------:R-:W-:Y:S02]  /*c2b0*/  SHF.L.U32 R57, R10.reuse, 0x10, RZ ;  /* 0x000000100a397819 */ /* 0x040fe400000006ff */
[----:B------:R-:W-:Y:S01]  /*c2c0*/  LOP3.LUT R56, R10, 0xffff0000, RZ, 0xc0, !PT ;  /* 0xffff00000a387812 */ /* 0x000fe200078ec0ff */
[-C--:B------:R-:W-:Y:S01]  /*c2d0*/  FMUL.FTZ R10, R9, R52.reuse ;  /* 0x00000034090a7220 */ /* 0x080fe20000410000 */
[----:B------:R-:W-:Y:S01]  /*c2e0*/  LOP3.LUT R41, R41, 0xffff0000, RZ, 0xc0, !PT ;  /* 0xffff000029297812 */ /* 0x000fe200078ec0ff */
[----:B------:R-:W-:Y:S01]  /*c2f0*/  FMUL.FTZ R52, R54, R52 ;  /* 0x0000003436347220 */ /* 0x000fe20000410000 */
[----:B------:R-:W-:Y:S01]  /*c300*/  SHF.L.U32 R50, R14, 0x10, RZ ;  /* 0x000000100e327819 */ /* 0x000fe200000006ff */
        /* <DEDUP_REMOVED lines=8> */
[----:B------:R-:W-:Y:S01]  /*c390*/  FMUL.FTZ R15, R54, R15 ;  /* 0x0000000f360f7220 */ /* 0x000fe20000410000 */
[----:B------:R-:W-:Y:S01]  /*c3a0*/  LOP3.LUT R14, R14, 0xffff0000, RZ, 0xc0, !PT ;  /* 0xffff00000e0e7812 */ /* 0x000fe200078ec0ff */
[-C--:B------:R-:W-:Y:S01]  /*c3b0*/  FMUL.FTZ R49, R45, R57.reuse ;  /* 0x000000392d317220 */ /* 0x080fe20000410000 */
[----:B------:R-:W-:Y:S01]  /*c3c0*/  LOP3.LUT R11, R11, 0xffff0000, RZ, 0xc0, !PT ;  /* 0xffff00000b0b7812 */ /* 0x000fe200078ec0ff */
[----:B------:R-:W-:-:S02]  /*c3d0*/  FMUL.FTZ R57, R9, R57 ;  /* 0x0000003909397220 */ /* 0x000fc40000410000 */
[-C--:B------:R-:W-:Y:S02]  /*c3e0*/  FFMA.FTZ R59, R54, R48.reuse, -R59 ;  /* 0x00000030363b7223 */ /* 0x080fe4000001083b */
[----:B------:R-:W-:Y:S02]  /*c3f0*/  FFMA.FTZ R15, R41, R48, R15 ;  /* 0x00000030290f7223 */ /* 0x000fe4000001000f */
[-C--:B------:R-:W-:Y:S02]  /*c400*/  FFMA.FTZ R49, R9, R50.reuse, -R49 ;  /* 0x0000003209317223 */ /* 0x080fe40000010831 */
[----:B------:R-:W-:Y:S01]  /*c410*/  FFMA.FTZ R57, R45, R50, R57 ;  /* 0x000000322d397223 */ /* 0x000fe20000010039 */
[C---:B------:R-:W-:Y:S01]  /*c420*/  SHF.L.U32 R50, R38.reuse, 0x10, RZ ;  /* 0x0000001026327819 */ /* 0x040fe200000006ff */
[-C--:B------:R-:W-:Y:S01]  /*c430*/  FMUL.FTZ R48, R39, R56.reuse ;  /* 0x0000003827307220 */ /* 0x080fe20000410000 */
[----:B------:R-:W-:Y:S01]  /*c440*/  LOP3.LUT R38, R38, 0xffff0000, RZ, 0xc0, !PT ;  /* 0xffff000026267812 */ /* 0x000fe200078ec0ff */
[----:B------:R-:W-:-:S02]  /*c450*/  FMUL.FTZ R56, R43, R56 ;  /* 0x000000382b387220 */ /* 0x000fc40000410000 */
[C---:B------:R-:W-:Y:S01]  /*c460*/  IMAD.U32 R9, R40.reuse, 0x10000, RZ ;  /* 0x0001000028097824 */ /* 0x040fe200078e00ff */
[----:B------:R-:W-:Y:S01]  /*c470*/  LOP3.LUT R40, R40, 0xffff0000, RZ, 0xc0, !PT ;  /* 0xffff000028287812 */ /* 0x000fe200078ec0ff */
[C---:B------:R-:W-:Y:S01]  /*c480*/  IMAD.U32 R41, R44.reuse, 0x10000, RZ ;  /* 0x000100002c297824 */ /* 0x040fe200078e00ff */
[----:B------:R-:W-:Y:S01]  /*c490*/  LOP3.LUT R44, R44, 0xffff0000, RZ, 0xc0, !PT ;  /* 0xffff00002c2c7812 */ /* 0x000fe200078ec0ff */
[C---:B------:R-:W-:Y:S01]  /*c4a0*/  IMAD.U32 R54, R42.reuse, 0x10000, RZ ;  /* 0x000100002a367824 */ /* 0x040fe200078e00ff */
[----:B------:R-:W-:Y:S01]  /*c4b0*/  LOP3.LUT R42, R42, 0xffff0000, RZ, 0xc0, !PT ;  /* 0xffff00002a2a7812 */ /* 0x000fe200078ec0ff */
[-C--:B------:R-:W-:Y:S02]  /*c4c0*/  FFMA.FTZ R48, R43, R14.reuse, -R48 ;  /* 0x0000000e2b307223 */ /* 0x080fe40000010830 */
[----:B------:R-:W-:Y:S02]  /*c4d0*/  FFMA.FTZ R56, R39, R14, R56 ;  /* 0x0000000e27387223 */ /* 0x000fe40000010038 */
[----:B------:R-:W-:-:S02]  /*c4e0*/  FMUL.FTZ R43, R9, R8 ;  /* 0x00000008092b7220 */ /* 0x000fc40000410000 */
[-C--:B------:R-:W-:Y:S02]  /*c4f0*/  FMUL.FTZ R14, R50, R55.reuse ;  /* 0x00000037320e7220 */ /* 0x080fe40000410000 */
[C---:B------:R-:W-:Y:S02]  /*c500*/  FMUL.FTZ R8, R41.reuse, R8 ;  /* 0x0000000829087220 */ /* 0x040fe40000410000 */
[C---:B------:R-:W-:Y:S02]  /*c510*/  FMUL.FTZ R55, R54.reuse, R55 ;  /* 0x0000003736377220 */ /* 0x040fe40000410000 */
[-C--:B------:R-:W-:Y:S02]  /*c520*/  FFMA.FTZ R43, R41, R12.reuse, -R43 ;  /* 0x0000000c292b7223 */ /* 0x080fe4000001082b */
[----:B------:R-:W-:Y:S02]  /*c530*/  FFMA.FTZ R9, R9, R12, R8 ;  /* 0x0000000c09097223 */ /* 0x000fe40000010008 */
[----:B------:R-:W-:Y:S01]  /*c540*/  FFMA.FTZ R54, R54, R13, -R14 ;  /* 0x0000000d36367223 */ /* 0x000fe2000001080e */
[----:B------:R-:W-:Y:S01]  /*c550*/  F2FP.BF16.PACK_AB R14, R48, R49 ;  /* 0x00000031300e723e */ /* 0x000fe200000010ff */
[----:B------:R-:W-:-:S02]  /*c560*/  FFMA.FTZ R55, R50, R13, R55 ;  /* 0x0000000d32377223 */ /* 0x000fc40000010037 */
[-C--:B------:R-:W-:Y:S02]  /*c570*/  FMUL.FTZ R13, R40, R58.reuse ;  /* 0x0000003a280d7220 */ /* 0x080fe40000410000 */
[-C--:B------:R-:W-:Y:S02]  /*c580*/  FMUL.FTZ R12, R38, R11.reuse ;  /* 0x0000000b260c7220 */ /* 0x080fe40000410000 */
[----:B------:R-:W-:Y:S02]  /*c590*/  FMUL.FTZ R58, R44, R58 ;  /* 0x0000003a2c3a7220 */ /* 0x000fe40000410000 */
[----:B------:R-:W-:Y:S02]  /*c5a0*/  FMUL.FTZ R8, R42, R11 ;  /* 0x0000000b2a087220 */ /* 0x000fe40000410000 */
[----:B------:R-:W-:Y:S02]  /*c5b0*/  FFMA.FTZ R44, R44, R51, -R13 ;  /* 0x000000332c2c7223 */ /* 0x000fe4000001080d */
[----:B------:R-:W-:Y:S01]  /*c5c0*/  FFMA.FTZ R11, R42, R53, -R12 ;  /* 0x000000352a0b7223 */ /* 0x000fe2000001080c */
[----:B------:R-:W-:Y:S01]  /*c5d0*/  F2FP.BF16.PACK_AB R12, R59, R10 ;  /* 0x0000000a3b0c723e */ /* 0x000fe200000010ff */
[----:B------:R-:W-:Y:S01]  /*c5e0*/  FFMA.FTZ R40, R40, R51, R58 ;  /* 0x0000003328287223 */ /* 0x000fe2000001003a */
[----:B------:R-:W-:Y:S01]  /*c5f0*/  F2FP.BF16.PACK_AB R13, R44, R43 ;  /* 0x0000002b2c0d723e */ /* 0x000fe200000010ff */
[----:B------:R-:W-:Y:S01]  /*c600*/  FFMA.FTZ R38, R38, R53, R8 ;  /* 0x0000003526267223 */ /* 0x000fe20000010008 */
[----:B------:R-:W-:-:S02]  /*c610*/  F2FP.BF16.PACK_AB R8, R15, R52 ;  /* 0x000000340f08723e */ /* 0x000fc400000010ff */
[----:B------:R-:W-:Y:S02]  /*c620*/  F2FP.BF16.PACK_AB R15, R11, R54 ;  /* 0x000000360b0f723e */ /* 0x000fe400000010ff */
[----:B------:R-:W-:Y:S02]  /*c630*/  F2FP.BF16.PACK_AB R10, R56, R57 ;  /* 0x00000039380a723e */ /* 0x000fe400000010ff */
[----:B------:R-:W-:Y:S01]  /*c640*/  F2FP.BF16.PACK_AB R9, R40, R9 ;  /* 0x000000092809723e */ /* 0x000fe200000010ff */
[----:B------:R1:W-:Y:S01]  /*c650*/  STS.128 [R47+0xc100], R12 ;  /* 0x00c1000c2f007388 */ /* 0x0003e20000000c00 */
[----:B------:R-:W-:-:S05]  /*c660*/  F2FP.BF16.PACK_AB R11, R38, R55 ;  /* 0x00000037260b723e */ /* 0x000fca00000010ff */
[----:B------:R1:W-:Y:S02]  /*c670*/  STS.128 [R46+0xc100], R8 ;  /* 0x00c100082e007388 */ /* 0x0003e40000000c00 */
.L_x_137:
[----:B------:R-:W-:Y:S05]  /*c680*/  BSYNC B0 ;  /* 0x0000000000007941 */ /* 0x000fea0003800000 */
.L_x_136:
[----:B------:R-:W-:-:S04]  /*c690*/  IADD3 R28, R28, 0x40, RZ ;  /* 0x000000401c1c7810 */ /* 0x000fc80007ffe0ff */
[----:B------:R-:W-:-:S13]  /*c6a0*/  ISETP.GE.AND P0, PT, R28, c[0x0][0x27c], PT ;  /* 0x00009f001c007a0c */ /* 0x000fda0003f06270 */
[----:B------:R-:W-:Y:S05]  /*c6b0*/  @P0 BRA `(.L_x_115) ;  /* 0x0000068000000947 */ /* 0x000fea0003800000 */
[----:B-1----:R-:W-:Y:S01]  /*c6c0*/  SHF.R.S32.HI R13, RZ, 0x1f, R28 ;  /* 0x0000001fff0d7819 */ /* 0x002fe2000001141c */
[----:B------:R-:W-:Y:S01]  /*c6d0*/  IMAD.MOV.U32 R11, RZ, RZ, c[0x0][0x27c] ;  /* 0x00009f00ff0b7624 */ /* 0x000fe200078e00ff */
[----:B------:R-:W-:Y:S01]  /*c6e0*/  SHF.R.S32.HI R8, RZ, 0x1f, R29 ;  /* 0x0000001fff087819 */ /* 0x000fe2000001141d */
[----:B------:R-:W-:Y:S01]  /*c6f0*/  IMAD.SHL.U32 R12, R29, 0x40, RZ ;  /* 0x000000401d0c7824 */ /* 0x000fe200078e00ff */
[CC--:B------:R-:W-:Y:S02]  /*c700*/  LEA.HI R9, R13.reuse, R28.reuse, RZ, 0x3 ;  /* 0x0000001c0d097211 */ /* 0x0c0fe400078f18ff */
        /* <DEDUP_REMOVED lines=10> */
[----:B------:R-:W-:Y:S02]  /*c7b0*/  SHF.L.U32 R8, R8, 0x6, RZ ;  /* 0x0000000608087819 */ /* 0x000fe400000006ff */
[----:B------:R-:W-:Y:S01]  /*c7c0*/  SHF.R.U32.HI R9, RZ, 0x3, R12 ;  /* 0x00000003ff097819 */ /* 0x000fe2000001160c */
[----:B------:R-:W-:Y:S01]  /*c7d0*/  IMAD.SHL.U32 R11, R10, 0x400, RZ ;  /* 0x000004000a0b7824 */ /* 0x000fe200078e00ff */
[----:B------:R-:W-:-:S02]  /*c7e0*/  LOP3.LUT R12, R12, 0x38, R15, 0xf8, !PT ;  /* 0x000000380c0c7812 */ /* 0x000fc400078ef80f */
[----:B------:R-:W-:Y:S02]  /*c7f0*/  LOP3.LUT R13, R13, 0x7fffe000, RZ, 0xc0, !PT ;  /* 0x7fffe0000d0d7812 */ /* 0x000fe400078ec0ff */
[----:B------:R-:W-:Y:S02]  /*c800*/  LOP3.LUT R8, R8, 0xfffffe00, RZ, 0xc0, !PT ;  /* 0xfffffe0008087812 */ /* 0x000fe400078ec0ff */
[-C--:B------:R-:W-:Y:S02]  /*c810*/  LOP3.LUT R14, R14, R9.reuse, RZ, 0x3c, !PT ;  /* 0x000000090e0e7212 */ /* 0x080fe400078e3cff */
[----:B------:R-:W-:Y:S02]  /*c820*/  LOP3.LUT R10, R12, R9, RZ, 0x3c, !PT ;  /* 0x000000090c0a7212 */ /* 0x000fe400078e3cff */
[----:B------:R-:W-:Y:S02]  /*c830*/  LOP3.LUT R9, R11, 0x7fffe000, RZ, 0xc0, !PT ;  /* 0x7fffe0000b097812 */ /* 0x000fe400078ec0ff */
[----:B------:R-:W-:-:S02]  /*c840*/  IADD3 R13, R14, R13, R8 ;  /* 0x0000000d0e0d7210 */ /* 0x000fc40007ffe008 */
[----:B------:R-:W-:-:S03]  /*c850*/  IADD3 R9, R10, R9, R8 ;  /* 0x000000090a097210 */ /* 0x000fc60007ffe008 */
[----:B------:R-:W-:Y:S01]  /*c860*/  IMAD.SHL.U32 R29, R13, 0x2, RZ ;  /* 0x000000020d1d7824 */ /* 0x000fe200078e00ff */
[----:B------:R-:W-:-:S04]  /*c870*/  SHF.L.U32 R28, R9, 0x1, RZ ;  /* 0x00000001091c7819 */ /* 0x000fc800000006ff */
[----:B------:R-:W1:Y:S04]  /*c880*/  LDS.128 R12, [R29+0xc100] ;  /* 0x00c100001d0c7984 */ /* 0x000e680000000c00 */
[----:B------:R-:W2:Y:S01]  /*c890*/  LDS.128 R8, [R28+0xc100] ;  /* 0x00c100001c087984 */ /* 0x000ea20000000c00 */
[C---:B-1----:R-:W-:Y:S01]  /*c8a0*/  IMAD.U32 R39, R12.reuse, 0x10000, RZ ;  /* 0x000100000c277824 */ /* 0x042fe200078e00ff */
[----:B------:R-:W-:Y:S01]  /*c8b0*/  LOP3.LUT R38, R12, 0xffff0000, RZ, 0xc0, !PT ;  /* 0xffff00000c267812 */ /* 0x000fe200078ec0ff */
[C---:B------:R-:W-:Y:S01]  /*c8c0*/  IMAD.U32 R12, R13.reuse, 0x10000, RZ ;  /* 0x000100000d0c7824 */ /* 0x040fe200078e00ff */
[----:B------:R-:W-:Y:S01]  /*c8d0*/  LOP3.LUT R41, R13, 0xffff0000, RZ, 0xc0, !PT ;  /* 0xffff00000d297812 */ /* 0x000fe200078ec0ff */
[C---:B--2---:R-:W-:Y:S01]  /*c8e0*/  IMAD.U32 R44, R8.reuse, 0x10000, RZ ;  /* 0x00010000082c7824 */ /* 0x044fe200078e00ff */
[----:B------:R-:W-:Y:S01]  /*c8f0*/  LOP3.LUT R43, R8, 0xffff0000, RZ, 0xc0, !PT ;  /* 0xffff0000082b7812 */ /* 0x000fe200078ec0ff */
[C---:B------:R-:W-:Y:S01]  /*c900*/  IMAD.U32 R13, R15.reuse, 0x10000, RZ ;  /* 0x000100000f0d7824 */ /* 0x040fe200078e00ff */
[----:B------:R-:W-:Y:S01]  /*c910*/  LOP3.LUT R45, R15, 0xffff0000, RZ, 0xc0, !PT ;  /* 0xffff00000f2d7812 */ /* 0x000fe200078ec0ff */
[----:B------:R-:W-:Y:S01]  /*c920*/  IMAD.U32 R8, R9, 0x10000, RZ ;  /* 0x0001000009087824 */ /* 0x000fe200078e00ff */
[----:B------:R-:W-:Y:S01]  /*c930*/  SHF.L.U32 R42, R10, 0x10, RZ ;  /* 0x000000100a2a7819 */ /* 0x000fe200000006ff */
[----:B------:R-:W-:Y:S01]  /*c940*/  IMAD.U32 R15, R31, 0x10000, RZ ;  /* 0x000100001f0f7824 */ /* 0x000fe200078e00ff */
[----:B------:R-:W-:Y:S01]  /*c950*/  LOP3.LUT R48, R9, 0xffff0000, RZ, 0xc0, !PT ;  /* 0xffff000009307812 */ /* 0x000fe200078ec0ff */
[----:B------:R-:W-:Y:S01]  /*c960*/  IMAD.U32 R46, R11, 0x10000, RZ ;  /* 0x000100000b2e7824 */ /* 0x000fe200078e00ff */
[----:B------:R-:W-:-:S02]  /*c970*/  SHF.L.U32 R9, R35, 0x10, RZ ;  /* 0x0000001023097819 */ /* 0x000fc400000006ff */
[----:B------:R-:W-:Y:S01]  /*c980*/  LOP3.LUT R47, R10, 0xffff0000, RZ, 0xc0, !PT ;  /* 0xffff00000a2f7812 */ /* 0x000fe200078ec0ff */
[-C--:B------:R-:W-:Y:S01]  /*c990*/  FMUL.FTZ R10, R15, R42.reuse ;  /* 0x0000002a0f0a7220 */ /* 0x080fe20000410000 */
[C---:B------:R-:W-:Y:S01]  /*c9a0*/  SHF.L.U32 R40, R14.reuse, 0x10, RZ ;  /* 0x000000100e287819 */ /* 0x040fe200000006ff */
[----:B------:R-:W-:Y:S01]  /*c9b0*/  FMUL.FTZ R42, R9, R42 ;  /* 0x0000002a092a7220 */ /* 0x000fe20000410000 */
[----:B------:R-:W-:Y:S02]  /*c9c0*/  LOP3.LUT R31, R31, 0xffff0000, RZ, 0xc0, !PT ;  /* 0xffff00001f1f7812 */ /* 0x000fe400078ec0ff */
        /* <DEDUP_REMOVED lines=11> */
[----:B------:R-:W-:-:S02]  /*ca80*/  FMUL.FTZ R40, R9, R44 ;  /* 0x0000002c09287220 */ /* 0x000fc40000410000 */
[----:B------:R-:W-:Y:S02]  /*ca90*/  FMUL.FTZ R44, R15, R44 ;  /* 0x0000002c0f2c7220 */ /* 0x000fe40000410000 */
[-C--:B------:R-:W-:Y:S02]  /*caa0*/  FFMA.FTZ R49, R35, R14.reuse, -R49 ;  /* 0x0000000e23317223 */ /* 0x080fe40000010831 */
[----:B------:R-:W-:Y:S02]  /*cab0*/  FFMA.FTZ R47, R31, R14, R47 ;  /* 0x0000000e1f2f7223 */ /* 0x000fe4000001002f */
[----:B------:R-:W-:Y:S02]  /*cac0*/  FFMA.FTZ R44, R9, R39, R44 ;  /* 0x00000027092c7223 */ /* 0x000fe4000001002c */
[----:B------:R-:W-:Y:S02]  /*cad0*/  FMUL.FTZ R14, R33, R43 ;  /* 0x0000002b210e7220 */ /* 0x000fe40000410000 */
[----:B------:R-:W-:-:S02]  /*cae0*/  FFMA.FTZ R40, R15, R39, -R40 ;  /* 0x000000270f287223 */ /* 0x000fc40000010828 */
[C---:B------:R-:W-:Y:S01]  /*caf0*/  IMAD.U32 R9, R32.reuse, 0x10000, RZ ;  /* 0x0001000020097824 */ /* 0x040fe200078e00ff */
[----:B------:R-:W-:Y:S01]  /*cb00*/  LOP3.LUT R32, R32, 0xffff0000, RZ, 0xc0, !PT ;  /* 0xffff000020207812 */ /* 0x000fe200078ec0ff */
[C---:B------:R-:W-:Y:S01]  /*cb10*/  IMAD.U32 R15, R36.reuse, 0x10000, RZ ;  /* 0x00010000240f7824 */ /* 0x040fe200078e00ff */
[----:B------:R-:W-:Y:S01]  /*cb20*/  LOP3.LUT R36, R36, 0xffff0000, RZ, 0xc0, !PT ;  /* 0xffff000024247812 */ /* 0x000fe200078ec0ff */
[C---:B------:R-:W-:Y:S02]  /*cb30*/  FMUL.FTZ R43, R37.reuse, R43 ;  /* 0x0000002b252b7220 */ /* 0x040fe40000410000 */
[----:B------:R-:W-:Y:S01]  /*cb40*/  FFMA.FTZ R37, R37, R38, -R14 ;  /* 0x0000002625257223 */ /* 0x000fe2000001080e */
[C---:B------:R-:W-:Y:S01]  /*cb50*/  SHF.L.U32 R14, R30.reuse, 0x10, RZ ;  /* 0x000000101e0e7819 */ /* 0x040fe200000006ff */
[-C--:B------:R-:W-:Y:S01]  /*cb60*/  FMUL.FTZ R35, R9, R8.reuse ;  /* 0x0000000809237220 */ /* 0x080fe20000410000 */
[----:B------:R-:W-:Y:S01]  /*cb70*/  LOP3.LUT R30, R30, 0xffff0000, RZ, 0xc0, !PT ;  /* 0xffff00001e1e7812 */ /* 0x000fe200078ec0ff */
[C---:B------:R-:W-:Y:S01]  /*cb80*/  IMAD.U32 R31, R34.reuse, 0x10000, RZ ;  /* 0x00010000221f7824 */ /* 0x040fe200078e00ff */
[----:B------:R-:W-:Y:S01]  /*cb90*/  LOP3.LUT R34, R34, 0xffff0000, RZ, 0xc0, !PT ;  /* 0xffff000022227812 */ /* 0x000fe200078ec0ff */
[----:B------:R-:W-:-:S02]  /*cba0*/  FMUL.FTZ R8, R15, R8 ;  /* 0x000000080f087220 */ /* 0x000fc40000410000 */
[----:B------:R-:W-:Y:S02]  /*cbb0*/  FFMA.FTZ R43, R33, R38, R43 ;  /* 0x00000026212b7223 */ /* 0x000fe4000001002b */
[-C--:B------:R-:W-:Y:S02]  /*cbc0*/  FFMA.FTZ R35, R15, R12.reuse, -R35 ;  /* 0x0000000c0f237223 */ /* 0x080fe40000010823 */
[----:B------:R-:W-:Y:S02]  /*cbd0*/  FFMA.FTZ R9, R9, R12, R8 ;  /* 0x0000000c09097223 */ /* 0x000fe40000010008 */
[----:B------:R-:W-:Y:S02]  /*cbe0*/  FMUL.FTZ R38, R14, R46 ;  /* 0x0000002e0e267220 */ /* 0x000fe40000410000 */
[----:B------:R-:W-:Y:S02]  /*cbf0*/  FMUL.FTZ R12, R32, R48 ;  /* 0x00000030200c7220 */ /* 0x000fe40000410000 */
[----:B------:R-:W-:-:S02]  /*cc00*/  FMUL.FTZ R8, R30, R11 ;  /* 0x0000000b1e087220 */ /* 0x000fc40000410000 */
[C---:B------:R-:W-:Y:S02]  /*cc10*/  FMUL.FTZ R46, R31.reuse, R46 ;  /* 0x0000002e1f2e7220 */ /* 0x040fe40000410000 */
[----:B------:R-:W-:Y:S02]  /*cc20*/  FMUL.FTZ R48, R36, R48 ;  /* 0x0000003024307220 */ /* 0x000fe40000410000 */
        /* <DEDUP_REMOVED lines=17> */
.L_x_115:
[----:B------:R-:W-:Y:S05]  /*cd40*/  BSYNC B2 ;  /* 0x0000000000027941 */ /* 0x000fea0003800000 */
.L_x_99:
[----:B-1----:R-:W-:Y:S01]  /*cd50*/  IMAD R8, R25, c[0x0][0x208], RZ ;  /* 0x0000820019087a24 */ /* 0x002fe200078e02ff */
[----:B------:R-:W-:Y:S01]  /*cd60*/  SHF.R.S32.HI R9, RZ, 0x4, R22 ;  /* 0x00000004ff097819 */ /* 0x000fe20000011416 */
[----:B------:R-:W-:Y:S01]  /*cd70*/  IMAD.WIDE.U32 R10, R215, c[0x0][0x208], RZ ;  /* 0x00008200d70a7a25 */ /* 0x000fe200078e00ff */
[----:B------:R-:W-:Y:S01]  /*cd80*/  SHF.R.S32.HI R12, RZ, 0x1f, R17 ;  /* 0x0000001fff0c7819 */ /* 0x000fe20000011411 */
[----:B------:R-:W-:-:S04]  /*cd90*/  DEPBAR.LE SB0, 0x0 ;  /* 0x000080000000791a */ /* 0x000fc80000000000 */
[----:B------:R-:W-:Y:S01]  /*cda0*/  IMAD R8, R215, c[0x0][0x20c], R8 ;  /* 0x00008300d7087a24 */ /* 0x000fe200078e0208 */
[----:B------:R-:W-:Y:S01]  /*cdb0*/  LEA.HI R145, R12, R17, RZ, 0x3 ;  /* 0x000000110c917211 */ /* 0x000fe200078f18ff */
[----:B------:R-:W-:Y:S01]  /*cdc0*/  IMAD R13, R24, c[0x0][0x218], RZ ;  /* 0x00008600180d7a24 */ /* 0x000fe200078e02ff */
[----:B------:R-:W-:Y:S01]  /*cdd0*/  SHF.L.U32 R12, R18, 0x6, RZ ;  /* 0x00000006120c7819 */ /* 0x000fe200000006ff */
[----:B------:R-:W-:Y:S01]  /*cde0*/  IMAD.IADD R11, R11, 0x1, R8 ;  /* 0x000000010b0b7824 */ /* 0x000fe200078e0208 */
[----:B------:R-:W-:Y:S01]  /*cdf0*/  LOP3.LUT R145, R145, 0xfffffff8, RZ, 0xc0, !PT ;  /* 0xfffffff891917812 */ /* 0x000fe200078ec0ff */
[----:B------:R-:W-:Y:S01]  /*ce00*/  IMAD R13, R214, c[0x0][0x21c], R13 ;  /* 0x00008700d60d7a24 */ /* 0x000fe200078e020d */
[----:B------:R-:W-:Y:S01]  /*ce10*/  LOP3.LUT R12, R12, 0x1c0, RZ, 0xc0, !PT ;  /* 0x000001c00c0c7812 */ /* 0x000fe200078ec0ff */
[----:B------:R-:W-:Y:S01]  /*ce20*/  IMAD.WIDE.U32 R10, R214, c[0x0][0x218], R10 ;  /* 0x00008600d60a7a25 */ /* 0x000fe200078e000a */
[----:B------:R-:W-:Y:S01]  /*ce30*/  BAR.SYNC.DEFER_BLOCKING 0x0 ;  /* 0x0000000000007b1d */ /* 0x000fe20000010000 */
[----:B------:R-:W-:-:S02]  /*ce40*/  ISETP.GE.AND P2, PT, R134, c[0x0][0x1d4], PT ;  /* 0x0000750086007a0c */ /* 0x000fc40003f46270 */
[----:B------:R-:W-:Y:S01]  /*ce50*/  IMAD.SHL.U32 R8, R20, 0x40, RZ ;  /* 0x0000004014087824 */ /* 0x000fe200078e00ff */
[----:B------:R-:W-:Y:S01]  /*ce60*/  IADD3 R26, P0, R26, R10, RZ ;  /* 0x0000000a1a1a7210 */ /* 0x000fe20007f1e0ff */
[----:B------:R-:W-:Y:S01]  /*ce70*/  IMAD.SHL.U32 R82, R7, 0x40, RZ ;  /* 0x0000004007527824 */ /* 0x000fe200078e00ff */
[----:B------:R-:W-:Y:S02]  /*ce80*/  LEA.HI R10, R22, R9, RZ, 0x1 ;  /* 0x00000009160a7211 */ /* 0x000fe400078f08ff */
[----:B------:R-:W-:Y:S01]  /*ce90*/  IADD3.X R13, R210, R11, R13, P0, !PT ;  /* 0x0000000bd20d7210 */ /* 0x000fe200007fe40d */
[----:B------:R-:W-:Y:S01]  /*cea0*/  IMAD.SHL.U32 R11, R23, 0x8, RZ ;  /* 0x00000008170b7824 */ /* 0x000fe200078e00ff */
[----:B------:R-:W-:Y:S01]  /*ceb0*/  LOP3.LUT R8, R8, 0x1c0, RZ, 0xc0, !PT ;  /* 0x000001c008087812 */ /* 0x000fe200078ec0ff */
[----:B------:R-:W-:Y:S01]  /*cec0*/  IMAD.WIDE R22, R145, 0x2, RZ ;  /* 0x0000000291167825 */ /* 0x000fe200078e02ff */
[----:B------:R-:W-:Y:S02]  /*ced0*/  LEA R14, P0, R26, c[0x0][0x1f8], 0x1 ;  /* 0x00007e001a0e7a11 */ /* 0x000fe400078008ff */
[----:B------:R-:W-:-:S02]  /*cee0*/  LOP3.LUT R11, R8, 0x8, R11, 0xf8, !PT ;  /* 0x00000008080b7812 */ /* 0x000fc400078ef80b */
[----:B------:R-:W-:Y:S01]  /*cef0*/  LOP3.LUT R10, R10, 0xfffffffe, RZ, 0xc0, !PT ;  /* 0xfffffffe0a0a7812 */ /* 0x000fe200078ec0ff */
[----:B------:R-:W1:Y:S01]  /*cf00*/  SHFL.IDX PT, R40, R14, RZ, 0x181f ;  /* 0x00181fff0e287589 */ /* 0x000e6200000e0000 */
[----:B------:R-:W-:Y:S02]  /*cf10*/  SHF.R.U32.HI R8, RZ, 0x3, R8 ;  /* 0x00000003ff087819 */ /* 0x000fe40000011608 */
[----:B------:R-:W-:Y:S01]  /*cf20*/  LEA.HI.X R13, R26, c[0x0][0x1fc], R13, 0x1, P0 ;  /* 0x00007f001a0d7a11 */ /* 0x000fe200000f0c0d */
[----:B------:R-:W-:Y:S01]  /*cf30*/  IMAD.IADD R10, R9, 0x1, -R10 ;  /* 0x00000001090a7824 */ /* 0x000fe200078e0a0a */
[----:B------:R-:W-:Y:S01]  /*cf40*/  LOP3.LUT R11, R11, R8, RZ, 0x3c, !PT ;  /* 0x000000080b0b7212 */ /* 0x000fe200078e3cff */
[----:B------:R2:W3:Y:S01]  /*cf50*/  SHFL.IDX PT, R56, R14, 0x1, 0x181f ;  /* 0x00381f000e387f89 */ /* 0x0004e200000e0000 */
[----:B------:R-:W-:Y:S02]  /*cf60*/  LOP3.LUT P0, RZ, R20, 0x2, RZ, 0xc0, !PT ;  /* 0x0000000214ff7812 */ /* 0x000fe4000780c0ff */
[----:B------:R-:W-:Y:S01]  /*cf70*/  LOP3.LUT R82, R82, 0xfffffe00, RZ, 0xc0, !PT ;  /* 0xfffffe0052527812 */ /* 0x000fe200078ec0ff */
[----:B------:R-:W4:Y:S01]  /*cf80*/  SHFL.IDX PT, R9, R13, RZ, 0x181f ;  /* 0x00181fff0d097589 */ /* 0x000f2200000e0000 */
[----:B------:R-:W-:Y:S01]  /*cf90*/  IMAD R205, R10, 0x200, R11 ;  /* 0x000002000acd7824 */ /* 0x000fe200078e020b */
[----:B------:R-:W-:-:S02]  /*cfa0*/  SHF.L.U32 R216, R2, 0x1, RZ ;  /* 0x0000000102d87819 */ /* 0x000fc400000006ff */
[----:B------:R-:W5:Y:S01]  /*cfb0*/  SHFL.IDX PT, R8, R13, 0x1, 0x181f ;  /* 0x00381f000d087f89 */ /* 0x000f6200000e0000 */
[----:B------:R-:W-:Y:S01]  /*cfc0*/  IMAD.SHL.U32 R205, R205, 0x2, RZ ;  /* 0x00000002cdcd7824 */ /* 0x000fe200078e00ff */
[----:B------:R-:W-:-:S04]  /*cfd0*/  P2R R36, PR, RZ, 0x8 ;  /* 0x00000008ff247803 */ /* 0x000fc80000000000 */
[C---:B------:R-:W-:Y:S01]  /*cfe0*/  IADD3 R11, R205.reuse, 0x6100, RZ ;  /* 0x00006100cd0b7810 */ /* 0x040fe20007ffe0ff */
[----:B------:R-:W-:Y:S01]  /*cff0*/  LDSM.16.M88.4 R28, [R205+0x6100] ;  /* 0x00610000cd1c783b */ /* 0x000fe20000000200 */
[----:B------:R-:W-:Y:S02]  /*d000*/  IADD3 R204, R205, 0x6120, RZ ;  /* 0x00006120cdcc7810 */ /* 0x000fe40007ffe0ff */
[----:B------:R-:W-:Y:S01]  /*d010*/  @P0 IADD3 R204, R11, -0x20, RZ ;  /* 0xffffffe00bcc0810 */ /* 0x000fe20007ffe0ff */
[----:B------:R-:W-:Y:S01]  /*d020*/  LDSM.16.M88.4 R44, [R205+0x6900] ;  /* 0x00690000cd2c783b */ /* 0x000fe20000000200 */
[----:B------:R-:W-:Y:S02]  /*d030*/  SHF.R.S32.HI R11, RZ, 0x1f, R16 ;  /* 0x0000001fff0b7819 */ /* 0x000fe40000011410 */
[----:B------:R-:W-:Y:S01]  /*d040*/  IADD3 R195, R204, 0x800, RZ ;  /* 0x00000800ccc37810 */ /* 0x000fe20007ffe0ff */
[----:B--2---:R-:W-:Y:S01]  /*d050*/  IMAD.WIDE R14, R134, 0x2, RZ ;  /* 0x00000002860e7825 */ /* 0x004fe200078e02ff */
[----:B------:R-:W-:Y:S01]  /*d060*/  LEA.HI R144, R11, R16, RZ, 0x3 ;  /* 0x000000100b907211 */ /* 0x000fe200078f18ff */
[----:B------:R-:W-:Y:S01]  /*d070*/  LDSM.16.M88.4 R72, [R205+0x7100] ;  /* 0x00710000cd48783b */ /* 0x000fe20000000200 */
[----:B------:R-:W-:Y:S01]  /*d080*/  IADD3 R194, R204, 0x1000, RZ ;  /* 0x00001000ccc27810 */ /* 0x000fe20007ffe0ff */
[----:B------:R-:W-:Y:S01]  /*d090*/  IMAD.SHL.U32 R11, R10, 0x8, RZ ;  /* 0x000000080a0b7824 */ /* 0x000fe200078e00ff */
[----:B-1----:R-:W-:Y:S01]  /*d0a0*/  IADD3 R48, P1, R40, R14, RZ ;  /* 0x0000000e28307210 */ /* 0x002fe20007f3e0ff */
[----:B------:R-:W-:Y:S01]  /*d0b0*/  LDSM.16.M88.4 R32, [R205+0x7900] ;  /* 0x00790000cd20783b */ /* 0x000fe20000000200 */
[----:B---3--:R-:W-:-:S02]  /*d0c0*/  IADD3 R38, P0, R14, R56, RZ ;  /* 0x000000380e267210 */ /* 0x008fc40007f1e0ff */
[----:B------:R-:W-:Y:S01]  /*d0d0*/  LOP3.LUT R144, R144, 0xfffffff8, RZ, 0xc0, !PT ;  /* 0xfffffff890907812 */ /* 0x000fe200078ec0ff */
[----:B----4-:R-:W-:Y:S01]  /*d0e0*/  IMAD.X R49, R9, 0x1, R15, P1 ;  /* 0x0000000109317824 */ /* 0x010fe200008e060f */
[----:B------:R-:W-:Y:S01]  /*d0f0*/  IADD3 R42, P1, R40, R22, RZ ;  /* 0x00000016282a7210 */ /* 0x000fe20007f3e0ff */
[----:B-----5:R-:W-:Y:S01]  /*d100*/  IMAD.X R39, R15, 0x1, R8, P0 ;  /* 0x000000010f277824 */ /* 0x020fe200000e0608 */
[----:B------:R-:W-:Y:S01]  /*d110*/  IADD3 R22, P0, R22, R56, RZ ;  /* 0x0000003816167210 */ /* 0x000fe20007f1e0ff */
[----:B------:R-:W-:Y:S01]  /*d120*/  IMAD.WIDE R14, R144, 0x2, RZ ;  /* 0x00000002900e7825 */ /* 0x000fe200078e02ff */
[----:B------:R-:W-:Y:S01]  /*d130*/  LOP3.LUT R11, R12, 0x8, R11, 0xf8, !PT ;  /* 0x000000080c0b7812 */ /* 0x000fe200078ef80b */
[----:B------:R-:W-:Y:S01]  /*d140*/  LDSM.16.M88.4 R88, [R204+0x1000] ;  /* 0x00100000cc58783b */ /* 0x000fe20000000200 */
[----:B------:R-:W-:Y:S01]  /*d150*/  SHF.R.U32.HI R10, RZ, 0x3, R12 ;  /* 0x00000003ff0a7819 */ /* 0x000fe2000001160c */
[----:B------:R-:W-:Y:S01]  /*d160*/  IMAD.X R43, R9, 0x1, R23, P1 ;  /* 0x00000001092b7824 */ /* 0x000fe200008e0617 */
[----:B------:R-:W-:Y:S01]  /*d170*/  IADD3.X R23, R23, R8, RZ, P0, !PT ;  /* 0x0000000817177210 */ /* 0x000fe200007fe4ff */
[----:B------:R-:W-:Y:S01]  /*d180*/  LDSM.16.M88.4 R76, [R204+0x1800] ;  /* 0x00180000cc4c783b */ /* 0x000fe20000000200 */
[----:B------:R-:W-:-:S02]  /*d190*/  IADD3 R56, P0, R14, R56, RZ ;  /* 0x000000380e387210 */ /* 0x000fc40007f1e0ff */
[----:B------:R-:W-:Y:S02]  /*d1a0*/  LOP3.LUT R7, R11, R10, RZ, 0x3c, !PT ;  /* 0x0000000a0b077212 */ /* 0x000fe400078e3cff */
[----:B------:R-:W-:Y:S01]  /*d1b0*/  IADD3 R40, P1, R40, R14, RZ ;  /* 0x0000000e28287210 */ /* 0x000fe20007f3e0ff */
[----:B------:R-:W-:Y:S01]  /*d1c0*/  IMAD.X R57, R15, 0x1, R8, P0 ;  /* 0x000000010f397824 */ /* 0x000fe200000e0608 */
[----:B------:R-:W-:Y:S01]  /*d1d0*/  ISETP.LT.OR P0, PT, R21, 0x1, P2 ;  /* 0x000000011500780c */ /* 0x000fe20001701670 */
[----:B------:R-:W-:Y:S01]  /*d1e0*/  IMAD R8, R19, 0x400, R82 ;  /* 0x0000040013087824 */ /* 0x000fe200078e0252 */
[----:B------:R-:W-:Y:S01]  /*d1f0*/  ISETP.LT.OR P2, PT, R21, 0x21, P2 ;  /* 0x000000211500780c */ /* 0x000fe20001741670 */
[----:B------:R-:W-:Y:S01]  /*d200*/  IMAD.X R41, R9, 0x1, R15, P1 ;  /* 0x0000000109297824 */ /* 0x000fe200008e060f */
[----:B------:R-:W-:Y:S01]  /*d210*/  ISETP.GE.AND P1, PT, R17, c[0x0][0x1d4], PT ;  /* 0x0000750011007a0c */ /* 0x000fe20003f26270 */
[C---:B------:R-:W-:Y:S01]  /*d220*/  IMAD.IADD R2, R7.reuse, 0x1, R8 ;  /* 0x0000000107027824 */ /* 0x040fe200078e0208 */
[----:B------:R-:W-:Y:S01]  /*d230*/  LDSM.16.M88.4 R12, [R204] ;  /* 0x00000000cc0c783b */ /* 0x000fe20000000200 */
[----:B------:R-:W-:-:S02]  /*d240*/  LOP3.LUT R203, R7, R82, RZ, 0xfc, !PT ;  /* 0x0000005207cb7212 */ /* 0x000fc400078efcff */
[----:B------:R-:W-:Y:S01]  /*d250*/  IMAD.SHL.U32 R206, R2, 0x2, RZ ;  /* 0x0000000202ce7824 */ /* 0x000fe200078e00ff */
[----:B------:R-:W-:Y:S01]  /*d260*/  LDSM.16.M88.4 R8, [R204+0x800] ;  /* 0x00080000cc08783b */ /* 0x000fe20000000200 */
[----:B------:R-:W-:Y:S01]  /*d270*/  IMAD.MOV.U32 R2, RZ, RZ, 0x40 ;  /* 0x00000040ff027424 */ /* 0x000fe200078e00ff */
[----:B------:R-:W-:Y:S01]  /*d280*/  SHF.R.S32.HI R7, RZ, 0x1f, R144 ;  /* 0x0000001fff077819 */ /* 0x000fe20000011490 */
[----:B------:R-:W-:Y:S01]  /*d290*/  IMAD R202, R0, 0x2, R206 ;  /* 0x0000000200ca7824 */ /* 0x000fe200078e02ce */
[----:B------:R-:W1:Y:S01]  /*d2a0*/  LDSM.16.M88.4 R24, [R206+0xc100] ;  /* 0x00c10000ce18783b */ /* 0x000e620000000200 */
[C---:B------:R-:W-:Y:S02]  /*d2b0*/  LEA R201, R5.reuse, R206, 0x1 ;  /* 0x000000ce05c97211 */ /* 0x040fe400078e08ff */
[----:B------:R-:W-:Y:S01]  /*d2c0*/  IMAD R199, R5, 0x2, R202 ;  /* 0x0000000205c77824 */ /* 0x000fe200078e02ca */
[----:B------:R-:W2:Y:S01]  /*d2d0*/  LDSM.16.M88.4 R52, [R202+0xc100] ;  /* 0x00c10000ca34783b */ /* 0x000ea20000000200 */
[----:B------:R-:W-:-:S02]  /*d2e0*/  IADD3 R193, R204, 0x1800, RZ ;  /* 0x00001800ccc17810 */ /* 0x000fc40007ffe0ff */
[C---:B------:R-:W-:Y:S01]  /*d2f0*/  IADD3 R191, R204.reuse, 0x2000, RZ ;  /* 0x00002000ccbf7810 */ /* 0x040fe20007ffe0ff */
[----:B------:R-:W-:Y:S01]  /*d300*/  @!PT LDS RZ, [RZ] ;  /* 0x00000000fffff984 */ /* 0x000fe20000000800 */
[----:B------:R-:W-:Y:S01]  /*d310*/  @!PT LDS RZ, [RZ] ;  /* 0x00000000fffff984 */ /* 0x000fe20000000800 */
[----:B------:R-:W-:Y:S01]  /*d320*/  @!PT LDS RZ, [RZ] ;  /* 0x00000000fffff984 */ /* 0x000fe20000000800 */
[----:B------:R3:W-:Y:S01]  /*d330*/  LDGSTS.E.BYPASS.LTC128B.128 [R216+0x100], [R48.64], !P0 ;  /* 0x0010000030d87fae */ /* 0x0007e2000c101d46 */
[----:B------:R-:W-:Y:S02]  /*d340*/  ISETP.LT.OR P0, PT, R21, 0x1, P1 ;  /* 0x000000011500780c */ /* 0x000fe40000f01670 */
[C---:B------:R-:W-:Y:S02]  /*d350*/  IADD3 R190, R204.reuse, 0x2800, RZ ;  /* 0x00002800ccbe7810 */ /* 0x040fe40007ffe0ff */
[C---:B------:R-:W-:Y:S02]  /*d360*/  IADD3 R189, R204.reuse, 0x3000, RZ ;  /* 0x00003000ccbd7810 */ /* 0x040fe40007ffe0ff */
[C---:B------:R-:W-:Y:S02]  /*d370*/  IADD3 R188, R204.reuse, 0x3800, RZ ;  /* 0x00003800ccbc7810 */ /* 0x040fe40007ffe0ff */
[----:B------:R-:W-:-:S02]  /*d380*/  IADD3 R187, R204, 0x4000, RZ ;  /* 0x00004000ccbb7810 */ /* 0x000fc40007ffe0ff */
[C---:B------:R-:W-:Y:S02]  /*d390*/  IADD3 R186, R204.reuse, 0x4800, RZ ;  /* 0x00004800ccba7810 */ /* 0x040fe40007ffe0ff */
[----:B------:R-:W-:Y:S01]  /*d3a0*/  IADD3 R185, R204, 0x5000, RZ ;  /* 0x00005000ccb97810 */ /* 0x000fe20007ffe0ff */
[----:B------:R4:W-:Y:S01]  /*d3b0*/  LDGSTS.E.BYPASS.LTC128B.128 [R216+0x2100], [R42.64], !P0 ;  /* 0x021000002ad87fae */ /* 0x0009e2000c101d46 */
[----:B------:R-:W-:Y:S02]  /*d3c0*/  ISETP.GE.AND P0, PT, R16, c[0x0][0x1d4], PT ;  /* 0x0000750010007a0c */ /* 0x000fe40003f06270 */
[----:B------:R-:W-:Y:S02]  /*d3d0*/  IADD3 R184, R204, 0x5800, RZ ;  /* 0x00005800ccb87810 */ /* 0x000fe40007ffe0ff */
[----:B------:R-:W-:-:S13]  /*d3e0*/  ISETP.LT.OR P3, PT, R21, 0x1, P0 ;  /* 0x000000011500780c */ /* 0x000fda0000761670 */
[----:B------:R4:W-:Y:S01]  /*d3f0*/  LDGSTS.E.BYPASS.LTC128B.128 [R216+0x4100], [R40.64], !P3 ;  /* 0x0410000028d87fae */ /* 0x0009e2000d901d46 */
[C---:B-1----:R-:W-:Y:S01]  /*d400*/  HMMA.16816.F32.BF16 R16, R24.reuse, R28, RZ ;  /* 0x0000001c1810723c */ /* 0x042fe200000418ff */
[----:B------:R-:W-:Y:S02]  /*d410*/  ISETP.NE.AND P3, PT, R36, RZ, PT ;  /* 0x000000ff2400720c */ /* 0x000fe40003f65270 */
[----:B------:R1:W-:Y:S01]  /*d420*/  LDGSTS.E.BYPASS.LTC128B.128 [R216+0x1100], [R38.64], !P2 ;  /* 0x0110000026d87fae */ /* 0x0003e2000d101d46 */
[C---:B------:R-:W-:Y:S02]  /*d430*/  ISETP.LT.OR P2, PT, R21.reuse, 0x21, P1 ;  /* 0x000000211500780c */ /* 0x040fe40000f41670 */
[----:B------:R-:W-:Y:S02]  /*d440*/  ISETP.LT.OR P1, PT, R21, 0x21, P0 ;  /* 0x000000211500780c */ /* 0x000fe40000721670 */
[----:B------:R-:W-:Y:S01]  /*d450*/  LOP3.LUT P0, RZ, R20, 0x4, RZ, 0xc0, !PT ;  /* 0x0000000414ff7812 */ /* 0x000fe2000780c0ff */
[----:B---3--:R-:W-:Y:S03]  /*d460*/  HMMA.16816.F32.BF16 R48, R24, R44, RZ ;  /* 0x0000002c1830723c */ /* 0x008fe600000418ff */
[----:B------:R-:W-:-:S05]  /*d470*/  SEL R2, R2, 0xffffffc0, !P0 ;  /* 0xffffffc002027807 */ /* 0x000fca0004000000 */
[----:B------:R-:W-:Y:S01]  /*d480*/  IMAD.IADD R200, R205, 0x1, R2 ;  /* 0x00000001cdc87824 */ /* 0x000fe200078e0202 */
[----:B------:R3:W-:Y:S01]  /*d490*/  LDGSTS.E.BYPASS.LTC128B.128 [R216+0x3100], [R22.64], !P2 ;  /* 0x0310000016d87fae */ /* 0x0007e2000d101d46 */
[C---:B------:R-:W-:Y:S01]  /*d4a0*/  HMMA.16816.F32.BF16 R28, R24.reuse, R30, RZ ;  /* 0x0000001e181c723c */ /* 0x040fe200000418ff */
[----:B------:R-:W-:Y:S01]  /*d4b0*/  IMAD.IADD R192, R2, 0x1, R204 ;  /* 0x0000000102c07824 */ /* 0x000fe200078e02cc */
[----:B------:R-:W-:Y:S01]  /*d4c0*/  ISETP.GE.AND P2, PT, R85, 0x41, PT ;  /* 0x000000415500780c */ /* 0x000fe20003f46270 */
[----:B------:R5:W-:Y:S04]  /*d4d0*/  LDGSTS.E.BYPASS.LTC128B.128 [R216+0x5100], [R56.64], !P1 ;  /* 0x0510000038d87fae */ /* 0x000be8000c901d46 */
[----:B------:R-:W-:Y:S01]  /*d4e0*/  LDSM.16.M88.4 R64, [R201+0xc100] ;  /* 0x00c10000c940783b */ /* 0x000fe20000000200 */
[----:B------:R-:W-:Y:S03]  /*d4f0*/  HMMA.16816.F32.BF16 R44, R24, R46, RZ ;  /* 0x0000002e182c723c */ /* 0x000fe600000418ff */
[----:B-1----:R-:W1:Y:S04]  /*d500*/  LDSM.16.M88.4 R36, [R200+0x6100] ;  /* 0x00610000c824783b */ /* 0x002e680000000200 */
[----:B------:R-:W-:Y:S01]  /*d510*/  LDSM.16.M88.4 R60, [R200+0x7100] ;  /* 0x00710000c83c783b */ /* 0x000fe20000000200 */
[----:B--2---:R-:W-:Y:S03]  /*d520*/  HMMA.16816.F32.BF16 R16, R52, R12, R16 ;  /* 0x0000000c3410723c */ /* 0x004fe60000041810 */
[----:B------:R-:W-:Y:S04]  /*d530*/  LDSM.16.M88.4 R92, [R192+0x1000] ;  /* 0x00100000c05c783b */ /* 0x000fe80000000200 */
[----:B------:R-:W-:Y:S01]  /*d540*/  LDSM.16.M88.4 R96, [R204+0x4000] ;  /* 0x00400000cc60783b */ /* 0x000fe20000000200 */
[C---:B----4-:R-:W-:Y:S03]  /*d550*/  HMMA.16816.F32.BF16 R40, R24.reuse, R72, RZ ;  /* 0x000000481828723c */ /* 0x050fe600000418ff */
[----:B---3--:R-:W2:Y:S04]  /*d560*/  LDSM.16.M88.4 R20, [R200+0x6900] ;  /* 0x00690000c814783b */ /* 0x008ea80000000200 */
[----:B-----5:R-:W-:Y:S01]  /*d570*/  LDSM.16.M88.4 R56, [R199+0xc100] ;  /* 0x00c10000c738783b */ /* 0x020fe20000000200 */
[C---:B------:R-:W-:Y:S03]  /*d580*/  HMMA.16816.F32.BF16 R72, R24.reuse, R74, RZ ;  /* 0x0000004a1848723c */ /* 0x040fe600000418ff */
[----:B------:R-:W0:Y:S05]  /*d590*/  LDGDEPBAR ;  /* 0x00000000000079af */ /* 0x000e2a0000000000 */
[C---:B------:R-:W-:Y:S08]  /*d5a0*/  HMMA.16816.F32.BF16 R68, R24.reuse, R32, RZ ;  /* 0x000000201844723c */ /* 0x040ff000000418ff */
[----:B------:R-:W-:Y:S01]  /*d5b0*/  HMMA.16816.F32.BF16 R24, R24, R34, RZ ;  /* 0x000000221818723c */ /* 0x000fe200000418ff */
[----:B------:R-:W-:Y:S07]  /*d5c0*/  LDSM.16.M88.4 R32, [R200+0x7900] ;  /* 0x00790000c820783b */ /* 0x000fee0000000200 */
        /* <DEDUP_REMOVED lines=88> */
[----:B------:R-:W-:Y:S08]  /*db50*/  HMMA.16816.F32.BF16 R48, R60, R56, R48 ;  /* 0x000000383c30723c */ /* 0x000ff00000041830 */
[----:B-1----:R-:W-:Y:S08]  /*db60*/  HMMA.16816.F32.BF16 R16, R24, R20, R16 ;  /* 0x000000141810723c */ /* 0x002ff00000041810 */
[----:B------:R-:W-:Y:S01]  /*db70*/  HMMA.16816.F32.BF16 R44, R60, R58, R44 ;  /* 0x0000003a3c2c723c */ /* 0x000fe2000004182c */
[----:B------:R-:W1:Y:S07]  /*db80*/  LDSM.16.M88.4 R56, [R204+0x5000] ;  /* 0x00500000cc38783b */ /* 0x000e6e0000000200 */
[----:B------:R-:W-:Y:S01]  /*db90*/  HMMA.16816.F32.BF16 R28, R36, R98, R28 ;  /* 0x00000062241c723c */ /* 0x000fe2000004181c */
[----:B------:R-:W3:Y:S07]  /*dba0*/  LDSM.16.M88.4 R96, [R200+0xa900] ;  /* 0x00a90000c860783b */ /* 0x000eee0000000200 */
[----:B------:R-:W-:Y:S08]  /*dbb0*/  HMMA.16816.F32.BF16 R40, R60, R52, R40 ;  /* 0x000000343c28723c */ /* 0x000ff00000041828 */
[----:B------:R-:W-:Y:S08]  /*dbc0*/  HMMA.16816.F32.BF16 R72, R88, R94, R72 ;  /* 0x0000005e5848723c */ /* 0x000ff00000041848 */
[----:B------:R-:W-:Y:S08]  /*dbd0*/  HMMA.16816.F32.BF16 R48, R36, R32, R48 ;  /* 0x000000202430723c */ /* 0x000ff00000041830 */
[----:B--2---:R-:W-:Y:S08]  /*dbe0*/  HMMA.16816.F32.BF16 R16, R12, R8, R16 ;  /* 0x000000080c10723c */ /* 0x004ff00000041810 */
[----:B------:R-:W-:Y:S01]  /*dbf0*/  HMMA.16816.F32.BF16 R44, R36, R34, R44 ;  /* 0x00000022242c723c */ /* 0x000fe2000004182c */
[----:B------:R-:W2:Y:S07]  /*dc00*/  LDSM.16.M88.4 R32, [R205+0xb900] ;  /* 0x00b90000cd20783b */ /* 0x000eae0000000200 */
[----:B------:R-:W-:Y:S01]  /*dc10*/  HMMA.16816.F32.BF16 R28, R24, R22, R28 ;  /* 0x00000016181c723c */ /* 0x000fe2000004181c */
[----:B------:R-:W4:Y:S07]  /*dc20*/  LDSM.16.M88.4 R20, [R192+0x4800] ;  /* 0x00480000c014783b */ /* 0x000f2e0000000200 */
[----:B------:R-:W-:Y:S01]  /*dc30*/  HMMA.16816.F32.BF16 R68, R88, R76, R68 ;  /* 0x0000004c5844723c */ /* 0x000fe20000041844 */
[----:B------:R-:W-:-:S06]  /*dc40*/  FMUL.FTZ R2, R16, c[0x0][0x320] ;  /* 0x0000c80010027a20 */ /* 0x000fcc0000410000 */
[----:B------:R-:W-:Y:S01]  /*dc50*/  FMUL.FTZ R76, R19, c[0x0][0x320] ;  /* 0x0000c800134c7a20 */ /* 0x000fe20000410000 */
[----:B------:R-:W-:Y:S01]  /*dc60*/  HMMA.16816.F32.BF16 R64, R88, R78, R64 ;  /* 0x0000004e5840723c */ /* 0x000fe20000041840 */
[----:B------:R-:W2:Y:S07]  /*dc70*/  MUFU.TANH R2, R2 ;  /* 0x0000000200027308 */ /* 0x000eae0000002400 */
[----:B-1----:R-:W-:Y:S01]  /*dc80*/  HMMA.16816.F32.BF16 R40, R36, R56, R40 ;  /* 0x000000382428723c */ /* 0x002fe20000041828 */
[----:B------:R-:W1:Y:S06]  /*dc90*/  MUFU.TANH R76, R76 ;  /* 0x0000004c004c7308 */ /* 0x000e6c0000002400 */
[----:B------:R-:W-:Y:S01]  /*dca0*/  FMUL.FTZ R56, R17, c[0x0][0x320] ;  /* 0x0000c80011387a20 */ /* 0x000fe20000410000 */
[----:B------:R-:W-:Y:S01]  /*dcb0*/  HMMA.16816.F32.BF16 R72, R60, R54, R72 ;  /* 0x000000363c48723c */ /* 0x000fe20000041848 */
[----:B------:R-:W-:Y:S01]  /*dcc0*/  FMUL.FTZ R57, R18, c[0x0][0x320] ;  /* 0x0000c80012397a20 */ /* 0x000fe20000410000 */
[----:B------:R-:W-:Y:S03]  /*dcd0*/  LDSM.16.M88.4 R52, [R192+0x5000] ;  /* 0x00500000c034783b */ /* 0x000fe60000000200 */
[----:B------:R-:W1:Y:S01]  /*dce0*/  MUFU.TANH R56, R56 ;  /* 0x0000003800387308 */ /* 0x000e620000002400 */
[----:B------:R-:W5:Y:S02]  /*dcf0*/  LDSM.16.M88.4 R16, [R204+0x5800] ;  /* 0x00580000cc10783b */ /* 0x000f640000000200 */
        /* <DEDUP_REMOVED lines=44> */
[----:B------:R-:W1:Y:S05]  /*dfc0*/  MUFU.TANH R18, R18 ;  /* 0x0000001200127308 */ /* 0x000e6a0000002400 */
[----:B------:R-:W-:Y:S01]  /*dfd0*/  SHF.R.S32.HI R9, RZ, 0x1f, R134 ;  /* 0x0000001fff097819 */ /* 0x000fe20000011486 */
[----:B------:R-:W-:Y:S01]  /*dfe0*/  HMMA.16816.F32.BF16 R64, R12, R10, R64 ;  /* 0x0000000a0c40723c */ /* 0x000fe20000041840 */
[----:B------:R-:W-:Y:S01]  /*dff0*/  FMUL.FTZ R40, R40, c[0x0][0x320] ;  /* 0x0000c80028287a20 */ /* 0x000fe20000410000 */
[----:B------:R-:W1:Y:S01]  /*e000*/  MUFU.TANH R19, R19 ;  /* 0x0000001300137308 */ /* 0x000e620000002400 */
[----:B------:R-:W-:Y:S01]  /*e010*/  FMUL.FTZ R41, R41, c[0x0][0x320] ;  /* 0x0000c80029297a20 */ /* 0x000fe20000410000 */
[----:B------:R-:W-:Y:S01]  /*e020*/  SHF.R.S32.HI R8, RZ, 0x1f, R145 ;  /* 0x0000001fff087819 */ /* 0x000fe20000011491 */
[----:B------:R-:W-:-:S02]  /*e030*/  FMUL.FTZ R42, R42, c[0x0][0x320] ;  /* 0x0000c8002a2a7a20 */ /* 0x000fc40000410000 */
[----:B------:R-:W-:Y:S02]  /*e040*/  FMUL.FTZ R43, R43, c[0x0][0x320] ;  /* 0x0000c8002b2b7a20 */ /* 0x000fe40000410000 */
        /* <DEDUP_REMOVED lines=9> */
[----:B------:R-:W-:Y:S02]  /*e0e0*/  FMUL.FTZ R71, R71, c[0x0][0x320] ;  /* 0x0000c80047477a20 */ /* 0x000fe40000410000 */
[----:B------:R-:W-:Y:S01]  /*e0f0*/  FMUL.FTZ R64, R64, c[0x0][0x320] ;  /* 0x0000c80040407a20 */ /* 0x000fe20000410000 */
[----:B------:R1:W1:Y:S01]  /*e100*/  MUFU.TANH R164, R42 ;  /* 0x0000002a00a47308 */ /* 0x0002620000002400 */
[----:B------:R-:W-:Y:S02]  /*e110*/  FMUL.FTZ R65, R65, c[0x0][0x320] ;  /* 0x0000c80041417a20 */ /* 0x000fe40000410000 */
        /* <DEDUP_REMOVED lines=18> */
[----:B------:R-:W-:Y:S01]  /*e240*/  IMAD.MOV.U32 R214, RZ, RZ, RZ ;  /* 0x000000ffffd67224 */ /* 0x000fe200078e00ff */
[----:B------:R-:W-:-:S04]  /*e250*/  IADD3 R215, R217, R83, R208 ;  /* 0x00000053d9d77210 */ /* 0x000fc80007ffe0d0 */
[----:B------:R-:W-:-:S05]  /*e260*/  IADD3 R215, R215, -0x80, RZ ;  /* 0xffffff80d7d77810 */ /* 0x000fca0007ffe0ff */
[----:B------:R-:W-:Y:S02]  /*e270*/  IMAD.MOV.U32 R10, RZ, RZ, R215 ;  /* 0x000000ffff0a7224 */ /* 0x000fe400078e00d7 */
[----:B------:R-:W-:-:S05]  /*e280*/  @P0 IMAD.HI.U32 R11, R215, c[0x0][0x2bc], RZ ;  /* 0x0000af00d70b0a27 */ /* 0x000fca00078e00ff */
[----:B------:R-:W-:-:S04]  /*e290*/  @P0 SHF.R.U32.HI R10, RZ, c[0x0][0x2c0], R11 ;  /* 0x0000b000ff0a0a19 */ /* 0x000fc8000001160b */
[----:B------:R-:W-:-:S04]  /*e2a0*/  @!P3 IADD3 R12, P0, R10, R218, RZ ;  /* 0x000000da0a0cb210 */ /* 0x000fc80007f1e0ff */
[----:B------:R-:W-:Y:S02]  /*e2b0*/  @!P3 LEA.HI.X.SX32 R11, R10, R213, 0x1, P0 ;  /* 0x000000d50a0bb211 */ /* 0x000fe400000f0eff */
[----:B------:R-:W-:-:S04]  /*e2c0*/  @!P3 LEA R14, P0, R12, c[0x0][0x2a0], 0x2 ;  /* 0x0000a8000c0eba11 */ /* 0x000fc800078010ff */
[----:B------:R-:W-:-:S05]  /*e2d0*/  @!P3 LEA.HI.X R15, R12, c[0x0][0x2a4], R11, 0x2, P0 ;  /* 0x0000a9000c0fba11 */ /* 0x000fca00000f140b */
[----:B------:R2:W3:Y:S01]  /*e2e0*/  @!P3 LDG.E R214, [R14.64] ;  /* 0x000000060ed6b981 */ /* 0x0004e2000c1e1900 */
[----:B------:R-:W-:Y:S01]  /*e2f0*/  IMAD.MOV R10, RZ, RZ, -R10 ;  /* 0x000000ffff0a7224 */ /* 0x000fe200078e0a0a */
[----:B------:R-:W-:Y:S02]  /*e300*/  SHF.L.U64.HI R24, R144, 0x1, R7 ;  /* 0x0000000190187819 */ /* 0x000fe40000010207 */
[----:B------:R-:W-:Y:S01]  /*e310*/  IADD3 R21, -R6, 0x10, RZ ;  /* 0x0000001006157810 */ /* 0x000fe20007ffe1ff */
[----:B------:R-:W-:-:S03]  /*e320*/  IMAD R215, R10, c[0x0][0x2b8], R215 ;  /* 0x0000ae000ad77a24 */ /* 0x000fc600078e02d7 */
[----:B------:R-:W-:Y:S01]  /*e330*/  LOP3.LUT R21, R21, 0xf, RZ, 0xc0, !PT ;  /* 0x0000000f15157812 */ /* 0x000fe200078ec0ff */
[----:B------:R-:W-:Y:S01]  /*e340*/  IMAD.WIDE.U32 R12, R215, c[0x0][0x1e0], RZ ;  /* 0x00007800d70c7a25 */ /* 0x000fe200078e00ff */
[----:B------:R-:W-:-:S05]  /*e350*/  SHF.R.S32.HI R10, RZ, 0x1f, R215 ;  /* 0x0000001fff0a7819 */ /* 0x000fca00000114d7 */
[----:B------:R-:W-:-:S04]  /*e360*/  IMAD R10, R10, c[0x0][0x1e0], RZ ;  /* 0x000078000a0a7a24 */ /* 0x000fc800078e02ff */
[----:B------:R-:W-:-:S04]  /*e370*/  IMAD R10, R215, c[0x0][0x1e4], R10 ;  /* 0x00007900d70a7a24 */ /* 0x000fc800078e020a */
[----:B------:R-:W-:Y:S01]  /*e380*/  IMAD.IADD R13, R13, 0x1, R10 ;  /* 0x000000010d0d7824 */ /* 0x000fe200078e020a */
[----:B--2---:R-:W-:Y:S02]  /*e390*/  SHF.L.U64.HI R14, R134, 0x1, R9 ;  /* 0x00000001860e7819 */ /* 0x004fe40000010209 */
[----:B------:R-:W-:-:S04]  /*e3a0*/  SEL R9, RZ, 0x10, P5 ;  /* 0x00000010ff097807 */ /* 0x000fc80002800000 */
[----:B------:R-:W-:-:S04]  /*e3b0*/  IADD3 R27, -R9, 0x10, RZ ;  /* 0x00000010091b7810 */ /* 0x000fc80007ffe1ff */
[----:B------:R-:W-:Y:S02]  /*e3c0*/  LOP3.LUT R27, R27, 0xf, RZ, 0xc0, !PT ;  /* 0x0000000f1b1b7812 */ /* 0x000fe400078ec0ff */
[----:B---3--:R-:W-:Y:S01]  /*e3d0*/  SHF.R.S32.HI R10, RZ, 0x1f, R214 ;  /* 0x0000001fff0a7819 */ /* 0x008fe200000114d6 */
[----:B------:R-:W-:-:S04]  /*e3e0*/  IMAD.WIDE.U32 R12, R214, c[0x0][0x1f0], R12 ;  /* 0x00007c00d60c7a25 */ /* 0x000fc800078e000c */
[----:B------:R-:W-:Y:S01]  /*e3f0*/  IMAD R11, R10, c[0x0][0x1f0], RZ ;  /* 0x00007c000a0b7a24 */ /* 0x000fe200078e02ff */
[----:B------:R-:W-:Y:S02]  /*e400*/  IADD3 R15, P0, R80, R12, RZ ;  /* 0x0000000c500f7210 */ /* 0x000fe40007f1e0ff */
[----:B------:R-:W-:Y:S01]  /*e410*/  SEL R12, RZ, 0x10, P6 ;  /* 0x00000010ff0c7807 */ /* 0x000fe20003000000 */
[----:B------:R-:W-:Y:S01]  /*e420*/  IMAD R10, R214, c[0x0][0x1f4], R11 ;  /* 0x00007d00d60a7a24 */ /* 0x000fe200078e020b */
[----:B------:R-:W-:Y:S01]  /*e430*/  SHF.L.U64.HI R11, R145, 0x1, R8 ;  /* 0x00000001910b7819 */ /* 0x000fe20000010208 */
[----:B------:R-:W-:Y:S01]  /*e440*/  IMAD.SHL.U32 R8, R144, 0x2, RZ ;  /* 0x0000000290087824 */ /* 0x000fe200078e00ff */
[----:B------:R-:W-:Y:S02]  /*e450*/  IADD3 R36, -R12, 0x10, RZ ;  /* 0x000000100c247810 */ /* 0x000fe40007ffe1ff */
[----:B------:R-:W-:Y:S01]  /*e460*/  IADD3.X R10, R211, R13, R10, P0, !PT ;  /* 0x0000000dd30a7210 */ /* 0x000fe200007fe40a */
[----:B------:R-:W-:Y:S01]  /*e470*/  IMAD.SHL.U32 R13, R134, 0x2, RZ ;  /* 0x00000002860d7824 */ /* 0x000fe200078e00ff */
[----:B------:R-:W-:-:S02]  /*e480*/  LEA R20, P0, R15, c[0x0][0x1c8], 0x1 ;  /* 0x000072000f147a11 */ /* 0x000fc400078008ff */
[----:B------:R-:W-:Y:S02]  /*e490*/  LOP3.LUT R36, R36, 0xf, RZ, 0xc0, !PT ;  /* 0x0000000f24247812 */ /* 0x000fe400078ec0ff */
[----:B------:R-:W-:Y:S01]  /*e4a0*/  LEA.HI.X R15, R15, c[0x0][0x1cc], R10, 0x1, P0 ;  /* 0x000073000f0f7a11 */ /* 0x000fe200000f0c0a */
[----:B------:R-:W2:Y:S01]  /*e4b0*/  SHFL.IDX PT, R22, R20, 0x1, 0x181f ;  /* 0x00381f0014167f89 */ /* 0x000ea200000e0000 */
[----:B------:R-:W-:-:S03]  /*e4c0*/  IMAD.SHL.U32 R10, R145, 0x2, RZ ;  /* 0x00000002910a7824 */ /* 0x000fc600078e00ff */
[----:B------:R-:W3:Y:S04]  /*e4d0*/  SHFL.IDX PT, R23, R15, 0x1, 0x181f ;  /* 0x00381f000f177f89 */ /* 0x000ee800000e0000 */
        /* <DEDUP_REMOVED lines=23> */
.L_x_138:
        /* <DEDUP_REMOVED lines=29> */
[----:B------:R-:W-:Y:S01]  /*e820*/  LDSM.16.MT88.4 R136, [R198+0x900] ;  /* 0x00090000c688783b */ /* 0x000fe20000004200 */
[----:B------:R-:W-:-:S02]  /*e830*/  FMNMX.FTZ R6, R3, R15, !PT ;  /* 0x0000000f03067209 */ /* 0x000fc40007810000 */
[----:B------:R-:W-:Y:S01]  /*e840*/  FSEL R30, R30, -INF , P0 ;  /* 0xff8000001e1e7808 */ /* 0x000fe20000000000 */
[----:B------:R-:W-:Y:S01]  /*e850*/  LDSM.16.MT88.4 R24, [R198+0x2900] ;  /* 0x00290000c618783b */ /* 0x000fe20000004200 */
        /* <DEDUP_REMOVED lines=21> */
[----:B------:R-:W-:Y:S01]  /*e9b0*/  ISETP.GT.AND P0, PT, R4, 0x20, PT ;  /* 0x000000200400780c */ /* 0x000fe20003f04270 */
[----:B------:R-:W-:Y:S01]  /*e9c0*/  LDSM.16.MT88.4 R32, [R197+0x900] ;  /* 0x00090000c520783b */ /* 0x000fe20000004200 */
        /* <DEDUP_REMOVED lines=9> */
[----:B------:R-:W-:Y:S02]  /*ea60*/  FMNMX.FTZ R17, R2, R17, !PT ;  /* 0x0000001102117209 */ /* 0x000fe40007810000 */
[----:B------:R-:W-:Y:S02]  /*ea70*/  FSEL R166, R166, -INF , P0 ;  /* 0xff800000a6a67808 */ /* 0x000fe40000000000 */
[----:B------:R-:W-:Y:S02]  /*ea80*/  FSEL R167, R167, -INF , P0 ;  /* 0xff800000a7a77808 */ /* 0x000fe40000000000 */
[----:B------:R-:W-:-:S02]  /*ea90*/  ISETP.GT.AND P0, PT, R4, 0x29, PT ;  /* 0x000000290400780c */ /* 0x000fc40003f04270 */
[----:B------:R-:W-:Y:S02]  /*eaa0*/  FMNMX.FTZ R6, R169, R6, !PT ;  /* 0x00000006a9067209 */ /* 0x000fe40007810000 */
[----:B------:R-:W-:Y:S02]  /*eab0*/  FMNMX.FTZ R17, R14, R17, !PT ;  /* 0x000000110e117209 */ /* 0x000fe40007810000 */
[----:B------:R-:W-:Y:S02]  /*eac0*/  FSEL R172, R172, -INF , P0 ;  /* 0xff800000acac7808 */ /* 0x000fe40000000000 */
[----:B------:R-:W-:Y:S02]  /*ead0*/  FSEL R163, R163, -INF , P0 ;  /* 0xff800000a3a37808 */ /* 0x000fe40000000000 */
[----:B------:R-:W-:Y:S02]  /*eae0*/  FMNMX.FTZ R6, R161, R6, !PT ;  /* 0x00000006a1067209 */ /* 0x000fe40007810000 */
[----:B------:R-:W-:-:S02]  /*eaf0*/  FMNMX.FTZ R17, R12, R17, !PT ;  /* 0x000000110c117209 */ /* 0x000fc40007810000 */
        /* <DEDUP_REMOVED lines=20> */
[----:B------:R-:W-:Y:S02]  /*ec40*/  FMNMX.FTZ R17, R166, R17, !PT ;  /* 0x00000011a6117209 */ /* 0x000fe40007810000 */
[----:B------:R-:W-:Y:S02]  /*ec50*/  FMNMX.FTZ R16, R141, R6, !PT ;  /* 0x000000068d107209 */ /* 0x000fe40007810000 */
[----:B------:R-:W-:Y:S02]  /*ec60*/  FMNMX.FTZ R17, R172, R17, !PT ;  /* 0x00000011ac117209 */ /* 0x000fe40007810000 */
[----:B------:R-:W-:Y:S01]  /*ec70*/  FSEL R162, R162, -INF , P0 ;  /* 0xff800000a2a27808 */ /* 0x000fe20000000000 */
[----:B------:R-:W1:Y:S01]  /*ec80*/  SHFL.BFLY PT, R19, R16, 0x2, 0x1f ;  /* 0x0c401f0010137f89 */ /* 0x000e6200000e0000 */
[----:B------:R-:W-:-:S04]  /*ec90*/  FMNMX.FTZ R17, R168, R17, !PT ;  /* 0x00000011a8117209 */ /* 0x000fc80007810000 */
[----:B------:R-:W-:-:S04]  /*eca0*/  FMNMX.FTZ R17, R142, R17, !PT ;  /* 0x000000118e117209 */ /* 0x000fc80007810000 */
[----:B------:R-:W-:-:S04]  /*ecb0*/  FMNMX.FTZ R17, R140, R17, !PT ;  /* 0x000000118c117209 */ /* 0x000fc80007810000 */
        /* <DEDUP_REMOVED lines=8> */
[----:B------:R-:W-:-:S05]  /*ed40*/  FMUL.FTZ R170, R132, c[0x0][0x2d0] ;  /* 0x0000b40084aa7a20 */ /* 0x000fca0000410000 */
[----:B------:R-:W-:-:S05]  /*ed50*/  FSEL R170, R170, RZ, P0 ;  /* 0x000000ffaaaa7208 */ /* 0x000fca0000000000 */
[--C-:B------:R-:W-:Y:S02]  /*ed60*/  FFMA.FTZ R155, R3, c[0x0][0x2d0], -R170.reuse ;  /* 0x0000b400039b7a23 */ /* 0x100fe400000108aa */
[--C-:B------:R-:W-:Y:S01]  /*ed70*/  FFMA.FTZ R154, R15, c[0x0][0x2d0], -R170.reuse ;  /* 0x0000b4000f9a7a23 */ /* 0x100fe200000108aa */
[----:B--2---:R-:W-:Y:S01]  /*ed80*/  FMNMX.FTZ R3, R4, R17, !PT ;  /* 0x0000001104037209 */ /* 0x004fe20007810000 */
[--C-:B------:R-:W-:Y:S01]  /*ed90*/  FFMA.FTZ R152, R21, c[0x0][0x2d0], -R170.reuse ;  /* 0x0000b40015987a23 */ /* 0x100fe200000108aa */
[----:B------:R-:W-:Y:S01]  /*eda0*/  LDSM.16.MT88.4 R16, [R197+0x2900] ;  /* 0x00290000c510783b */ /* 0x000fe20000004200 */
[--C-:B------:R-:W-:Y:S01]  /*edb0*/  FFMA.FTZ R149, R29, c[0x0][0x2d0], -R170.reuse ;  /* 0x0000b4001d957a23 */ /* 0x100fe200000108aa */
[C---:B------:R-:W-:Y:S01]  /*edc0*/  FSETP.NEU.FTZ.AND P0, PT, R3.reuse, -INF , PT ;  /* 0xff8000000300780b */ /* 0x040fe20003f1d000 */
[----:B------:R-:W-:Y:S01]  /*edd0*/  FMUL.FTZ R165, R3, c[0x0][0x2d0] ;  /* 0x0000b40003a57a20 */ /* 0x000fe20000410000 */
[----:B------:R-:W-:Y:S01]  /*ede0*/  MUFU.EX2 R155, R155 ;  /* 0x0000009b009b7308 */ /* 0x000fe20000000800 */
[--C-:B------:R-:W-:Y:S01]  /*edf0*/  FFMA.FTZ R148, R11, c[0x0][0x2d0], -R170.reuse ;  /* 0x0000b4000b947a23 */ /* 0x100fe200000108aa */
[----:B------:R-:W-:Y:S01]  /*ee00*/  LDSM.16.MT88.4 R20, [R203+0x900] ;  /* 0x00090000cb14783b */ /* 0x000fe20000004200 */
[--C-:B------:R-:W-:Y:S01]  /*ee10*/  FFMA.FTZ R147, R9, c[0x0][0x2d0], -R170.reuse ;  /* 0x0000b40009937a23 */ /* 0x100fe200000108aa */
[----:B------:R-:W-:Y:S01]  /*ee20*/  FSEL R165, R165, RZ, P0 ;  /* 0x000000ffa5a57208 */ /* 0x000fe20000000000 */
[----:B------:R-:W-:-:S02]  /*ee30*/  FFMA.FTZ R153, R13, c[0x0][0x2d0], -R170 ;  /* 0x0000b4000d997a23 */ /* 0x000fc400000108aa */
[--C-:B------:R-:W-:Y:S01]  /*ee40*/  FFMA.FTZ R158, R169, c[0x0][0x2d0], -R170.reuse ;  /* 0x0000b400a99e7a23 */ /* 0x100fe200000108aa */
[----:B------:R-:W1:Y:S01]  /*ee50*/  MUFU.EX2 R154, R154 ;  /* 0x0000009a009a7308 */ /* 0x000e620000000800 */
[--C-:B------:R-:W-:Y:S02]  /*ee60*/  FFMA.FTZ R156, R57, c[0x0][0x2d0], -R165.reuse ;  /* 0x0000b400399c7a23 */ /* 0x100fe400000108a5 */
[----:B------:R-:W2:Y:S01]  /*ee70*/  LDSM.16.MT88.4 R56, [R197+0x2100] ;  /* 0x00210000c538783b */ /* 0x000ea20000004200 */
[--C-:B------:R-:W-:Y:S02]  /*ee80*/  FFMA.FTZ R157, R76, c[0x0][0x2d0], -R165.reuse ;  /* 0x0000b4004c9d7a23 */ /* 0x100fe400000108a5 */
[--C-:B------:R-:W-:Y:S02]  /*ee90*/  FFMA.FTZ R159, R30, c[0x0][0x2d0], -R165.reuse ;  /* 0x0000b4001e9f7a23 */ /* 0x100fe400000108a5 */
[--C-:B------:R-:W-:Y:S01]  /*eea0*/  FFMA.FTZ R150, R2, c[0x0][0x2d0], -R165.reuse ;  /* 0x0000b40002967a23 */ /* 0x100fe200000108a5 */
[----:B------:R-:W-:Y:S01]  /*eeb0*/  MUFU.EX2 R152, R152 ;  /* 0x0000009800987308 */ /* 0x000fe20000000800 */
[----:B------:R-:W-:Y:S01]  /*eec0*/  FFMA.FTZ R2, R7, c[0x0][0x2d0], -R170 ;  /* 0x0000b40007027a23 */ /* 0x000fe200000108aa */
[----:B------:R-:W-:Y:S01]  /*eed0*/  LDSM.16.MT88.4 R28, [R196+0x900] ;  /* 0x00090000c41c783b */ /* 0x000fe20000004200 */
[----:B------:R-:W-:-:S02]  /*eee0*/  FFMA.FTZ R135, R10, c[0x0][0x2d0], -R165 ;  /* 0x0000b4000a877a23 */ /* 0x000fc400000108a5 */
[--C-:B------:R-:W-:Y:S01]  /*eef0*/  FFMA.FTZ R0, R8, c[0x0][0x2d0], -R165.reuse ;  /* 0x0000b40008007a23 */ /* 0x100fe200000108a5 */
[----:B------:R-:W3:Y:S01]  /*ef00*/  LDSM.16.MT88.4 R4, [R196+0x4100] ;  /* 0x00410000c404783b */ /* 0x000ee20000004200 */
[----:B-1----:R-:W-:Y:S01]  /*ef10*/  F2FP.BF16.PACK_AB R96, R154, R155 ;  /* 0x0000009b9a60723e */ /* 0x002fe200000010ff */
[----:B------:R-:W1:Y:S01]  /*ef20*/  MUFU.EX2 R149, R149 ;  /* 0x0000009500957308 */ /* 0x000e620000000800 */
[--C-:B------:R-:W-:Y:S01]  /*ef30*/  FFMA.FTZ R151, R14, c[0x0][0x2d0], -R165.reuse ;  /* 0x0000b4000e977a23 */ /* 0x100fe200000108a5 */
[----:B------:R-:W4:Y:S01]  /*ef40*/  LDSM.16.MT88.4 R8, [R203+0x2900] ;  /* 0x00290000cb08783b */ /* 0x000f220000004200 */
[----:B------:R-:W-:Y:S02]  /*ef50*/  FFMA.FTZ R146, R12, c[0x0][0x2d0], -R165 ;  /* 0x0000b4000c927a23 */ /* 0x000fe400000108a5 */
[--C-:B------:R-:W-:Y:S01]  /*ef60*/  FFMA.FTZ R160, R167, c[0x0][0x2d0], -R170.reuse ;  /* 0x0000b400a7a07a23 */ /* 0x100fe200000108aa */
[----:B------:R-:W5:Y:S01]  /*ef70*/  LDSM.16.MT88.4 R12, [R196+0x2900] ;  /* 0x00290000c40c783b */ /* 0x000f620000004200 */
[--C-:B------:R-:W-:Y:S01]  /*ef80*/  FFMA.FTZ R161, R161, c[0x0][0x2d0], -R170.reuse ;  /* 0x0000b400a1a17a23 */ /* 0x100fe200000108aa */
[----:B------:R-:W-:Y:S01]  /*ef90*/  MUFU.EX2 R156, R156 ;  /* 0x0000009c009c7308 */ /* 0x000fe20000000800 */
[----:B------:R-:W-:-:S02]  /*efa0*/  FFMA.FTZ R163, R163, c[0x0][0x2d0], -R170 ;  /* 0x0000b400a3a37a23 */ /* 0x000fc400000108aa */
[--C-:B------:R-:W-:Y:S02]  /*efb0*/  FFMA.FTZ R164, R164, c[0x0][0x2d0], -R165.reuse ;  /* 0x0000b400a4a47a23 */ /* 0x100fe400000108a5 */
[--C-:B------:R-:W-:Y:S02]  /*efc0*/  FFMA.FTZ R167, R174, c[0x0][0x2d0], -R165.reuse ;  /* 0x0000b400aea77a23 */ /* 0x100fe400000108a5 */
[--C-:B------:R-:W-:Y:S01]  /*efd0*/  FFMA.FTZ R166, R166, c[0x0][0x2d0], -R165.reuse ;  /* 0x0000b400a6a67a23 */ /* 0x100fe200000108a5 */
[----:B------:R-:W2:Y:S01]  /*efe0*/  MUFU.EX2 R157, R157 ;  /* 0x0000009d009d7308 */ /* 0x000ea20000000800 */
[----:B-1----:R-:W-:Y:S01]  /*eff0*/  F2FP.BF16.PACK_AB R98, R149, R152 ;  /* 0x000000989562723e */ /* 0x002fe200000010ff */
[----:B------:R-:W-:Y:S02]  /*f000*/  FFMA.FTZ R169, R172, c[0x0][0x2d0], -R165 ;  /* 0x0000b400aca97a23 */ /* 0x000fe400000108a5 */
[--C-:B------:R-:W-:Y:S02]  /*f010*/  FFMA.FTZ R172, R173, c[0x0][0x2d0], -R170.reuse ;  /* 0x0000b400adac7a23 */ /* 0x100fe400000108aa */
[----:B------:R-:W-:-:S02]  /*f020*/  FFMA.FTZ R171, R171, c[0x0][0x2d0], -R170 ;  /* 0x0000b400abab7a23 */ /* 0x000fc400000108aa */
[----:B------:R-:W-:Y:S01]  /*f030*/  MUFU.EX2 R159, R159 ;  /* 0x0000009f009f7308 */ /* 0x000fe20000000800 */
[--C-:B------:R-:W-:Y:S02]  /*f040*/  FFMA.FTZ R173, R143, c[0x0][0x2d0], -R170.reuse ;  /* 0x0000b4008fad7a23 */ /* 0x100fe400000108aa */
[----:B------:R-:W-:Y:S02]  /*f050*/  FFMA.FTZ R170, R141, c[0x0][0x2d0], -R170 ;  /* 0x0000b4008daa7a23 */ /* 0x000fe400000108aa */
[--C-:B------:R-:W-:Y:S02]  /*f060*/  FFMA.FTZ R168, R168, c[0x0][0x2d0], -R165.reuse ;  /* 0x0000b400a8a87a23 */ /* 0x100fe400000108a5 */
[--C-:B------:R-:W-:Y:S01]  /*f070*/  FFMA.FTZ R175, R142, c[0x0][0x2d0], -R165.reuse ;  /* 0x0000b4008eaf7a23 */ /* 0x100fe200000108a5 */
[----:B------:R-:W1:Y:S01]  /*f080*/  MUFU.EX2 R150, R150 ;  /* 0x0000009600967308 */ /* 0x000e620000000800 */
[----:B--2---:R-:W-:Y:S01]  /*f090*/  F2FP.BF16.PACK_AB R97, R157, R156 ;  /* 0x0000009c9d61723e */ /* 0x004fe200000010ff */
        /* <DEDUP_REMOVED lines=8> */
[----:B-1----:R-:W-:Y:S01]  /*f120*/  F2FP.BF16.PACK_AB R99, R150, R159 ;  /* 0x0000009f9663723e */ /* 0x002fe200000010ff */
        /* <DEDUP_REMOVED lines=10> */
[----:B------:R-:W2:Y:S06]  /*f1d0*/  MUFU.EX2 R146, R146 ;  /* 0x0000009200927308 */ /* 0x000eac0000000800 */
        /* <DEDUP_REMOVED lines=35> */
[----:B------:R-:W4:Y:S06]  /*f410*/  MUFU.EX2 R231, R231 ;  /* 0x000000e700e77308 */ /* 0x000f2c0000000800 */
[C---:B---3--:R-:W-:Y:S07]  /*f420*/  HMMA.16816.F32.BF16 R92, R96.reuse, R4, RZ ;  /* 0x00000004605c723c */ /* 0x048fee00000418ff */
[----:B-1----:R-:W-:Y:S01]  /*f430*/  F2FP.BF16.PACK_AB R4, R148, R153 ;  /* 0x000000999404723e */ /* 0x002fe200000010ff */
[----:B------:R-:W-:Y:S01]  /*f440*/  HMMA.16816.F32.BF16 R96, R96, R6, RZ ;  /* 0x000000066060723c */ /* 0x000fe200000418ff */
[----:B--2---:R-:W-:Y:S01]  /*f450*/  F2FP.BF16.PACK_AB R5, R146, R151 ;  /* 0x000000979205723e */ /* 0x004fe200000010ff */
        /* <DEDUP_REMOVED lines=15> */
[----:B------:R-:W2:Y:S07]  /*f550*/  LDSM.16.MT88.4 R16, [R197+0x4900] ;  /* 0x00490000c510783b */ /* 0x000eae0000004200 */
[C---:B------:R-:W-:Y:S08]  /*f560*/  HMMA.16816.F32.BF16 R128, R4.reuse, R20, R128 ;  /* 0x000000140480723c */ /* 0x040ff00000041880 */
[C---:B------:R-:W-:Y:S01]  /*f570*/  HMMA.16816.F32.BF16 R124, R4.reuse, R22, R124 ;  /* 0x00000016047c723c */ /* 0x040fe2000004187c */
[----:B------:R-:W3:Y:S07]  /*f580*/  LDSM.16.MT88.4 R20, [R203+0x4900] ;  /* 0x00490000cb14783b */ /* 0x000eee0000004200 */
[C---:B-----5:R-:W-:Y:S08]  /*f590*/  HMMA.16816.F32.BF16 R60, R4.reuse, R12, R60 ;  /* 0x0000000c043c723c */ /* 0x060ff0000004183c */
[C---:B------:R-:W-:Y:S01]  /*f5a0*/  HMMA.16816.F32.BF16 R64, R4.reuse, R14, R64 ;  /* 0x0000000e0440723c */ /* 0x040fe20000041840 */
[----:B------:R-:W4:Y:S07]  /*f5b0*/  LDSM.16.MT88.4 R12, [R196+0x4900] ;  /* 0x00490000c40c783b */ /* 0x000f2e0000004200 */
[C---:B-1----:R-:W-:Y:S08]  /*f5c0*/  HMMA.16816.F32.BF16 R76, R4.reuse, R8, R76 ;  /* 0x00000008044c723c */ /* 0x042ff0000004184c */
[C---:B------:R-:W-:Y:S01]  /*f5d0*/  HMMA.16816.F32.BF16 R80, R4.reuse, R10, R80 ;  /* 0x0000000a0450723c */ /* 0x040fe20000041850 */
[----:B------:R-:W1:Y:S07]  /*f5e0*/  LDSM.16.MT88.4 R8, [R203+0x1100] ;  /* 0x00110000cb08783b */ /* 0x000e6e0000004200 */
[C---:B--2---:R-:W-:Y:S08]  /*f5f0*/  HMMA.16816.F32.BF16 R84, R4.reuse, R16, R84 ;  /* 0x000000100454723c */ /* 0x044ff00000041854 */
[C---:B------:R-:W-:Y:S01]  /*f600*/  HMMA.16816.F32.BF16 R88, R4.reuse, R18, R88 ;  /* 0x000000120458723c */ /* 0x040fe20000041858 */
[----:B------:R-:W2:Y:S07]  /*f610*/  LDSM.16.MT88.4 R16, [R198+0x1100] ;  /* 0x00110000c610783b */ /* 0x000eae0000004200 */
        /* <DEDUP_REMOVED lines=14> */
[----:B------:R-:W-:Y:S07]  /*f700*/  LDSM.16.MT88.4 R20, [R203+0x5100] ;  /* 0x00510000cb14783b */ /* 0x000fee0000004200 */
[C---:B----4-:R-:W-:Y:S08]  /*f710*/  HMMA.16816.F32.BF16 R92, R4.reuse, R12, R92 ;  /* 0x0000000c045c723c */ /* 0x050ff0000004185c */
        /* <DEDUP_REMOVED lines=17> */
[C---:B--2---:R-:W-:Y:S08]  /*f830*/  HMMA.16816.F32.BF16 R120, R4.reuse, R16, R120 ;  /* 0x000000100478723c */ /* 0x044ff00000041878 */
[C---:B------:R-:W-:Y:S01]  /*f840*/  HMMA.16816.F32.BF16 R116, R4.reuse, R18, R116 ;  /* 0x000000120474723c */ /* 0x040fe20000041874 */
[----:B------:R-:W2:Y:S07]  /*f850*/  LDSM.16.MT88.4 R16, [R196+0x3100] ;  /* 0x00310000c410783b */ /* 0x000eae0000004200 */
[C---:B---3--:R-:W-:Y:S08]  /*f860*/  HMMA.16816.F32.BF16 R36, R4.reuse, R12, R36 ;  /* 0x0000000c0424723c */ /* 0x048ff00000041824 */
[C---:B------:R-:W-:Y:S01]  /*f870*/  HMMA.16816.F32.BF16 R40, R4.reuse, R14, R40 ;  /* 0x0000000e0428723c */ /* 0x040fe20000041828 */
[----:B------:R-:W3:Y:S07]  /*f880*/  LDSM.16.MT88.4 R12, [R198+0x5100] ;  /* 0x00510000c60c783b */ /* 0x000eee0000004200 */
[C---:B------:R-:W-:Y:S08]  /*f890*/  HMMA.16816.F32.BF16 R68, R4.reuse, R20, R68 ;  /* 0x000000140444723c */ /* 0x040ff00000041844 */
[C---:B-1----:R-:W-:Y:S08]  /*f8a0*/  HMMA.16816.F32.BF16 R52, R4.reuse, R8, R52 ;  /* 0x000000080434723c */ /* 0x042ff00000041834 */
        /* <DEDUP_REMOVED lines=8> */
[C---:B------:R-:W-:Y:S01]  /*f930*/  HMMA.16816.F32.BF16 R72, R4.reuse, R22, R72 ;  /* 0x000000160448723c */ /* 0x040fe20000041848 */
[----:B------:R-:W-:Y:S07]  /*f940*/  LDSM.16.MT88.4 R20, [R196+0x3900] ;  /* 0x00390000c414783b */ /* 0x000fee0000004200 */
        /* <DEDUP_REMOVED lines=24> */
[----:B---3--:R-:W-:Y:S01]  /*fad0*/  HMMA.16816.F32.BF16 R128, R4, R12, R128 ;  /* 0x0000000c0480723c */ /* 0x008fe20000041880 */
[----:B------:R-:W-:-:S02]  /*fae0*/  FADD.FTZ R174, R174, R175 ;  /* 0x000000afaeae7221 */ /* 0x000fc40000010000 */
[----:B------:R-:W-:Y:S02]  /*faf0*/  FADD.FTZ R233, R170, R173 ;  /* 0x000000adaae97221 */ /* 0x000fe40000010000 */
[----:B------:R-:W-:-:S03]  /*fb00*/  FADD.FTZ R231, R231, R174 ;  /* 0x000000aee7e77221 */ /* 0x000fc60000010000 */
[C---:B------:R-:W-:Y:S01]  /*fb10*/  HMMA.16816.F32.BF16 R124, R4.reuse, R14, R124 ;  /* 0x0000000e047c723c */ /* 0x040fe2000004187c */
[----:B------:R-:W3:Y:S07]  /*fb20*/  LDSM.16.MT88.4 R12, [R198+0x5900] ;  /* 0x00590000c60c783b */ /* 0x000eee0000004200 */
[C---:B-1----:R-:W-:Y:S08]  /*fb30*/  HMMA.16816.F32.BF16 R36, R4.reuse, R8, R36 ;  /* 0x000000080424723c */ /* 0x042ff00000041824 */
[C---:B------:R-:W-:Y:S01]  /*fb40*/  HMMA.16816.F32.BF16 R40, R4.reuse, R10, R40 ;  /* 0x0000000a0428723c */ /* 0x040fe20000041828 */
[----:B------:R-:W1:Y:S07]  /*fb50*/  LDSM.16.MT88.4 R8, [R197+0x5900] ;  /* 0x00590000c508783b */ /* 0x000e6e0000004200 */
[C---:B--2---:R-:W-:Y:S08]  /*fb60*/  HMMA.16816.F32.BF16 R68, R4.reuse, R16, R68 ;  /* 0x000000100444723c */ /* 0x044ff00000041844 */
[C---:B------:R-:W-:Y:S01]  /*fb70*/  HMMA.16816.F32.BF16 R72, R4.reuse, R18, R72 ;  /* 0x000000120448723c */ /* 0x040fe20000041848 */
[----:B------:R-:W2:Y:S07]  /*fb80*/  LDSM.16.MT88.4 R16, [R196+0x5900] ;  /* 0x00590000c410783b */ /* 0x000eae0000004200 */
        /* <DEDUP_REMOVED lines=12> */
[C---:B---3--:R-:W-:Y:S08]  /*fc50*/  HMMA.16816.F32.BF16 R76, R4.reuse, R12, R76 ;  /* 0x0000000c044c723c */ /* 0x048ff0000004184c */
[C---:B------:R-:W-:Y:S08]  /*fc60*/  HMMA.16816.F32.BF16 R80, R4.reuse, R14, R80 ;  /* 0x0000000e0450723c */ /* 0x040ff00000041850 */
[C---:B-1----:R-:W-:Y:S08]  /*fc70*/  HMMA.16816.F32.BF16 R84, R4.reuse, R8, R84 ;  /* 0x000000080454723c */ /* 0x042ff00000041854 */
[C---:B------:R-:W-:Y:S08]  /*fc80*/  HMMA.16816.F32.BF16 R88, R4.reuse, R10, R88 ;  /* 0x0000000a0458723c */ /* 0x040ff00000041858 */
[C---:B--2---:R-:W-:Y:S08]  /*fc90*/  HMMA.16816.F32.BF16 R92, R4.reuse, R16, R92 ;  /* 0x00000010045c723c */ /* 0x044ff0000004185c */
[----:B------:R-:W-:Y:S01]  /*fca0*/  HMMA.16816.F32.BF16 R96, R4, R18, R96 ;  /* 0x000000120460723c */ /* 0x000fe20000041860 */
[----:B------:R-:W-:Y:S07]  /*fcb0*/  @!P2 BRA `(.L_x_139) ;  /* 0x00002e300000a947 */ /* 0x000fee0003800000 */
[----:B------:R-:W-:Y:S01]  /*fcc0*/  SHF.R.S32.HI R227, RZ, 0x1f, R134 ;  /* 0x0000001fffe37819 */ /* 0x000fe20000011486 */
[----:B------:R-:W-:Y:S01]  /*fcd0*/  IMAD.MOV.U32 R0, RZ, RZ, R3 ;  /* 0x000000ffff007224 */ /* 0x000fe200078e0003 */
[----:B------:R-:W-:Y:S01]  /*fce0*/  SHF.R.S32.HI R2, RZ, 0x1f, R145 ;  /* 0x0000001fff027819 */ /* 0x000fe20000011491 */
[----:B------:R-:W-:Y:S01]  /*fcf0*/  IMAD.MOV.U32 R135, RZ, RZ, R132 ;  /* 0x000000ffff877224 */ /* 0x000fe200078e0084 */
[----:B------:R-:W-:Y:S01]  /*fd00*/  SHF.R.S32.HI R223, RZ, 0x1f, R144 ;  /* 0x0000001fffdf7819 */ /* 0x000fe20000011490 */
[C---:B------:R-:W-:Y:S01]  /*fd10*/  IMAD.SHL.U32 R226, R134.reuse, 0x2, RZ ;  /* 0x0000000286e27824 */ /* 0x040fe200078e00ff */
[----:B------:R-:W-:Y:S01]  /*fd20*/  LEA.HI.SX32 R229, R133, 0xfffffffe, 0x1a ;  /* 0xfffffffe85e57811 */ /* 0x000fe200078fd2ff */
[C---:B------:R-:W-:Y:S01]  /*fd30*/  IMAD.SHL.U32 R224, R145.reuse, 0x2, RZ ;  /* 0x0000000291e07824 */ /* 0x040fe200078e00ff */
[----:B------:R-:W-:Y:S01]  /*fd40*/  SHF.L.U64.HI R227, R134, 0x1, R227 ;  /* 0x0000000186e37819 */ /* 0x000fe200000102e3 */
[C---:B------:R-:W-:Y:S01]  /*fd50*/  IMAD.SHL.U32 R222, R144.reuse, 0x2, RZ ;  /* 0x0000000290de7824 */ /* 0x040fe200078e00ff */
[----:B------:R-:W-:Y:S01]  /*fd60*/  SHF.L.U64.HI R225, R145, 0x1, R2 ;  /* 0x0000000191e17819 */ /* 0x000fe20000010202 */
[----:B------:R-:W-:Y:S01]  /*fd70*/  IMAD R221, R207, c[0x0][0x210], RZ ;  /* 0x00008400cfdd7a24 */ /* 0x000fe200078e02ff */
[----:B------:R-:W-:Y:S01]  /*fd80*/  SHF.L.U64.HI R223, R144, 0x1, R223 ;  /* 0x0000000190df7819 */ /* 0x000fe200000102df */
[----:B------:R-:W-:Y:S01]  /*fd90*/  ULDC.64 UR4, c[0x0][0x118] ;  /* 0x0000460000047ab9 */ /* 0x000fe20000000a00 */
[----:B------:R-:W-:Y:S01]  /*fda0*/  IADD3 R220, R216, 0x100, RZ ;  /* 0x00000100d8dc7810 */ /* 0x000fe20007ffe0ff */
[----:B------:R-:W-:Y:S05]  /*fdb0*/  BRA `(.L_x_140) ;  /* 0x0000033000007947 */ /* 0x000fea0003800000 */
.L_x_142:
[----:B------:R-:W-:Y:S01]  /*fdc0*/  ISETP.NE.AND P2, PT, R212, 0x1, PT ;  /* 0x00000001d400780c */ /* 0x000fe20003f45270 */
[----:B------:R-:W-:Y:S02]  /*fdd0*/  IMAD R2, R229, 0x40, R208 ;  /* 0x00000040e5027824 */ /* 0x000fe400078e02d0 */
[----:B------:R-:W-:Y:S03]  /*fde0*/  IMAD.MOV.U32 R214, RZ, RZ, RZ ;  /* 0x000000ffffd67224 */ /* 0x000fe600078e00ff */
[----:B------:R-:W-:Y:S05]  /*fdf0*/  IADD3 R215, R2, -0x40, R217 ;  /* 0xffffffc002d77810 */ /* 0x000fea0007ffe0d9 */
[----:B------:R-:W-:Y:S02]  /*fe00*/  IMAD.MOV.U32 R2, RZ, RZ, R215 ;  /* 0x000000ffff027224 */ /* 0x000fe400078e00d7 */
[----:B------:R-:W-:Y:S05]  /*fe10*/  @P2 IMAD.HI.U32 R3, R215, c[0x0][0x2bc], RZ ;  /* 0x0000af00d7032a27 */ /* 0x000fea00078e00ff */
[----:B------:R-:W-:Y:S04]  /*fe20*/  @P2 SHF.R.U32.HI R2, RZ, c[0x0][0x2c0], R3 ;  /* 0x0000b000ff022a19 */ /* 0x000fe80000011603 */
[C---:B------:R-:W-:Y:S04]  /*fe30*/  @!P3 IADD3 R4, P0, R2.reuse, R218, RZ ;  /* 0x000000da0204b210 */ /* 0x040fe80007f1e0ff */
[----:B------:R-:W-:Y:S01]  /*fe40*/  @!P3 LEA.HI.X.SX32 R3, R2, R213, 0x1, P0 ;  /* 0x000000d50203b211 */ /* 0x000fe200000f0eff */
[----:B------:R-:W-:Y:S01]  /*fe50*/  IMAD.MOV R2, RZ, RZ, -R2 ;  /* 0x000000ffff027224 */ /* 0x000fe200078e0a02 */
[----:B------:R-:W-:Y:S03]  /*fe60*/  @!P3 LEA R8, P0, R4, c[0x0][0x2a0], 0x2 ;  /* 0x0000a8000408ba11 */ /* 0x000fe600078010ff */
[----:B------:R-:W-:Y:S01]  /*fe70*/  IMAD R215, R2, c[0x0][0x2b8], R215 ;  /* 0x0000ae0002d77a24 */ /* 0x000fe200078e02d7 */
[----:B------:R-:W-:Y:S01]  /*fe80*/  @!P3 LEA.HI.X R9, R4, c[0x0][0x2a4], R3, 0x2, P0 ;  /* 0x0000a9000409ba11 */ /* 0x000fe200000f1403 */
[----:B------:R-:W-:Y:S02]  /*fe90*/  IMAD R2, R207, c[0x0][0x1e8], RZ ;  /* 0x00007a00cf027a24 */ /* 0x000fe400078e02ff */
        /* <DEDUP_REMOVED lines=14> */
[----:B------:R-:W1:Y:S04]  /*ff80*/  SHFL.IDX PT, R5, R15, RZ, 0x181f ;  /* 0x00181fff0f057589 */ /* 0x000e6800000e0000 */
[----:B------:R-:W2:Y:S04]  /*ff90*/  SHFL.IDX PT, R4, R14, RZ, 0x181f ;  /* 0x00181fff0e047589 */ /* 0x000ea800000e0000 */
[----:B------:R-:W3:Y:S04]  /*ffa0*/  SHFL.IDX PT, R3, R15, 0x1, 0x181f ;  /* 0x00381f000f037f89 */ /* 0x000ee800000e0000 */
[----:B------:R-:W4:Y:S01]  /*ffb0*/  SHFL.IDX PT, R2, R14, 0x1, 0x181f ;  /* 0x00381f000e027f89 */ /* 0x000f2200000e0000 */
[C---:B-1----:R-:W-:Y:S02]  /*ffc0*/  IADD3 R8, P0, R5.reuse, R226, RZ ;  /* 0x000000e205087210 */ /* 0x042fe40007f1e0ff */
[C---:B------:R-:W-:Y:S02]  /*ffd0*/  IADD3 R6, P1, R5.reuse, R224, RZ ;  /* 0x000000e005067210 */ /* 0x040fe40007f3e0ff */
[C---:B--2---:R-:W-:Y:S02]  /*ffe0*/  IADD3.X R9, R4.reuse, R227, RZ, P0, !PT ;  /* 0x000000e304097210 */ /* 0x044fe400007fe4ff */
[----:B------:R-:W-:Y:S01]  /*fff0*/  IADD3 R12, P0, R5, R222, RZ ;  /* 0x000000de050c7210 */ /* 0x000fe20007f1e0ff */
[C---:B------:R-:W-:Y:S01]  /*10000*/  IMAD.X R7, R4.reuse, 0x1, R225, P1 ;  /* 0x0000000104077824 */ /* 0x040fe200008e06e1 */
[C---:B---3--:R-:W-:Y:S01]  /*10010*/  IADD3 R10, P2, R3.reuse, R226, RZ ;  /* 0x000000e2030a7210 */ /* 0x048fe20007f5e0ff */
[----:B------:R1:W-:Y:S02]  /*10020*/  LDGSTS.E.BYPASS.LTC128B.128 [R216+0x6100], [R8.64], !P6 ;  /* 0x0610000008d87fae */ /* 0x0003e4000f101d44 */
[----:B------:R-:W-:Y:S01]  /*10030*/  IMAD.X R13, R4, 0x1, R223, P0 ;  /* 0x00000001040d7824 */ /* 0x000fe200000e06df */
[C---:B------:R-:W-:Y:S01]  /*10040*/  IADD3 R4, P1, R3.reuse, R224, RZ ;  /* 0x000000e003047210 */ /* 0x040fe20007f3e0ff */
[----:B------:R1:W-:Y:S01]  /*10050*/  LDGSTS.E.BYPASS.LTC128B.128 [R216+0x8100], [R6.64], !P5 ;  /* 0x0810000006d87fae */ /* 0x0003e2000e901d44 */
[C---:B----4-:R-:W-:Y:S01]  /*10060*/  IMAD.X R11, R2.reuse, 0x1, R227, P2 ;  /* 0x00000001020b7824 */ /* 0x050fe200010e06e3 */
[----:B------:R-:W-:Y:S02]  /*10070*/  IADD3 R14, P0, R3, R222, RZ ;  /* 0x000000de030e7210 */ /* 0x000fe40007f1e0ff */
[----:B------:R1:W-:Y:S01]  /*10080*/  LDGSTS.E.BYPASS.LTC128B.128 [R216+0xa100], [R12.64], !P4 ;  /* 0x0a1000000cd87fae */ /* 0x0003e2000e101d44 */
[C---:B------:R-:W-:Y:S02]  /*10090*/  IADD3.X R5, R2.reuse, R225, RZ, P1, !PT ;  /* 0x000000e102057210 */ /* 0x040fe40000ffe4ff */
[----:B------:R-:W-:Y:S01]  /*100a0*/  IMAD.X R15, R2, 0x1, R223, P0 ;  /* 0x00000001020f7824 */ /* 0x000fe200000e06df */
[----:B------:R1:W-:Y:S04]  /*100b0*/  LDGSTS.E.BYPASS.LTC128B.128 [R216+0x7100], [R10.64], !P6 ;  /* 0x071000000ad87fae */ /* 0x0003e8000f101d44 */
[----:B------:R1:W-:Y:S04]  /*100c0*/  LDGSTS.E.BYPASS.LTC128B.128 [R216+0x9100], [R4.64], !P5 ;  /* 0x0910000004d87fae */ /* 0x0003e8000e901d44 */
[----:B------:R1:W-:Y:S01]  /*100d0*/  LDGSTS.E.BYPASS.LTC128B.128 [R216+0xb100], [R14.64], !P4 ;  /* 0x0b1000000ed87fae */ /* 0x0003e2000e101d44 */
[----:B------:R-:W-:-:S05]  /*100e0*/  BRA `(.L_x_141) ;  /* 0x0000109000007947 */ /* 0x000fca0003800000 */
.L_x_140:
[----:B------:R-:W-:Y:S01]  /*100f0*/  SHF.R.S32.HI R9, RZ, 0x1f, R215 ;  /* 0x0000001fff097819 */ /* 0x000fe200000114d7 */
[----:B------:R-:W-:Y:S01]  /*10100*/  IMAD.WIDE.U32 R10, R215, c[0x0][0x208], RZ ;  /* 0x00008200d70a7a25 */ /* 0x000fe200078e00ff */
[----:B------:R-:W-:Y:S01]  /*10110*/  SHF.R.S32.HI R3, RZ, 0x1f, R214 ;  /* 0x0000001fff037819 */ /* 0x000fe200000114d6 */
[----:B------:R-:W-:Y:S04]  /*10120*/  DEPBAR.LE SB0, 0x0 ;  /* 0x000080000000791a */ /* 0x000fe80000000000 */
[----:B------:R-:W-:Y:S01]  /*10130*/  IMAD R9, R9, c[0x0][0x208], RZ ;  /* 0x0000820009097a24 */ /* 0x000fe200078e02ff */
[----:B------:R-:W-:Y:S01]  /*10140*/  BAR.SYNC.DEFER_BLOCKING 0x0 ;  /* 0x0000000000007b1d */ /* 0x000fe20000010000 */
[----:B------:R-:W-:Y:S02]  /*10150*/  IMAD R3, R3, c[0x0][0x218], RZ ;  /* 0x0000860003037a24 */ /* 0x000fe400078e02ff */
[----:B------:R-:W-:Y:S02]  /*10160*/  IMAD R9, R215, c[0x0][0x20c], R9 ;  /* 0x00008300d7097a24 */ /* 0x000fe400078e0209 */
[C---:B------:R-:W-:Y:S03]  /*10170*/  IMAD R3, R214.reuse, c[0x0][0x21c], R3 ;  /* 0x00008700d6037a24 */ /* 0x040fe600078e0203 */
[----:B------:R-:W-:Y:S05]  /*10180*/  IADD3 R11, R11, R9, RZ ;  /* 0x000000090b0b7210 */ /* 0x000fea0007ffe0ff */
[----:B------:R-:W-:Y:S05]  /*10190*/  IMAD.WIDE.U32 R10, R214, c[0x0][0x218], R10 ;  /* 0x00008600d60a7a25 */ /* 0x000fea00078e000a */
[----:B------:R-:W-:Y:S04]  /*101a0*/  IADD3 R2, P0, R221, R10, RZ ;  /* 0x0000000add027210 */ /* 0x000fe80007f1e0ff */
[----:B------:R-:W-:Y:S02]  /*101b0*/  IADD3.X R3, R210, R11, R3, P0, !PT ;  /* 0x0000000bd2037210 */ /* 0x000fe400007fe403 */
[C---:B------:R-:W-:Y:S01]  /*101c0*/  LEA R14, P0, R2.reuse, c[0x0][0x1f8], 0x1 ;  /* 0x00007e00020e7a11 */ /* 0x040fe200078008ff */
[----:B------:R-:W-:Y:S03]  /*101d0*/  LDSM.16.M88.4 R136, [R206+0xc100] ;  /* 0x00c10000ce88783b */ /* 0x000fe60000000200 */
[----:B------:R-:W-:Y:S04]  /*101e0*/  LEA.HI.X R9, R2, c[0x0][0x1fc], R3, 0x1, P0 ;  /* 0x00007f0002097a11 */ /* 0x000fe800000f0c03 */
[----:B------:R-:W-:Y:S07]  /*101f0*/  SHFL.IDX PT, R17, R14, RZ, 0x181f ;  /* 0x00181fff0e117589 */ /* 0x000fee00000e0000 */
[----:B------:R-:W-:Y:S07]  /*10200*/  SHFL.IDX PT, R2, R9, RZ, 0x181f ;  /* 0x00181fff09027589 */ /* 0x000fee00000e0000 */
[----:B------:R-:W1:Y:S07]  /*10210*/  LDSM.16.M88.4 R140, [R205+0x6100] ;  /* 0x00610000cd8c783b */ /* 0x000e6e0000000200 */
[----:B------:R-:W-:Y:S07]  /*10220*/  LDSM.16.M88.4 R144, [R205+0x6900] ;  /* 0x00690000cd90783b */ /* 0x000fee0000000200 */
[----:B------:R-:W-:Y:S07]  /*10230*/  LDSM.16.M88.4 R148, [R205+0x7100] ;  /* 0x00710000cd94783b */ /* 0x000fee0000000200 */
[----:B------:R-:W-:Y:S07]  /*10240*/  LDSM.16.M88.4 R152, [R205+0x7900] ;  /* 0x00790000cd98783b */ /* 0x000fee0000000200 */
[----:B------:R-:W-:Y:S07]  /*10250*/  LDSM.16.M88.4 R156, [R202+0xc100] ;  /* 0x00c10000ca9c783b */ /* 0x000fee0000000200 */
[----:B------:R-:W-:Y:S01]  /*10260*/  LDSM.16.M88.4 R160, [R204] ;  /* 0x00000000cca0783b */ /* 0x000fe20000000200 */
[C---:B-1----:R-:W-:Y:S06]  /*10270*/  HMMA.16816.F32.BF16 R4, R136.reuse, R140, RZ ;  /* 0x0000008c8804723c */ /* 0x042fec00000418ff */
[----:B------:R-:W-:Y:S01]  /*10280*/  LDSM.16.M88.4 R164, [R195] ;  /* 0x00000000c3a4783b */ /* 0x000fe20000000200 */
[C---:B------:R-:W-:Y:S02]  /*10290*/  IADD3 R12, P0, R17.reuse, R226, RZ ;  /* 0x000000e2110c7210 */ /* 0x040fe40007f1e0ff */
[C---:B------:R-:W-:Y:S03]  /*102a0*/  IADD3 R10, P1, R17.reuse, R224, RZ ;  /* 0x000000e0110a7210 */ /* 0x040fe60007f3e0ff */
[C---:B------:R-:W-:Y:S01]  /*102b0*/  IADD3.X R13, R2.reuse, R227, RZ, P0, !PT ;  /* 0x000000e3020d7210 */ /* 0x040fe200007fe4ff */
[----:B------:R-:W-:Y:S01]  /*102c0*/  LDSM.16.M88.4 R168, [R194] ;  /* 0x00000000c2a8783b */ /* 0x000fe20000000200 */
[C---:B------:R-:W-:Y:S02]  /*102d0*/  IADD3.X R11, R2.reuse, R225, RZ, P1, !PT ;  /* 0x000000e1020b7210 */ /* 0x040fe40000ffe4ff */
[----:B------:R-:W-:Y:S04]  /*102e0*/  IADD3 R16, P0, R17, R222, RZ ;  /* 0x000000de11107210 */ /* 0x000fe80007f1e0ff */
[----:B------:R-:W-:Y:S01]  /*102f0*/  LDSM.16.M88.4 R172, [R193] ;  /* 0x00000000c1ac783b */ /* 0x000fe20000000200 */
[----:B------:R-:W-:Y:S06]  /*10300*/  IADD3.X R17, R2, R223, RZ, P0, !PT ;  /* 0x000000df02117210 */ /* 0x000fec00007fe4ff */
[----:B------:R-:W-:Y:S01]  /*10310*/  @!PT LDS RZ, [RZ] ;  /* 0x00000000fffff984 */ /* 0x000fe20000000800 */
[----:B------:R-:W-:Y:S01]  /*10320*/  @!PT LDS RZ, [RZ] ;  /* 0x00000000fffff984 */ /* 0x000fe20000000800 */
[----:B------:R-:W-:Y:S01]  /*10330*/  @!PT LDS RZ, [RZ] ;  /* 0x00000000fffff984 */ /* 0x000fe20000000800 */
[----:B------:R1:W-:Y:S07]  /*10340*/  LDGSTS.E.BYPASS.LTC128B.128 [R220], [R12.64], !P6 ;  /* 0x000000000cdc7fae */ /* 0x0003ee000f101d44 */
[----:B------:R-:W2:Y:S07]  /*10350*/  SHFL.IDX PT, R3, R14, 0x1, 0x181f ;  /* 0x00381f000e037f89 */ /* 0x000eae00000e0000 */
[----:B------:R3:W-:Y:S07]  /*10360*/  LDGSTS.E.BYPASS.LTC128B.128 [R220+0x2000], [R10.64], !P5 ;  /* 0x020000000adc7fae */ /* 0x0007ee000e901d44 */
[----:B------:R-:W4:Y:S07]  /*10370*/  SHFL.IDX PT, R8, R9, 0x1, 0x181f ;  /* 0x00381f0009087f89 */ /* 0x000f2e00000e0000 */
[----:B------:R5:W-:Y:S01]  /*10380*/  LDGSTS.E.BYPASS.LTC128B.128 [R220+0x4000], [R16.64], !P4 ;  /* 0x0400000010dc7fae */ /* 0x000be2000e101d44 */
[C---:B--2---:R-:W-:Y:S02]  /*10390*/  IADD3 R32, P2, R3.reuse, R226, RZ ;  /* 0x000000e203207210 */ /* 0x044fe40007f5e0ff */
[C---:B------:R-:W-:Y:S02]  /*103a0*/  IADD3 R132, P1, R3.reuse, R224, RZ ;  /* 0x000000e003847210 */ /* 0x040fe40007f3e0ff */
[----:B------:R-:W-:Y:S02]  /*103b0*/  IADD3 R2, P0, R3, R222, RZ ;  /* 0x000000de03027210 */ /* 0x000fe40007f1e0ff */
[C---:B----4-:R-:W-:Y:S02]  /*103c0*/  IADD3.X R33, R8.reuse, R227, RZ, P2, !PT ;  /* 0x000000e308217210 */ /* 0x050fe400017fe4ff */
[C---:B------:R-:W-:Y:S02]  /*103d0*/  IADD3.X R133, R8.reuse, R225, RZ, P1, !PT ;  /* 0x000000e108857210 */ /* 0x040fe40000ffe4ff */
[----:B------:R-:W-:Y:S01]  /*103e0*/  IADD3.X R3, R8, R223, RZ, P0, !PT ;  /* 0x000000df08037210 */ /* 0x000fe200007fe4ff */
[----:B------:R2:W-:Y:S01]  /*103f0*/  LDGSTS.E.BYPASS.LTC128B.128 [R220+0x1000], [R32.64], !P6 ;  /* 0x0100000020dc7fae */ /* 0x0005e2000f101d44 */
[C---:B---3--:R-:W-:Y:S01]  /*10400*/  HMMA.16816.F32.BF16 R8, R136.reuse, R142, RZ ;  /* 0x0000008e8808723c */ /* 0x048fe200000418ff */
[----:B------:R-:W-:Y:S05]  /*10410*/  ISETP.GE.AND P0, PT, R229, 0x1, PT ;  /* 0x00000001e500780c */ /* 0x000fea0003f06270 */
[----:B------:R3:W-:Y:S02]  /*10420*/  LDGSTS.E.BYPASS.LTC128B.128 [R220+0x3000], [R132.64], !P5 ;  /* 0x0300000084dc7fae */ /* 0x0007e4000e901d44 */
[C---:B-1----:R-:W-:Y:S05]  /*10430*/  HMMA.16816.F32.BF16 R12, R136.reuse, R144, RZ ;  /* 0x00000090880c723c */ /* 0x042fea00000418ff */
[----:B------:R1:W-:Y:S03]  /*10440*/  LDGSTS.E.BYPASS.LTC128B.128 [R220+0x5000], [R2.64], !P4 ;  /* 0x0500000002dc7fae */ /* 0x0003e6000e101d44 */
[C---:B-----5:R-:W-:Y:S04]  /*10450*/  HMMA.16816.F32.BF16 R16, R136.reuse, R146, RZ ;  /* 0x000000928810723c */ /* 0x060fe800000418ff */
[----:B------:R-:W-:Y:S04]  /*10460*/  LDSM.16.M88.4 R176, [R201+0xc100] ;  /* 0x00c10000c9b0783b */ /* 0x000fe80000000200 */
[C---:B------:R-:W-:Y:S03]  /*10470*/  HMMA.16816.F32.BF16 R20, R136.reuse, R148, RZ ;  /* 0x000000948814723c */ /* 0x040fe600000418ff */
[----:B------:R-:W0:Y:S05]  /*10480*/  LDGDEPBAR ;  /* 0x00000000000079af */ /* 0x000e2a0000000000 */
[C---:B------:R-:W-:Y:S02]  /*10490*/  HMMA.16816.F32.BF16 R24, R136.reuse, R150, RZ ;  /* 0x000000968818723c */ /* 0x040fe400000418ff */
[----:B------:R-:W4:Y:S06]  /*104a0*/  LDSM.16.M88.4 R180, [R200+0x6100] ;  /* 0x00610000c8b4783b */ /* 0x000f2c0000000200 */
[C---:B------:R-:W-:Y:S01]  /*104b0*/  HMMA.16816.F32.BF16 R28, R136.reuse, R152, RZ ;  /* 0x00000098881c723c */ /* 0x040fe200000418ff */
[----:B------:R-:W-:Y:S07]  /*104c0*/  LDSM.16.M88.4 R140, [R200+0x7100] ;  /* 0x00710000c88c783b */ /* 0x000fee0000000200 */
[----:B--2---:R-:W-:Y:S01]  /*104d0*/  HMMA.16816.F32.BF16 R32, R136, R154, RZ ;  /* 0x0000009a8820723c */ /* 0x004fe200000418ff */
[----:B------:R-:W2:Y:S07]  /*104e0*/  LDSM.16.M88.4 R136, [R200+0x6900] ;  /* 0x00690000c888783b */ /* 0x000eae0000000200 */
[C---:B------:R-:W-:Y:S01]  /*104f0*/  HMMA.16816.F32.BF16 R4, R156.reuse, R160, R4 ;  /* 0x000000a09c04723c */ /* 0x040fe20000041804 */
[----:B------:R-:W5:Y:S07]  /*10500*/  LDSM.16.M88.4 R144, [R200+0x7900] ;  /* 0x00790000c890783b */ /* 0x000f6e0000000200 */
[C---:B------:R-:W-:Y:S01]  /*10510*/  HMMA.16816.F32.BF16 R8, R156.reuse, R162, R8 ;  /* 0x000000a29c08723c */ /* 0x040fe20000041808 */
[----:B------:R-:W-:Y:S07]  /*10520*/  LDSM.16.M88.4 R148, [R199+0xc100] ;  /* 0x00c10000c794783b */ /* 0x000fee0000000200 */
[C---:B------:R-:W-:Y:S01]  /*10530*/  HMMA.16816.F32.BF16 R12, R156.reuse, R164, R12 ;  /* 0x000000a49c0c723c */ /* 0x040fe2000004180c */
[----:B------:R-:W1:Y:S07]  /*10540*/  LDSM.16.M88.4 R152, [R192] ;  /* 0x00000000c098783b */ /* 0x000e6e0000000200 */
[C---:B------:R-:W-:Y:S01]  /*10550*/  HMMA.16816.F32.BF16 R16, R156.reuse, R166, R16 ;  /* 0x000000a69c10723c */ /* 0x040fe20000041810 */
[----:B------:R-:W-:Y:S07]  /*10560*/  LDSM.16.M88.4 R160, [R192+0x1000] ;  /* 0x00100000c0a0783b */ /* 0x000fee0000000200 */
[C---:B------:R-:W-:Y:S01]  /*10570*/  HMMA.16816.F32.BF16 R20, R156.reuse, R168, R20 ;  /* 0x000000a89c14723c */ /* 0x040fe20000041814 */
[----:B------:R-:W-:Y:S07]  /*10580*/  LDSM.16.M88.4 R164, [R192+0x1800] ;  /* 0x00180000c0a4783b */ /* 0x000fee0000000200 */
[C---:B------:R-:W-:Y:S01]  /*10590*/  HMMA.16816.F32.BF16 R24, R156.reuse, R170, R24 ;  /* 0x000000aa9c18723c */ /* 0x040fe20000041818 */
[----:B------:R-:W-:Y:S07]  /*105a0*/  LDSM.16.M88.4 R168, [R206+0x10100] ;  /* 0x01010000cea8783b */ /* 0x000fee0000000200 */
[C---:B------:R-:W-:Y:S08]  /*105b0*/  HMMA.16816.F32.BF16 R28, R156.reuse, R172, R28 ;  /* 0x000000ac9c1c723c */ /* 0x040ff0000004181c */
[----:B------:R-:W-:Y:S01]  /*105c0*/  HMMA.16816.F32.BF16 R32, R156, R174, R32 ;  /* 0x000000ae9c20723c */ /* 0x000fe20000041820 */
[----:B------:R-:W1:Y:S07]  /*105d0*/  LDSM.16.M88.4 R156, [R192+0x800] ;  /* 0x00080000c09c783b */ /* 0x000e6e0000000200 */
[C---:B----4-:R-:W-:Y:S01]  /*105e0*/  HMMA.16816.F32.BF16 R4, R176.reuse, R180, R4 ;  /* 0x000000b4b004723c */ /* 0x050fe20000041804 */
[----:B------:R-:W4:Y:S07]  /*105f0*/  LDSM.16.M88.4 R172, [R205+0x8100] ;  /* 0x00810000cdac783b */ /* 0x000f2e0000000200 */
        /* <DEDUP_REMOVED lines=11> */
[C---:B-1----:R-:W-:Y:S01]  /*106b0*/  HMMA.16816.F32.BF16 R4, R148.reuse, R152, R4 ;  /* 0x000000989404723c */ /* 0x042fe20000041804 */
[----:B------:R-:W1:Y:S07]  /*106c0*/  LDSM.16.M88.4 R176, [R202+0x10100] ;  /* 0x01010000cab0783b */ /* 0x000e6e0000000200 */
[C---:B------:R-:W-:Y:S01]  /*106d0*/  HMMA.16816.F32.BF16 R8, R148.reuse, R154, R8 ;  /* 0x0000009a9408723c */ /* 0x040fe20000041808 */
[----:B------:R-:W-:Y:S07]  /*106e0*/  LDSM.16.M88.4 R152, [R189] ;  /* 0x00000000bd98783b */ /* 0x000fee0000000200 */
[C---:B------:R-:W-:Y:S08]  /*106f0*/  HMMA.16816.F32.BF16 R12, R148.reuse, R156, R12 ;  /* 0x0000009c940c723c */ /* 0x040ff0000004180c */
[C---:B------:R-:W-:Y:S01]  /*10700*/  HMMA.16816.F32.BF16 R16, R148.reuse, R158, R16 ;  /* 0x0000009e9410723c */ /* 0x040fe20000041810 */
[----:B------:R-:W-:Y:S07]  /*10710*/  LDSM.16.M88.4 R156, [R188] ;  /* 0x00000000bc9c783b */ /* 0x000fee0000000200 */
[C---:B------:R-:W-:Y:S08]  /*10720*/  HMMA.16816.F32.BF16 R20, R148.reuse, R160, R20 ;  /* 0x000000a09414723c */ /* 0x040ff00000041814 */
[C---:B------:R-:W-:Y:S01]  /*10730*/  HMMA.16816.F32.BF16 R24, R148.reuse, R162, R24 ;  /* 0x000000a29418723c */ /* 0x040fe20000041818 */
[----:B------:R-:W-:Y:S07]  /*10740*/  LDSM.16.M88.4 R160, [R201+0x10100] ;  /* 0x01010000c9a0783b */ /* 0x000fee0000000200 */
[C---:B------:R-:W-:Y:S08]  /*10750*/  HMMA.16816.F32.BF16 R28, R148.reuse, R164, R28 ;  /* 0x000000a4941c723c */ /* 0x040ff0000004181c */
[----:B------:R-:W-:Y:S01]  /*10760*/  HMMA.16816.F32.BF16 R32, R148, R166, R32 ;  /* 0x000000a69420723c */ /* 0x000fe20000041820 */
[----:B------:R-:W1:Y:S07]  /*10770*/  LDSM.16.M88.4 R148, [R190] ;  /* 0x00000000be94783b */ /* 0x000e6e0000000200 */
[C---:B----4-:R-:W-:Y:S01]  /*10780*/  HMMA.16816.F32.BF16 R4, R168.reuse, R172, R4 ;  /* 0x000000aca804723c */ /* 0x050fe20000041804 */
[----:B------:R-:W4:Y:S07]  /*10790*/  LDSM.16.M88.4 R164, [R200+0x8100] ;  /* 0x00810000c8a4783b */ /* 0x000f2e0000000200 */
        /* <DEDUP_REMOVED lines=14> */
[----:B------:R-:W-:Y:S07]  /*10880*/  LDSM.16.M88.4 R180, [R205+0xa100] ;  /* 0x00a10000cdb4783b */ /* 0x000fee0000000200 */
[C---:B------:R-:W-:Y:S08]  /*10890*/  HMMA.16816.F32.BF16 R12, R176.reuse, R148, R12 ;  /* 0x00000094b00c723c */ /* 0x040ff0000004180c */
        /* <DEDUP_REMOVED lines=47> */
[----:B------:R-:W2:Y:S01]  /*10b90*/  LDSM.16.M88.4 R176, [R199+0x14100] ;  /* 0x01410000c7b0783b */ /* 0x000ea20000000200 */
[C---:B-1----:R-:W-:Y:S08]  /*10ba0*/  HMMA.16816.F32.BF16 R4, R160.reuse, R164, R4 ;  /* 0x000000a4a004723c */ /* 0x042ff00000041804 */
[C---:B------:R-:W-:Y:S08]  /*10bb0*/  HMMA.16816.F32.BF16 R8, R160.reuse, R166, R8 ;  /* 0x000000a6a008723c */ /* 0x040ff00000041808 */
[C---:B------:R-:W-:Y:S08]  /*10bc0*/  HMMA.16816.F32.BF16 R12, R160.reuse, R148, R12 ;  /* 0x00000094a00c723c */ /* 0x040ff0000004180c */
[C---:B------:R-:W-:Y:S08]  /*10bd0*/  HMMA.16816.F32.BF16 R16, R160.reuse, R150, R16 ;  /* 0x00000096a010723c */ /* 0x040ff00000041810 */
[C---:B------:R-:W-:Y:S08]  /*10be0*/  HMMA.16816.F32.BF16 R20, R160.reuse, R152, R20 ;  /* 0x00000098a014723c */ /* 0x040ff00000041814 */
[C---:B------:R-:W-:Y:S08]  /*10bf0*/  HMMA.16816.F32.BF16 R24, R160.reuse, R154, R24 ;  /* 0x0000009aa018723c */ /* 0x040ff00000041818 */
[C---:B------:R-:W-:Y:S08]  /*10c00*/  HMMA.16816.F32.BF16 R28, R160.reuse, R156, R28 ;  /* 0x0000009ca01c723c */ /* 0x040ff0000004181c */
[----:B------:R-:W-:Y:S08]  /*10c10*/  HMMA.16816.F32.BF16 R32, R160, R158, R32 ;  /* 0x0000009ea020723c */ /* 0x000ff00000041820 */
[C---:B----4-:R-:W-:Y:S08]  /*10c20*/  HMMA.16816.F32.BF16 R4, R168.reuse, R172, R4 ;  /* 0x000000aca804723c */ /* 0x050ff00000041804 */
        /* <DEDUP_REMOVED lines=12> */
[C---:B------:R-:W-:Y:S04]  /*10cf0*/  HMMA.16816.F32.BF16 R16, R176.reuse, R138, R16 ;  /* 0x0000008ab010723c */ /* 0x040fe80000041810 */
[----:B------:R-:W-:Y:S02]  /*10d00*/  FMUL.FTZ R244, R4, c[0x0][0x320] ;  /* 0x0000c80004f47a20 */ /* 0x000fe40000410000 */
[----:B------:R-:W-:Y:S02]  /*10d10*/  FMUL.FTZ R242, R5, c[0x0][0x320] ;  /* 0x0000c80005f27a20 */ /* 0x000fe40000410000 */
[----:B------:R-:W-:Y:S01]  /*10d20*/  FMUL.FTZ R9, R9, c[0x0][0x320] ;  /* 0x0000c80009097a20 */ /* 0x000fe20000410000 */
[C---:B--2---:R-:W-:Y:S01]  /*10d30*/  HMMA.16816.F32.BF16 R20, R176.reuse, R140, R20 ;  /* 0x0000008cb014723c */ /* 0x044fe20000041814 */
[----:B------:R-:W1:Y:S02]  /*10d40*/  MUFU.TANH R244, R244 ;  /* 0x000000f400f47308 */ /* 0x000e640000002400 */
[----:B------:R-:W-:Y:S02]  /*10d50*/  FMUL.FTZ R10, R10, c[0x0][0x320] ;  /* 0x0000c8000a0a7a20 */ /* 0x000fe40000410000 */
[----:B------:R-:W-:Y:S02]  /*10d60*/  FMUL.FTZ R11, R11, c[0x0][0x320] ;  /* 0x0000c8000b0b7a20 */ /* 0x000fe40000410000 */
[----:B------:R-:W-:Y:S01]  /*10d70*/  FMUL.FTZ R248, R8, c[0x0][0x320] ;  /* 0x0000c80008f87a20 */ /* 0x000fe20000410000 */
[C---:B------:R-:W-:Y:S03]  /*10d80*/  HMMA.16816.F32.BF16 R24, R176.reuse, R142, R24 ;  /* 0x0000008eb018723c */ /* 0x040fe60000041818 */
[----:B------:R-:W2:Y:S01]  /*10d90*/  MUFU.TANH R252, R9 ;  /* 0x0000000900fc7308 */ /* 0x000ea20000002400 */
[----:B------:R-:W-:Y:S02]  /*10da0*/  FMUL.FTZ R251, R6, c[0x0][0x320] ;  /* 0x0000c80006fb7a20 */ /* 0x000fe40000410000 */
[----:B------:R-:W-:Y:S02]  /*10db0*/  FMUL.FTZ R183, R7, c[0x0][0x320] ;  /* 0x0000c80007b77a20 */ /* 0x000fe40000410000 */
[----:B------:R-:W-:Y:S04]  /*10dc0*/  FMUL.FTZ R182, R12, c[0x0][0x320] ;  /* 0x0000c8000cb67a20 */ /* 0x000fe80000410000 */
[----:B------:R-:W-:Y:S01]  /*10dd0*/  FMUL.FTZ R230, R16, c[0x0][0x320] ;  /* 0x0000c80010e67a20 */ /* 0x000fe20000410000 */
[----:B------:R-:W4:Y:S01]  /*10de0*/  MUFU.TANH R250, R10 ;  /* 0x0000000a00fa7308 */ /* 0x000f220000002400 */
[----:B------:R-:W-:Y:S02]  /*10df0*/  FMUL.FTZ R13, R13, c[0x0][0x320] ;  /* 0x0000c8000d0d7a20 */ /* 0x000fe40000410000 */
[----:B------:R-:W-:Y:S02]  /*10e00*/  FMUL.FTZ R240, R20, c[0x0][0x320] ;  /* 0x0000c80014f07a20 */ /* 0x000fe40000410000 */
[----:B------:R-:W-:Y:S02]  /*10e10*/  FMUL.FTZ R14, R14, c[0x0][0x320] ;  /* 0x0000c8000e0e7a20 */ /* 0x000fe40000410000 */
[----:B------:R-:W-:Y:S02]  /*10e20*/  FMUL.FTZ R15, R15, c[0x0][0x320] ;  /* 0x0000c8000f0f7a20 */ /* 0x000fe40000410000 */
[----:B------:R-:W-:Y:S01]  /*10e30*/  FMUL.FTZ R17, R17, c[0x0][0x320] ;  /* 0x0000c80011117a20 */ /* 0x000fe20000410000 */
[----:B------:R5:W1:Y:S01]  /*10e40*/  MUFU.TANH R246, R11 ;  /* 0x0000000b00f67308 */ /* 0x000a620000002400 */
        /* <DEDUP_REMOVED lines=8> */
[----:B------:R-:W-:Y:S02]  /*10ed0*/  FMUL.FTZ R26, R26, c[0x0][0x320] ;  /* 0x0000c8001a1a7a20 */ /* 0x000fe40000410000 */
[----:B------:R-:W-:Y:S03]  /*10ee0*/  FMUL.FTZ R27, R27, c[0x0][0x320] ;  /* 0x0000c8001b1b7a20 */ /* 0x000fe60000410000 */
[----:B------:R-:W1:Y:S01]  /*10ef0*/  MUFU.TANH R251, R251 ;  /* 0x000000fb00fb7308 */ /* 0x000e620000002400 */
[----:B-----5:R-:W5:Y:S01]  /*10f00*/  LDSM.16.M88.4 R8, [R192+0x5800] ;  /* 0x00580000c008783b */ /* 0x020f620000000200 */
[----:B------:R-:W-:Y:S08]  /*10f10*/  DEPBAR.LE SB0, 0x0 ;  /* 0x000080000000791a */ /* 0x000ff00000000000 */
[----:B------:R-:W1:Y:S01]  /*10f20*/  MUFU.TANH R183, R183 ;  /* 0x000000b700b77308 */ /* 0x000e620000002400 */
[----:B------:R-:W-:Y:S09]  /*10f30*/  BAR.SYNC.DEFER_BLOCKING 0x0 ;  /* 0x0000000000007b1d */ /* 0x000ff20000010000 */
[----:B------:R-:W1:Y:S10]  /*10f40*/  MUFU.TANH R248, R248 ;  /* 0x000000f800f87308 */ /* 0x000e740000002400 */
[----:B------:R-:W1:Y:S10]  /*10f50*/  MUFU.TANH R182, R182 ;  /* 0x000000b600b67308 */ /* 0x000e740000002400 */
[----:B------:R1:W1:Y:S01]  /*10f60*/  MUFU.TANH R228, R13 ;  /* 0x0000000d00e47308 */ /* 0x0002620000002400 */
[C---:B-----5:R-:W-:Y:S09]  /*10f70*/  HMMA.16816.F32.BF16 R28, R176.reuse, R8, R28 ;  /* 0x00000008b01c723c */ /* 0x060ff2000004181c */
[----:B------:R1:W1:Y:S01]  /*10f80*/  MUFU.TANH R237, R14 ;  /* 0x0000000e00ed7308 */ /* 0x0002620000002400 */
[----:B------:R-:W-:Y:S09]  /*10f90*/  HMMA.16816.F32.BF16 R32, R176, R10, R32 ;  /* 0x0000000ab020723c */ /* 0x000ff20000041820 */
[----:B------:R1:W1:Y:S05]  /*10fa0*/  MUFU.TANH R235, R15 ;  /* 0x0000000f00eb7308 */ /* 0x00026a0000002400 */
[----:B------:R-:W-:Y:S05]  /*10fb0*/  FMUL.FTZ R180, R28, c[0x0][0x320] ;  /* 0x0000c8001cb47a20 */ /* 0x000fea0000410000 */
[----:B------:R-:W1:Y:S01]  /*10fc0*/  MUFU.TANH R230, R230 ;  /* 0x000000e600e67308 */ /* 0x000e620000002400 */
[----:B------:R-:W-:Y:S02]  /*10fd0*/  FMUL.FTZ R29, R29, c[0x0][0x320] ;  /* 0x0000c8001d1d7a20 */ /* 0x000fe40000410000 */
[----:B------:R-:W-:Y:S02]  /*10fe0*/  FMUL.FTZ R30, R30, c[0x0][0x320] ;  /* 0x0000c8001e1e7a20 */ /* 0x000fe40000410000 */
[----:B------:R-:W-:Y:S02]  /*10ff0*/  FMUL.FTZ R31, R31, c[0x0][0x320] ;  /* 0x0000c8001f1f7a20 */ /* 0x000fe40000410000 */
[----:B------:R-:W-:Y:S02]  /*11000*/  FMUL.FTZ R177, R32, c[0x0][0x320] ;  /* 0x0000c80020b17a20 */ /* 0x000fe40000410000 */
[----:B------:R-:W-:Y:S01]  /*11010*/  FMUL.FTZ R33, R33, c[0x0][0x320] ;  /* 0x0000c80021217a20 */ /* 0x000fe20000410000 */
[----:B------:R1:W1:Y:S01]  /*11020*/  MUFU.TANH R232, R17 ;  /* 0x0000001100e87308 */ /* 0x0002620000002400 */
[----:B------:R-:W-:Y:S02]  /*11030*/  FMUL.FTZ R34, R34, c[0x0][0x320] ;  /* 0x0000c80022227a20 */ /* 0x000fe40000410000 */
[----:B------:R-:W-:Y:S07]  /*11040*/  FMUL.FTZ R35, R35, c[0x0][0x320] ;  /* 0x0000c80023237a20 */ /* 0x000fee0000410000 */
[----:B------:R1:W1:Y:S10]  /*11050*/  MUFU.TANH R249, R18 ;  /* 0x0000001200f97308 */ /* 0x0002740000002400 */
[----:B------:R1:W1:Y:S10]  /*11060*/  MUFU.TANH R239, R19 ;  /* 0x0000001300ef7308 */ /* 0x0002740000002400 */
[----:B------:R-:W1:Y:S10]  /*11070*/  MUFU.TANH R240, R240 ;  /* 0x000000f000f07308 */ /* 0x000e740000002400 */
[----:B------:R1:W1:Y:S10]  /*11080*/  MUFU.TANH R238, R21 ;  /* 0x0000001500ee7308 */ /* 0x0002740000002400 */
        /* <DEDUP_REMOVED lines=13> */
[----:B---3--:R3:W1:Y:S02]  /*11160*/  MUFU.TANH R133, R35 ;  /* 0x0000002300857308 */ /* 0x0086640000002400 */
[----:B-1234-:R-:W-:-:S05]  /*11170*/  @P0 BRA `(.L_x_142) ;  /* 0xffffec4000000947 */ /* 0x01efca000383ffff */
.L_x_141:
        /* <DEDUP_REMOVED lines=33> */
[----:B------:R-:W-:Y:S02]  /*11390*/  ISETP.GT.AND P0, PT, R229, RZ, PT ;  /* 0x000000ffe500720c */ /* 0x000fe40003f04270 */
[----:B------:R-:W-:Y:S02]  /*113a0*/  FMNMX.FTZ R4, R178, R3, !PT ;  /* 0x00000003b2047209 */ /* 0x000fe40007810000 */
[----:B------:R-:W-:Y:S01]  /*113b0*/  FMNMX.FTZ R3, R179, R2, !PT ;  /* 0x00000002b3037209 */ /* 0x000fe20007810000 */
[----:B------:R-:W-:Y:S01]  /*113c0*/  LDSM.16.MT88.4 R156, [R197+0x3900] ;  /* 0x00390000c59c783b */ /* 0x000fe20000004200 */
[----:B------:R-:W-:Y:S02]  /*113d0*/  FMNMX.FTZ R11, R177, R4, !PT ;  /* 0x00000004b10b7209 */ /* 0x000fe40007810000 */
[----:B------:R-:W-:Y:S02]  /*113e0*/  FMNMX.FTZ R2, R134, R3, !PT ;  /* 0x0000000386027209 */ /* 0x000fe40007810000 */
[----:B------:R-:W-:Y:S02]  /*113f0*/  FMNMX.FTZ R5, R176, R11, !PT ;  /* 0x0000000bb0057209 */ /* 0x000fe40007810000 */
[----:B------:R-:W-:Y:S01]  /*11400*/  FMNMX.FTZ R7, R133, R2, !PT ;  /* 0x0000000285077209 */ /* 0x000fe20007810000 */
[----:B------:R-:W-:Y:S08]  /*11410*/  LDSM.16.MT88.4 R160, [R196+0x3900] ;  /* 0x00390000c4a0783b */ /* 0x000ff00000004200 */
[----:B------:R-:W1:Y:S08]  /*11420*/  SHFL.BFLY PT, R6, R5, 0x2, 0x1f ;  /* 0x0c401f0005067f89 */ /* 0x000e7000000e0000 */
[----:B------:R-:W2:Y:S08]  /*11430*/  SHFL.BFLY PT, R2, R7, 0x2, 0x1f ;  /* 0x0c401f0007027f89 */ /* 0x000eb000000e0000 */
[----:B------:R-:W-:Y:S08]  /*11440*/  LDSM.16.MT88.4 R164, [R203+0x5900] ;  /* 0x00590000cba4783b */ /* 0x000ff00000004200 */
[----:B------:R-:W0:Y:S01]  /*11450*/  LDGDEPBAR ;  /* 0x00000000000079af */ /* 0x000e220000000000 */
[----:B-1----:R-:W-:Y:S02]  /*11460*/  FMNMX.FTZ R9, R5, R6, !PT ;  /* 0x0000000605097209 */ /* 0x002fe40007810000 */
[----:B--2---:R-:W-:Y:S05]  /*11470*/  FMNMX.FTZ R4, R7, R2, !PT ;  /* 0x0000000207047209 */ /* 0x004fea0007810000 */
        /* <DEDUP_REMOVED lines=300> */
[C---:B------:R-:W-:Y:S01]  /*12740*/  F2FP.BF16.PACK_AB R138, R176.reuse, R177 ;  /* 0x000000b1b08a723e */ /* 0x040fe200000010ff */
        /* <DEDUP_REMOVED lines=58> */
.L_x_139:
        /* <DEDUP_REMOVED lines=10> */
[----:B-1----:R-:W-:Y:S02]  /*12b90*/  FADD.FTZ R5, R6, R5 ;  /* 0x0000000506057221 */ /* 0x002fe40000010000 */
[----:B--2---:R-:W-:-:S03]  /*12ba0*/  FADD.FTZ R0, R0, R7 ;  /* 0x0000000700007221 */ /* 0x004fc60000010000 */
[----:B------:R-:W-:Y:S02]  /*12bb0*/  FSETP.NE.FTZ.AND P1, PT, R5, RZ, PT ;  /* 0x000000ff0500720b */ /* 0x000fe40003f35000 */
[----:B------:R-:W-:-:S11]  /*12bc0*/  FSETP.NE.FTZ.AND P0, PT, R0, RZ, PT ;  /* 0x000000ff0000720b */ /* 0x000fd60003f15000 */
[----:B------:R-:W1:Y:S01]  /*12bd0*/  @P1 MUFU.RCP R4, R5 ;  /* 0x0000000500041308 */ /* 0x000e620000001000 */
[----:B------:R-:W-:Y:S02]  /*12be0*/  @P1 MOV R14, 0x3f317218 ;  /* 0x3f317218000e1802 */ /* 0x000fe40000000f00 */
[----:B------:R-:W-:-:S03]  /*12bf0*/  @P0 MOV R16, 0x3f317218 ;  /* 0x3f31721800100802 */ /* 0x000fc60000000f00 */
[----:B------:R-:W-:Y:S02]  /*12c00*/  @P1 FMUL.FTZ R14, R14, c[0x0][0x2d0] ;  /* 0x0000b4000e0e1a20 */ /* 0x000fe40000410000 */
[----:B------:R-:W2:Y:S08]  /*12c10*/  @P0 MUFU.LG2 R12, R0 ;  /* 0x00000000000c0308 */ /* 0x000eb00000000c00 */
[----:B------:R-:W3:Y:S01]  /*12c20*/  @P1 MUFU.LG2 R5, R5 ;  /* 0x0000000500051308 */ /* 0x000ee20000000c00 */
[----:B-1----:R-:W-:-:S02]  /*12c30*/  FMUL.FTZ R128, R4, R128 ;  /* 0x0000008004807220 */ /* 0x002fc40000410000 */
[C---:B------:R-:W-:Y:S02]  /*12c40*/  FMUL.FTZ R129, R4.reuse, R129 ;  /* 0x0000008104817220 */ /* 0x040fe40000410000 */
[C---:B------:R-:W-:Y:S02]  /*12c50*/  FMUL.FTZ R124, R4.reuse, R124 ;  /* 0x0000007c047c7220 */ /* 0x040fe40000410000 */
[----:B------:R-:W-:Y:S01]  /*12c60*/  FMUL.FTZ R125, R4, R125 ;  /* 0x0000007d047d7220 */ /* 0x000fe20000410000 */
[----:B------:R1:W4:Y:S01]  /*12c70*/  @P0 MUFU.RCP R2, R0 ;  /* 0x0000000000020308 */ /* 0x0003220000001000 */
[----:B--2---:R-:W-:Y:S02]  /*12c80*/  @P0 FMUL.FTZ R15, R12, 0.69314718246459960938 ;  /* 0x3f3172180c0f0820 */ /* 0x004fe40000410000 */
[----:B------:R-:W-:Y:S02]  /*12c90*/  @P0 FMUL.FTZ R12, R16, c[0x0][0x2d0] ;  /* 0x0000b400100c0a20 */ /* 0x000fe40000410000 */
[----:B------:R-:W-:-:S02]  /*12ca0*/  FMUL.FTZ R120, R4, R120 ;  /* 0x0000007804787220 */ /* 0x000fc40000410000 */
[C---:B------:R-:W-:Y:S02]  /*12cb0*/  FMUL.FTZ R121, R4.reuse, R121 ;  /* 0x0000007904797220 */ /* 0x040fe40000410000 */
[----:B---3--:R-:W-:Y:S02]  /*12cc0*/  @P1 FMUL.FTZ R5, R5, 0.69314718246459960938 ;  /* 0x3f31721805051820 */ /* 0x008fe40000410000 */
[C---:B------:R-:W-:Y:S02]  /*12cd0*/  FMUL.FTZ R116, R4.reuse, R116 ;  /* 0x0000007404747220 */ /* 0x040fe40000410000 */
[C---:B------:R-:W-:Y:S02]  /*12ce0*/  FMUL.FTZ R117, R4.reuse, R117 ;  /* 0x0000007504757220 */ /* 0x040fe40000410000 */
[C---:B------:R-:W-:Y:S01]  /*12cf0*/  FMUL.FTZ R112, R4.reuse, R112 ;  /* 0x0000007004707220 */ /* 0x040fe20000410000 */
[----:B-1----:R-:W-:Y:S01]  /*12d00*/  MOV R0, 0xff800000 ;  /* 0xff80000000007802 */ /* 0x002fe20000000f00 */
        /* <DEDUP_REMOVED lines=39> */
[C---:B----4-:R-:W-:Y:S02]  /*12f80*/  FMUL.FTZ R130, R2.reuse, R130 ;  /* 0x0000008202827220 */ /* 0x050fe40000410000 */
        /* <DEDUP_REMOVED lines=49> */
.L_x_91:
[----:B------:R-:W-:Y:S01]  /*132a0*/  ULDC.64 UR4, c[0x0][0x118] ;  /* 0x0000460000047ab9 */ /* 0x000fe20000000a00 */
[----:B------:R-:W-:Y:S01]  /*132b0*/  SHF.R.S32.HI R2, RZ, 0x1f, R207 ;  /* 0x0000001fff027819 */ /* 0x000fe200000114cf */
[----:B------:R-:W-:Y:S05]  /*132c0*/  @P2 BRA `(.L_x_143) ;  /* 0x0000168000002947 */ /* 0x000fea0003800000 */
[----:B------:R-:W1:Y:S01]  /*132d0*/  S2R R3, SR_TID.X ;  /* 0x0000000000037919 */ /* 0x000e620000002100 */
[----:B------:R-:W-:Y:S02]  /*132e0*/  F2FP.BF16.PACK_AB R8, R9, R8 ;  /* 0x000000080908723e */ /* 0x000fe400000010ff */
[----:B------:R-:W-:Y:S01]  /*132f0*/  F2FP.BF16.PACK_AB R6, R7, R6 ;  /* 0x000000060706723e */ /* 0x000fe200000010ff */
[----:B------:R-:W-:Y:S01]  /*13300*/  BAR.SYNC.DEFER_BLOCKING 0x1, 0x100 ;  /* 0x0044000000007b1d */ /* 0x000fe20000010000 */
[----:B------:R-:W-:Y:S01]  /*13310*/  F2FP.BF16.PACK_AB R4, R13, R4 ;  /* 0x000000040d04723e */ /* 0x000fe200000010ff */
[----:B------:R-:W-:Y:S01]  /*13320*/  IMAD.MOV.U32 R13, RZ, RZ, 0x20 ;  /* 0x00000020ff0d7424 */ /* 0x000fe200078e00ff */
[----:B------:R-:W-:-:S02]  /*13330*/  F2FP.BF16.PACK_AB R128, R129, R128 ;  /* 0x000000808180723e */ /* 0x000fc400000010ff */
[----:B------:R-:W-:Y:S02]  /*13340*/  F2FP.BF16.PACK_AB R130, R131, R130 ;  /* 0x000000828382723e */ /* 0x000fe400000010ff */
[----:B------:R-:W-:Y:S02]  /*13350*/  F2FP.BF16.PACK_AB R124, R125, R124 ;  /* 0x0000007c7d7c723e */ /* 0x000fe400000010ff */
[----:B------:R-:W-:Y:S02]  /*13360*/  F2FP.BF16.PACK_AB R126, R127, R126 ;  /* 0x0000007e7f7e723e */ /* 0x000fe400000010ff */
[----:B------:R-:W-:Y:S02]  /*13370*/  F2FP.BF16.PACK_AB R120, R121, R120 ;  /* 0x000000787978723e */ /* 0x000fe400000010ff */
[----:B------:R-:W-:Y:S02]  /*13380*/  F2FP.BF16.PACK_AB R122, R123, R122 ;  /* 0x0000007a7b7a723e */ /* 0x000fe400000010ff */
[----:B------:R-:W-:-:S02]  /*13390*/  F2FP.BF16.PACK_AB R116, R117, R116 ;  /* 0x000000747574723e */ /* 0x000fc400000010ff */
[----:B------:R-:W-:Y:S02]  /*133a0*/  F2FP.BF16.PACK_AB R118, R119, R118 ;  /* 0x000000767776723e */ /* 0x000fe400000010ff */
[----:B------:R-:W-:Y:S02]  /*133b0*/  F2FP.BF16.PACK_AB R112, R113, R112 ;  /* 0x000000707170723e */ /* 0x000fe400000010ff */
[----:B-1----:R-:W-:Y:S02]  /*133c0*/  SHF.R.S32.HI R12, RZ, 0x1f, R3 ;  /* 0x0000001fff0c7819 */ /* 0x002fe40000011403 */
[----:B------:R-:W-:Y:S02]  /*133d0*/  F2FP.BF16.PACK_AB R114, R115, R114 ;  /* 0x000000727372723e */ /* 0x000fe400000010ff */
[----:B------:R-:W-:Y:S02]  /*133e0*/  LEA.HI R5, R12, R3, RZ, 0x2 ;  /* 0x000000030c057211 */ /* 0x000fe400078f10ff */
[----:B------:R-:W-:-:S02]  /*133f0*/  F2FP.BF16.PACK_AB R108, R109, R108 ;  /* 0x0000006c6d6c723e */ /* 0x000fc400000010ff */
[--C-:B------:R-:W-:Y:S02]  /*13400*/  SHF.R.S32.HI R15, RZ, 0x2, R5.reuse ;  /* 0x00000002ff0f7819 */ /* 0x100fe40000011405 */
[----:B------:R-:W-:Y:S02]  /*13410*/  SHF.R.S32.HI R14, RZ, 0x1f, R5 ;  /* 0x0000001fff0e7819 */ /* 0x000fe40000011405 */
[----:B------:R-:W-:Y:S02]  /*13420*/  LOP3.LUT R16, R5, 0xfffffffc, RZ, 0xc0, !PT ;  /* 0xfffffffc05107812 */ /* 0x000fe400078ec0ff */
[----:B------:R-:W-:Y:S02]  /*13430*/  LEA.HI R14, R14, R15, RZ, 0x3 ;  /* 0x0000000f0e0e7211 */ /* 0x000fe400078f18ff */
[----:B------:R-:W-:Y:S01]  /*13440*/  F2FP.BF16.PACK_AB R110, R111, R110 ;  /* 0x0000006e6f6e723e */ /* 0x000fe200000010ff */
[----:B------:R-:W-:Y:S01]  /*13450*/  IMAD.IADD R16, R3, 0x1, -R16 ;  /* 0x0000000103107824 */ /* 0x000fe200078e0a10 */
[----:B------:R-:W-:-:S02]  /*13460*/  LOP3.LUT R14, R14, 0xfffffff8, RZ, 0xc0, !PT ;  /* 0xfffffff80e0e7812 */ /* 0x000fc400078ec0ff */
[----:B------:R-:W-:Y:S02]  /*13470*/  F2FP.BF16.PACK_AB R104, R105, R104 ;  /* 0x000000686968723e */ /* 0x000fe400000010ff */
[----:B------:R-:W-:Y:S01]  /*13480*/  F2FP.BF16.PACK_AB R106, R107, R106 ;  /* 0x0000006a6b6a723e */ /* 0x000fe200000010ff */
[----:B------:R-:W-:Y:S01]  /*13490*/  IMAD.IADD R15, R15, 0x1, -R14 ;  /* 0x000000010f0f7824 */ /* 0x000fe200078e0a0e */
[----:B------:R-:W-:Y:S02]  /*134a0*/  LEA.HI R14, R12, R3, RZ, 0x5 ;  /* 0x000000030c0e7211 */ /* 0x000fe400078f28ff */
[----:B------:R-:W-:Y:S01]  /*134b0*/  F2FP.BF16.PACK_AB R100, R101, R100 ;  /* 0x000000646564723e */ /* 0x000fe200000010ff */
[C---:B------:R-:W-:Y:S01]  /*134c0*/  IMAD.SHL.U32 R17, R15.reuse, 0x40, RZ ;  /* 0x000000400f117824 */ /* 0x040fe200078e00ff */
[----:B------:R-:W-:Y:S02]  /*134d0*/  SHF.R.S32.HI R5, RZ, 0x5, R14 ;  /* 0x00000005ff057819 */ /* 0x000fe4000001140e */
[----:B------:R-:W-:-:S02]  /*134e0*/  LOP3.LUT R19, R15, 0x1, RZ, 0xc0, !PT ;  /* 0x000000010f137812 */ /* 0x000fc400078ec0ff */
[----:B------:R-:W-:Y:S01]  /*134f0*/  LOP3.LUT R17, R17, 0x1c0, RZ, 0xc0, !PT ;  /* 0x000001c011117812 */ /* 0x000fe200078ec0ff */
[----:B------:R-:W-:Y:S01]  /*13500*/  IMAD R18, R5, 0x200, R16 ;  /* 0x0000020005127824 */ /* 0x000fe200078e0210 */
[----:B------:R-:W-:Y:S02]  /*13510*/  ISETP.NE.U32.AND P0, PT, R19, 0x1, PT ;  /* 0x000000011300780c */ /* 0x000fe40003f05070 */
[----:B------:R-:W-:Y:S02]  /*13520*/  LEA.HI R17, R17, R17, RZ, 0x1d ;  /* 0x0000001111117211 */ /* 0x000fe400078fe8ff */
[----:B------:R-:W-:Y:S02]  /*13530*/  R2P PR, R15, 0x6 ;  /* 0x000000060f007804 */ /* 0x000fe40000000000 */
[----:B------:R-:W-:Y:S01]  /*13540*/  F2FP.BF16.PACK_AB R102, R103, R102 ;  /* 0x000000666766723e */ /* 0x000fe200000010ff */
[----:B------:R-:W-:Y:S01]  /*13550*/  IMAD.U32 R17, R18, 0x2, R17 ;  /* 0x0000000212117824 */ /* 0x000fe200078e0011 */
[----:B------:R-:W-:-:S02]  /*13560*/  F2FP.BF16.PACK_AB R36, R37, R36 ;  /* 0x000000242524723e */ /* 0x000fc400000010ff */
[----:B------:R-:W-:Y:S01]  /*13570*/  SEL R18, R13, 0xffffffe0, !P1 ;  /* 0xffffffe00d127807 */ /* 0x000fe20004800000 */
[----:B------:R-:W-:Y:S01]  /*13580*/  IMAD.SHL.U32 R17, R17, 0x2, RZ ;  /* 0x0000000211117824 */ /* 0x000fe200078e00ff */
[----:B------:R-:W-:Y:S02]  /*13590*/  F2FP.BF16.PACK_AB R38, R39, R38 ;  /* 0x000000262726723e */ /* 0x000fe400000010ff */
[----:B------:R-:W-:Y:S01]  /*135a0*/  F2FP.BF16.PACK_AB R40, R41, R40 ;  /* 0x000000282928723e */ /* 0x000fe200000010ff */
[C---:B------:R-:W-:Y:S01]  /*135b0*/  IMAD.IADD R13, R17.reuse, 0x1, R18 ;  /* 0x00000001110d7824 */ /* 0x040fe200078e0212 */
[C---:B------:R-:W-:Y:S01]  /*135c0*/  IADD3 R9, R17.reuse, 0x80, RZ ;  /* 0x0000008011097810 */ /* 0x040fe20007ffe0ff */
[----:B------:R-:W-:Y:S01]  /*135d0*/  STS [R17+0x80], R128 ;  /* 0x0000808011007388 */ /* 0x000fe20000000800 */
[----:B------:R-:W-:Y:S02]  /*135e0*/  IADD3 R7, R17, 0x70, RZ ;  /* 0x0000007011077810 */ /* 0x000fe40007ffe0ff */
[----:B------:R-:W-:Y:S01]  /*135f0*/  @P0 IADD3 R7, R9, 0x10, RZ ;  /* 0x0000001009070810 */ /* 0x000fe20007ffe0ff */
[----:B------:R-:W-:Y:S01]  /*13600*/  IMAD.MOV.U32 R9, RZ, RZ, 0x40 ;  /* 0x00000040ff097424 */ /* 0x000fe200078e00ff */
[----:B------:R-:W-:Y:S01]  /*13610*/  STS [R17+0x480], R130 ;  /* 0x0004808211007388 */ /* 0x000fe20000000800 */
[----:B------:R-:W-:-:S02]  /*13620*/  F2FP.BF16.PACK_AB R42, R43, R42 ;  /* 0x0000002a2b2a723e */ /* 0x000fc400000010ff */
[----:B------:R-:W-:Y:S01]  /*13630*/  F2FP.BF16.PACK_AB R44, R45, R44 ;  /* 0x0000002c2d2c723e */ /* 0x000fe200000010ff */
[----:B------:R-:W-:Y:S01]  /*13640*/  STS [R7], R124 ;  /* 0x0000007c07007388 */ /* 0x000fe20000000800 */
[----:B------:R-:W-:Y:S01]  /*13650*/  SEL R20, R9, 0xffffffc0, !P2 ;  /* 0xffffffc009147807 */ /* 0x000fe20005000000 */
[--C-:B------:R-:W-:Y:S01]  /*13660*/  IMAD.IADD R9, R18, 0x1, R7.reuse ;  /* 0x0000000112097824 */ /* 0x100fe200078e0207 */
[----:B------:R-:W-:Y:S01]  /*13670*/  F2FP.BF16.PACK_AB R46, R47, R46 ;  /* 0x0000002e2f2e723e */ /* 0x000fe200000010ff */
[----:B------:R-:W-:Y:S01]  /*13680*/  STS [R7+0x400], R126 ;  /* 0x0004007e07007388 */ /* 0x000fe20000000800 */
[----:B------:R-:W-:Y:S01]  /*13690*/  F2FP.BF16.PACK_AB R48, R49, R48 ;  /* 0x000000303130723e */ /* 0x000fe200000010ff */
[--C-:B------:R-:W-:Y:S01]  /*136a0*/  IMAD.IADD R15, R17, 0x1, R20.reuse ;  /* 0x00000001110f7824 */ /* 0x100fe200078e0214 */
[----:B------:R-:W-:Y:S01]  /*136b0*/  F2FP.BF16.PACK_AB R50, R51, R50 ;  /* 0x000000323332723e */ /* 0x000fe200000010ff */
[C---:B------:R-:W-:Y:S01]  /*136c0*/  IMAD.IADD R19, R20.reuse, 0x1, R7 ;  /* 0x0000000114137824 */ /* 0x040fe200078e0207 */
[----:B------:R-:W-:Y:S01]  /*136d0*/  STS [R13+0x80], R120 ;  /* 0x000080780d007388 */ /* 0x000fe20000000800 */
[----:B------:R-:W-:Y:S01]  /*136e0*/  IMAD.IADD R21, R20, 0x1, R13 ;  /* 0x0000000114157824 */ /* 0x000fe200078e020d */
[----:B------:R-:W-:Y:S01]  /*136f0*/  F2FP.BF16.PACK_AB R52, R53, R52 ;  /* 0x000000343534723e */ /* 0x000fe200000010ff */
[----:B------:R-:W-:Y:S01]  /*13700*/  IMAD.IADD R23, R9, 0x1, R20 ;  /* 0x0000000109177824 */ /* 0x000fe200078e0214 */
[----:B------:R-:W-:Y:S01]  /*13710*/  STS [R13+0x480], R122 ;  /* 0x0004807a0d007388 */ /* 0x000fe20000000800 */
[----:B------:R-:W-:Y:S01]  /*13720*/  F2FP.BF16.PACK_AB R54, R55, R54 ;  /* 0x000000363736723e */ /* 0x000fe200000010ff */
[----:B------:R-:W-:Y:S01]  /*13730*/  IMAD.MOV.U32 R18, RZ, RZ, 0x4 ;  /* 0x00000004ff127424 */ /* 0x000fe200078e00ff */
[----:B------:R-:W-:Y:S01]  /*13740*/  F2FP.BF16.PACK_AB R56, R57, R56 ;  /* 0x000000383938723e */ /* 0x000fe200000010ff */
[----:B------:R-:W-:Y:S01]  /*13750*/  STS [R9], R116 ;  /* 0x0000007409007388 */ /* 0x000fe20000000800 */
[----:B------:R-:W-:Y:S01]  /*13760*/  F2FP.BF16.PACK_AB R58, R59, R58 ;  /* 0x0000003a3b3a723e */ /* 0x000fe200000010ff */
[----:B------:R-:W-:Y:S01]  /*13770*/  IMAD.WIDE R24, R209, R18, c[0x0][0x500] ;  /* 0x00014000d1187625 */ /* 0x000fe200078e0212 */
[----:B------:R-:W-:Y:S01]  /*13780*/  F2FP.BF16.PACK_AB R60, R61, R60 ;  /* 0x0000003c3d3c723e */ /* 0x000fe200000010ff */
[----:B------:R-:W-:Y:S01]  /*13790*/  STS [R9+0x400], R118 ;  /* 0x0004007609007388 */ /* 0x000fe20000000800 */
[----:B------:R-:W-:-:S02]  /*137a0*/  F2FP.BF16.PACK_AB R62, R63, R62 ;  /* 0x0000003e3f3e723e */ /* 0x000fc400000010ff */
[----:B------:R-:W-:Y:S01]  /*137b0*/  F2FP.BF16.PACK_AB R64, R65, R64 ;  /* 0x000000404140723e */ /* 0x000fe200000010ff */
[----:B------:R-:W-:Y:S01]  /*137c0*/  STS [R15+0x80], R112 ;  /* 0x000080700f007388 */ /* 0x000fe20000000800 */
[----:B------:R-:W-:Y:S02]  /*137d0*/  F2FP.BF16.PACK_AB R66, R67, R66 ;  /* 0x000000424342723e */ /* 0x000fe400000010ff */
[----:B------:R-:W-:Y:S01]  /*137e0*/  F2FP.BF16.PACK_AB R68, R69, R68 ;  /* 0x000000444544723e */ /* 0x000fe200000010ff */
[----:B------:R-:W-:Y:S01]  /*137f0*/  STS [R15+0x480], R114 ;  /* 0x000480720f007388 */ /* 0x000fe20000000800 */
[----:B------:R-:W-:Y:S02]  /*13800*/  F2FP.BF16.PACK_AB R70, R71, R70 ;  /* 0x000000464746723e */ /* 0x000fe400000010ff */
[----:B------:R-:W-:Y:S01]  /*13810*/  F2FP.BF16.PACK_AB R72, R73, R72 ;  /* 0x000000484948723e */ /* 0x000fe200000010ff */
[----:B------:R-:W-:Y:S01]  /*13820*/  STS [R19], R108 ;  /* 0x0000006c13007388 */ /* 0x000fe20000000800 */
        /* <DEDUP_REMOVED lines=15> */
[----:B------:R-:W-:Y:S02]  /*13920*/  ISETP.NE.U32.AND P1, PT, RZ, c[0x0][0x508], PT ;  /* 0x00014200ff007a0c */ /* 0x000fe40003f25070 */
[----:B------:R-:W-:Y:S01]  /*13930*/  ISETP.NE.U32.AND P0, PT, RZ, c[0x0][0x500], PT ;  /* 0x00014000ff007a0c */ /* 0x000fe20003f05070 */
[----:B------:R-:W-:Y:S01]  /*13940*/  STS [R17+0x4080], R36 ;  /* 0x0040802411007388 */ /* 0x000fe20000000800 */
[----:B------:R-:W-:-:S02]  /*13950*/  ISETP.NE.AND.EX P1, PT, RZ, c[0x0][0x50c], PT, P1 ;  /* 0x00014300ff007a0c */ /* 0x000fc40003f25310 */
[----:B------:R-:W-:Y:S01]  /*13960*/  ISETP.NE.AND.EX P0, PT, RZ, c[0x0][0x504], PT, P0 ;  /* 0x00014100ff007a0c */ /* 0x000fe20003f05300 */
        /* <DEDUP_REMOVED lines=25> */
[----:B------:R2:W-:Y:S04]  /*13b00*/  STS [R19+0x8000], R8 ;  /* 0x0080000813007388 */ /* 0x0005e80000000800 */
[----:B------:R2:W-:Y:S04]  /*13b10*/  STS [R19+0x8400], R90 ;  /* 0x0084005a13007388 */ /* 0x0005e80000000800 */
[----:B------:R2:W-:Y:S04]  /*13b20*/  STS [R21+0x8080], R92 ;  /* 0x0080805c15007388 */ /* 0x0005e80000000800 */
[----:B------:R2:W-:Y:S04]  /*13b30*/  STS [R21+0x8480], R94 ;  /* 0x0084805e15007388 */ /* 0x0005e80000000800 */
[----:B------:R2:W-:Y:S04]  /*13b40*/  STS [R23+0x8000], R96 ;  /* 0x0080006017007388 */ /* 0x0005e80000000800 */
[----:B------:R2:W-:Y:S04]  /*13b50*/  STS [R23+0x8400], R98 ;  /* 0x0084006217007388 */ /* 0x0005e80000000800 */
[----:B------:R-:W-:Y:S01]  /*13b60*/  BAR.SYNC.DEFER_BLOCKING 0x1, 0x100 ;  /* 0x0044000000007b1d */ /* 0x000fe20000010000 */
[----:B-1----:R-:W-:-:S02]  /*13b70*/  IMAD.MOV.U32 R4, RZ, RZ, c[0x0][0x388] ;  /* 0x0000e200ff047624 */ /* 0x002fc400078e00ff */
[----:B------:R-:W-:-:S03]  /*13b80*/  @P1 IMAD.WIDE R26, R209, R18, c[0x0][0x508] ;  /* 0x00014200d11a1625 */ /* 0x000fc600078e0212 */
[----:B------:R-:W3:Y:S04]  /*13b90*/  @P0 LDG.E R9, [R24.64] ;  /* 0x0000000418090981 */ /* 0x000ee8000c1e1900 */
[----:B------:R2:W5:Y:S01]  /*13ba0*/  @P1 LDG.E R4, [R26.64] ;  /* 0x000000041a041981 */ /* 0x000562000c1e1900 */
[----:B------:R-:W-:Y:S02]  /*13bb0*/  CS2R R6, SRZ ;  /* 0x0000000000067805 */ /* 0x000fe4000001ff00 */
[--C-:B---3--:R-:W-:Y:S01]  /*13bc0*/  @P0 SHF.R.S32.HI R7, RZ, 0x1f, R9.reuse ;  /* 0x0000001fff070819 */ /* 0x108fe20000011409 */
[----:B------:R-:W-:Y:S01]  /*13bd0*/  @P0 IMAD.MOV.U32 R6, RZ, RZ, R9 ;  /* 0x000000ffff060224 */ /* 0x000fe200078e0009 */
[----:B------:R-:W-:Y:S05]  /*13be0*/  @P1 BRA `(.L_x_144) ;  /* 0x0000004000001947 */ /* 0x000fea0003800000 */
[----:B--2---:R-:W-:Y:S05]  /*13bf0*/  @!P0 BRA `(.L_x_144) ;  /* 0x0000003000008947 */ /* 0x004fea0003800000 */
[----:B-----5:R-:W2:Y:S04]  /*13c00*/  LDG.E R4, [R24.64] ;  /* 0x0000000418047981 */ /* 0x020ea8000c1e1900 */
[----:B------:R-:W2:Y:S02]  /*13c10*/  LDG.E R9, [R24.64+0x4] ;  /* 0x0000040418097981 */ /* 0x000ea4000c1e1900 */
[----:B--2---:R-:W-:-:S02]  /*13c20*/  IADD3 R4, -R4, R9, RZ ;  /* 0x0000000904047210 */ /* 0x004fc40007ffe1ff */
.L_x_144:
[----:B--2---:R-:W-:Y:S01]  /*13c30*/  LOP3.LUT R8, R14, 0xffffffe0, RZ, 0xc0, !PT ;  /* 0xffffffe00e087812 */ /* 0x004fe200078ec0ff */
[----:B------:R-:W1:Y:S01]  /*13c40*/  S2R R54, SR_CTAID.X ;  /* 0x0000000000367919 */ /* 0x000e620000002500 */
[----:B------:R-:W-:Y:S01]  /*13c50*/  SHF.R.S32.HI R14, RZ, 0x1f, R5 ;  /* 0x0000001fff0e7819 */ /* 0x000fe20000011405 */
[----:B------:R-:W-:Y:S01]  /*13c60*/  IMAD.MOV.U32 R11, RZ, RZ, c[0x0][0x4e8] ;  /* 0x00013a00ff0b7624 */ /* 0x000fe200078e00ff */
[----:B------:R-:W-:Y:S01]  /*13c70*/  LEA.HI R13, R16, R16, RZ, 0x1 ;  /* 0x00000010100d7211 */ /* 0x000fe200078f08ff */
[----:B------:R-:W-:Y:S01]  /*13c80*/  IMAD.IADD R9, R3, 0x1, -R8 ;  /* 0x0000000103097824 */ /* 0x000fe200078e0a08 */
[----:B------:R-:W-:Y:S01]  /*13c90*/  LEA.HI R14, R14, R5, RZ, 0x3 ;  /* 0x000000050e0e7211 */ /* 0x000fe200078f18ff */
[----:B------:R-:W-:Y:S01]  /*13ca0*/  IMAD.MOV.U32 R19, RZ, RZ, R7 ;  /* 0x000000ffff137224 */ /* 0x000fe200078e0007 */
[----:B------:R-:W-:Y:S01]  /*13cb0*/  LOP3.LUT R13, R13, 0x1ffffffe, RZ, 0xc0, !PT ;  /* 0x1ffffffe0d0d7812 */ /* 0x000fe200078ec0ff */
[----:B------:R-:W-:Y:S01]  /*13cc0*/  IMAD R15, R7, c[0x0][0x3a0], RZ ;  /* 0x0000e800070f7a24 */ /* 0x000fe200078e02ff */
[----:B------:R-:W-:Y:S01]  /*13cd0*/  SHF.R.S32.HI R8, RZ, 0x1f, R9 ;  /* 0x0000001fff087819 */ /* 0x000fe20000011409 */
[----:B------:R-:W-:Y:S01]  /*13ce0*/  BSSY B0, `(.L_x_145) ;  /* 0x000007e000007945 */ /* 0x000fe20003800000 */
[----:B------:R-:W-:Y:S01]  /*13cf0*/  LOP3.LUT R14, R14, 0xffffff8, RZ, 0xc0, !PT ;  /* 0x0ffffff80e0e7812 */ /* 0x000fe200078ec0ff */
[----:B------:R-:W-:Y:S01]  /*13d00*/  IMAD.IADD R16, R16, 0x1, -R13 ;  /* 0x0000000110107824 */ /* 0x000fe200078e0a0d */
[----:B------:R-:W-:Y:S01]  /*13d10*/  LEA.HI R8, R8, R9, RZ, 0x2 ;  /* 0x0000000908087211 */ /* 0x000fe200078f10ff */
[----:B------:R-:W-:Y:S01]  /*13d20*/  IMAD R7, R6, c[0x0][0x3a4], R15 ;  /* 0x0000e90006077a24 */ /* 0x000fe200078e020f */
[----:B------:R-:W-:Y:S01]  /*13d30*/  IADD3 R5, -R14, R5, RZ ;  /* 0x000000050e057210 */ /* 0x000fe20007ffe1ff */
[----:B------:R-:W-:Y:S01]  /*13d40*/  IMAD.WIDE.U32 R14, R6, c[0x0][0x3a0], RZ ;  /* 0x0000e800060e7a25 */ /* 0x000fe200078e00ff */
[----:B------:R-:W-:-:S02]  /*13d50*/  SHF.R.S32.HI R8, RZ, 0x2, R8 ;  /* 0x00000002ff087819 */ /* 0x000fc40000011408 */
[----:B------:R-:W-:Y:S02]  /*13d60*/  ISETP.NE.AND P1, PT, R11, 0x1, PT ;  /* 0x000000010b00780c */ /* 0x000fe40003f25270 */
[----:B------:R-:W-:Y:S01]  /*13d70*/  MOV R18, R6 ;  /* 0x0000000600127202 */ /* 0x000fe20000000f00 */
[----:B------:R-:W-:Y:S01]  /*13d80*/  IMAD R5, R5, 0x10, R8 ;  /* 0x0000001005057824 */ /* 0x000fe200078e0208 */
[----:B------:R-:W-:Y:S01]  /*13d90*/  LOP3.LUT P2, RZ, R9, 0x3, RZ, 0xc0, !PT ;  /* 0x0000000309ff7812 */ /* 0x000fe2000784c0ff */
[----:B------:R-:W-:Y:S01]  /*13da0*/  IMAD R8, R2, c[0x0][0x490], RZ ;  /* 0x0001240002087a24 */ /* 0x000fe200078e02ff */
[----:B------:R-:W-:Y:S01]  /*13db0*/  LEA.HI R9, R12, R3, RZ, 0x3 ;  /* 0x000000030c097211 */ /* 0x000fe200078f18ff */
[----:B------:R-:W-:Y:S01]  /*13dc0*/  IMAD R13, R16, 0x8, R5 ;  /* 0x00000008100d7824 */ /* 0x000fe200078e0205 */
[----:B------:R-:W-:Y:S01]  /*13dd0*/  IADD3 R15, R15, R7, RZ ;  /* 0x000000070f0f7210 */ /* 0x000fe20007ffe0ff */
[----:B------:R-:W-:Y:S01]  /*13de0*/  IMAD R11, R207, c[0x0][0x494], R8 ;  /* 0x00012500cf0b7a24 */ /* 0x000fe200078e0208 */
[----:B------:R-:W-:Y:S01]  /*13df0*/  LOP3.LUT R6, R9, 0xfffffff8, RZ, 0xc0, !PT ;  /* 0xfffffff809067812 */ /* 0x000fe200078ec0ff */
[----:B------:R-:W-:Y:S01]  /*13e00*/  IMAD.WIDE.U32 R18, R207, c[0x0][0x490], R18 ;  /* 0x00012400cf127a25 */ /* 0x000fe200078e0012 */
[----:B-1----:R-:W-:-:S02]  /*13e10*/  LEA R8, R54, R13, 0x7 ;  /* 0x0000000d36087211 */ /* 0x002fc400078e38ff */
[----:B------:R-:W-:Y:S01]  /*13e20*/  LEA.HI R12, R12, R3, RZ, 0x6 ;  /* 0x000000030c0c7211 */ /* 0x000fe200078f30ff */
[----:B------:R-:W-:Y:S01]  /*13e30*/  IMAD.IADD R19, R19, 0x1, R11 ;  /* 0x0000000113137824 */ /* 0x000fe200078e020b */
[----:B------:R-:W-:Y:S01]  /*13e40*/  SHF.R.S32.HI R9, RZ, 0x3, R9 ;  /* 0x00000003ff097819 */ /* 0x000fe20000011409 */
[----:B------:R-:W-:-:S04]  /*13e50*/  @P1 IMAD.HI.U32 R11, R8, c[0x0][0x4ec], RZ ;  /* 0x00013b00080b1a27 */ /* 0x000fc800078e00ff */
[----:B------:R-:W-:Y:S01]  /*13e60*/  IMAD.IADD R6, R3, 0x1, -R6 ;  /* 0x0000000103067824 */ /* 0x000fe200078e0a06 */
[----:B------:R-:W-:Y:S01]  /*13e70*/  SHF.R.S32.HI R3, RZ, 0x1f, R209 ;  /* 0x0000001fff037819 */ /* 0x000fe200000114d1 */
[----:B------:R-:W-:Y:S01]  /*13e80*/  IMAD.MOV.U32 R7, RZ, RZ, R8 ;  /* 0x000000ffff077224 */ /* 0x000fe200078e0008 */
[----:B------:R-:W-:Y:S01]  /*13e90*/  @P1 SHF.R.U32.HI R7, RZ, c[0x0][0x4f0], R11 ;  /* 0x00013c00ff071a19 */ /* 0x000fe2000001160b */
[----:B------:R-:W-:Y:S01]  /*13ea0*/  IMAD R2, R2, c[0x0][0x3e8], RZ ;  /* 0x0000fa0002027a24 */ /* 0x000fe200078e02ff */
[----:B------:R-:W-:Y:S01]  /*13eb0*/  SEL R209, R209, RZ, !P0 ;  /* 0x000000ffd1d17207 */ /* 0x000fe20004000000 */
[----:B------:R-:W-:Y:S01]  /*13ec0*/  IMAD.WIDE.U32 R14, R207, c[0x0][0x3e8], R14 ;  /* 0x0000fa00cf0e7a25 */ /* 0x000fe200078e000e */
[----:B------:R-:W-:Y:S02]  /*13ed0*/  SEL R3, R3, RZ, !P0 ;  /* 0x000000ff03037207 */ /* 0x000fe40004000000 */
[----:B------:R-:W-:Y:S01]  /*13ee0*/  LEA R13, R6, R9, 0x5 ;  /* 0x00000009060d7211 */ /* 0x000fe200078e28ff */
[----:B------:R-:W-:-:S02]  /*13ef0*/  IMAD.MOV R11, RZ, RZ, -R7 ;  /* 0x000000ffff0b7224 */ /* 0x000fc400078e0a07 */
[----:B------:R-:W-:-:S04]  /*13f00*/  IMAD.WIDE.U32 R18, R209, c[0x0][0x498], R18 ;  /* 0x00012600d1127a25 */ /* 0x000fc800078e0012 */
[----:B------:R-:W-:Y:S01]  /*13f10*/  IMAD R11, R11, c[0x0][0x4e8], R8 ;  /* 0x00013a000b0b7a24 */ /* 0x000fe200078e0208 */
[----:B------:R-:W-:Y:S01]  /*13f20*/  IADD3 R20, P0, R7, R18, RZ ;  /* 0x0000001207147210 */ /* 0x000fe20007f1e0ff */
[----:B------:R-:W-:Y:S02]  /*13f30*/  IMAD R16, R3, c[0x0][0x498], RZ ;  /* 0x0001260003107a24 */ /* 0x000fe400078e02ff */
[----:B------:R-:W-:Y:S01]  /*13f40*/  IMAD R8, R54, 0x80, R13 ;  /* 0x0000008036087824 */ /* 0x000fe200078e020d */
[----:B------:R-:W-:Y:S01]  /*13f50*/  SHF.R.S32.HI R18, RZ, 0x1f, R11 ;  /* 0x0000001fff127819 */ /* 0x000fe2000001140b */
[----:B------:R-:W-:Y:S01]  /*13f60*/  IMAD R13, R209, c[0x0][0x49c], R16 ;  /* 0x00012700d10d7a24 */ /* 0x000fe200078e0210 */
[----:B------:R-:W-:Y:S01]  /*13f70*/  SHF.R.S32.HI R16, RZ, 0x1f, R7 ;  /* 0x0000001fff107819 */ /* 0x000fe20000011407 */
[----:B------:R-:W-:Y:S02]  /*13f80*/  IMAD R17, R207, c[0x0][0x3ec], R2 ;  /* 0x0000fb00cf117a24 */ /* 0x000fe400078e0202 */
[----:B------:R-:W-:Y:S01]  /*13f90*/  IMAD.SHL.U32 R2, R9, 0x40, RZ ;  /* 0x0000004009027824 */ /* 0x000fe200078e00ff */
[----:B------:R-:W-:Y:S01]  /*13fa0*/  IADD3.X R21, R16, R19, R13, P0, !PT ;  /* 0x0000001310157210 */ /* 0x000fe200007fe40d */
[----:B------:R-:W-:Y:S01]  /*13fb0*/  IMAD R18, R18, c[0x0][0x488], RZ ;  /* 0x0001220012127a24 */ /* 0x000fe200078e02ff */
[----:B------:R-:W-:Y:S01]  /*13fc0*/  IADD3 R15, R15, R17, RZ ;  /* 0x000000110f0f7210 */ /* 0x000fe20007ffe0ff */
[----:B------:R-:W-:Y:S01]  /*13fd0*/  @P1 IMAD.HI.U32 R17, R8, c[0x0][0x4ec], RZ ;  /* 0x00013b0008111a27 */ /* 0x000fe200078e00ff */
[----:B------:R-:W-:-:S03]  /*13fe0*/  LOP3.LUT R13, R2, 0x1c0, RZ, 0xc0, !PT ;  /* 0x000001c0020d7812 */ /* 0x000fc600078ec0ff */
[----:B------:R-:W-:Y:S02]  /*13ff0*/  IMAD.SHL.U32 R2, R6, 0x8, RZ ;  /* 0x0000000806027824 */ /* 0x000fe400078e00ff */
[----:B------:R-:W-:-:S03]  /*14000*/  IMAD.WIDE.U32 R20, R11, c[0x0][0x488], R20 ;  /* 0x000122000b147a25 */ /* 0x000fc600078e0014 */
[----:B------:R-:W-:Y:S01]  /*14010*/  LOP3.LUT R16, R13, 0x38, R2, 0xf8, !PT ;  /* 0x000000380d107812 */ /* 0x000fe200078ef802 */
[----:B------:R-:W-:Y:S01]  /*14020*/  IMAD R18, R11, c[0x0][0x48c], R18 ;  /* 0x000123000b127a24 */ /* 0x000fe200078e0212 */
[C---:B------:R-:W-:Y:S01]  /*14030*/  LEA R11, P0, R20.reuse, c[0x0][0x450], 0x2 ;  /* 0x00011400140b7a11 */ /* 0x040fe200078010ff */
[----:B------:R-:W-:Y:S01]  /*14040*/  IMAD R6, R3, c[0x0][0x3f0], RZ ;  /* 0x0000fc0003067a24 */ /* 0x000fe200078e02ff */
[----:B------:R-:W-:Y:S01]  /*14050*/  SHF.R.U32.HI R3, RZ, 0x3, R13 ;  /* 0x00000003ff037819 */ /* 0x000fe2000001160d */
[----:B------:R-:W-:Y:S01]  /*14060*/  IMAD.MOV.U32 R7, RZ, RZ, R8 ;  /* 0x000000ffff077224 */ /* 0x000fe200078e0008 */
[----:B------:R-:W-:Y:S01]  /*14070*/  IADD3 R13, R21, R18, RZ ;  /* 0x00000012150d7210 */ /* 0x000fe20007ffe0ff */
[C---:B------:R-:W-:Y:S01]  /*14080*/  IMAD R6, R209.reuse, c[0x0][0x3f4], R6 ;  /* 0x0000fd00d1067a24 */ /* 0x040fe200078e0206 */
[----:B------:R-:W-:Y:S01]  /*14090*/  @P1 SHF.R.U32.HI R7, RZ, c[0x0][0x4f0], R17 ;  /* 0x00013c00ff071a19 */ /* 0x000fe20000011611 */
[----:B------:R-:W-:Y:S01]  /*140a0*/  IMAD.WIDE.U32 R14, R209, c[0x0][0x3f0], R14 ;  /* 0x0000fc00d10e7a25 */ /* 0x000fe200078e000e */
[----:B------:R-:W-:Y:S01]  /*140b0*/  LEA.HI.X R13, R20, c[0x0][0x454], R13, 0x2, P0 ;  /* 0x00011500140d7a11 */ /* 0x000fe200000f140d */
[----:B------:R-:W-:Y:S01]  /*140c0*/  SHFL.IDX PT, R32, R11, RZ, 0x1c1f ;  /* 0x001c1fff0b207589 */ /* 0x000fe200000e0000 */
[----:B------:R-:W-:Y:S01]  /*140d0*/  LOP3.LUT R16, R16, R3, RZ, 0x3c, !PT ;  /* 0x0000000310107212 */ /* 0x000fe200078e3cff */
[--C-:B------:R-:W-:Y:S01]  /*140e0*/  IMAD.MOV R3, RZ, RZ, -R7.reuse ;  /* 0x000000ffff037224 */ /* 0x100fe200078e0a07 */
[----:B------:R-:W-:Y:S01]  /*140f0*/  IADD3 R15, R15, R6, RZ ;  /* 0x000000060f0f7210 */ /* 0x000fe20007ffe0ff */
[----:B------:R-:W1:Y:S01]  /*14100*/  SHFL.IDX PT, R33, R13, RZ, 0x1c1f ;  /* 0x001c1fff0d217589 */ /* 0x000e6200000e0000 */
[----:B------:R-:W-:Y:S01]  /*14110*/  SHF.R.S32.HI R17, RZ, 0x1f, R7 ;  /* 0x0000001fff117819 */ /* 0x000fe20000011407 */
[C---:B------:R-:W-:Y:S01]  /*14120*/  IMAD R6, R54.reuse, 0x80, R5 ;  /* 0x0000008036067824 */ /* 0x040fe200078e0205 */
[----:B------:R-:W-:Y:S01]  /*14130*/  LEA R54, R54, R9, 0x7 ;  /* 0x0000000936367211 */ /* 0x000fe200078e38ff */
[----:B------:R-:W-:Y:S01]  /*14140*/  SHFL.IDX PT, R34, R11, 0x1, 0x1c1f ;  /* 0x003c1f000b227f89 */ /* 0x000fe200000e0000 */
[----:B------:R-:W-:-:S02]  /*14150*/  IMAD R56, R3, c[0x0][0x4e8], R8 ;  /* 0x00013a0003387a24 */ /* 0x000fc400078e0208 */
[----:B-----5:R-:W-:Y:S01]  /*14160*/  IMAD R3, R4, c[0x0][0x4e8], RZ ;  /* 0x00013a0004037a24 */ /* 0x020fe200078e02ff */
[----:B------:R-:W2:Y:S01]  /*14170*/  SHFL.IDX PT, R35, R13, 0x1, 0x1c1f ;  /* 0x003c1f000d237f89 */ /* 0x000ea200000e0000 */
[----:B------:R-:W-:Y:S01]  /*14180*/  IMAD R8, R17, c[0x0][0x3e0], RZ ;  /* 0x0000f80011087a24 */ /* 0x000fe200078e02ff */
[C---:B------:R-:W-:Y:S01]  /*14190*/  IADD3 R4, R6.reuse, 0x8, RZ ;  /* 0x0000000806047810 */ /* 0x040fe20007ffe0ff */
[C---:B------:R-:W-:Y:S01]  /*141a0*/  IMAD.WIDE.U32 R14, R7.reuse, c[0x0][0x3e0], R14 ;  /* 0x0000f800070e7a25 */ /* 0x040fe200078e000e */
[-C--:B------:R-:W-:Y:S02]  /*141b0*/  ISETP.GE.OR P1, PT, R6, R3.reuse, P2 ;  /* 0x000000030600720c */ /* 0x080fe40001726670 */
[----:B------:R-:W-:Y:S01]  /*141c0*/  ISETP.GE.OR P0, PT, R4, R3, P2 ;  /* 0x000000030400720c */ /* 0x000fe20001706670 */
[----:B------:R-:W-:Y:S01]  /*141d0*/  IMAD R8, R7, c[0x0][0x3e4], R8 ;  /* 0x0000f90007087a24 */ /* 0x000fe200078e0208 */
[----:B------:R-:W-:Y:S02]  /*141e0*/  SHF.L.U32 R7, R12, 0x3, RZ ;  /* 0x000000030c077819 */ /* 0x000fe400000006ff */
[----:B------:R-:W-:Y:S01]  /*141f0*/  SHF.R.S32.HI R5, RZ, 0x1f, R56 ;  /* 0x0000001fff057819 */ /* 0x000fe20000011438 */
[----:B------:R-:W-:Y:S01]  /*14200*/  IMAD.IADD R15, R15, 0x1, R8 ;  /* 0x000000010f0f7824 */ /* 0x000fe200078e0208 */
[----:B------:R-:W-:-:S03]  /*14210*/  LOP3.LUT R7, R16, 0x7ffffe00, R7, 0xf8, !PT ;  /* 0x7ffffe0010077812 */ /* 0x000fc600078ef807 */
[----:B------:R-:W-:Y:S01]  /*14220*/  IMAD R5, R5, c[0x0][0x3d8], RZ ;  /* 0x0000f60005057a24 */ /* 0x000fe200078e02ff */
[----:B------:R-:W-:Y:S01]  /*14230*/  SHF.L.U32 R58, R7, 0x1, RZ ;  /* 0x00000001073a7819 */ /* 0x000fe200000006ff */
[----:B-1----:R1:W-:Y:S02]  /*14240*/  @!P1 ST.E [R32.64], R0 ;  /* 0x0000000020009985 */ /* 0x0023e4000c101904 */
[C---:B------:R-:W-:Y:S02]  /*14250*/  IMAD R8, R56.reuse, c[0x0][0x3dc], R5 ;  /* 0x0000f70038087a24 */ /* 0x040fe400078e0205 */
[----:B------:R-:W-:Y:S01]  /*14260*/  IMAD.WIDE.U32 R56, R56, c[0x0][0x3d8], R14 ;  /* 0x0000f60038387a25 */ /* 0x000fe200078e000e */
[----:B--2---:R1:W-:Y:S03]  /*14270*/  @!P0 ST.E [R34.64], R10 ;  /* 0x0000000a22008985 */ /* 0x0043e6000c101904 */
[----:B------:R-:W-:Y:S01]  /*14280*/  IMAD.IADD R8, R57, 0x1, R8 ;  /* 0x0000000139087824 */ /* 0x000fe200078e0208 */
[C---:B------:R-:W-:Y:S01]  /*14290*/  LEA R57, P0, R56.reuse, c[0x0][0x380], 0x1 ;  /* 0x0000e00038397a11 */ /* 0x040fe200078008ff */
[----:B------:R1:W2:Y:S03]  /*142a0*/  LDS.128 R44, [R58+0x1080] ;  /* 0x001080003a2c7984 */ /* 0x0002a60000000c00 */
[----:B------:R-:W-:Y:S01]  /*142b0*/  LEA.HI.X R56, R56, c[0x0][0x384], R8, 0x1, P0 ;  /* 0x0000e10038387a11 */ /* 0x000fe200000f0c08 */
[----:B------:R1:W3:Y:S01]  /*142c0*/  LDS.128 R40, [R58+0x2080] ;  /* 0x002080003a287984 */ /* 0x0002e20000000c00 */
[----:B------:R-:W-:-:S03]  /*142d0*/  ISETP.GE.AND P0, PT, R54, R3, PT ;  /* 0x000000033600720c */ /* 0x000fc60003f06270 */
        /* <DEDUP_REMOVED lines=10> */
[----:B--2---:R-:W2:Y:S01]  /*14380*/  LDS.128 R48, [R58+0x80] ;  /* 0x000080003a307984 */ /* 0x004ea20000000c00 */
[----:B------:R-:W-:-:S02]  /*14390*/  IADD3 R55, R2, 0x40, RZ ;  /* 0x0000004002377810 */ /* 0x000fc40007ffe0ff */
[C---:B------:R-:W-:Y:S01]  /*143a0*/  IADD3 R53, R2.reuse, 0x80, RZ ;  /* 0x0000008002357810 */ /* 0x040fe20007ffe0ff */
[----:B-1----:R-:W1:Y:S01]  /*143b0*/  LDS.128 R32, [R58+0x4080] ;  /* 0x004080003a207984 */ /* 0x002e620000000c00 */
        /* <DEDUP_REMOVED lines=13> */
[----:B--2---:R2:W-:Y:S04]  /*14490*/  @!P2 ST.E.128 [R58.64], R48 ;  /* 0x000000303a00a985 */ /* 0x0045e8000c101d04 */
[----:B-1----:R2:W-:Y:S04]  /*144a0*/  @!P1 ST.E.128 [R52.64], R32 ;  /* 0x0000002034009985 */ /* 0x0025e8000c101d04 */
[----:B----4-:R2:W-:Y:S02]  /*144b0*/  @!P0 ST.E.128 [R60.64], R8 ;  /* 0x000000083c008985 */ /* 0x0105e4000c101d04 */
.L_x_146:
[----:B--2---:R-:W-:Y:S05]  /*144c0*/  BSYNC B0 ;  /* 0x0000000000007941 */ /* 0x004fea0003800000 */
.L_x_145:
[----:B-1----:R-:W-:Y:S01]  /*144d0*/  IADD3 R0, R54, 0x20, RZ ;  /* 0x0000002036007810 */ /* 0x002fe20007ffe0ff */
[----:B------:R1:W2:Y:S01]  /*144e0*/  SHFL.IDX PT, R33, R56, 0x1, 0x181f ;  /* 0x00381f0038217f89 */ /* 0x0002a200000e0000 */
[----:B------:R-:W-:Y:S02]  /*144f0*/  BSSY B0, `(.L_x_147) ;  /* 0x0000015000007945 */ /* 0x000fe40003800000 */
[----:B------:R-:W-:Y:S01]  /*14500*/  ISETP.GE.AND P0, PT, R0, R3, PT ;  /* 0x000000030000720c */ /* 0x000fe20003f06270 */
[----:B------:R1:W4:-:S12]  /*14510*/  SHFL.IDX PT, R32, R57, 0x1, 0x181f ;  /* 0x00381f0039207f89 */ /* 0x00031800000e0000 */
[----:B------:R-:W-:Y:S05]  /*14520*/  @P0 BRA `(.L_x_148) ;  /* 0x0000011000000947 */ /* 0x000fea0003800000 */
[C---:B------:R-:W-:Y:S02]  /*14530*/  IADD3 R11, R2.reuse, 0x40, RZ ;  /* 0x00000040020b7810 */ /* 0x040fe40007ffe0ff */
[C---:B------:R-:W-:Y:S02]  /*14540*/  IADD3 R9, R2.reuse, 0x80, RZ ;  /* 0x0000008002097810 */ /* 0x040fe40007ffe0ff */
        /* <DEDUP_REMOVED lines=15> */
.L_x_148:
[----:B------:R-:W-:Y:S05]  /*14640*/  BSYNC B0 ;  /* 0x0000000000007941 */ /* 0x000fea0003800000 */
.L_x_147:
[----:B------:R-:W-:Y:S01]  /*14650*/  IADD3 R0, R54, 0x40, RZ ;  /* 0x0000004036007810 */ /* 0x000fe20007ffe0ff */
[----:B--2---:R2:W1:Y:S01]  /*14660*/  SHFL.IDX PT, R17, R56, 0x2, 0x181f ;  /* 0x00581f0038117f89 */ /* 0x00446200000e0000 */
        /* <DEDUP_REMOVED lines=21> */
.L_x_150:
[----:B------:R-:W-:Y:S05]  /*147c0*/  BSYNC B0 ;  /* 0x0000000000007941 */ /* 0x000fea0003800000 */
.L_x_149:
[----:B------:R-:W-:Y:S01]  /*147d0*/  IADD3 R54, R54, 0x60, RZ ;  /* 0x0000006036367810 */ /* 0x000fe20007ffe0ff */
[----:B-1----:R1:W2:Y:S03]  /*147e0*/  SHFL.IDX PT, R9, R56, 0x3, 0x181f ;  /* 0x00781f0038097f89 */ /* 0x0022a600000e0000 */
[----:B------:R-:W-:Y:S01]  /*147f0*/  ISETP.GE.AND P0, PT, R54, R3, PT ;  /* 0x000000033600720c */ /* 0x000fe20003f06270 */
[----:B------:R1:W4:-:S12]  /*14800*/  SHFL.IDX PT, R8, R57, 0x3, 0x181f ;  /* 0x00781f0039087f89 */ /* 0x00031800000e0000 */
[----:B------:R-:W-:Y:S05]  /*14810*/  @P0 EXIT ;  /* 0x000000000000094d */ /* 0x000fea0003800000 */
[C---:B------:R-:W-:Y:S02]  /*14820*/  IADD3 R3, R2.reuse, 0x40, RZ ;  /* 0x0000004002037810 */ /* 0x040fe40007ffe0ff */
[----:B------:R-:W-:Y:S02]  /*14830*/  ISETP.GE.AND P1, PT, R2, c[0x0][0x3c8], PT ;  /* 0x0000f20002007a0c */ /* 0x000fe40003f26270 */
[----:B------:R-:W-:-:S11]  /*14840*/  ISETP.GE.AND P0, PT, R3, c[0x0][0x3c8], PT ;  /* 0x0000f20003007a0c */ /* 0x000fd60003f06270 */
[----:B--2-4-:R-:W-:Y:S02]  /*14850*/  @!P1 IMAD.WIDE R10, R2, 0x2, R8 ;  /* 0x00000002020a9825 */ /* 0x014fe400078e0208 */
[----:B------:R-:W-:-:S03]  /*14860*/  @!P0 SHF.R.S32.HI R0, RZ, 0x1f, R3 ;  /* 0x0000001fff008819 */ /* 0x000fc60000011403 */
[----:B------:R2:W-:Y:S01]  /*14870*/  @!P1 ST.E.128 [R10.64], R36 ;  /* 0x000000240a009985 */ /* 0x0005e2000c101d04 */
[----:B------:R-:W-:Y:S02]  /*14880*/  @!P0 LEA.HI R0, R0, R3, RZ, 0x3 ;  /* 0x0000000300008211 */ /* 0x000fe400078f18ff */
[----:B------:R-:W-:Y:S02]  /*14890*/  IADD3 R3, R2, 0x80, RZ ;  /* 0x0000008002037810 */ /* 0x000fe40007ffe0ff */
[----:B------:R-:W-:-:S05]  /*148a0*/  @!P0 LOP3.LUT R0, R0, 0xfffffff8, RZ, 0xc0, !PT ;  /* 0xfffffff800008812 */ /* 0x000fca00078ec0ff */
[----:B------:R-:W-:-:S05]  /*148b0*/  @!P0 IMAD.WIDE R12, R0, 0x2, R8 ;  /* 0x00000002000c8825 */ /* 0x000fca00078e0208 */
[----:B------:R2:W-:Y:S01]  /*148c0*/  @!P0 ST.E.128 [R12.64], R20 ;  /* 0x000000140c008985 */ /* 0x0005e2000c101d04 */
[----:B------:R-:W-:-:S13]  /*148d0*/  ISETP.GE.AND P0, PT, R3, c[0x0][0x3c8], PT ;  /* 0x0000f20003007a0c */ /* 0x000fda0003f06270 */
[----:B------:R-:W-:Y:S05]  /*148e0*/  @P0 EXIT ;  /* 0x000000000000094d */ /* 0x000fea0003800000 */
[----:B------:R-:W-:-:S04]  /*148f0*/  SHF.R.S32.HI R0, RZ, 0x1f, R3 ;  /* 0x0000001fff007819 */ /* 0x000fc80000011403 */
[----:B------:R-:W-:-:S04]  /*14900*/  LEA.HI R3, R0, R3, RZ, 0x3 ;  /* 0x0000000300037211 */ /* 0x000fc800078f18ff */
[----:B------:R-:W-:-:S05]  /*14910*/  LOP3.LUT R3, R3, 0xfffffff8, RZ, 0xc0, !PT ;  /* 0xfffffff803037812 */ /* 0x000fca00078ec0ff */
[----:B------:R-:W-:-:S05]  /*14920*/  IMAD.WIDE R8, R3, 0x2, R8 ;  /* 0x0000000203087825 */ /* 0x000fca00078e0208 */
[----:B------:R-:W-:Y:S01]  /*14930*/  ST.E.128 [R8.64], R4 ;  /* 0x0000000408007985 */ /* 0x000fe2000c101d04 */
[----:B------:R-:W-:Y:S05]  /*14940*/  EXIT ;  /* 0x000000000000794d */ /* 0x000fea0003800000 */
.L_x_143:
[----:B------:R-:W-:Y:S01]  /*14950*/  ISETP.NE.U32.AND P1, PT, RZ, c[0x0][0x508], PT ;  /* 0x00014200ff007a0c */ /* 0x000fe20003f25070 */
[----:B------:R-:W-:Y:S01]  /*14960*/  IMAD.MOV.U32 R0, RZ, RZ, 0x4 ;  /* 0x00000004ff007424 */ /* 0x000fe200078e00ff */
[----:B------:R-:W-:Y:S02]  /*14970*/  ISETP.NE.U32.AND P0, PT, RZ, c[0x0][0x500], PT ;  /* 0x00014000ff007a0c */ /* 0x000fe40003f05070 */
[----:B------:R-:W-:Y:S01]  /*14980*/  ISETP.NE.AND.EX P1, PT, RZ, c[0x0][0x50c], PT, P1 ;  /* 0x00014300ff007a0c */ /* 0x000fe20003f25310 */
[----:B------:R-:W-:Y:S01]  /*14990*/  IMAD.WIDE R6, R209, R0, c[0x0][0x500] ;  /* 0x00014000d1067625 */ /* 0x000fe200078e0200 */
[----:B------:R-:W-:-:S03]  /*149a0*/  ISETP.NE.AND.EX P0, PT, RZ, c[0x0][0x504], PT, P0 ;  /* 0x00014100ff007a0c */ /* 0x000fc60003f05300 */
[----:B------:R-:W-:-:S08]  /*149b0*/  IMAD.MOV.U32 R3, RZ, RZ, c[0x0][0x388] ;  /* 0x0000e200ff037624 */ /* 0x000fd000078e00ff */
[----:B------:R-:W-:Y:S02]  /*149c0*/  @P1 IMAD.WIDE R8, R209, R0, c[0x0][0x508] ;  /* 0x00014200d1081625 */ /* 0x000fe400078e0200 */
[----:B------:R-:W2:Y:S04]  /*149d0*/  @P0 LDG.E R5, [R6.64] ;  /* 0x0000000406050981 */ /* 0x000ea8000c1e1900 */
[----:B------:R1:W5:Y:S01]  /*149e0*/  @P1 LDG.E R3, [R8.64] ;  /* 0x0000000408031981 */ /* 0x000362000c1e1900 */
[----:B------:R-:W-:Y:S02]  /*149f0*/  CS2R R10, SRZ ;  /* 0x00000000000a7805 */ /* 0x000fe4000001ff00 */
[--C-:B--2---:R-:W-:Y:S01]  /*14a00*/  @P0 SHF.R.S32.HI R11, RZ, 0x1f, R5.reuse ;  /* 0x0000001fff0b0819 */ /* 0x104fe20000011405 */
[----:B------:R-:W-:Y:S01]  /*14a10*/  @P0 IMAD.MOV.U32 R10, RZ, RZ, R5 ;  /* 0x000000ffff0a0224 */ /* 0x000fe200078e0005 */
[----:B------:R-:W-:Y:S05]  /*14a20*/  @P1 BRA `(.L_x_151) ;  /* 0x0000004000001947 */ /* 0x000fea0003800000 */
[----:B-1----:R-:W-:Y:S05]  /*14a30*/  @!P0 BRA `(.L_x_151) ;  /* 0x0000003000008947 */ /* 0x002fea0003800000 */
[----:B-----5:R-:W2:Y:S04]  /*14a40*/  LDG.E R3, [R6.64] ;  /* 0x0000000406037981 */ /* 0x020ea8000c1e1900 */
[----:B------:R-:W2:Y:S02]  /*14a50*/  LDG.E R0, [R6.64+0x4] ;  /* 0x0000040406007981 */ /* 0x000ea4000c1e1900 */
[----:B--2---:R-:W-:-:S02]  /*14a60*/  IADD3 R3, -R3, R0, RZ ;  /* 0x0000000003037210 */ /* 0x004fc40007ffe1ff */
.L_x_151:
[----:B-1----:R-:W1:Y:S01]  /*14a70*/  S2R R0, SR_TID.X ;  /* 0x0000000000007919 */ /* 0x002e620000002100 */
[----:B------:R-:W-:Y:S01]  /*14a80*/  SHF.R.S32.HI R5, RZ, 0x1f, R209 ;  /* 0x0000001fff057819 */ /* 0x000fe200000114d1 */
[----:B------:R-:W-:Y:S01]  /*14a90*/  BSSY B0, `(.L_x_152) ;  /* 0x0000026000007945 */ /* 0x000fe20003800000 */
[----:B------:R-:W-:-:S02]  /*14aa0*/  SEL R209, R209, RZ, !P0 ;  /* 0x000000ffd1d17207 */ /* 0x000fc40004000000 */
[----:B------:R-:W-:Y:S02]  /*14ab0*/  SEL R5, R5, RZ, !P0 ;  /* 0x000000ff05057207 */ /* 0x000fe40004000000 */
[----:B-1----:R-:W-:-:S13]  /*14ac0*/  ISETP.GE.AND P1, PT, R0, 0x80, PT ;  /* 0x000000800000780c */ /* 0x002fda0003f26270 */
[----:B------:R-:W-:Y:S05]  /*14ad0*/  @P1 BRA `(.L_x_153) ;  /* 0x0000021000001947 */ /* 0x000fea0003800000 */
[----:B------:R-:W1:Y:S01]  /*14ae0*/  S2R R9, SR_CTAID.X ;  /* 0x0000000000097919 */ /* 0x000e620000002500 */
[----:B-----5:R-:W-:Y:S01]  /*14af0*/  IMAD R7, R3, c[0x0][0x4e8], RZ ;  /* 0x00013a0003077a24 */ /* 0x020fe200078e02ff */
[----:B-1----:R-:W-:-:S04]  /*14b00*/  LEA R8, R9, R0, 0x7 ;  /* 0x0000000009087211 */ /* 0x002fc800078e38ff */
[----:B------:R-:W-:-:S13]  /*14b10*/  ISETP.GE.AND P0, PT, R8, R7, PT ;  /* 0x000000070800720c */ /* 0x000fda0003f06270 */
[----:B------:R-:W-:Y:S05]  /*14b20*/  @P0 BRA `(.L_x_153) ;  /* 0x000001c000000947 */ /* 0x000fea0003800000 */
[----:B------:R-:W-:Y:S01]  /*14b30*/  MOV R4, c[0x0][0x4e8] ;  /* 0x00013a0000047a02 */ /* 0x000fe20000000f00 */
[----:B------:R-:W-:Y:S01]  /*14b40*/  IMAD.MOV.U32 R13, RZ, RZ, R11 ;  /* 0x000000ffff0d7224 */ /* 0x000fe200078e000b */
[----:B------:R-:W-:Y:S02]  /*14b50*/  MOV R12, R10 ;  /* 0x0000000a000c7202 */ /* 0x000fe40000000f00 */
[----:B------:R-:W-:Y:S01]  /*14b60*/  ISETP.NE.AND P0, PT, R4, 0x1, PT ;  /* 0x000000010400780c */ /* 0x000fe20003f05270 */
[----:B------:R-:W-:Y:S01]  /*14b70*/  IMAD R4, R2, c[0x0][0x490], RZ ;  /* 0x0001240002047a24 */ /* 0x000fe200078e02ff */
[----:B------:R-:W-:Y:S01]  /*14b80*/  MOV R7, R8 ;  /* 0x0000000800077202 */ /* 0x000fe20000000f00 */
[----:B------:R-:W-:-:S04]  /*14b90*/  IMAD.WIDE.U32 R12, R207, c[0x0][0x490], R12 ;  /* 0x00012400cf0c7a25 */ /* 0x000fc800078e000c */
[----:B------:R-:W-:-:S05]  /*14ba0*/  IMAD R4, R207, c[0x0][0x494], R4 ;  /* 0x00012500cf047a24 */ /* 0x000fca00078e0204 */
[----:B------:R-:W-:Y:S01]  /*14bb0*/  IADD3 R13, R4, R13, RZ ;  /* 0x0000000d040d7210 */ /* 0x000fe20007ffe0ff */
[----:B------:R-:W-:-:S04]  /*14bc0*/  @P0 IMAD.HI.U32 R6, R8, c[0x0][0x4ec], RZ ;  /* 0x00013b0008060a27 */ /* 0x000fc800078e00ff */
[----:B------:R-:W-:Y:S01]  /*14bd0*/  IMAD R4, R5, c[0x0][0x498], RZ ;  /* 0x0001260005047a24 */ /* 0x000fe200078e02ff */
[----:B------:R-:W-:Y:S01]  /*14be0*/  @P0 SHF.R.U32.HI R7, RZ, c[0x0][0x4f0], R6 ;  /* 0x00013c00ff070a19 */ /* 0x000fe20000011606 */
[----:B------:R-:W-:-:S04]  /*14bf0*/  IMAD.WIDE.U32 R12, R209, c[0x0][0x498], R12 ;  /* 0x00012600d10c7a25 */ /* 0x000fc800078e000c */
[--C-:B------:R-:W-:Y:S01]  /*14c00*/  IMAD.MOV R9, RZ, RZ, -R7.reuse ;  /* 0x000000ffff097224 */ /* 0x100fe200078e0a07 */
[----:B------:R-:W-:Y:S01]  /*14c10*/  IADD3 R12, P0, R7, R12, RZ ;  /* 0x0000000c070c7210 */ /* 0x000fe20007f1e0ff */
[----:B------:R-:W-:Y:S01]  /*14c20*/  IMAD R15, R209, c[0x0][0x49c], R4 ;  /* 0x00012700d10f7a24 */ /* 0x000fe200078e0204 */
[----:B------:R-:W-:Y:S01]  /*14c30*/  SHF.R.S32.HI R4, RZ, 0x1f, R7 ;  /* 0x0000001fff047819 */ /* 0x000fe20000011407 */
[----:B------:R-:W-:-:S03]  /*14c40*/  IMAD R9, R9, c[0x0][0x4e8], R8 ;  /* 0x00013a0009097a24 */ /* 0x000fc600078e0208 */
[----:B------:R-:W-:Y:S02]  /*14c50*/  IADD3.X R13, R4, R13, R15, P0, !PT ;  /* 0x0000000d040d7210 */ /* 0x000fe400007fe40f */
[----:B------:R-:W-:Y:S02]  /*14c60*/  SHF.R.S32.HI R6, RZ, 0x1f, R9 ;  /* 0x0000001fff067819 */ /* 0x000fe40000011409 */
[----:B------:R-:W-:Y:S01]  /*14c70*/  MOV R4, 0xff800000 ;  /* 0xff80000000047802 */ /* 0x000fe20000000f00 */
[----:B------:R-:W-:-:S04]  /*14c80*/  IMAD.WIDE.U32 R12, R9, c[0x0][0x488], R12 ;  /* 0x00012200090c7a25 */ /* 0x000fc800078e000c */
[----:B------:R-:W-:-:S04]  /*14c90*/  IMAD R6, R6, c[0x0][0x488], RZ ;  /* 0x0001220006067a24 */ /* 0x000fc800078e02ff */
[----:B------:R-:W-:Y:S01]  /*14ca0*/  IMAD R7, R9, c[0x0][0x48c], R6 ;  /* 0x0001230009077a24 */ /* 0x000fe200078e0206 */
[----:B------:R-:W-:-:S04]  /*14cb0*/  LEA R6, P0, R12, c[0x0][0x450], 0x2 ;  /* 0x000114000c067a11 */ /* 0x000fc800078010ff */
[----:B------:R-:W-:-:S04]  /*14cc0*/  IADD3 R7, R13, R7, RZ ;  /* 0x000000070d077210 */ /* 0x000fc80007ffe0ff */
[----:B------:R-:W-:-:S05]  /*14cd0*/  LEA.HI.X R7, R12, c[0x0][0x454], R7, 0x2, P0 ;  /* 0x000115000c077a11 */ /* 0x000fca00000f1407 */
[----:B------:R1:W-:Y:S02]  /*14ce0*/  STG.E [R6.64], R4 ;  /* 0x0000000406007986 */ /* 0x0003e4000c101904 */
.L_x_153:
[----:B------:R-:W-:Y:S05]  /*14cf0*/  BSYNC B0 ;  /* 0x0000000000007941 */ /* 0x000fea0003800000 */
.L_x_152:
[----:B-1----:R-:W1:Y:S01]  /*14d00*/  S2R R6, SR_CTAID.X ;  /* 0x0000000000067919 */ /* 0x002e620000002500 */
[----:B------:R-:W-:Y:S01]  /*14d10*/  SHF.R.S32.HI R9, RZ, 0x1f, R0 ;  /* 0x0000001fff097819 */ /* 0x000fe20000011400 */
[----:B------:R-:W-:Y:S01]  /*14d20*/  IMAD R7, R11, c[0x0][0x3a0], RZ ;  /* 0x0000e8000b077a24 */ /* 0x000fe200078e02ff */
[----:B------:R-:W-:Y:S01]  /*14d30*/  MOV R8, c[0x0][0x4e8] ;  /* 0x00013a0000087a02 */ /* 0x000fe20000000f00 */
[----:B------:R-:W-:Y:S01]  /*14d40*/  IMAD R2, R2, c[0x0][0x3e8], RZ ;  /* 0x0000fa0002027a24 */ /* 0x000fe200078e02ff */
[----:B------:R-:W-:Y:S01]  /*14d50*/  LEA.HI R4, R9, R0, RZ, 0x3 ;  /* 0x0000000009047211 */ /* 0x000fe200078f18ff */
[----:B------:R-:W-:Y:S01]  /*14d60*/  IMAD R7, R10, c[0x0][0x3a4], R7 ;  /* 0x0000e9000a077a24 */ /* 0x000fe200078e0207 */
[----:B------:R-:W-:Y:S01]  /*14d70*/  ISETP.NE.AND P0, PT, R8, 0x1, PT ;  /* 0x000000010800780c */ /* 0x000fe20003f05270 */
[----:B------:R-:W-:Y:S01]  /*14d80*/  IMAD.WIDE.U32 R10, R10, c[0x0][0x3a0], RZ ;  /* 0x0000e8000a0a7a25 */ /* 0x000fe200078e00ff */
[----:B------:R-:W-:Y:S01]  /*14d90*/  LOP3.LUT R9, R4, 0xfffffff8, RZ, 0xc0, !PT ;  /* 0xfffffff804097812 */ /* 0x000fe200078ec0ff */
[----:B------:R-:W-:Y:S01]  /*14da0*/  BSSY B0, `(.L_x_154) ;  /* 0x0000036000007945 */ /* 0x000fe20003800000 */
[----:B------:R-:W-:Y:S01]  /*14db0*/  SHF.R.S32.HI R4, RZ, 0x3, R4 ;  /* 0x00000003ff047819 */ /* 0x000fe20000011404 */
[----:B------:R-:W-:Y:S01]  /*14dc0*/  IMAD R2, R207, c[0x0][0x3ec], R2 ;  /* 0x0000fb00cf027a24 */ /* 0x000fe200078e0202 */
[----:B------:R-:W-:Y:S01]  /*14dd0*/  IADD3 R11, R11, R7, RZ ;  /* 0x000000070b0b7210 */ /* 0x000fe20007ffe0ff */
[----:B------:R-:W-:-:S02]  /*14de0*/  IMAD.IADD R9, R0, 0x1, -R9 ;  /* 0x0000000100097824 */ /* 0x000fc400078e0a09 */
[----:B-----5:R-:W-:Y:S02]  /*14df0*/  IMAD R3, R3, c[0x0][0x4e8], RZ ;  /* 0x00013a0003037a24 */ /* 0x020fe400078e02ff */
[----:B------:R-:W-:Y:S01]  /*14e00*/  IMAD.WIDE.U32 R10, R207, c[0x0][0x3e8], R10 ;  /* 0x0000fa00cf0a7a25 */ /* 0x000fe200078e000a */
[CC--:B------:R-:W-:Y:S02]  /*14e10*/  LEA R7, R9.reuse, R4.reuse, 0x5 ;  /* 0x0000000409077211 */ /* 0x0c0fe400078e28ff */
[----:B------:R-:W-:Y:S02]  /*14e20*/  SHF.L.U32 R9, R9, 0x3, RZ ;  /* 0x0000000309097819 */ /* 0x000fe400000006ff */
[----:B------:R-:W-:Y:S01]  /*14e30*/  IADD3 R11, R2, R11, RZ ;  /* 0x0000000b020b7210 */ /* 0x000fe20007ffe0ff */
[C---:B-1----:R-:W-:Y:S01]  /*14e40*/  IMAD R7, R6.reuse, 0x80, R7 ;  /* 0x0000008006077824 */ /* 0x042fe200078e0207 */
[----:B------:R-:W-:Y:S01]  /*14e50*/  LEA R4, R6, R4, 0x7 ;  /* 0x0000000406047211 */ /* 0x000fe200078e38ff */
[----:B------:R-:W-:Y:S01]  /*14e60*/  IMAD R2, R5, c[0x0][0x3f0], RZ ;  /* 0x0000fc0005027a24 */ /* 0x000fe200078e02ff */
[----:B------:R-:W-:Y:S01]  /*14e70*/  IADD3 R6, R9, 0x40, RZ ;  /* 0x0000004009067810 */ /* 0x000fe20007ffe0ff */
[----:B------:R-:W-:Y:S01]  /*14e80*/  @P0 IMAD.HI.U32 R0, R7, c[0x0][0x4ec], RZ ;  /* 0x00013b0007000a27 */ /* 0x000fe200078e00ff */
[----:B------:R-:W-:-:S03]  /*14e90*/  MOV R5, R7 ;  /* 0x0000000700057202 */ /* 0x000fc60000000f00 */
[C---:B------:R-:W-:Y:S01]  /*14ea0*/  IMAD R2, R209.reuse, c[0x0][0x3f4], R2 ;  /* 0x0000fd00d1027a24 */ /* 0x040fe200078e0202 */
[----:B------:R-:W-:Y:S01]  /*14eb0*/  @P0 SHF.R.U32.HI R5, RZ, c[0x0][0x4f0], R0 ;  /* 0x00013c00ff050a19 */ /* 0x000fe20000011600 */
[----:B------:R-:W-:-:S03]  /*14ec0*/  IMAD.WIDE.U32 R10, R209, c[0x0][0x3f0], R10 ;  /* 0x0000fc00d10a7a25 */ /* 0x000fc600078e000a */
[--C-:B------:R-:W-:Y:S01]  /*14ed0*/  SHF.R.S32.HI R8, RZ, 0x1f, R5.reuse ;  /* 0x0000001fff087819 */ /* 0x100fe20000011405 */
[----:B------:R-:W-:Y:S01]  /*14ee0*/  IMAD.MOV R0, RZ, RZ, -R5 ;  /* 0x000000ffff007224 */ /* 0x000fe200078e0a05 */
[----:B------:R-:W-:-:S03]  /*14ef0*/  IADD3 R11, R11, R2, RZ ;  /* 0x000000020b0b7210 */ /* 0x000fc60007ffe0ff */
[----:B------:R-:W-:Y:S02]  /*14f00*/  IMAD R8, R8, c[0x0][0x3e0], RZ ;  /* 0x0000f80008087a24 */ /* 0x000fe400078e02ff */
[----:B------:R-:W-:Y:S02]  /*14f10*/  IMAD R0, R0, c[0x0][0x4e8], R7 ;  /* 0x00013a0000007a24 */ /* 0x000fe400078e0207 */
[----:B------:R-:W-:-:S03]  /*14f20*/  IMAD.WIDE.U32 R10, R5, c[0x0][0x3e0], R10 ;  /* 0x0000f800050a7a25 */ /* 0x000fc600078e000a */
[----:B------:R-:W-:Y:S01]  /*14f30*/  SHF.R.S32.HI R2, RZ, 0x1f, R0 ;  /* 0x0000001fff027819 */ /* 0x000fe20000011400 */
[----:B------:R-:W-:-:S05]  /*14f40*/  IMAD R5, R5, c[0x0][0x3e4], R8 ;  /* 0x0000f90005057a24 */ /* 0x000fca00078e0208 */
[----:B------:R-:W-:Y:S01]  /*14f50*/  IADD3 R11, R11, R5, RZ ;  /* 0x000000050b0b7210 */ /* 0x000fe20007ffe0ff */
[----:B------:R-:W-:-:S04]  /*14f60*/  IMAD R5, R2, c[0x0][0x3d8], RZ ;  /* 0x0000f60002057a24 */ /* 0x000fc800078e02ff */
[C---:B------:R-:W-:Y:S02]  /*14f70*/  IMAD R5, R0.reuse, c[0x0][0x3dc], R5 ;  /* 0x0000f70000057a24 */ /* 0x040fe400078e0205 */
[----:B------:R-:W-:-:S04]  /*14f80*/  IMAD.WIDE.U32 R10, R0, c[0x0][0x3d8], R10 ;  /* 0x0000f600000a7a25 */ /* 0x000fc800078e000a */
[----:B------:R-:W-:Y:S01]  /*14f90*/  IMAD.IADD R5, R11, 0x1, R5 ;  /* 0x000000010b057824 */ /* 0x000fe200078e0205 */
[----:B------:R-:W-:-:S04]  /*14fa0*/  LEA R2, P0, R10, c[0x0][0x380], 0x1 ;  /* 0x0000e0000a027a11 */ /* 0x000fc800078008ff */
[----:B------:R-:W-:Y:S02]  /*14fb0*/  LEA.HI.X R0, R10, c[0x0][0x384], R5, 0x1, P0 ;  /* 0x0000e1000a007a11 */ /* 0x000fe400000f0c05 */
[----:B------:R-:W-:Y:S01]  /*14fc0*/  ISETP.GE.AND P0, PT, R4, R3, PT ;  /* 0x000000030400720c */ /* 0x000fe20003f06270 */
[----:B------:R1:W2:Y:S01]  /*14fd0*/  SHFL.IDX PT, R10, R2, RZ, 0x181f ;  /* 0x00181fff020a7589 */ /* 0x0002a200000e0000 */
[----:B------:R-:W-:-:S03]  /*14fe0*/  IADD3 R5, R9, 0x80, RZ ;  /* 0x0000008009057810 */ /* 0x000fc60007ffe0ff */
[----:B------:R1:W3:Y:S08]  /*14ff0*/  SHFL.IDX PT, R11, R0, RZ, 0x181f ;  /* 0x00181fff000b7589 */ /* 0x0002f000000e0000 */
        /* <DEDUP_REMOVED lines=16> */
.L_x_155:
[----:B------:R-:W-:Y:S05]  /*15100*/  BSYNC B0 ;  /* 0x0000000000007941 */ /* 0x000fea0003800000 */
.L_x_154:
[----:B------:R-:W-:Y:S01]  /*15110*/  IADD3 R8, R4, 0x20, RZ ;  /* 0x0000002004087810 */ /* 0x000fe20007ffe0ff */
[----:B--23--:R2:W3:Y:S01]  /*15120*/  SHFL.IDX PT, R11, R0, 0x1, 0x181f ;  /* 0x00381f00000b7f89 */ /* 0x00c4e200000e0000 */
        /* <DEDUP_REMOVED lines=14> */
[----:B------:R3:W-:Y:S01]  /*15210*/  @!P2 ST.E.128 [R12.64], RZ ;  /* 0x000000ff0c00a985 */ /* 0x0007e2000c101d04 */
[----:B------:R-:W-:-:S04]  /*15220*/  @!P1 IMAD.WIDE R14, R8, 0x2, R10 ;  /* 0x00000002080e9825 */ /* 0x000fc800078e020a */
[----:B------:R-:W-:Y:S01]  /*15230*/  @!P0 IMAD.WIDE R10, R7, 0x2, R10 ;  /* 0x00000002070a8825 */ /* 0x000fe200078e020a */
[----:B------:R3:W-:Y:S04]  /*15240*/  @!P1 ST.E.128 [R14.64], RZ ;  /* 0x000000ff0e009985 */ /* 0x0007e8000c101d04 */
[----:B------:R3:W-:Y:S02]  /*15250*/  @!P0 ST.E.128 [R10.64], RZ ;  /* 0x000000ff0a008985 */ /* 0x0007e4000c101d04 */
.L_x_157:
[----:B------:R-:W-:Y:S05]  /*15260*/  BSYNC B0 ;  /* 0x0000000000007941 */ /* 0x000fea0003800000 */
.L_x_156:
[----:B------:R-:W-:Y:S01]  /*15270*/  IADD3 R8, R4, 0x40, RZ ;  /* 0x0000004004087810 */ /* 0x000fe20007ffe0ff */
[----:B---3--:R3:W1:Y:S01]  /*15280*/  SHFL.IDX PT, R11, R0, 0x2, 0x181f ;  /* 0x00581f00000b7f89 */ /* 0x00866200000e0000 */
        /* <DEDUP_REMOVED lines=14> */
[----:B------:R1:W-:Y:S01]  /*15370*/  @!P2 ST.E.128 [R12.64], RZ ;  /* 0x000000ff0c00a985 */ /* 0x0003e2000c101d04 */
[----:B------:R-:W-:-:S04]  /*15380*/  @!P1 IMAD.WIDE R14, R8, 0x2, R10 ;  /* 0x00000002080e9825 */ /* 0x000fc800078e020a */
[----:B------:R-:W-:Y:S01]  /*15390*/  @!P0 IMAD.WIDE R10, R7, 0x2, R10 ;  /* 0x00000002070a8825 */ /* 0x000fe200078e020a */
[----:B------:R1:W-:Y:S04]  /*153a0*/  @!P1 ST.E.128 [R14.64], RZ ;  /* 0x000000ff0e009985 */ /* 0x0003e8000c101d04 */
[----:B------:R1:W-:Y:S02]  /*153b0*/  @!P0 ST.E.128 [R10.64], RZ ;  /* 0x000000ff0a008985 */ /* 0x0003e4000c101d04 */
.L_x_159:
[----:B------:R-:W-:Y:S05]  /*153c0*/  BSYNC B0 ;  /* 0x0000000000007941 */ /* 0x000fea0003800000 */
.L_x_158:
        /* <DEDUP_REMOVED lines=12> */
[----:B-1-3--:R-:W-:-:S05]  /*15490*/  @!P0 IMAD.WIDE R2, R3, 0x2, R10 ;  /* 0x0000000203028825 */ /* 0x00afca00078e020a */
        /* <DEDUP_REMOVED lines=9> */
.L_x_160:
        /* <DEDUP_REMOVED lines=13> */
.L_x_1699:


//--------------------- .text._ZN7cutlass13device_kernelIN5flash19enable_sm80_to_sm89INS1_16FlashAttnFwdSm80INS1_25CollectiveMainloopFwdSm80ILi8ELi1ELb0EN4cute5tupleIJNS5_1CILi128EEENS7_ILi64EEENS7_ILi192EEEEEELi192ENS_10bfloat16_tEfNS_4arch4Sm80ELb0ELb1ELb1ELb0ELb1ELb0ELb1ELb0EEENS1_21CollectiveEpilogueFwdINS6_IJS8_SA_S9_EEENS6_IJNS7_ILi1EEESI_SI_EEESC_SE_Li256ELb0ELb1ELb0ELb0EEENS1_19SingleTileSchedulerILb0ELb0ELb1ELi128EEEEEEEEEvNT_6ParamsE --------------------------
	.section	.text._ZN7cutlass13device_kernelIN5flash19enable_sm80_to_sm89INS1_16FlashAttnFwdSm80INS1_25CollectiveMainloopFwdSm80ILi8ELi1ELb0EN4cute5tupleIJNS5_1CILi128EEENS7_ILi64EEENS7_ILi192EEEEEELi192ENS_10bfloat16_tEfNS_4arch4Sm80ELb0ELb1ELb1ELb0ELb1ELb0ELb1ELb0EEENS1_21CollectiveEpilogueFwdINS6_IJS8_SA_S9_EEENS6_IJNS7_ILi1EEESI_SI_EEESC_SE_Li256ELb0ELb1ELb0ELb0EEENS1_19SingleTileSchedulerILb0ELb0ELb1ELi128EEEEEEEEEvNT_6ParamsE,"ax",@progbits
	.sectioninfo	@"SHI_REGISTERS=255"
	.align	128
.text._ZN7cutlass13device_kernelIN5flash19enable_sm80_to_sm89INS1_16FlashAttnFwdSm80INS1_25CollectiveMainloopFwdSm80ILi8ELi1ELb0EN4cute5tupleIJNS5_1CILi128EEENS7_ILi64EEENS7_ILi192EEEEEELi192ENS_10bfloat16_tEfNS_4arch4Sm80ELb0ELb1ELb1ELb0ELb1ELb0ELb1ELb0EEENS1_21CollectiveEpilogueFwdINS6_IJS8_SA_S9_EEENS6_IJNS7_ILi1EEESI_SI_EEESC_SE_Li256ELb0ELb1ELb0ELb0EEENS1_19SingleTileSchedulerILb0ELb0ELb1ELi128EEEEEEEEEvNT_6ParamsE:
        .type           _ZN7cutlass13device_kernelIN5flash19enable_sm80_to_sm89INS1_16FlashAttnFwdSm80INS1_25CollectiveMainloopFwdSm80ILi8ELi1ELb0EN4cute5tupleIJNS5_1CILi128EEENS7_ILi64EEENS7_ILi192EEEEEELi192ENS_10bfloat16_tEfNS_4arch4Sm80ELb0ELb1ELb1ELb0ELb1ELb0ELb1ELb0EEENS1_21CollectiveEpilogueFwdINS6_IJS8_SA_S9_EEENS6_IJNS7_ILi1EEESI_SI_EEESC_SE_Li256ELb0ELb1ELb0ELb0EEENS1_19SingleTileSchedulerILb0ELb0ELb1ELi128EEEEEEEEEvNT_6ParamsE,@function
        .size           _ZN7cutlass13device_kernelIN5flash19enable_sm80_to_sm89INS1_16FlashAttnFwdSm80INS1_25CollectiveMainloopFwdSm80ILi8ELi1ELb0EN4cute5tupleIJNS5_1CILi128EEENS7_ILi64EEENS7_ILi192EEEEEELi192ENS_10bfloat16_tEfNS_4arch4Sm80ELb0ELb1ELb1ELb0ELb1ELb0ELb1ELb0EEENS1_21CollectiveEpilogueFwdINS6_IJS8_SA_S9_EEENS6_IJNS7_ILi1EEESI_SI_EEESC_SE_Li256ELb0ELb1ELb0ELb0EEENS1_19SingleTileSchedulerILb0ELb0ELb1ELi128EEEEEEEEEvNT_6ParamsE,(.L_x_1700 - _ZN7cutlass13device_kernelIN5flash19enable_sm80_to_sm89INS1_16FlashAttnFwdSm80INS1_25CollectiveMainloopFwdSm80ILi8ELi1ELb0EN4cute5tupleIJNS5_1CILi128EEENS7_ILi64EEENS7_ILi192EEEEEELi192ENS_10bfloat16_tEfNS_4arch4Sm80ELb0ELb1ELb1ELb0ELb1ELb0ELb1ELb0EEENS1_21CollectiveEpilogueFwdINS6_IJS8_SA_S9_EEENS6_IJNS7_ILi1EEESI_SI_EEESC_SE_Li256ELb0ELb1ELb0ELb0EEENS1_19SingleTileSchedulerILb0ELb0ELb1ELi128EEEEEEEEEvNT_6ParamsE)
        .other          _ZN7cutlass13device_kernelIN5flash19enable_sm80_to_sm89INS1_16FlashAttnFwdSm80INS1_25CollectiveMainloopFwdSm80ILi8ELi1ELb0EN4cute5tupleIJNS5_1CILi128EEENS7_ILi64EEENS7_ILi192EEEEEELi192ENS_10bfloat16_tEfNS_4arch4Sm80ELb0ELb1ELb1ELb0ELb1ELb0ELb1ELb0EEENS1_21CollectiveEpilogueFwdINS6_IJS8_SA_S9_EEENS6_IJNS7_ILi1EEESI_SI_EEESC_SE_Li256ELb0ELb1ELb0ELb0EEENS1_19SingleTileSchedulerILb0ELb0ELb1ELi128EEEEEEEEEvNT_6ParamsE,@"STO_CUDA_ENTRY STV_DEFAULT"
_ZN7cutlass13device_kernelIN5flash19enable_sm80_to_sm89INS1_16FlashAttnFwdSm80INS1_25CollectiveMainloopFwdSm80ILi8ELi1ELb0EN4cute5tupleIJNS5_1CILi128EEENS7_ILi64EEENS7_ILi192EEEEEELi192ENS_10bfloat16_tEfNS_4arch4Sm80ELb0ELb1ELb1ELb0ELb1ELb0ELb1ELb0EEENS1_21CollectiveEpilogueFwdINS6_IJS8_SA_S9_EEENS6_IJNS7_ILi1EEESI_SI_EEESC_SE_Li256ELb0ELb1ELb0ELb0EEENS1_19SingleTileSchedulerILb0ELb0ELb1ELi128EEEEEEEEEvNT_6ParamsE:
        /* <DEDUP_REMOVED lines=8> */
[----:B------:R-:W-:-:S04]  /*0080*/  ULDC.64 UR22, c[0x0][0x118] ;  /* 0x0000460000167ab9 */ /* 0x000fc80000000a00 */
[----:B------:R-:W-:-:S05]  /*0090*/  PLOP3.LUT P0, PT, PT, PT, UP0, 0x80, 0x0 ;  /* 0x000000000000781c */ /* 0x000fca0003f0f008 */
[----:B------:R-:W-:Y:S02]  /*00a0*/  @UP0 UMOV UR4, 0x4 ;  /* 0x0000000400040882 */ /* 0x000fe40000000000 */
[----:B------:R-:W-:-:S06]  /*00b0*/  @UP0 UIMAD.WIDE UR4, UR6, UR4, UR8 ;  /* 0x00000004060402a5 */ /* 0x000fcc000f8e0208 */
[----:B------:R-:W-:Y:S02]  /*00c0*/  IMAD.U32 R2, RZ, RZ, UR4 ;  /* 0x00000004ff027e24 */ /* 0x000fe4000f8e00ff */
[----:B------:R-:W-:Y:S01]  /*00d0*/  IMAD.U32 R3, RZ, RZ, UR5 ;  /* 0x00000005ff037e24 */ /* 0x000fe2000f8e00ff */
[----:B------:R-:W1:Y:S01]  /*00e0*/  S2UR UR25, SR_CTAID.X ;  /* 0x00000000001979c3 */ /* 0x000e620000002500 */
[----:B------:R-:W-:Y:S02]  /*00f0*/  ULDC UR9, c[0x0][0x2c4] ;  /* 0x0000b10000097ab9 */ /* 0x000fe40000000800 */
[----:B------:R-:W-:Y:S01]  /*0100*/  ULDC.64 UR4, c[0x0][0x2c8] ;  /* 0x0000b20000047ab9 */ /* 0x000fe20000000a00 */
[----:B------:R-:W2:Y:S01]  /*0110*/  @P0 LDG.E R2, [R2.64] ;  /* 0x0000001602020981 */ /* 0x000ea2000c1e1900 */
[----:B------:R-:W-:Y:S02]  /*0120*/  UISETP.NE.AND UP2, UPT, UR9, 0x1, UPT ;  /* 0x000000010900788c */ /* 0x000fe4000bf45270 */
[----:B------:R-:W-:Y:S01]  /*0130*/  ULDC UR20, c[0x0][0x2ac] ;  /* 0x0000ab0000147ab9 */ /* 0x000fe20000000800 */
[----:B------:R-:W3:Y:S01]  /*0140*/  S2UR UR11, SR_CTAID.Y ;  /* 0x00000000000b79c3 */ /* 0x000ee20000002600 */
[----:B------:R-:W4:Y:S01]  /*0150*/  S2R R82, SR_TID.X ;  /* 0x0000000000527919 */ /* 0x000f220000002100 */
[----:B------:R-:W-:-:S02]  /*0160*/  ULDC UR10, c[0x0][0x1d0] ;  /* 0x00007400000a7ab9 */ /* 0x000fc40000000800 */
[----:B------:R-:W-:Y:S02]  /*0170*/  UIMAD UR10, UR20, UR10, URZ ;  /* 0x0000000a140a72a4 */ /* 0x000fe4000f8e023f */
[----:B------:R-:W-:Y:S02]  /*0180*/  ULDC UR8, c[0x0][0x168] ;  /* 0x00005a0000087ab9 */ /* 0x000fe40000000800 */
[----:B-1----:R-:W-:-:S04]  /*0190*/  USHF.L.U32 UR25, UR25, 0x7, URZ ;  /* 0x0000000719197899 */ /* 0x002fc8000800063f */
[----:B------:R-:W-:Y:S02]  /*01a0*/  @UP2 UIADD3 UR12, UR25, 0x7f, URZ ;  /* 0x0000007f190c2890 */ /* 0x000fe4000fffe03f */
[----:B------:R-:W-:Y:S02]  /*01b0*/  UIADD3 UR7, UR25, 0x7f, URZ ;  /* 0x0000007f19077890 */ /* 0x000fe4000fffe03f */
[----:B------:R-:W-:-:S04]  /*01c0*/  UIMAD.WIDE.U32 UR12, UR12, UR4, URZ ;  /* 0x000000040c0c72a5 */ /* 0x000fc8000f8e003f */
[----:B------:R-:W-:-:S03]  /*01d0*/  @UP2 USHF.R.U32.HI UR7, URZ, UR5, UR13 ;  /* 0x000000053f072299 */ /* 0x000fc6000801160d */
[----:B------:R-:W-:Y:S02]  /*01e0*/  UMOV UR12, 0x1 ;  /* 0x00000001000c7882 */ /* 0x000fe40000000000 */
[----:B------:R-:W-:Y:S02]  /*01f0*/  ULDC.64 UR4, c[0x0][0x328] ;  /* 0x0000ca0000047ab9 */ /* 0x000fe40000000a00 */
[----:B------:R-:W-:Y:S02]  /*0200*/  UISETP.LE.AND UP1, UPT, UR12, UR5, UPT ;  /* 0x000000050c00728c */ /* 0x000fe4000bf23270 */
[----:B------:R-:W-:Y:S02]  /*0210*/  UMOV UR13, URZ ;  /* 0x0000003f000d7c82 */ /* 0x000fe40008000000 */
[----:B------:R-:W-:-:S04]  /*0220*/  UIADD3 UR8, UR10, -UR8, UR12 ;  /* 0x800000080a087290 */ /* 0x000fc8000fffe00c */
[----:B------:R-:W-:Y:S02]  /*0230*/  UIADD3 UR5, UR8, UR7, URZ ;  /* 0x0000000708057290 */ /* 0x000fe4000fffe03f */
[----:B---3--:R-:W-:Y:S02]  /*0240*/  USHF.R.S32.HI UR8, URZ, 0x1f, UR11 ;  /* 0x0000001f3f087899 */ /* 0x008fe4000801140b */
[----:B------:R-:W-:Y:S01]  /*0250*/  UIADD3 UR7, UR5, UR4, URZ ;  /* 0x0000000405077290 */ /* 0x000fe2000fffe03f */
[----:B--2---:R1:W2:Y:S01]  /*0260*/  @P0 R2UR UR13, R2 ;  /* 0x00000000020d03c2 */ /* 0x0042a200000e0000 */
[----:B------:R-:W-:-:S13]  /*0270*/  PLOP3.LUT P0, PT, PT, PT, UP1, 0x40, 0x0 ;  /* 0x000000000000781c */ /* 0x000fda0003f0e818 */
[----:B------:R-:W-:Y:S05]  /*0280*/  @P0 BRA `(.L_x_161) ;  /* 0x0000016000000947 */ /* 0x000fea0003800000 */
[----:B----4-:R-:W-:Y:S01]  /*0290*/  ISETP.LT.AND P0, PT, RZ, UR5, PT ;  /* 0x00000005ff007c0c */ /* 0x010fe2000bf01270 */
[----:B------:R-:W-:-:S12]  /*02a0*/  UIADD3 UR14, UR5, -0x1, URZ ;  /* 0xffffffff050e7890 */ /* 0x000fd8000fffe03f */
[----:B------:R-:W-:Y:S05]  /*02b0*/  @P0 BRA `(.L_x_162) ;  /* 0x0000009000000947 */ /* 0x000fea0003800000 */
[----:B------:R-:W-:Y:S02]  /*02c0*/  ULDC UR4, c[0x0][0x32c] ;  /* 0x0000cb0000047ab9 */ /* 0x000fe40000000800 */
[----:B------:R-:W-:Y:S02]  /*02d0*/  UISETP.NE.AND UP0, UPT, UR12, UR4, UPT ;  /* 0x000000040c00728c */ /* 0x000fe4000bf05270 */
[----:B------:R-:W-:-:S03]  /*02e0*/  UIADD3 UR14, -UR5, URZ, URZ ;  /* 0x0000003f050e7290 */ /* 0x000fc6000fffe13f */
[----:B------:R-:W-:Y:S02]  /*02f0*/  ULDC.64 UR4, c[0x0][0x330] ;  /* 0x0000cc0000047ab9 */ /* 0x000fe40000000a00 */
[----:B------:R-:W-:-:S07]  /*0300*/  UIMAD.WIDE.U32 UR16, UR14, UR4, URZ ;  /* 0x000000040e1072a5 */ /* 0x000fce000f8e003f */
[----:B------:R-:W-:Y:S02]  /*0310*/  @UP0 UMOV UR15, UR17 ;  /* 0x00000011000f0c82 */ /* 0x000fe40008000000 */
[----:B------:R-:W-:-:S04]  /*0320*/  @UP0 USHF.R.U32.HI UR14, URZ, UR5, UR15 ;  /* 0x000000053f0e0299 */ /* 0x000fc8000801160f */
[----:B------:R-:W-:Y:S01]  /*0330*/  ULOP3.LUT UR14, URZ, UR14, URZ, 0x33, !UPT ;  /* 0x0000000e3f0e7292 */ /* 0x000fe2000f8e333f */
[----:B------:R-:W-:Y:S05]  /*0340*/  BRA `(.L_x_163) ;  /* 0x0000006000007947 */ /* 0x000fea0003800000 */
.L_x_162:
[----:B------:R-:W-:Y:S02]  /*0350*/  ULDC UR4, c[0x0][0x32c] ;  /* 0x0000cb0000047ab9 */ /* 0x000fe40000000800 */
[----:B------:R-:W-:-:S03]  /*0360*/  UISETP.NE.AND UP0, UPT, UR12, UR4, UPT ;  /* 0x000000040c00728c */ /* 0x000fc6000bf05270 */
[----:B------:R-:W-:Y:S02]  /*0370*/  ULDC.64 UR4, c[0x0][0x330] ;  /* 0x0000cc0000047ab9 */ /* 0x000fe40000000a00 */
[----:B------:R-:W-:-:S07]  /*0380*/  UIMAD.WIDE.U32 UR16, UR14, UR4, URZ ;  /* 0x000000040e1072a5 */ /* 0x000fce000f8e003f */
[----:B------:R-:W-:Y:S02]  /*0390*/  @UP0 UMOV UR15, UR17 ;  /* 0x00000011000f0c82 */ /* 0x000fe40008000000 */
[----:B------:R-:W-:Y:S02]  /*03a0*/  @UP0 USHF.R.U32.HI UR14, URZ, UR5, UR15 ;  /* 0x000000053f0e0299 */ /* 0x000fe4000801160f */
.L_x_163:
[----:B------:R-:W-:Y:S02]  /*03b0*/  ULDC UR4, c[0x0][0x32c] ;  /* 0x0000cb0000047ab9 */ /* 0x000fe40000000800 */
[----:B------:R-:W-:-:S04]  /*03c0*/  UIMAD UR4, UR14, UR4, UR4 ;  /* 0x000000040e0472a4 */ /* 0x000fc8000f8e0204 */
[----:B------:R-:W-:-:S04]  /*03d0*/  UISETP.LT.AND UP0, UPT, UR7, UR4, UPT ;  /* 0x000000040700728c */ /* 0x000fc8000bf01270 */
[----:B------:R-:W-:Y:S02]  /*03e0*/  USEL UR7, UR7, UR4, UP0 ;  /* 0x0000000407077287 */ /* 0x000fe40008000000 */
.L_x_161:
[----:B----4-:R-:W-:Y:S01]  /*03f0*/  UIADD3 UR12, UR10, 0x3f, URZ ;  /* 0x0000003f0a0c7890 */ /* 0x010fe2000fffe03f */
[----:B------:R-:W-:Y:S01]  /*0400*/  PLOP3.LUT P0, PT, PT, PT, UP1, 0x40, 0x0 ;  /* 0x000000000000781c */ /* 0x000fe20003f0e818 */
[----:B------:R-:W-:Y:S02]  /*0410*/  UIADD3 UR14, UR7, 0x3f, URZ ;  /* 0x0000003f070e7890 */ /* 0x000fe4000fffe03f */
[----:B------:R-:W-:Y:S02]  /*0420*/  ULDC.64 UR4, c[0x0][0x2c8] ;  /* 0x0000b20000047ab9 */ /* 0x000fe40000000a00 */
[----:B------:R-:W-:Y:S02]  /*0430*/  UIMAD.WIDE.U32 UR16, UR25, UR4, URZ ;  /* 0x00000004191072a5 */ /* 0x000fe4000f8e003f */
[----:B------:R-:W-:Y:S02]  /*0440*/  USHF.R.S32.HI UR15, URZ, 0x1f, UR12 ;  /* 0x0000001f3f0f7899 */ /* 0x000fe4000801140c */
[----:B------:R-:W-:-:S02]  /*0450*/  USHF.R.S32.HI UR7, URZ, 0x1f, UR14 ;  /* 0x0000001f3f077899 */ /* 0x000fc4000801140e */
[----:B------:R-:W-:Y:S02]  /*0460*/  UMOV UR4, UR25 ;  /* 0x0000001900047c82 */ /* 0x000fe40008000000 */
[----:B------:R-:W-:Y:S02]  /*0470*/  @UP2 USHF.R.U32.HI UR4, URZ, UR5, UR17 ;  /* 0x000000053f042299 */ /* 0x000fe40008011611 */
[----:B------:R-:W-:Y:S02]  /*0480*/  ULEA.HI UR5, UR15, UR12, URZ, 0x6 ;  /* 0x0000000c0f057291 */ /* 0x000fe4000f8f303f */
[----:B------:R-:W-:Y:S02]  /*0490*/  ULEA.HI UR21, UR7, UR14, URZ, 0x6 ;  /* 0x0000000e07157291 */ /* 0x000fe4000f8f303f */
[----:B------:R-:W-:Y:S02]  /*04a0*/  ULDC UR24, c[0x0][0x168] ;  /* 0x00005a0000187ab9 */ /* 0x000fe40000000800 */
[----:B------:R-:W-:-:S02]  /*04b0*/  USHF.R.S32.HI UR5, URZ, 0x6, UR5 ;  /* 0x000000063f057899 */ /* 0x000fc40008011405 */
[----:B------:R-:W-:Y:S02]  /*04c0*/  USHF.R.S32.HI UR21, URZ, 0x6, UR21 ;  /* 0x000000063f157899 */ /* 0x000fe40008011415 */
[----:B------:R-:W-:Y:S02]  /*04d0*/  UIADD3 UR24, UR10, -UR24, URZ ;  /* 0x800000180a187290 */ /* 0x000fe4000fffe03f */
[----:B------:R-:W-:Y:S02]  /*04e0*/  UISETP.LT.AND UP0, UPT, UR5, UR21, UPT ;  /* 0x000000150500728c */ /* 0x000fe4000bf01270 */
[----:B------:R-:W-:Y:S02]  /*04f0*/  UIADD3 UR4, UR24, UR4, URZ ;  /* 0x0000000418047290 */ /* 0x000fe4000fffe03f */
[----:B------:R-:W-:Y:S02]  /*0500*/  ULDC UR7, c[0x0][0x324] ;  /* 0x0000c90000077ab9 */ /* 0x000fe40000000800 */
[----:B------:R-:W-:-:S02]  /*0510*/  USEL UR21, UR5, UR21, UP0 ;  /* 0x0000001505157287 */ /* 0x000fc40008000000 */
[----:B------:R-:W-:Y:S01]  /*0520*/  UIADD3 UR7, UR4, -UR7, URZ ;  /* 0x8000000704077290 */ /* 0x000fe2000fffe03f */
[----:B------:R-:W-:Y:S05]  /*0530*/  @P0 BRA `(.L_x_164) ;  /* 0x0000015000000947 */ /* 0x000fea0003800000 */
[----:B------:R-:W-:Y:S02]  /*0540*/  UMOV UR12, UR4 ;  /* 0x00000004000c7c82 */ /* 0x000fe40008000000 */
[----:B------:R-:W-:-:S06]  /*0550*/  UISETP.GT.AND UP0, UPT, UR12, -0x1, UPT ;  /* 0xffffffff0c00788c */ /* 0x000fcc000bf04270 */
[----:B------:R-:W-:-:S13]  /*0560*/  PLOP3.LUT P0, PT, PT, PT, UP0, 0x80, 0x0 ;  /* 0x000000000000781c */ /* 0x000fda0003f0f008 */
[----:B------:R-:W-:Y:S05]  /*0570*/  @P0 BRA `(.L_x_165) ;  /* 0x0000008000000947 */ /* 0x000fea0003800000 */
[----:B------:R-:W-:Y:S02]  /*0580*/  ULDC UR4, c[0x0][0x32c] ;  /* 0x0000cb0000047ab9 */ /* 0x000fe40000000800 */
[----:B------:R-:W-:Y:S02]  /*0590*/  UISETP.NE.AND UP0, UPT, UR4, 0x1, UPT ;  /* 0x000000010400788c */ /* 0x000fe4000bf05270 */
[----:B------:R-:W-:Y:S02]  /*05a0*/  ULOP3.LUT UR12, URZ, UR12, URZ, 0x33, !UPT ;  /* 0x0000000c3f0c7292 */ /* 0x000fe4000f8e333f */
[----:B------:R-:W-:Y:S02]  /*05b0*/  ULDC.64 UR4, c[0x0][0x330] ;  /* 0x0000cc0000047ab9 */ /* 0x000fe40000000a00 */
[----:B------:R-:W-:-:S05]  /*05c0*/  UIMAD.WIDE.U32 UR14, UR12, UR4, URZ ;  /* 0x000000040c0e72a5 */ /* 0x000fca000f8e003f */
[----:B------:R-:W-:-:S04]  /*05d0*/  @UP0 USHF.R.U32.HI UR12, URZ, UR5, UR15 ;  /* 0x000000053f0c0299 */ /* 0x000fc8000801160f */
[----:B------:R-:W-:Y:S01]  /*05e0*/  ULOP3.LUT UR12, URZ, UR12, URZ, 0x33, !UPT ;  /* 0x0000000c3f0c7292 */ /* 0x000fe2000f8e333f */
[----:B------:R-:W-:Y:S05]  /*05f0*/  BRA `(.L_x_166) ;  /* 0x0000005000007947 */ /* 0x000fea0003800000 */
.L_x_165:
[----:B------:R-:W-:Y:S02]  /*0600*/  ULDC UR4, c[0x0][0x32c] ;  /* 0x0000cb0000047ab9 */ /* 0x000fe40000000800 */
[----:B------:R-:W-:-:S03]  /*0610*/  UISETP.NE.AND UP0, UPT, UR4, 0x1, UPT ;  /* 0x000000010400788c */ /* 0x000fc6000bf05270 */
[----:B------:R-:W-:Y:S02]  /*0620*/  ULDC.64 UR4, c[0x0][0x330] ;  /* 0x0000cc0000047ab9 */ /* 0x000fe40000000a00 */
[----:B------:R-:W-:-:S06]  /*0630*/  UIMAD.WIDE.U32 UR14, UR12, UR4, URZ ;  /* 0x000000040c0e72a5 */ /* 0x000fcc000f8e003f */
[----:B------:R-:W-:Y:S02]  /*0640*/  @UP0 USHF.R.U32.HI UR12, URZ, UR5, UR15 ;  /* 0x000000053f0c0299 */ /* 0x000fe4000801160f */
.L_x_166:
[----:B------:R-:W-:Y:S02]  /*0650*/  ULDC UR4, c[0x0][0x32c] ;  /* 0x0000cb0000047ab9 */ /* 0x000fe40000000800 */
[----:B------:R-:W-:-:S04]  /*0660*/  UIMAD UR4, UR12, UR4, URZ ;  /* 0x000000040c0472a4 */ /* 0x000fc8000f8e023f */
[----:B------:R-:W-:-:S04]  /*0670*/  UISETP.LT.AND UP0, UPT, UR7, UR4, UPT ;  /* 0x000000040700728c */ /* 0x000fc8000bf01270 */
[----:B------:R-:W-:-:S04]  /*0680*/  USEL UR7, UR7, UR4, !UP0 ;  /* 0x0000000407077287 */ /* 0x000fc8000c000000 */
.L_x_164:
[----:B------:R-:W-:Y:S01]  /*0690*/  USHF.R.S32.HI UR4, URZ, 0x1f, UR7 ;  /* 0x0000001f3f047899 */ /* 0x000fe20008011407 */
[----:B------:R-:W-:Y:S01]  /*06a0*/  PLOP3.LUT P2, PT, PT, PT, PT, 0x80, 0x0 ;  /* 0x000000000000781c */ /* 0x000fe20003f4f070 */
[----:B------:R-:W-:Y:S01]  /*06b0*/  CS2R R98, SRZ ;  /* 0x0000000000627805 */ /* 0x000fe2000001ff00 */
[----:B------:R-:W-:Y:S01]  /*06c0*/  IMAD.MOV.U32 R5, RZ, RZ, RZ ;  /* 0x000000ffff057224 */ /* 0x000fe200078e00ff */
[----:B------:R-:W-:Y:S01]  /*06d0*/  ULEA.HI UR7, UR4, UR7, URZ, 0x6 ;  /* 0x0000000704077291 */ /* 0x000fe2000f8f303f */
[----:B------:R-:W-:Y:S01]  /*06e0*/  IMAD.MOV.U32 R96, RZ, RZ, RZ ;  /* 0x000000ffff607224 */ /* 0x000fe200078e00ff */
[----:B------:R-:W-:Y:S01]  /*06f0*/  CS2R R94, SRZ ;  /* 0x00000000005e7805 */ /* 0x000fe2000001ff00 */
[----:B------:R-:W-:Y:S01]  /*0700*/  CS2R R92, SRZ ;  /* 0x00000000005c7805 */ /* 0x000fe2000001ff00 */
[----:B------:R-:W-:Y:S01]  /*0710*/  USHF.R.S32.HI UR7, URZ, 0x6, UR7 ;  /* 0x000000063f077899 */ /* 0x000fe20008011407 */
[----:B------:R-:W-:Y:S01]  /*0720*/  CS2R R90, SRZ ;  /* 0x00000000005a7805 */ /* 0x000fe2000001ff00 */
[----:B------:R-:W-:Y:S01]  /*0730*/  CS2R R88, SRZ ;  /* 0x0000000000587805 */ /* 0x000fe2000001ff00 */
[----:B------:R-:W-:Y:S01]  /*0740*/  CS2R R86, SRZ ;  /* 0x0000000000567805 */ /* 0x000fe2000001ff00 */
[----:B------:R-:W-:Y:S01]  /*0750*/  UISETP.LT.AND UP0, UPT, URZ, UR7, UPT ;  /* 0x000000073f00728c */ /* 0x000fe2000bf01270 */
[----:B------:R-:W-:Y:S01]  /*0760*/  CS2R R84, SRZ ;  /* 0x0000000000547805 */ /* 0x000fe2000001ff00 */
[----:B------:R-:W-:Y:S01]  /*0770*/  MOV R83, RZ ;  /* 0x000000ff00537202 */ /* 0x000fe20000000f00 */
[----:B------:R-:W-:Y:S01]  /*0780*/  CS2R R6, SRZ ;  /* 0x0000000000067805 */ /* 0x000fe2000001ff00 */
[----:B------:R-:W-:Y:S01]  /*0790*/  USEL UR7, URZ, UR7, !UP0 ;  /* 0x000000073f077287 */ /* 0x000fe2000c000000 */
[----:B------:R-:W-:Y:S01]  /*07a0*/  CS2R R80, SRZ ;  /* 0x0000000000507805 */ /* 0x000fe2000001ff00 */
[----:B------:R-:W-:Y:S01]  /*07b0*/  CS2R R78, SRZ ;  /* 0x00000000004e7805 */ /* 0x000fe2000001ff00 */
[----:B------:R-:W-:Y:S01]  /*07c0*/  CS2R R76, SRZ ;  /* 0x00000000004c7805 */ /* 0x000fe2000001ff00 */
[----:B------:R-:W-:Y:S01]  /*07d0*/  UISETP.GT.AND UP0, UPT, UR21, UR7, UPT ;  /* 0x000000071500728c */ /* 0x000fe2000bf04270 */
[----:B------:R-:W-:Y:S01]  /*07e0*/  CS2R R74, SRZ ;  /* 0x00000000004a7805 */ /* 0x000fe2000001ff00 */
[----:B------:R-:W-:Y:S01]  /*07f0*/  CS2R R72, SRZ ;  /* 0x0000000000487805 */ /* 0x000fe2000001ff00 */
[----:B------:R-:W-:Y:S01]  /*0800*/  CS2R R70, SRZ ;  /* 0x0000000000467805 */ /* 0x000fe2000001ff00 */
[----:B------:R-:W-:Y:S01]  /*0810*/  CS2R R68, SRZ ;  /* 0x0000000000447805 */ /* 0x000fe2000001ff00 */
[----:B------:R-:W-:Y:S01]  /*0820*/  CS2R R66, SRZ ;  /* 0x0000000000427805 */ /* 0x000fe2000001ff00 */
[----:B------:R-:W-:Y:S01]  /*0830*/  PLOP3.LUT P0, PT, PT, PT, UP0, 0x80, 0x0 ;  /* 0x000000000000781c */ /* 0x000fe20003f0f008 */
        /* <DEDUP_REMOVED lines=33> */
[----:B------:R-:W-:Y:S02]  /*0a50*/  ULDC.64 UR4, c[0x0][0x340] ;  /* 0x0000d00000047ab9 */ /* 0x000fe40000000a00 */
[----:B------:R-:W-:-:S02]  /*0a60*/  UISETP.NE.U32.AND UP0, UPT, URZ, UR4, UPT ;  /* 0x000000043f00728c */ /* 0x000fc4000bf05070 */
[----:B------:R-:W-:Y:S02]  /*0a70*/  ULDC.64 UR14, c[0x0][0x340] ;  /* 0x0000d000000e7ab9 */ /* 0x000fe40000000a00 */
[----:B------:R-:W-:-:S06]  /*0a80*/  UISETP.NE.AND.EX UP0, UPT, URZ, UR5, UPT, UP0 ;  /* 0x000000053f00728c */ /* 0x000fcc000bf05300 */
[----:B------:R-:W-:-:S05]  /*0a90*/  PLOP3.LUT P0, PT, PT, PT, UP0, 0x80, 0x0 ;  /* 0x000000000000781c */ /* 0x000fca0003f0f008 */
[----:B------:R-:W-:Y:S02]  /*0aa0*/  @UP0 UMOV UR4, 0x4 ;  /* 0x0000000400040882 */ /* 0x000fe40000000000 */
[----:B------:R-:W-:-:S06]  /*0ab0*/  @UP0 UIMAD.WIDE UR4, UR6, UR4, UR14 ;  /* 0x00000004060402a5 */ /* 0x000fcc000f8e020e */
[----:B------:R-:W-:Y:S02]  /*0ac0*/  IMAD.U32 R14, RZ, RZ, UR4 ;  /* 0x00000004ff0e7e24 */ /* 0x000fe4000f8e00ff */
[----:B------:R-:W-:Y:S01]  /*0ad0*/  IMAD.U32 R15, RZ, RZ, UR5 ;  /* 0x00000005ff0f7e24 */ /* 0x000fe2000f8e00ff */
[----:B------:R-:W-:Y:S01]  /*0ae0*/  SHF.R.S32.HI R85, RZ, 0x1f, R82 ;  /* 0x0000001fff557819 */ /* 0x000fe20000011452 */
[----:B------:R-:W-:-:S03]  /*0af0*/  ULDC.64 UR4, c[0x0][0x1b8] ;  /* 0x00006e0000047ab9 */ /* 0x000fc60000000a00 */
[----:B------:R-:W-:Y:S01]  /*0b00*/  LEA.HI R0, R85, R82, RZ, 0x3 ;  /* 0x0000005255007211 */ /* 0x000fe200078f18ff */
[----:B------:R-:W3:Y:S01]  /*0b10*/  @P0 LDG.E R14, [R14.64] ;  /* 0x000000160e0e0981 */ /* 0x000ee2000c1e1900 */
[----:B------:R-:W-:Y:S01]  /*0b20*/  PLOP3.LUT P2, PT, PT, PT, UP2, 0x80, 0x0 ;  /* 0x000000000000781c */ /* 0x000fe20003f4f028 */
[----:B------:R-:W-:Y:S01]  /*0b30*/  UIMAD UR12, UR8, UR4, URZ ;  /* 0x00000004080c72a4 */ /* 0x000fe2000f8e023f */
[----:B------:R-:W-:Y:S01]  /*0b40*/  LOP3.LUT R5, R0, 0xfffffff8, RZ, 0xc0, !PT ;  /* 0xfffffff800057812 */ /* 0x000fe200078ec0ff */
[----:B------:R-:W-:Y:S01]  /*0b50*/  UIMAD.WIDE.U32 UR16, UR11, UR4, URZ ;  /* 0x000000040b1072a5 */ /* 0x000fe2000f8e003f */
[----:B------:R-:W-:Y:S01]  /*0b60*/  SHF.R.S32.HI R0, RZ, 0x3, R0 ;  /* 0x00000003ff007819 */ /* 0x000fe20000011400 */
[----:B------:R-:W-:Y:S01]  /*0b70*/  UIMAD UR12, UR11, UR5, UR12 ;  /* 0x000000050b0c72a4 */ /* 0x000fe2000f8e020c */
[----:B------:R-:W-:Y:S01]  /*0b80*/  PLOP3.LUT P1, PT, PT, PT, UP2, 0x80, 0x0 ;  /* 0x000000000000781c */ /* 0x000fe20003f2f028 */
[----:B------:R-:W-:Y:S01]  /*0b90*/  IMAD.IADD R5, R82, 0x1, -R5 ;  /* 0x0000000152057824 */ /* 0x000fe200078e0a05 */
[----:B------:R-:W-:Y:S01]  /*0ba0*/  USHF.R.S32.HI UR14, URZ, 0x1f, UR6 ;  /* 0x0000001f3f0e7899 */ /* 0x000fe20008011406 */
[----:B------:R-:W-:Y:S01]  /*0bb0*/  IMAD.SHL.U32 R209, R0, 0x40, RZ ;  /* 0x0000004000d17824 */ /* 0x000fe200078e00ff */
[----:B------:R-:W-:Y:S01]  /*0bc0*/  ULDC.64 UR4, c[0x0][0x1c0] ;  /* 0x0000700000047ab9 */ /* 0x000fe20000000a00 */
[C---:B------:R-:W-:Y:S01]  /*0bd0*/  IMAD R210, R5.reuse, 0x20, R0 ;  /* 0x0000002005d27824 */ /* 0x040fe200078e0200 */
[----:B------:R-:W-:Y:S01]  /*0be0*/  UIADD3 UR17, UR17, UR12, URZ ;  /* 0x0000000c11117290 */ /* 0x000fe2000fffe03f */
[----:B------:R-:W-:Y:S01]  /*0bf0*/  IMAD.SHL.U32 R218, R5, 0x8, RZ ;  /* 0x0000000805da7824 */ /* 0x000fe200078e00ff */
[----:B------:R-:W-:Y:S01]  /*0c00*/  UIMAD UR14, UR14, UR4, URZ ;  /* 0x000000040e0e72a4 */ /* 0x000fe2000f8e023f */
[----:B------:R-:W-:Y:S01]  /*0c10*/  LOP3.LUT R209, R209, 0x1c0, RZ, 0xc0, !PT ;  /* 0x000001c0d1d17812 */ /* 0x000fe200078ec0ff */
[----:B------:R-:W-:Y:S01]  /*0c20*/  UIMAD.WIDE.U32 UR16, UR6, UR4, UR16 ;  /* 0x00000004061072a5 */ /* 0x000fe2000f8e0010 */
[----:B-1----:R-:W-:Y:S01]  /*0c30*/  IADD3 R2, R210, UR25, RZ ;  /* 0x00000019d2027c10 */ /* 0x002fe2000fffe0ff */
[----:B------:R-:W-:Y:S01]  /*0c40*/  UIMAD UR5, UR6, UR5, UR14 ;  /* 0x00000005060572a4 */ /* 0x000fe2000f8e020e */
[----:B------:R-:W-:Y:S01]  /*0c50*/  SHF.R.U32.HI R10, RZ, 0x3, R209 ;  /* 0x00000003ff0a7819 */ /* 0x000fe200000116d1 */
[----:B------:R-:W-:Y:S01]  /*0c60*/  ULDC UR4, c[0x0][0x168] ;  /* 0x00005a0000047ab9 */ /* 0x000fe20000000800 */
[----:B------:R-:W-:Y:S01]  /*0c70*/  LOP3.LUT R209, R209, 0x38, R218, 0xf8, !PT ;  /* 0x00000038d1d17812 */ /* 0x000fe200078ef8da */
[----:B------:R-:W-:Y:S01]  /*0c80*/  @P2 IMAD.HI.U32 R3, R2, c[0x0][0x2c8], RZ ;  /* 0x0000b20002032a27 */ /* 0x000fe200078e00ff */
[----:B------:R-:W-:Y:S01]  /*0c90*/  UIADD3 UR5, UR17, UR5, URZ ;  /* 0x0000000511057290 */ /* 0x000fe2000fffe03f */
[----:B------:R-:W-:Y:S01]  /*0ca0*/  ISETP.GE.AND P4, PT, R218, c[0x0][0x198], PT ;  /* 0x00006600da007a0c */ /* 0x000fe20003f86270 */
[----:B------:R-:W-:Y:S01]  /*0cb0*/  UIMAD UR4, UR9, UR4, URZ ;  /* 0x00000004090472a4 */ /* 0x000fe2000f8e023f */
[----:B------:R-:W-:Y:S01]  /*0cc0*/  IMAD.MOV.U32 R7, RZ, RZ, R2 ;  /* 0x000000ffff077224 */ /* 0x000fe200078e0002 */
[----:B------:R-:W-:Y:S01]  /*0cd0*/  @P1 SHF.R.U32.HI R7, RZ, c[0x0][0x2cc], R3 ;  /* 0x0000b300ff071a19 */ /* 0x000fe20000011603 */
[----:B------:R-:W-:Y:S01]  /*0ce0*/  IMAD.U32 R9, RZ, RZ, UR17 ;  /* 0x00000011ff097e24 */ /* 0x000fe2000f8e00ff */
[----:B------:R-:W-:Y:S01]  /*0cf0*/  LOP3.LUT R209, R209, R10, RZ, 0x3c, !PT ;  /* 0x0000000ad1d17212 */ /* 0x000fe200078e3cff */
[----:B------:R-:W-:Y:S01]  /*0d00*/  IMAD.U32 R8, RZ, RZ, UR16 ;  /* 0x00000010ff087e24 */ /* 0x000fe2000f8e00ff */
[--C-:B------:R-:W-:Y:S01]  /*0d10*/  SHF.R.S32.HI R4, RZ, 0x1f, R7.reuse ;  /* 0x0000001fff047819 */ /* 0x100fe20000011407 */
[----:B------:R-:W-:Y:S01]  /*0d20*/  IMAD.MOV R3, RZ, RZ, -R7 ;  /* 0x000000ffff037224 */ /* 0x000fe200078e0a07 */
[----:B------:R-:W-:Y:S01]  /*0d30*/  UIADD3 UR26, UR21, -0x1, URZ ;  /* 0xffffffff151a7890 */ /* 0x000fe2000fffe03f */
[----:B------:R-:W-:-:S02]  /*0d40*/  IMAD.U32 R9, RZ, RZ, UR5 ;  /* 0x00000005ff097e24 */ /* 0x000fc4000f8e00ff */
[----:B------:R-:W-:Y:S01]  /*0d50*/  IMAD R3, R3, c[0x0][0x2c4], R2 ;  /* 0x0000b10003037a24 */ /* 0x000fe200078e0202 */
[----:B------:R-:W-:Y:S01]  /*0d60*/  USHF.L.U32 UR12, UR26, 0x6, URZ ;  /* 0x000000061a0c7899 */ /* 0x000fe2000800063f */
[----:B------:R-:W-:Y:S02]  /*0d70*/  IMAD R4, R4, c[0x0][0x1b0], RZ ;  /* 0x00006c0004047a24 */ /* 0x000fe400078e02ff */
[C---:B------:R-:W-:Y:S01]  /*0d80*/  IMAD.WIDE.U32 R8, R7.reuse, c[0x0][0x1b0], R8 ;  /* 0x00006c0007087a25 */ /* 0x040fe200078e0008 */
[----:B------:R-:W-:Y:S02]  /*0d90*/  SHF.R.S32.HI R2, RZ, 0x1f, R3 ;  /* 0x0000001fff027819 */ /* 0x000fe40000011403 */
[----:B------:R-:W-:Y:S01]  /*0da0*/  IADD3 R208, R210, UR12, RZ ;  /* 0x0000000cd2d07c10 */ /* 0x000fe2000fffe0ff */
[----:B------:R-:W-:Y:S02]  /*0db0*/  IMAD R7, R7, c[0x0][0x1b4], R4 ;  /* 0x00006d0007077a24 */ /* 0x000fe400078e0204 */
[----:B------:R-:W-:-:S02]  /*0dc0*/  IMAD R2, R2, c[0x0][0x1a8], RZ ;  /* 0x00006a0002027a24 */ /* 0x000fc400078e02ff */
[----:B------:R-:W-:Y:S02]  /*0dd0*/  IMAD.IADD R9, R9, 0x1, R7 ;  /* 0x0000000109097824 */ /* 0x000fe400078e0207 */
[C---:B------:R-:W-:Y:S02]  /*0de0*/  IMAD R2, R3.reuse, c[0x0][0x1ac], R2 ;  /* 0x00006b0003027a24 */ /* 0x040fe400078e0202 */
[----:B------:R-:W-:Y:S01]  /*0df0*/  IMAD.WIDE.U32 R6, R3, c[0x0][0x1a8], R8 ;  /* 0x00006a0003067a25 */ /* 0x000fe200078e0008 */
[----:B------:R-:W-:-:S03]  /*0e00*/  LEA.HI R8, R85, R82, RZ, 0x6 ;  /* 0x0000005255087211 */ /* 0x000fc600078f30ff */
[----:B------:R-:W-:Y:S01]  /*0e10*/  IMAD.IADD R3, R7, 0x1, R2 ;  /* 0x0000000107037824 */ /* 0x000fe200078e0202 */
[----:B------:R-:W-:Y:S01]  /*0e20*/  LEA R7, P1, R6, c[0x0][0x160], 0x1 ;  /* 0x0000580006077a11 */ /* 0x000fe200078208ff */
[----:B------:R-:W-:Y:S01]  /*0e30*/  IMAD.SHL.U32 R8, R8, 0x8, RZ ;  /* 0x0000000808087824 */ /* 0x000fe200078e00ff */
[----:B------:R-:W-:Y:S01]  /*0e40*/  IADD3 R2, R0, UR25, RZ ;  /* 0x0000001900027c10 */ /* 0x000fe2000fffe0ff */
[----:B------:R-:W-:Y:S01]  /*0e50*/  IMAD.MOV.U32 R207, RZ, RZ, RZ ;  /* 0x000000ffffcf7224 */ /* 0x000fe200078e00ff */
[----:B------:R-:W-:Y:S01]  /*0e60*/  LEA.HI.X R6, R6, c[0x0][0x164], R3, 0x1, P1 ;  /* 0x0000590006067a11 */ /* 0x000fe200008f0c03 */
[----:B------:R-:W-:Y:S01]  /*0e70*/  SHFL.IDX PT, R12, R7, RZ, 0x181f ;  /* 0x00181fff070c7589 */ /* 0x000fe200000e0000 */
[----:B------:R-:W-:Y:S01]  /*0e80*/  LOP3.LUT R209, R209, 0xfffffe00, R8, 0xf8, !PT ;  /* 0xfffffe00d1d17812 */ /* 0x000fe200078ef808 */
[----:B------:R-:W-:Y:S01]  /*0e90*/  IMAD.MOV.U32 R3, RZ, RZ, c[0x0][0x2b8] ;  /* 0x0000ae00ff037624 */ /* 0x000fe200078e00ff */
[C---:B------:R-:W-:Y:S01]  /*0ea0*/  IADD3 R4, R2.reuse, 0x20, RZ ;  /* 0x0000002002047810 */ /* 0x040fe20007ffe0ff */
[----:B------:R-:W1:Y:S01]  /*0eb0*/  SHFL.IDX PT, R13, R6, RZ, 0x181f ;  /* 0x00181fff060d7589 */ /* 0x000e6200000e0000 */
[----:B------:R-:W-:Y:S01]  /*0ec0*/  ISETP.GE.AND P1, PT, R2, UR4, PT ;  /* 0x0000000402007c0c */ /* 0x000fe2000bf26270 */
[----:B------:R-:W-:Y:S01]  /*0ed0*/  IMAD.SHL.U32 R209, R209, 0x2, RZ ;  /* 0x00000002d1d17824 */ /* 0x000fe200078e00ff */
[----:B------:R-:W-:Y:S01]  /*0ee0*/  ISETP.NE.AND P3, PT, R3, 0x1, PT ;  /* 0x000000010300780c */ /* 0x000fe20003f65270 */
[----:B------:R-:W-:Y:S01]  /*0ef0*/  SHFL.IDX PT, R8, R7, 0x1, 0x181f ;  /* 0x00381f0007087f89 */ /* 0x000fe200000e0000 */
[----:B------:R-:W-:-:S02]  /*0f00*/  ISETP.GE.AND P6, PT, R4, UR4, PT ;  /* 0x0000000404007c0c */ /* 0x000fc4000bfc6270 */
[C---:B------:R-:W-:Y:S01]  /*0f10*/  IADD3 R3, R218.reuse, 0x40, RZ ;  /* 0x00000040da037810 */ /* 0x040fe20007ffe0ff */
[----:B------:R-:W4:Y:S01]  /*0f20*/  SHFL.IDX PT, R9, R6, 0x1, 0x181f ;  /* 0x00381f0006097f89 */ /* 0x000f2200000e0000 */
[----:B------:R-:W-:Y:S02]  /*0f30*/  IADD3 R4, R218, 0x80, RZ ;  /* 0x00000080da047810 */ /* 0x000fe40007ffe0ff */
[----:B------:R-:W-:Y:S02]  /*0f40*/  SHF.R.S32.HI R10, RZ, 0x1f, R3 ;  /* 0x0000001fff0a7819 */ /* 0x000fe40000011403 */
[----:B------:R-:W-:Y:S02]  /*0f50*/  SHF.R.S32.HI R11, RZ, 0x1f, R4 ;  /* 0x0000001fff0b7819 */ /* 0x000fe40000011404 */
[----:B------:R-:W-:Y:S02]  /*0f60*/  LEA.HI R217, R10, R3, RZ, 0x3 ;  /* 0x000000030ad97211 */ /* 0x000fe400078f18ff */
[----:B------:R-:W-:-:S02]  /*0f70*/  LEA.HI R216, R11, R4, RZ, 0x3 ;  /* 0x000000040bd87211 */ /* 0x000fc400078f18ff */
[----:B------:R-:W-:Y:S01]  /*0f80*/  IADD3 R10, R2, 0x40, RZ ;  /* 0x00000040020a7810 */ /* 0x000fe20007ffe0ff */
[----:B------:R-:W-:Y:S01]  /*0f90*/  SHFL.IDX PT, R11, R6, 0x2, 0x181f ;  /* 0x00581f00060b7f89 */ /* 0x000fe200000e0000 */
[----:B------:R-:W-:Y:S02]  /*0fa0*/  LOP3.LUT R217, R217, 0xfffffff8, RZ, 0xc0, !PT ;  /* 0xfffffff8d9d97812 */ /* 0x000fe400078ec0ff */
[----:B------:R-:W-:Y:S01]  /*0fb0*/  LOP3.LUT R216, R216, 0xfffffff8, RZ, 0xc0, !PT ;  /* 0xfffffff8d8d87812 */ /* 0x000fe200078ec0ff */
[--C-:B-1----:R-:W-:Y:S01]  /*0fc0*/  @!P1 IMAD.WIDE R16, R218, 0x2, R12.reuse ;  /* 0x00000002da109825 */ /* 0x102fe200078e020c */
[----:B------:R-:W-:Y:S02]  /*0fd0*/  ISETP.GE.AND P5, PT, R3, c[0x0][0x198], PT ;  /* 0x0000660003007a0c */ /* 0x000fe40003fa6270 */
[----:B------:R-:W-:Y:S01]  /*0fe0*/  ISETP.GE.AND P2, PT, R4, c[0x0][0x198], PT ;  /* 0x0000660004007a0c */ /* 0x000fe20003f46270 */
[----:B------:R-:W-:Y:S01]  /*0ff0*/  @!P1 IMAD.WIDE R22, R216, 0x2, R12 ;  /* 0x00000002d8169825 */ /* 0x000fe200078e020c */
[----:B------:R1:W-:Y:S01]  /*1000*/  @!P1 LDGSTS.E.BYPASS.LTC128B.128 [R209+0xc100], [R16.64], !P4 ;  /* 0x0c10000010d19fae */ /* 0x0003e2000e101d56 */
[----:B------:R-:W-:-:S02]  /*1010*/  IADD3 R2, R2, 0x60, RZ ;  /* 0x0000006002027810 */ /* 0x000fc40007ffe0ff */
[----:B----4-:R-:W-:-:S04]  /*1020*/  @!P6 IMAD.WIDE R20, R218, 0x2, R8 ;  /* 0x00000002da14e825 */ /* 0x010fc800078e0208 */
[----:B------:R-:W-:Y:S01]  /*1030*/  @!P6 IMAD.WIDE R18, R216, 0x2, R8 ;  /* 0x00000002d812e825 */ /* 0x000fe200078e0208 */
[----:B---3--:R3:W4:Y:S01]  /*1040*/  @P0 R2UR UR9, R14 ;  /* 0x000000000e0903c2 */ /* 0x00872200000e0000 */
[----:B------:R-:W-:Y:S01]  /*1050*/  ISETP.GE.AND P0, PT, R10, UR4, PT ;  /* 0x000000040a007c0c */ /* 0x000fe2000bf06270 */
[----:B----4-:R-:W-:Y:S01]  /*1060*/  @!UP0 UMOV UR9, UR6 ;  /* 0x0000000600098c82 */ /* 0x010fe20008000000 */
[----:B------:R-:W1:Y:S01]  /*1070*/  SHFL.IDX PT, R10, R7, 0x2, 0x181f ;  /* 0x00581f00070a7f89 */ /* 0x000e6200000e0000 */
[----:B------:R-:W-:Y:S01]  /*1080*/  USHF.R.S32.HI UR6, URZ, 0x1f, UR9 ;  /* 0x0000001f3f067899 */ /* 0x000fe20008011409 */
[----:B---3--:R-:W-:-:S04]  /*1090*/  @!P1 IMAD.WIDE R14, R217, 0x2, R12 ;  /* 0x00000002d90e9825 */ /* 0x008fc800078e020c */
[C---:B------:R-:W-:Y:S01]  /*10a0*/  @!P6 IMAD.WIDE R12, R217.reuse, 0x2, R8 ;  /* 0x00000002d90ce825 */ /* 0x040fe200078e0208 */
[----:B------:R3:W-:Y:S04]  /*10b0*/  @!P1 LDGSTS.E.BYPASS.LTC128B.128 [R209+0x10100], [R14.64], !P5 ;  /* 0x101000000ed19fae */ /* 0x0007e8000e901d56 */
[----:B-1----:R-:W-:Y:S01]  /*10c0*/  @!P0 IMAD.WIDE R16, R217, 0x2, R10 ;  /* 0x00000002d9108825 */ /* 0x002fe200078e020a */
[----:B------:R-:W-:Y:S04]  /*10d0*/  SHFL.IDX PT, R8, R7, 0x3, 0x181f ;  /* 0x00781f0007087f89 */ /* 0x000fe800000e0000 */
[----:B------:R-:W3:Y:S04]  /*10e0*/  SHFL.IDX PT, R9, R6, 0x3, 0x181f ;  /* 0x00781f0006097f89 */ /* 0x000ee800000e0000 */
[----:B------:R1:W-:Y:S01]  /*10f0*/  @!P1 LDGSTS.E.BYPASS.LTC128B.128 [R209+0x14100], [R22.64], !P2 ;  /* 0x1410000016d19fae */ /* 0x0003e2000d101d56 */
[----:B------:R-:W-:Y:S01]  /*1100*/  ISETP.GE.AND P1, PT, R2, UR4, PT ;  /* 0x0000000402007c0c */ /* 0x000fe2000bf26270 */
[----:B------:R-:W-:-:S02]  /*1110*/  ULDC.64 UR4, c[0x0][0x2b0] ;  /* 0x0000ac0000047ab9 */ /* 0x000fc40000000a00 */
[----:B------:R4:W-:Y:S01]  /*1120*/  @!P6 LDGSTS.E.BYPASS.LTC128B.128 [R209+0xd100], [R20.64], !P4 ;  /* 0x0d10000014d1efae */ /* 0x0009e2000e101d56 */
[----:B------:R-:W-:Y:S02]  /*1130*/  UIMAD UR6, UR6, UR4, URZ ;  /* 0x00000004060672a4 */ /* 0x000fe4000f8e023f */
[----:B------:R-:W-:Y:S01]  /*1140*/  UIMAD.WIDE.U32 UR14, UR9, UR4, URZ ;  /* 0x00000004090e72a5 */ /* 0x000fe2000f8e003f */
[----:B------:R5:W-:Y:S01]  /*1150*/  @!P6 LDGSTS.E.BYPASS.LTC128B.128 [R209+0x11100], [R12.64], !P5 ;  /* 0x111000000cd1efae */ /* 0x000be2000e901d56 */
[----:B------:R-:W-:-:S03]  /*1160*/  UIMAD UR6, UR9, UR5, UR6 ;  /* 0x00000005090672a4 */ /* 0x000fc6000f8e0206 */
[----:B------:R2:W-:Y:S01]  /*1170*/  @!P6 LDGSTS.E.BYPASS.LTC128B.128 [R209+0x15100], [R18.64], !P2 ;  /* 0x1510000012d1efae */ /* 0x0005e2000d101d56 */
[C---:B------:R-:W-:Y:S01]  /*1180*/  ISETP.GE.AND P6, PT, R208.reuse, UR10, PT ;  /* 0x0000000ad0007c0c */ /* 0x040fe2000bfc6270 */
[----:B------:R-:W-:Y:S01]  /*1190*/  UIADD3 UR6, UR15, UR6, URZ ;  /* 0x000000060f067290 */ /* 0x000fe2000fffe03f */
[----:B--2---:R-:W-:Y:S01]  /*11a0*/  IADD3 R208, R208, UR13, RZ ;  /* 0x0000000dd0d07c10 */ /* 0x004fe2000fffe0ff */
[----:B------:R-:W-:Y:S01]  /*11b0*/  ULDC.64 UR4, c[0x0][0x210] ;  /* 0x0000840000047ab9 */ /* 0x000fe20000000a00 */
[----:B------:R-:W-:-:S03]  /*11c0*/  ISETP.GT.OR P6, PT, R210, 0x3f, P6 ;  /* 0x0000003fd200780c */ /* 0x000fc600037c4670 */
[----:B------:R-:W-:Y:S02]  /*11d0*/  IMAD.MOV.U32 R2, RZ, RZ, R208 ;  /* 0x000000ffff027224 */ /* 0x000fe400078e00d0 */
[----:B---3--:R-:W-:-:S04]  /*11e0*/  @!P1 IMAD.WIDE R14, R218, 0x2, R8 ;  /* 0x00000002da0e9825 */ /* 0x008fc800078e0208 */
[----:B----4-:R-:W-:-:S04]  /*11f0*/  @!P0 IMAD.WIDE R20, R216, 0x2, R10 ;  /* 0x00000002d8148825 */ /* 0x010fc800078e020a */
[----:B-----5:R-:W-:-:S04]  /*1200*/  @P3 IMAD.HI.U32 R12, R208, c[0x0][0x2bc], RZ ;  /* 0x0000af00d00c3a27 */ /* 0x020fc800078e00ff */
[----:B------:R-:W-:Y:S01]  /*1210*/  @!P0 IMAD.WIDE R18, R218, 0x2, R10 ;  /* 0x00000002da128825 */ /* 0x000fe200078e020a */
[----:B------:R-:W-:-:S03]  /*1220*/  @P3 SHF.R.U32.HI R2, RZ, c[0x0][0x2c0], R12 ;  /* 0x0000b000ff023a19 */ /* 0x000fc6000001160c */
[--C-:B------:R-:W-:Y:S01]  /*1230*/  @!P1 IMAD.WIDE R12, R217, 0x2, R8.reuse ;  /* 0x00000002d90c9825 */ /* 0x100fe200078e0208 */
[----:B------:R2:W-:Y:S03]  /*1240*/  @!P0 LDGSTS.E.BYPASS.LTC128B.128 [R209+0xe100], [R18.64], !P4 ;  /* 0x0e10000012d18fae */ /* 0x0005e6000e101d56 */
[----:B------:R-:W-:Y:S01]  /*1250*/  @!P1 IMAD.WIDE R8, R216, 0x2, R8 ;  /* 0x00000002d8089825 */ /* 0x000fe200078e0208 */
[----:B------:R3:W-:Y:S04]  /*1260*/  @!P0 LDGSTS.E.BYPASS.LTC128B.128 [R209+0x12100], [R16.64], !P5 ;  /* 0x1210000010d18fae */ /* 0x0007e8000e901d56 */
[----:B------:R4:W-:Y:S01]  /*1270*/  @!P0 LDGSTS.E.BYPASS.LTC128B.128 [R209+0x16100], [R20.64], !P2 ;  /* 0x1610000014d18fae */ /* 0x0009e2000d101d56 */
[----:B------:R-:W-:-:S03]  /*1280*/  @!P6 IADD3 R7, P0, R2, UR14, RZ ;  /* 0x0000000e0207ec10 */ /* 0x000fc6000ff1e0ff */
[----:B------:R5:W-:Y:S01]  /*1290*/  @!P1 LDGSTS.E.BYPASS.LTC128B.128 [R209+0xf100], [R14.64], !P4 ;  /* 0x0f1000000ed19fae */ /* 0x000be2000e101d56 */
[----:B------:R-:W-:Y:S02]  /*12a0*/  @!P6 LEA.HI.X.SX32 R6, R2, UR6, 0x1, P0 ;  /* 0x000000060206ec11 */ /* 0x000fe400080f0eff */
[C---:B------:R-:W-:Y:S01]  /*12b0*/  @!P6 LEA R10, P0, R7.reuse, c[0x0][0x2a0], 0x2 ;  /* 0x0000a800070aea11 */ /* 0x040fe200078010ff */
[----:B------:R1:W-:Y:S03]  /*12c0*/  @!P1 LDGSTS.E.BYPASS.LTC128B.128 [R209+0x13100], [R12.64], !P5 ;  /* 0x131000000cd19fae */ /* 0x0003e6000e901d56 */
[----:B------:R-:W-:Y:S01]  /*12d0*/  @!P6 LEA.HI.X R11, R7, c[0x0][0x2a4], R6, 0x2, P0 ;  /* 0x0000a900070bea11 */ /* 0x000fe200000f1406 */
[----:B------:R1:W-:Y:S04]  /*12e0*/  @!P1 LDGSTS.E.BYPASS.LTC128B.128 [R209+0x17100], [R8.64], !P2 ;  /* 0x1710000008d19fae */ /* 0x0003e8000d101d56 */
[----:B------:R-:W0:Y:S04]  /*12f0*/  LDGDEPBAR ;  /* 0x00000000000079af */ /* 0x000e280000000000 */
[----:B------:R-:W-:Y:S06]  /*1300*/  BAR.SYNC.DEFER_BLOCKING 0x0 ;  /* 0x0000000000007b1d */ /* 0x000fec0000010000 */
[----:B------:R-:W2:Y:S01]  /*1310*/  @!P6 LDG.E R207, [R10.64] ;  /* 0x000000160acfe981 */ /* 0x000ea2000c1e1900 */
[----:B------:R-:W-:Y:S01]  /*1320*/  IMAD.MOV R7, RZ, RZ, -R2 ;  /* 0x000000ffff077224 */ /* 0x000fe200078e0a02 */
[----:B------:R-:W-:Y:S01]  /*1330*/  UIMAD UR9, UR8, UR4, URZ ;  /* 0x00000004080972a4 */ /* 0x000fe2000f8e023f */
[-C--:B------:R-:W-:Y:S01]  /*1340*/  LEA.HI R2, R85, R82.reuse, RZ, 0x4 ;  /* 0x0000005255027211 */ /* 0x080fe200078f20ff */
[----:B------:R-:W-:Y:S01]  /*1350*/  UIMAD.WIDE.U32 UR16, UR11, UR4, URZ ;  /* 0x000000040b1072a5 */ /* 0x000fe2000f8e003f */
[----:B------:R-:W-:Y:S01]  /*1360*/  IMAD R208, R7, c[0x0][0x2b8], R208 ;  /* 0x0000ae0007d07a24 */ /* 0x000fe200078e02d0 */
[----:B------:R-:W-:Y:S01]  /*1370*/  UIMAD UR9, UR11, UR5, UR9 ;  /* 0x000000050b0972a4 */ /* 0x000fe2000f8e0209 */
[----:B------:R-:W-:Y:S01]  /*1380*/  IMAD.SHL.U32 R6, R5, 0x40, RZ ;  /* 0x0000004005067824 */ /* 0x000fe200078e00ff */
[----:B------:R-:W-:Y:S01]  /*1390*/  ISETP.GE.AND P6, PT, R218, c[0x0][0x1d4], PT ;  /* 0x00007500da007a0c */ /* 0x000fe20003fc6270 */
[----:B-----5:R-:W-:Y:S01]  /*13a0*/  IMAD.WIDE.U32 R14, R208, c[0x0][0x208], RZ ;  /* 0x00008200d00e7a25 */ /* 0x020fe200078e00ff */
[----:B------:R-:W-:Y:S01]  /*13b0*/  SHF.R.S32.HI R7, RZ, 0x1f, R208 ;  /* 0x0000001fff077819 */ /* 0x000fe200000114d0 */
[----:B------:R-:W-:Y:S01]  /*13c0*/  ULDC.64 UR4, c[0x0][0x1e8] ;  /* 0x00007a0000047ab9 */ /* 0x000fe20000000a00 */
[----:B------:R-:W-:Y:S01]  /*13d0*/  LOP3.LUT R6, R6, 0x1c0, RZ, 0xc0, !PT ;  /* 0x000001c006067812 */ /* 0x000fe200078ec0ff */
[----:B-1----:R-:W-:Y:S01]  /*13e0*/  IMAD.MOV.U32 R12, RZ, RZ, R14 ;  /* 0x000000ffff0c7224 */ /* 0x002fe200078e000e */
[----:B------:R-:W-:Y:S01]  /*13f0*/  UIADD3 UR9, UR17, UR9, URZ ;  /* 0x0000000911097290 */ /* 0x000fe2000fffe03f */
[C---:B---3--:R-:W-:Y:S01]  /*1400*/  IMAD R17, R7.reuse, c[0x0][0x208], RZ ;  /* 0x0000820007117a24 */ /* 0x048fe200078e02ff */
[----:B------:R-:W-:Y:S01]  /*1410*/  UIMAD.WIDE.U32 UR18, UR11, UR4, URZ ;  /* 0x000000040b1272a5 */ /* 0x000fe2000f8e003f */
[----:B------:R-:W-:Y:S01]  /*1420*/  IMAD R7, R7, c[0x0][0x1e0], RZ ;  /* 0x0000780007077a24 */ /* 0x000fe200078e02ff */
[----:B------:R-:W-:Y:S01]  /*1430*/  UIMAD UR4, UR8, UR4, URZ ;  /* 0x00000004080472a4 */ /* 0x000fe2000f8e023f */
[C---:B------:R-:W-:Y:S01]  /*1440*/  IMAD R13, R208.reuse, c[0x0][0x20c], R17 ;  /* 0x00008300d00d7a24 */ /* 0x040fe200078e0211 */
[----:B------:R-:W-:Y:S01]  /*1450*/  ISETP.GE.AND P5, PT, R3, c[0x0][0x1d4], PT ;  /* 0x0000750003007a0c */ /* 0x000fe20003fa6270 */
[----:B------:R-:W-:Y:S01]  /*1460*/  IMAD.WIDE.U32 R8, R208, c[0x0][0x1e0], RZ ;  /* 0x00007800d0087a25 */ /* 0x000fe200078e00ff */
[----:B------:R-:W-:Y:S01]  /*1470*/  UIMAD UR4, UR11, UR5, UR4 ;  /* 0x000000050b0472a4 */ /* 0x000fe2000f8e0204 */
[----:B------:R-:W-:Y:S01]  /*1480*/  ISETP.GE.AND P4, PT, R4, c[0x0][0x1d4], PT ;  /* 0x0000750004007a0c */ /* 0x000fe20003f86270 */
[----:B------:R-:W-:Y:S01]  /*1490*/  UISETP.GT.AND UP0, UPT, UR26, UR7, UPT ;  /* 0x000000071a00728c */ /* 0x000fe2000bf04270 */
[----:B------:R-:W-:Y:S01]  /*14a0*/  IMAD.IADD R13, R15, 0x1, R13 ;  /* 0x000000010f0d7824 */ /* 0x000fe200078e020d */
[----:B------:R-:W-:Y:S01]  /*14b0*/  UIADD3 UR8, UR19, UR4, URZ ;  /* 0x0000000413087290 */ /* 0x000fe2000fffe03f */
[----:B------:R-:W-:Y:S01]  /*14c0*/  IMAD R7, R208, c[0x0][0x1e4], R7 ;  /* 0x00007900d0077a24 */ /* 0x000fe200078e0207 */
[----:B------:R-:W-:Y:S01]  /*14d0*/  LEA.HI R83, R85, R82, RZ, 0x5 ;  /* 0x0000005255537211 */ /* 0x000fe200078f28ff */
[----:B------:R-:W-:Y:S01]  /*14e0*/  IMAD.SHL.U32 R205, R0, 0x8, RZ ;  /* 0x0000000800cd7824 */ /* 0x000fe200078e00ff */
[----:B------:R-:W-:Y:S01]  /*14f0*/  SHF.R.S32.HI R133, RZ, 0x1f, R218 ;  /* 0x0000001fff857819 */ /* 0x000fe200000114da */
[----:B------:R-:W-:Y:S01]  /*1500*/  IMAD.IADD R9, R9, 0x1, R7 ;  /* 0x0000000109097824 */ /* 0x000fe200078e0207 */
[----:B------:R-:W-:Y:S01]  /*1510*/  SHF.R.S32.HI R80, RZ, 0x5, R83 ;  /* 0x00000005ff507819 */ /* 0x000fe20000011453 */
[----:B------:R-:W-:Y:S01]  /*1520*/  IMAD.WIDE R16, R218, 0x2, RZ ;  /* 0x00000002da107825 */ /* 0x000fe200078e02ff */
[----:B------:R-:W-:-:S02]  /*1530*/  LOP3.LUT R205, R6, 0x8, R205, 0xf8, !PT ;  /* 0x0000000806cd7812 */ /* 0x000fc400078ef8cd */
[----:B------:R-:W-:Y:S01]  /*1540*/  SHF.R.U32.HI R6, RZ, 0x3, R6 ;  /* 0x00000003ff067819 */ /* 0x000fe20000011606 */
[----:B------:R-:W-:Y:S01]  /*1550*/  IMAD.U32 R81, RZ, RZ, UR12 ;  /* 0x0000000cff517e24 */ /* 0x000fe2000f8e00ff */
[----:B------:R-:W-:Y:S02]  /*1560*/  SEL R221, RZ, 0x10, P4 ;  /* 0x00000010ffdd7807 */ /* 0x000fe40002000000 */
[----:B------:R-:W-:Y:S02]  /*1570*/  LOP3.LUT R205, R205, R6, RZ, 0x3c, !PT ;  /* 0x00000006cdcd7212 */ /* 0x000fe400078e3cff */
[----:B------:R-:W-:Y:S02]  /*1580*/  IADD3 R0, -R0, UR10, -R81 ;  /* 0x0000000a00007c10 */ /* 0x000fe4000fffe951 */
[----:B------:R-:W-:Y:S02]  /*1590*/  SHF.R.S32.HI R220, RZ, 0x1f, R217 ;  /* 0x0000001fffdc7819 */ /* 0x000fe400000114d9 */
[----:B------:R-:W-:-:S02]  /*15a0*/  ISETP.GE.AND P2, PT, R0, 0x1, PT ;  /* 0x000000010000780c */ /* 0x000fc40003f46270 */
[----:B------:R-:W-:Y:S02]  /*15b0*/  SHF.R.S32.HI R219, RZ, 0x1f, R216 ;  /* 0x0000001fffdb7819 */ /* 0x000fe400000114d8 */
[----:B------:R-:W-:Y:S02]  /*15c0*/  IADD3 R213, R209, 0x100, RZ ;  /* 0x00000100d1d57810 */ /* 0x000fe40007ffe0ff */
[----:B--2---:R-:W-:Y:S01]  /*15d0*/  SHF.R.S32.HI R18, RZ, 0x1f, R207 ;  /* 0x0000001fff127819 */ /* 0x004fe200000114cf */
[----:B------:R-:W-:Y:S01]  /*15e0*/  IMAD.WIDE.U32 R10, R207, c[0x0][0x218], R12 ;  /* 0x00008600cf0a7a25 */ /* 0x000fe200078e000c */
[----:B------:R-:W-:-:S03]  /*15f0*/  SHF.R.S32.HI R13, RZ, 0x4, R2 ;  /* 0x00000004ff0d7819 */ /* 0x000fc60000011402 */
[----:B------:R-:W-:Y:S01]  /*1600*/  IMAD R12, R18, c[0x0][0x218], RZ ;  /* 0x00008600120c7a24 */ /* 0x000fe200078e02ff */
[----:B------:R-:W-:Y:S01]  /*1610*/  IADD3 R7, P0, R10, UR16, RZ ;  /* 0x000000100a077c10 */ /* 0x000fe2000ff1e0ff */
[----:B------:R-:W-:Y:S01]  /*1620*/  IMAD.WIDE.U32 R8, R207, c[0x0][0x1f0], R8 ;  /* 0x00007c00cf087a25 */ /* 0x000fe200078e0008 */
[----:B------:R-:W-:-:S03]  /*1630*/  LEA.HI R10, R2, R13, RZ, 0x1 ;  /* 0x0000000d020a7211 */ /* 0x000fc600078f08ff */
[----:B------:R-:W-:Y:S01]  /*1640*/  IMAD R12, R207, c[0x0][0x21c], R12 ;  /* 0x00008700cf0c7a24 */ /* 0x000fe200078e020c */
[----:B------:R-:W-:Y:S01]  /*1650*/  LOP3.LUT R10, R10, 0xfffffffe, RZ, 0xc0, !PT ;  /* 0xfffffffe0a0a7812 */ /* 0x000fe200078ec0ff */
[----:B------:R-:W-:-:S03]  /*1660*/  IMAD R18, R18, c[0x0][0x1f0], RZ ;  /* 0x00007c0012127a24 */ /* 0x000fc600078e02ff */
[----:B------:R-:W-:Y:S01]  /*1670*/  IADD3.X R12, R11, UR9, R12, P0, !PT ;  /* 0x000000090b0c7c10 */ /* 0x000fe200087fe40c */
[----:B------:R-:W-:Y:S01]  /*1680*/  IMAD R18, R207, c[0x0][0x1f4], R18 ;  /* 0x00007d00cf127a24 */ /* 0x000fe200078e0212 */
[----:B------:R-:W-:Y:S01]  /*1690*/  LEA R14, P0, R7, c[0x0][0x1f8], 0x1 ;  /* 0x00007e00070e7a11 */ /* 0x000fe200078008ff */
[----:B------:R-:W-:Y:S01]  /*16a0*/  IMAD.IADD R10, R13, 0x1, -R10 ;  /* 0x000000010d0a7824 */ /* 0x000fe200078e0a0a */
[----:B------:R-:W-:Y:S02]  /*16b0*/  IADD3 R11, P1, R8, UR18, RZ ;  /* 0x00000012080b7c10 */ /* 0x000fe4000ff3e0ff */
[----:B------:R-:W-:Y:S01]  /*16c0*/  LEA.HI.X R12, R7, c[0x0][0x1fc], R12, 0x1, P0 ;  /* 0x00007f00070c7a11 */ /* 0x000fe200000f0c0c */
[----:B------:R-:W1:Y:S01]  /*16d0*/  SHFL.IDX PT, R24, R14, RZ, 0x181f ;  /* 0x00181fff0e187589 */ /* 0x000e6200000e0000 */
[----:B------:R-:W-:Y:S01]  /*16e0*/  IADD3.X R18, R9, UR8, R18, P1, !PT ;  /* 0x0000000809127c10 */ /* 0x000fe20008ffe412 */
[----:B------:R-:W-:Y:S01]  /*16f0*/  IMAD.SHL.U32 R84, R10, 0x8, RZ ;  /* 0x000000080a547824 */ /* 0x000fe200078e00ff */
[----:B------:R-:W-:Y:S01]  /*1700*/  LOP3.LUT R7, R2, 0xfffffff0, RZ, 0xc0, !PT ;  /* 0xfffffff002077812 */ /* 0x000fe200078ec0ff */
[----:B------:R-:W2:Y:S01]  /*1710*/  SHFL.IDX PT, R76, R14, 0x1, 0x181f ;  /* 0x00381f000e4c7f89 */ /* 0x000ea200000e0000 */
[----:B------:R-:W-:Y:S01]  /*1720*/  LEA R19, P0, R11, c[0x0][0x1c8], 0x1 ;  /* 0x000072000b137a11 */ /* 0x000fe200078008ff */
[----:B------:R-:W-:-:S02]  /*1730*/  IMAD R205, R10, 0x200, R205 ;  /* 0x000002000acd7824 */ /* 0x000fc400078e02cd */
[----:B------:R-:W3:Y:S01]  /*1740*/  SHFL.IDX PT, R9, R12, RZ, 0x181f ;  /* 0x00181fff0c097589 */ /* 0x000ee200000e0000 */
[----:B------:R-:W-:Y:S01]  /*1750*/  IMAD.IADD R7, R82, 0x1, -R7 ;  /* 0x0000000152077824 */ /* 0x000fe200078e0a07 */
[----:B------:R-:W-:Y:S01]  /*1760*/  LEA.HI.X R18, R11, c[0x0][0x1cc], R18, 0x1, P0 ;  /* 0x000073000b127a11 */ /* 0x000fe200000f0c12 */
[----:B------:R-:W-:Y:S01]  /*1770*/  IMAD.SHL.U32 R205, R205, 0x2, RZ ;  /* 0x00000002cdcd7824 */ /* 0x000fe200078e00ff */
[----:B------:R-:W5:Y:S02]  /*1780*/  SHFL.IDX PT, R8, R12, 0x1, 0x181f ;  /* 0x00381f000c087f89 */ /* 0x000f6400000e0000 */
[----:B------:R-:W-:Y:S02]  /*1790*/  SHF.R.S32.HI R2, RZ, 0x1f, R7 ;  /* 0x0000001fff027819 */ /* 0x000fe40000011407 */
[----:B------:R-:W-:Y:S01]  /*17a0*/  SHFL.IDX PT, R14, R19, RZ, 0x181f ;  /* 0x00181fff130e7589 */ /* 0x000fe200000e0000 */
[----:B------:R-:W-:Y:S02]  /*17b0*/  IADD3 R204, R205, 0x6120, RZ ;  /* 0x00006120cdcc7810 */ /* 0x000fe40007ffe0ff */
[----:B------:R-:W-:Y:S01]  /*17c0*/  LEA.HI R87, R2, R7, RZ, 0x3 ;  /* 0x0000000702577211 */ /* 0x000fe200078f18ff */
[----:B------:R-:W4:Y:S03]  /*17d0*/  SHFL.IDX PT, R15, R18, RZ, 0x181f ;  /* 0x00181fff120f7589 */ /* 0x000f2600000e0000 */
[C---:B------:R-:W-:Y:S01]  /*17e0*/  LOP3.LUT R2, R87.reuse, 0xfffffff8, RZ, 0xc0, !PT ;  /* 0xfffffff857027812 */ /* 0x040fe200078ec0ff */
[----:B------:R-:W-:Y:S01]  /*17f0*/  SHFL.IDX PT, R12, R19, 0x1, 0x181f ;  /* 0x00381f00130c7f89 */ /* 0x000fe200000e0000 */
[----:B-1----:R-:W-:Y:S01]  /*1800*/  IADD3 R6, P1, R24, R16, RZ ;  /* 0x0000001018067210 */ /* 0x002fe20007f3e0ff */
[----:B------:R-:W-:-:S02]  /*1810*/  IMAD.SHL.U32 R87, R87, 0x40, RZ ;  /* 0x0000004057577824 */ /* 0x000fc400078e00ff */
[----:B------:R1:W1:Y:S01]  /*1820*/  SHFL.IDX PT, R13, R18, 0x1, 0x181f ;  /* 0x00381f00120d7f89 */ /* 0x00026200000e0000 */
[----:B--2---:R-:W-:Y:S01]  /*1830*/  IADD3 R26, P0, R16, R76, RZ ;  /* 0x0000004c101a7210 */ /* 0x004fe20007f1e0ff */
[----:B------:R-:W-:Y:S01]  /*1840*/  IMAD.IADD R2, R7, 0x1, -R2 ;  /* 0x0000000107027824 */ /* 0x000fe200078e0a02 */
[----:B------:R-:W-:Y:S01]  /*1850*/  LOP3.LUT R87, R87, 0xfffffe00, RZ, 0xc0, !PT ;  /* 0xfffffe0057577812 */ /* 0x000fe200078ec0ff */
[----:B---3--:R-:W-:Y:S01]  /*1860*/  IMAD.X R7, R9, 0x1, R17, P1 ;  /* 0x0000000109077824 */ /* 0x008fe200008e0611 */
[----:B------:R-:W-:Y:S01]  /*1870*/  ISETP.GT.AND P1, PT, R0, 0x20, PT ;  /* 0x000000200000780c */ /* 0x000fe20003f24270 */
[----:B------:R-:W-:Y:S02]  /*1880*/  IMAD.SHL.U32 R11, R2, 0x40, RZ ;  /* 0x00000040020b7824 */ /* 0x000fe400078e00ff */
[----:B-----5:R-:W-:Y:S02]  /*1890*/  IMAD.X R27, R17, 0x1, R8, P0 ;  /* 0x00000001111b7824 */ /* 0x020fe400000e0608 */
[----:B------:R-:W-:Y:S01]  /*18a0*/  IMAD.WIDE R16, R217, 0x2, RZ ;  /* 0x00000002d9107825 */ /* 0x000fe200078e02ff */
[----:B------:R-:W-:-:S04]  /*18b0*/  LOP3.LUT R11, R11, 0x1c0, RZ, 0xc0, !PT ;  /* 0x000001c00b0b7812 */ /* 0x000fc800078ec0ff */
[----:B------:R-:W-:Y:S01]  /*18c0*/  IADD3 R28, P0, R24, R16, RZ ;  /* 0x00000010181c7210 */ /* 0x000fe20007f1e0ff */
[----:B----4-:R-:W-:Y:S01]  /*18d0*/  @P2 IMAD.WIDE R20, R217, 0x2, R14 ;  /* 0x00000002d9142825 */ /* 0x010fe200078e020e */
[----:B------:R-:W-:Y:S02]  /*18e0*/  LOP3.LUT R84, R11, 0x8, R84, 0xf8, !PT ;  /* 0x000000080b547812 */ /* 0x000fe400078ef854 */
[----:B------:R-:W-:Y:S01]  /*18f0*/  SHF.R.U32.HI R11, RZ, 0x3, R11 ;  /* 0x00000003ff0b7819 */ /* 0x000fe2000001160b */
[----:B------:R-:W-:Y:S01]  /*1900*/  IMAD.X R29, R9, 0x1, R17, P0 ;  /* 0x00000001091d7824 */ /* 0x000fe200000e0611 */
[----:B------:R-:W-:Y:S01]  /*1910*/  IADD3 R78, P0, R16, R76, RZ ;  /* 0x0000004c104e7210 */ /* 0x000fe20007f1e0ff */
[----:B------:R-:W-:Y:S01]  /*1920*/  @P2 IMAD.WIDE R22, R216, 0x2, R14 ;  /* 0x00000002d8162825 */ /* 0x000fe200078e020e */
[----:B------:R-:W-:-:S03]  /*1930*/  LOP3.LUT R84, R84, R11, RZ, 0x3c, !PT ;  /* 0x0000000b54547212 */ /* 0x000fc600078e3cff */
[----:B-1----:R-:W-:-:S04]  /*1940*/  @P2 IMAD.WIDE R18, R218, 0x2, R14 ;  /* 0x00000002da122825 */ /* 0x002fc800078e020e */
[----:B------:R-:W-:Y:S01]  /*1950*/  IMAD.X R79, R17, 0x1, R8, P0 ;  /* 0x00000001114f7824 */ /* 0x000fe200000e0608 */
[----:B------:R1:W-:Y:S01]  /*1960*/  @P2 LDGSTS.E.BYPASS.LTC128B.128 [R209+0x6100], [R18.64], !P6 ;  /* 0x0610000012d12fae */ /* 0x0003e2000f101d56 */
[--C-:B------:R-:W-:Y:S01]  /*1970*/  @P1 IMAD.WIDE R16, R218, 0x2, R12.reuse ;  /* 0x00000002da101825 */ /* 0x100fe200078e020c */
[----:B------:R-:W-:Y:S02]  /*1980*/  LOP3.LUT P0, RZ, R5, 0x2, RZ, 0xc0, !PT ;  /* 0x0000000205ff7812 */ /* 0x000fe4000780c0ff */
[----:B------:R2:W-:Y:S01]  /*1990*/  @P2 LDGSTS.E.BYPASS.LTC128B.128 [R209+0x8100], [R20.64], !P5 ;  /* 0x0810000014d12fae */ /* 0x0005e2000e901d56 */
[----:B------:R-:W-:-:S03]  /*19a0*/  @P1 IMAD.WIDE R14, R217, 0x2, R12 ;  /* 0x00000002d90e1825 */ /* 0x000fc600078e020c */
[----:B------:R2:W-:Y:S01]  /*19b0*/  @P2 LDGSTS.E.BYPASS.LTC128B.128 [R209+0xa100], [R22.64], !P4 ;  /* 0x0a10000016d12fae */ /* 0x0005e2000e101d56 */
[----:B------:R-:W-:-:S03]  /*19c0*/  @P1 IMAD.WIDE R12, R216, 0x2, R12 ;  /* 0x00000002d80c1825 */ /* 0x000fc600078e020c */
[----:B------:R1:W-:Y:S01]  /*19d0*/  @P1 LDGSTS.E.BYPASS.LTC128B.128 [R209+0x7100], [R16.64], !P6 ;  /* 0x0710000010d11fae */ /* 0x0003e2000f101d56 */
[----:B------:R-:W-:-:S03]  /*19e0*/  IMAD.WIDE R10, R216, 0x2, RZ ;  /* 0x00000002d80a7825 */ /* 0x000fc600078e02ff */
[----:B------:R3:W-:Y:S02]  /*19f0*/  @P1 LDGSTS.E.BYPASS.LTC128B.128 [R209+0x9100], [R14.64], !P5 ;  /* 0x091000000ed11fae */ /* 0x0007e4000e901d56 */
[----:B------:R-:W-:Y:S02]  /*1a00*/  IADD3 R24, P2, R24, R10, RZ ;  /* 0x0000000a18187210 */ /* 0x000fe40007f5e0ff */
[----:B------:R3:W-:Y:S01]  /*1a10*/  @P1 LDGSTS.E.BYPASS.LTC128B.128 [R209+0xb100], [R12.64], !P4 ;  /* 0x0b1000000cd11fae */ /* 0x0007e2000e101d56 */
[----:B------:R-:W-:Y:S02]  /*1a20*/  IADD3 R76, P1, R10, R76, RZ ;  /* 0x0000004c0a4c7210 */ /* 0x000fe40007f3e0ff */
[----:B------:R-:W-:Y:S01]  /*1a30*/  IMAD.X R25, R9, 0x1, R11, P2 ;  /* 0x0000000109197824 */ /* 0x000fe200010e060b */
[----:B------:R-:W0:Y:S01]  /*1a40*/  LDGDEPBAR ;  /* 0x00000000000079af */ /* 0x000e220000000000 */
[----:B------:R-:W-:Y:S02]  /*1a50*/  IMAD R9, R80, 0x400, R87 ;  /* 0x0000040050097824 */ /* 0x000fe400078e0257 */
[----:B------:R-:W-:Y:S01]  /*1a60*/  IMAD.X R77, R11, 0x1, R8, P1 ;  /* 0x000000010b4d7824 */ /* 0x000fe200008e0608 */
[----:B------:R-:W-:Y:S01]  /*1a70*/  IADD3 R8, R205, 0x6100, RZ ;  /* 0x00006100cd087810 */ /* 0x000fe20007ffe0ff */
[----:B------:R-:W-:Y:S01]  /*1a80*/  IMAD.IADD R206, R84, 0x1, R9 ;  /* 0x0000000154ce7824 */ /* 0x000fe200078e0209 */
[----:B------:R-:W-:Y:S01]  /*1a90*/  R2P PR, R2, 0x6 ;  /* 0x0000000602007804 */ /* 0x000fe20000000000 */
[----:B------:R-:W-:Y:S01]  /*1aa0*/  IMAD.MOV.U32 R2, RZ, RZ, 0x10 ;  /* 0x00000010ff027424 */ /* 0x000fe200078e00ff */
[----:B------:R-:W-:Y:S01]  /*1ab0*/  @P0 IADD3 R204, R8, -0x20, RZ ;  /* 0xffffffe008cc0810 */ /* 0x000fe20007ffe0ff */
[----:B------:R-:W-:Y:S01]  /*1ac0*/  IMAD.SHL.U32 R206, R206, 0x2, RZ ;  /* 0x00000002cece7824 */ /* 0x000fe200078e00ff */
[----:B------:R-:W-:-:S02]  /*1ad0*/  ISETP.GE.AND P0, PT, R218, c[0x0][0x1d4], PT ;  /* 0x00007500da007a0c */ /* 0x000fc40003f06270 */
[----:B------:R-:W-:Y:S02]  /*1ae0*/  SEL R2, R2, 0xfffffff0, !P1 ;  /* 0xfffffff002027807 */ /* 0x000fe40004800000 */
[C---:B------:R-:W-:Y:S02]  /*1af0*/  ISETP.LT.OR P1, PT, R0.reuse, 0x1, P0 ;  /* 0x000000010000780c */ /* 0x040fe40000721670 */
[----:B------:R-:W-:Y:S01]  /*1b00*/  ISETP.LT.OR P0, PT, R0, 0x21, P0 ;  /* 0x000000210000780c */ /* 0x000fe20000701670 */
[----:B------:R-:W-:Y:S01]  /*1b10*/  IMAD R202, R2, 0x2, R206 ;  /* 0x0000000202ca7824 */ /* 0x000fe200078e02ce */
[C---:B------:R-:W-:Y:S02]  /*1b20*/  IADD3 R195, R204.reuse, 0x800, RZ ;  /* 0x00000800ccc37810 */ /* 0x040fe40007ffe0ff */
[C---:B------:R-:W-:Y:S02]  /*1b30*/  IADD3 R194, R204.reuse, 0x1000, RZ ;  /* 0x00001000ccc27810 */ /* 0x040fe40007ffe0ff */
[----:B------:R-:W-:Y:S01]  /*1b40*/  IADD3 R193, R204, 0x1800, RZ ;  /* 0x00001800ccc17810 */ /* 0x000fe20007ffe0ff */
[----:B------:R-:W-:-:S04]  /*1b50*/  DEPBAR.LE SB0, 0x1 ;  /* 0x000080400000791a */ /* 0x000fc80000000000 */
[----:B------:R-:W-:-:S04]  /*1b60*/  DEPBAR.LE SB0, 0x0 ;  /* 0x000080000000791a */ /* 0x000fc80000000000 */
[----:B------:R-:W-:Y:S01]  /*1b70*/  BAR.SYNC.DEFER_BLOCKING 0x0 ;  /* 0x0000000000007b1d */ /* 0x000fe20000010000 */
[C---:B------:R-:W-:Y:S02]  /*1b80*/  IADD3 R191, R204.reuse, 0x2000, RZ ;  /* 0x00002000ccbf7810 */ /* 0x040fe40007ffe0ff */
[C---:B------:R-:W-:Y:S02]  /*1b90*/  IADD3 R190, R204.reuse, 0x2800, RZ ;  /* 0x00002800ccbe7810 */ /* 0x040fe40007ffe0ff */
[C---:B------:R-:W-:Y:S02]  /*1ba0*/  IADD3 R189, R204.reuse, 0x3000, RZ ;  /* 0x00003000ccbd7810 */ /* 0x040fe40007ffe0ff */
[C---:B------:R-:W-:Y:S02]  /*1bb0*/  IADD3 R188, R204.reuse, 0x3800, RZ ;  /* 0x00003800ccbc7810 */ /* 0x040fe40007ffe0ff */
[C---:B------:R-:W-:Y:S02]  /*1bc0*/  IADD3 R187, R204.reuse, 0x4000, RZ ;  /* 0x00004000ccbb7810 */ /* 0x040fe40007ffe0ff */
[----:B------:R-:W-:-:S02]  /*1bd0*/  IADD3 R186, R204, 0x4800, RZ ;  /* 0x00004800ccba7810 */ /* 0x000fc40007ffe0ff */
[C---:B------:R-:W-:Y:S02]  /*1be0*/  IADD3 R185, R204.reuse, 0x5000, RZ ;  /* 0x00005000ccb97810 */ /* 0x040fe40007ffe0ff */
[----:B------:R-:W-:Y:S01]  /*1bf0*/  IADD3 R184, R204, 0x5800, RZ ;  /* 0x00005800ccb87810 */ /* 0x000fe20007ffe0ff */
[----:B------:R-:W-:Y:S04]  /*1c00*/  LDSM.16.M88.4 R40, [R206+0xc100] ;  /* 0x00c10000ce28783b */ /* 0x000fe80000000200 */
[----:B------:R-:W-:Y:S04]  /*1c10*/  LDSM.16.M88.4 R52, [R202+0xc100] ;  /* 0x00c10000ca34783b */ /* 0x000fe80000000200 */
[----:B-1----:R-:W2:Y:S04]  /*1c20*/  LDSM.16.M88.4 R16, [R205+0x6100] ;  /* 0x00610000cd10783b */ /* 0x002ea80000000200 */
[----:B------:R-:W3:Y:S04]  /*1c30*/  LDSM.16.M88.4 R8, [R205+0x6900] ;  /* 0x00690000cd08783b */ /* 0x000ee80000000200 */
[----:B------:R-:W-:Y:S04]  /*1c40*/  LDSM.16.M88.4 R72, [R205+0x7100] ;  /* 0x00710000cd48783b */ /* 0x000fe80000000200 */
[----:B------:R-:W1:Y:S04]  /*1c50*/  LDSM.16.M88.4 R68, [R205+0x7900] ;  /* 0x00790000cd44783b */ /* 0x000e680000000200 */
[----:B------:R-:W4:Y:S04]  /*1c60*/  LDSM.16.M88.4 R64, [R204] ;  /* 0x00000000cc40783b */ /* 0x000f280000000200 */
[----:B------:R-:W5:Y:S04]  /*1c70*/  LDSM.16.M88.4 R60, [R204+0x800] ;  /* 0x00080000cc3c783b */ /* 0x000f680000000200 */
[----:B------:R-:W1:Y:S04]  /*1c80*/  LDSM.16.M88.4 R56, [R204+0x1000] ;  /* 0x00100000cc38783b */ /* 0x000e680000000200 */
[----:B------:R-:W1:Y:S04]  /*1c90*/  LDSM.16.M88.4 R48, [R204+0x1800] ;  /* 0x00180000cc30783b */ /* 0x000e680000000200 */
[----:B------:R-:W-:Y:S01]  /*1ca0*/  @!PT LDS RZ, [RZ] ;  /* 0x00000000fffff984 */ /* 0x000fe20000000800 */
[----:B------:R-:W-:Y:S01]  /*1cb0*/  @!PT LDS RZ, [RZ] ;  /* 0x00000000fffff984 */ /* 0x000fe20000000800 */
[----:B------:R-:W-:Y:S01]  /*1cc0*/  @!PT LDS RZ, [RZ] ;  /* 0x00000000fffff984 */ /* 0x000fe20000000800 */
[----:B------:R4:W-:Y:S01]  /*1cd0*/  LDGSTS.E.BYPASS.LTC128B.128 [R209+0x100], [R6.64], !P1 ;  /* 0x0010000006d17fae */ /* 0x0009e2000c901d56 */
[----:B------:R-:W-:-:S04]  /*1ce0*/  ISETP.GE.AND P1, PT, R3, c[0x0][0x1d4], PT ;  /* 0x0000750003007a0c */ /* 0x000fc80003f26270 */
[----:B------:R-:W-:Y:S01]  /*1cf0*/  ISETP.LT.OR P1, PT, R0, 0x1, P1 ;  /* 0x000000010000780c */ /* 0x000fe20000f21670 */
[C---:B--2---:R-:W-:Y:S08]  /*1d00*/  HMMA.16816.F32.BF16 R20, R40.reuse, R16, RZ ;  /* 0x000000102814723c */ /* 0x044ff000000418ff */
[----:B------:R-:W-:Y:S04]  /*1d10*/  HMMA.16816.F32.BF16 R16, R40, R18, RZ ;  /* 0x000000122810723c */ /* 0x000fe800000418ff */
[----:B------:R2:W-:Y:S01]  /*1d20*/  LDGSTS.E.BYPASS.LTC128B.128 [R209+0x2100], [R28.64], !P1 ;  /* 0x021000001cd17fae */ /* 0x0005e2000c901d56 */
[----:B------:R-:W-:-:S04]  /*1d30*/  ISETP.GE.AND P1, PT, R4, c[0x0][0x1d4], PT ;  /* 0x0000750004007a0c */ /* 0x000fc80003f26270 */
[----:B------:R-:W-:Y:S01]  /*1d40*/  ISETP.LT.OR P1, PT, R0, 0x1, P1 ;  /* 0x000000010000780c */ /* 0x000fe20000f21670 */
[----:B---3--:R-:W-:Y:S01]  /*1d50*/  HMMA.16816.F32.BF16 R12, R40, R8, RZ ;  /* 0x00000008280c723c */ /* 0x008fe200000418ff */
[----:B----4-:R-:W-:-:S07]  /*1d60*/  IMAD.MOV.U32 R6, RZ, RZ, 0x20 ;  /* 0x00000020ff067424 */ /* 0x010fce00078e00ff */
[C---:B------:R-:W-:Y:S04]  /*1d70*/  HMMA.16816.F32.BF16 R8, R40.reuse, R10, RZ ;  /* 0x0000000a2808723c */ /* 0x040fe800000418ff */
[----:B------:R3:W-:Y:S01]  /*1d80*/  LDGSTS.E.BYPASS.LTC128B.128 [R209+0x4100], [R24.64], !P1 ;  /* 0x0410000018d17fae */ /* 0x0007e2000c901d56 */
[----:B------:R-:W-:Y:S02]  /*1d90*/  ISETP.GE.AND P1, PT, R3, c[0x0][0x1d4], PT ;  /* 0x0000750003007a0c */ /* 0x000fe40003f26270 */
[----:B------:R-:W-:Y:S01]  /*1da0*/  SEL R3, R6, 0xffffffe0, !P2 ;  /* 0xffffffe006037807 */ /* 0x000fe20005000000 */
[----:B------:R4:W-:Y:S01]  /*1db0*/  LDGSTS.E.BYPASS.LTC128B.128 [R209+0x1100], [R26.64], !P0 ;  /* 0x011000001ad17fae */ /* 0x0009e2000c101d56 */
[----:B------:R-:W-:Y:S01]  /*1dc0*/  ISETP.GE.AND P2, PT, R4, c[0x0][0x1d4], PT ;  /* 0x0000750004007a0c */ /* 0x000fe20003f46270 */
[----:B-1----:R-:W-:Y:S01]  /*1dd0*/  HMMA.16816.F32.BF16 R44, R40, R68, RZ ;  /* 0x00000044282c723c */ /* 0x002fe200000418ff */
[C---:B------:R-:W-:Y:S01]  /*1de0*/  ISETP.LT.OR P1, PT, R0.reuse, 0x21, P1 ;  /* 0x000000210000780c */ /* 0x040fe20000f21670 */
[----:B------:R-:W-:Y:S01]  /*1df0*/  IMAD R201, R3, 0x2, R206 ;  /* 0x0000000203c97824 */ /* 0x000fe200078e02ce */
[----:B------:R-:W-:Y:S01]  /*1e00*/  LOP3.LUT P0, RZ, R5, 0x4, RZ, 0xc0, !PT ;  /* 0x0000000405ff7812 */ /* 0x000fe2000780c0ff */
[----:B------:R-:W-:Y:S01]  /*1e10*/  IMAD R199, R3, 0x2, R202 ;  /* 0x0000000203c77824 */ /* 0x000fe200078e02ca */
[----:B------:R-:W-:-:S03]  /*1e20*/  ISETP.LT.OR P2, PT, R0, 0x21, P2 ;  /* 0x000000210000780c */ /* 0x000fc60001741670 */
[C---:B------:R-:W-:Y:S06]  /*1e30*/  HMMA.16816.F32.BF16 R4, R40.reuse, R72, RZ ;  /* 0x000000482804723c */ /* 0x040fec00000418ff */
[----:B------:R1:W-:Y:S01]  /*1e40*/  LDGSTS.E.BYPASS.LTC128B.128 [R209+0x3100], [R78.64], !P1 ;  /* 0x031000004ed17fae */ /* 0x0003e2000c901d56 */
[----:B------:R-:W-:Y:S01]  /*1e50*/  ISETP.GT.AND P1, PT, R210, 0x3f, PT ;  /* 0x0000003fd200780c */ /* 0x000fe20003f24270 */
[----:B------:R-:W-:Y:S02]  /*1e60*/  HMMA.16816.F32.BF16 R72, R40, R74, RZ ;  /* 0x0000004a2848723c */ /* 0x000fe400000418ff */
[----:B------:R1:W-:Y:S01]  /*1e70*/  LDGSTS.E.BYPASS.LTC128B.128 [R209+0x5100], [R76.64], !P2 ;  /* 0x051000004cd17fae */ /* 0x0003e2000d101d56 */
[----:B---3--:R-:W-:-:S03]  /*1e80*/  IMAD.MOV.U32 R24, RZ, RZ, 0x40 ;  /* 0x00000040ff187424 */ /* 0x008fc600078e00ff */
[----:B------:R-:W-:Y:S02]  /*1e90*/  LDSM.16.M88.4 R36, [R201+0xc100] ;  /* 0x00c10000c924783b */ /* 0x000fe40000000200 */
[----:B------:R-:W-:Y:S01]  /*1ea0*/  HMMA.16816.F32.BF16 R40, R40, R70, RZ ;  /* 0x000000462828723c */ /* 0x000fe200000418ff */
[----:B------:R-:W-:Y:S01]  /*1eb0*/  SEL R0, R24, 0xffffffc0, !P0 ;  /* 0xffffffc018007807 */ /* 0x000fe20004000000 */
[----:B------:R-:W-:Y:S01]  /*1ec0*/  LDSM.16.M88.4 R68, [R199+0xc100] ;  /* 0x00c10000c744783b */ /* 0x000fe20000000200 */
[----:B------:R-:W-:-:S03]  /*1ed0*/  PLOP3.LUT P0, PT, PT, PT, UP0, 0x40, 0x0 ;  /* 0x000000000000781c */ /* 0x000fc60003f0e808 */
[----:B------:R-:W-:Y:S02]  /*1ee0*/  IMAD.IADD R200, R205, 0x1, R0 ;  /* 0x00000001cdc87824 */ /* 0x000fe400078e0200 */
[C---:B------:R-:W-:Y:S01]  /*1ef0*/  HMMA.16816.F32.BF16 R20, R52.reuse, R64, R20 ;  /* 0x000000403414723c */ /* 0x040fe20000041814 */
[----:B------:R-:W-:Y:S01]  /*1f00*/  IMAD.IADD R192, R0, 0x1, R204 ;  /* 0x0000000100c07824 */ /* 0x000fe200078e02cc */
[----:B------:R-:W0:Y:S04]  /*1f10*/  LDGDEPBAR ;  /* 0x00000000000079af */ /* 0x000e280000000000 */
[----:B------:R-:W3:Y:S02]  /*1f20*/  LDSM.16.M88.4 R32, [R200+0x6100] ;  /* 0x00610000c820783b */ /* 0x000ee40000000200 */
[C---:B------:R-:W-:Y:S02]  /*1f30*/  HMMA.16816.F32.BF16 R16, R52.reuse, R66, R16 ;  /* 0x000000423410723c */ /* 0x040fe40000041810 */
[----:B--2---:R-:W2:Y:S04]  /*1f40*/  LDSM.16.M88.4 R28, [R200+0x6900] ;  /* 0x00690000c81c783b */ /* 0x004ea80000000200 */
[----:B----4-:R-:W4:Y:S02]  /*1f50*/  LDSM.16.M88.4 R24, [R200+0x7100] ;  /* 0x00710000c818783b */ /* 0x010f240000000200 */
[C---:B-----5:R-:W-:Y:S02]  /*1f60*/  HMMA.16816.F32.BF16 R12, R52.reuse, R60, R12 ;  /* 0x0000003c340c723c */ /* 0x060fe4000004180c */
[----:B-1----:R-:W1:Y:S04]  /*1f70*/  LDSM.16.M88.4 R76, [R200+0x7900] ;  /* 0x00790000c84c783b */ /* 0x002e680000000200 */
[----:B------:R-:W5:Y:S02]  /*1f80*/  LDSM.16.M88.4 R64, [R192] ;  /* 0x00000000c040783b */ /* 0x000f640000000200 */
[C---:B------:R-:W-:Y:S02]  /*1f90*/  HMMA.16816.F32.BF16 R8, R52.reuse, R62, R8 ;  /* 0x0000003e3408723c */ /* 0x040fe40000041808 */
[----:B------:R-:W1:Y:S06]  /*1fa0*/  LDSM.16.M88.4 R60, [R192+0x800] ;  /* 0x00080000c03c783b */ /* 0x000e6c0000000200 */
[C---:B------:R-:W-:Y:S08]  /*1fb0*/  HMMA.16816.F32.BF16 R4, R52.reuse, R56, R4 ;  /* 0x000000383404723c */ /* 0x040ff00000041804 */
[C---:B------:R-:W-:Y:S01]  /*1fc0*/  HMMA.16816.F32.BF16 R72, R52.reuse, R58, R72 ;  /* 0x0000003a3448723c */ /* 0x040fe20000041848 */
[----:B------:R-:W1:Y:S07]  /*1fd0*/  LDSM.16.M88.4 R56, [R192+0x1000] ;  /* 0x00100000c038783b */ /* 0x000e6e0000000200 */
[C---:B------:R-:W-:Y:S08]  /*1fe0*/  HMMA.16816.F32.BF16 R44, R52.reuse, R48, R44 ;  /* 0x00000030342c723c */ /* 0x040ff0000004182c */
[----:B------:R-:W-:Y:S01]  /*1ff0*/  HMMA.16816.F32.BF16 R40, R52, R50, R40 ;  /* 0x000000323428723c */ /* 0x000fe20000041828 */
[----:B------:R-:W1:Y:S07]  /*2000*/  LDSM.16.M88.4 R52, [R192+0x1800] ;  /* 0x00180000c034783b */ /* 0x000e6e0000000200 */
[C---:B---3--:R-:W-:Y:S08]  /*2010*/  HMMA.16816.F32.BF16 R20, R36.reuse, R32, R20 ;  /* 0x000000202414723c */ /* 0x048ff00000041814 */
[C---:B------:R-:W-:Y:S01]  /*2020*/  HMMA.16816.F32.BF16 R16, R36.reuse, R34, R16 ;  /* 0x000000222410723c */ /* 0x040fe20000041810 */
[----:B------:R-:W-:Y:S07]  /*2030*/  LDSM.16.M88.4 R32, [R206+0x10100] ;  /* 0x01010000ce20783b */ /* 0x000fee0000000200 */
[C---:B--2---:R-:W-:Y:S08]  /*2040*/  HMMA.16816.F32.BF16 R12, R36.reuse, R28, R12 ;  /* 0x0000001c240c723c */ /* 0x044ff0000004180c */
[C---:B------:R-:W-:Y:S01]  /*2050*/  HMMA.16816.F32.BF16 R8, R36.reuse, R30, R8 ;  /* 0x0000001e2408723c */ /* 0x040fe20000041808 */
[----:B------:R-:W2:Y:S07]  /*2060*/  LDSM.16.M88.4 R28, [R205+0x8100] ;  /* 0x00810000cd1c783b */ /* 0x000eae0000000200 */
[C---:B----4-:R-:W-:Y:S01]  /*2070*/  HMMA.16816.F32.BF16 R48, R36.reuse, R24, R4 ;  /* 0x000000182430723c */ /* 0x050fe20000041804 */
[----:B------:R-:W3:Y:S07]  /*2080*/  LDSM.16.M88.4 R4, [R205+0x8900] ;  /* 0x00890000cd04783b */ /* 0x000eee0000000200 */
[C---:B-1----:R-:W-:Y:S08]  /*2090*/  HMMA.16816.F32.BF16 R44, R36.reuse, R76, R44 ;  /* 0x0000004c242c723c */ /* 0x042ff0000004182c */
[C---:B------:R-:W-:Y:S01]  /*20a0*/  HMMA.16816.F32.BF16 R40, R36.reuse, R78, R40 ;  /* 0x0000004e2428723c */ /* 0x040fe20000041828 */
[----:B------:R-:W1:Y:S07]  /*20b0*/  LDSM.16.M88.4 R76, [R205+0x9900] ;  /* 0x00990000cd4c783b */ /* 0x000e6e0000000200 */
[----:B------:R-:W-:Y:S01]  /*20c0*/  HMMA.16816.F32.BF16 R72, R36, R26, R72 ;  /* 0x0000001a2448723c */ /* 0x000fe20000041848 */
[----:B------:R-:W4:Y:S04]  /*20d0*/  LDSM.16.M88.4 R24, [R205+0x9100] ;  /* 0x00910000cd18783b */ /* 0x000f280000000200 */
[----:B------:R-:W-:Y:S03]  /*20e0*/  LDSM.16.M88.4 R36, [R204+0x2800] ;  /* 0x00280000cc24783b */ /* 0x000fe60000000200 */
[C---:B-----5:R-:W-:Y:S08]  /*20f0*/  HMMA.16816.F32.BF16 R20, R68.reuse, R64, R20 ;  /* 0x000000404414723c */ /* 0x060ff00000041814 */
[C---:B------:R-:W-:Y:S08]  /*2100*/  HMMA.16816.F32.BF16 R16, R68.reuse, R66, R16 ;  /* 0x000000424410723c */ /* 0x040ff00000041810 */
[C---:B------:R-:W-:Y:S08]  /*2110*/  HMMA.16816.F32.BF16 R12, R68.reuse, R60, R12 ;  /* 0x0000003c440c723c */ /* 0x040ff0000004180c */
[C---:B------:R-:W-:Y:S01]  /*2120*/  HMMA.16816.F32.BF16 R8, R68.reuse, R62, R8 ;  /* 0x0000003e4408723c */ /* 0x040fe20000041808 */
[----:B------:R-:W-:Y:S07]  /*2130*/  LDSM.16.M88.4 R60, [R202+0x10100] ;  /* 0x01010000ca3c783b */ /* 0x000fee0000000200 */
[C---:B------:R-:W-:Y:S01]  /*2140*/  HMMA.16816.F32.BF16 R64, R68.reuse, R56, R48 ;  /* 0x000000384440723c */ /* 0x040fe20000041830 */
[----:B------:R-:W5:Y:S07]  /*2150*/  LDSM.16.M88.4 R48, [R204+0x2000] ;  /* 0x00200000cc30783b */ /* 0x000f6e0000000200 */
[C---:B------:R-:W-:Y:S08]  /*2160*/  HMMA.16816.F32.BF16 R44, R68.reuse, R52, R44 ;  /* 0x00000034442c723c */ /* 0x040ff0000004182c */
[C---:B------:R-:W-:Y:S01]  /*2170*/  HMMA.16816.F32.BF16 R40, R68.reuse, R54, R40 ;  /* 0x000000364428723c */ /* 0x040fe20000041828 */
[----:B------:R-:W-:Y:S07]  /*2180*/  LDSM.16.M88.4 R52, [R201+0x10100] ;  /* 0x01010000c934783b */ /* 0x000fee0000000200 */
[----:B------:R-:W-:Y:S01]  /*2190*/  HMMA.16816.F32.BF16 R72, R68, R58, R72 ;  /* 0x0000003a4448723c */ /* 0x000fe20000041848 */
[----:B------:R-:W4:Y:S04]  /*21a0*/  LDSM.16.M88.4 R68, [R204+0x3800] ;  /* 0x00380000cc44783b */ /* 0x000f280000000200 */
[----:B------:R-:W4:Y:S03]  /*21b0*/  LDSM.16.M88.4 R56, [R204+0x3000] ;  /* 0x00300000cc38783b */ /* 0x000f260000000200 */
[C---:B--2---:R-:W-:Y:S08]  /*21c0*/  HMMA.16816.F32.BF16 R20, R32.reuse, R28, R20 ;  /* 0x0000001c2014723c */ /* 0x044ff00000041814 */
[C---:B------:R-:W-:Y:S01]  /*21d0*/  HMMA.16816.F32.BF16 R16, R32.reuse, R30, R16 ;  /* 0x0000001e2010723c */ /* 0x040fe20000041810 */
[----:B------:R-:W2:Y:S07]  /*21e0*/  LDSM.16.M88.4 R28, [R200+0x8100] ;  /* 0x00810000c81c783b */ /* 0x000eae0000000200 */
[C---:B---3--:R-:W-:Y:S08]  /*21f0*/  HMMA.16816.F32.BF16 R12, R32.reuse, R4, R12 ;  /* 0x00000004200c723c */ /* 0x048ff0000004180c */
[C---:B------:R-:W-:Y:S01]  /*2200*/  HMMA.16816.F32.BF16 R8, R32.reuse, R6, R8 ;  /* 0x000000062008723c */ /* 0x040fe20000041808 */
[----:B------:R-:W3:Y:S07]  /*2210*/  LDSM.16.M88.4 R4, [R200+0x8900] ;  /* 0x00890000c804783b */ /* 0x000eee0000000200 */
[C---:B-1----:R-:W-:Y:S08]  /*2220*/  HMMA.16816.F32.BF16 R44, R32.reuse, R76, R44 ;  /* 0x0000004c202c723c */ /* 0x042ff0000004182c */
[C---:B------:R-:W-:Y:S01]  /*2230*/  HMMA.16816.F32.BF16 R40, R32.reuse, R78, R40 ;  /* 0x0000004e2028723c */ /* 0x040fe20000041828 */
[----:B------:R-:W1:Y:S07]  /*2240*/  LDSM.16.M88.4 R76, [R200+0x9900] ;  /* 0x00990000c84c783b */ /* 0x000e6e0000000200 */
[C---:B----4-:R-:W-:Y:S08]  /*2250*/  HMMA.16816.F32.BF16 R64, R32.reuse, R24, R64 ;  /* 0x000000182040723c */ /* 0x050ff00000041840 */
[----:B------:R-:W-:Y:S01]  /*2260*/  HMMA.16816.F32.BF16 R72, R32, R26, R72 ;  /* 0x0000001a2048723c */ /* 0x000fe20000041848 */
[----:B------:R-:W4:Y:S04]  /*2270*/  LDSM.16.M88.4 R24, [R200+0x9100] ;  /* 0x00910000c818783b */ /* 0x000f280000000200 */
[----:B------:R-:W-:Y:S03]  /*2280*/  LDSM.16.M88.4 R32, [R192+0x2800] ;  /* 0x00280000c020783b */ /* 0x000fe60000000200 */
[C---:B-----5:R-:W-:Y:S08]  /*2290*/  HMMA.16816.F32.BF16 R20, R60.reuse, R48, R20 ;  /* 0x000000303c14723c */ /* 0x060ff00000041814 */
[C---:B------:R-:W-:Y:S01]  /*22a0*/  HMMA.16816.F32.BF16 R16, R60.reuse, R50, R16 ;  /* 0x000000323c10723c */ /* 0x040fe20000041810 */
[----:B------:R-:W-:Y:S07]  /*22b0*/  LDSM.16.M88.4 R48, [R199+0x10100] ;  /* 0x01010000c730783b */ /* 0x000fee0000000200 */
[C---:B------:R-:W-:Y:S08]  /*22c0*/  HMMA.16816.F32.BF16 R12, R60.reuse, R36, R12 ;  /* 0x000000243c0c723c */ /* 0x040ff0000004180c */
[C---:B------:R-:W-:Y:S01]  /*22d0*/  HMMA.16816.F32.BF16 R8, R60.reuse, R38, R8 ;  /* 0x000000263c08723c */ /* 0x040fe20000041808 */
[----:B------:R-:W5:Y:S07]  /*22e0*/  LDSM.16.M88.4 R36, [R192+0x2000] ;  /* 0x00200000c024783b */ /* 0x000f6e0000000200 */
[C---:B------:R-:W-:Y:S08]  /*22f0*/  HMMA.16816.F32.BF16 R44, R60.reuse, R68, R44 ;  /* 0x000000443c2c723c */ /* 0x040ff0000004182c */
[C---:B------:R-:W-:Y:S01]  /*2300*/  HMMA.16816.F32.BF16 R40, R60.reuse, R70, R40 ;  /* 0x000000463c28723c */ /* 0x040fe20000041828 */
[----:B------:R-:W1:Y:S07]  /*2310*/  LDSM.16.M88.4 R68, [R192+0x3800] ;  /* 0x00380000c044783b */ /* 0x000e6e0000000200 */
[C---:B------:R-:W-:Y:S08]  /*2320*/  HMMA.16816.F32.BF16 R64, R60.reuse, R56, R64 ;  /* 0x000000383c40723c */ /* 0x040ff00000041840 */
[----:B------:R-:W-:Y:S01]  /*2330*/  HMMA.16816.F32.BF16 R72, R60, R58, R72 ;  /* 0x0000003a3c48723c */ /* 0x000fe20000041848 */
[----:B------:R-:W4:Y:S04]  /*2340*/  LDSM.16.M88.4 R56, [R192+0x3000] ;  /* 0x00300000c038783b */ /* 0x000f280000000200 */
[----:B------:R-:W-:Y:S03]  /*2350*/  LDSM.16.M88.4 R60, [R206+0x14100] ;  /* 0x01410000ce3c783b */ /* 0x000fe60000000200 */
        /* <DEDUP_REMOVED lines=15> */
[----:B------:R-:W5:Y:S07]  /*2450*/  LDSM.16.M88.4 R36, [R204+0x4000] ;  /* 0x00400000cc24783b */ /* 0x000f6e0000000200 */
[C---:B------:R-:W-:Y:S08]  /*2460*/  HMMA.16816.F32.BF16 R12, R48.reuse, R32, R12 ;  /* 0x00000020300c723c */ /* 0x040ff0000004180c */
[C---:B------:R-:W-:Y:S01]  /*2470*/  HMMA.16816.F32.BF16 R8, R48.reuse, R34, R8 ;  /* 0x000000223008723c */ /* 0x040fe20000041808 */
[----:B------:R-:W1:Y:S07]  /*2480*/  LDSM.16.M88.4 R32, [R204+0x4800] ;  /* 0x00480000cc20783b */ /* 0x000e6e0000000200 */
[C---:B------:R-:W-:Y:S08]  /*2490*/  HMMA.16816.F32.BF16 R44, R48.reuse, R68, R44 ;  /* 0x00000044302c723c */ /* 0x040ff0000004182c */
[C---:B------:R-:W-:Y:S08]  /*24a0*/  HMMA.16816.F32.BF16 R40, R48.reuse, R70, R40 ;  /* 0x000000463028723c */ /* 0x040ff00000041828 */
[C---:B------:R-:W-:Y:S08]  /*24b0*/  HMMA.16816.F32.BF16 R64, R48.reuse, R56, R64 ;  /* 0x000000383040723c */ /* 0x040ff00000041840 */
[----:B------:R-:W-:Y:S01]  /*24c0*/  HMMA.16816.F32.BF16 R72, R48, R58, R72 ;  /* 0x0000003a3048723c */ /* 0x000fe20000041848 */
[----:B------:R-:W4:Y:S04]  /*24d0*/  LDSM.16.M88.4 R48, [R204+0x5800] ;  /* 0x00580000cc30783b */ /* 0x000f280000000200 */
[----:B------:R-:W4:Y:S03]  /*24e0*/  LDSM.16.M88.4 R56, [R204+0x5000] ;  /* 0x00500000cc38783b */ /* 0x000f260000000200 */
[C---:B--2---:R-:W-:Y:S08]  /*24f0*/  HMMA.16816.F32.BF16 R20, R60.reuse, R28, R20 ;  /* 0x0000001c3c14723c */ /* 0x044ff00000041814 */
[C---:B------:R-:W-:Y:S01]  /*2500*/  HMMA.16816.F32.BF16 R16, R60.reuse, R30, R16 ;  /* 0x0000001e3c10723c */ /* 0x040fe20000041810 */
[----:B------:R-:W-:Y:S07]  /*2510*/  LDSM.16.M88.4 R28, [R201+0x14100] ;  /* 0x01410000c91c783b */ /* 0x000fee0000000200 */
[C---:B---3--:R-:W-:Y:S08]  /*2520*/  HMMA.16816.F32.BF16 R12, R60.reuse, R4, R12 ;  /* 0x000000043c0c723c */ /* 0x048ff0000004180c */
[C---:B------:R-:W-:Y:S01]  /*2530*/  HMMA.16816.F32.BF16 R8, R60.reuse, R6, R8 ;  /* 0x000000063c08723c */ /* 0x040fe20000041808 */
[----:B------:R-:W2:Y:S07]  /*2540*/  LDSM.16.M88.4 R4, [R200+0xa100] ;  /* 0x00a10000c804783b */ /* 0x000eae0000000200 */
[C---:B-1----:R-:W-:Y:S08]  /*2550*/  HMMA.16816.F32.BF16 R44, R60.reuse, R76, R44 ;  /* 0x0000004c3c2c723c */ /* 0x042ff0000004182c */
[C---:B------:R-:W-:Y:S08]  /*2560*/  HMMA.16816.F32.BF16 R40, R60.reuse, R78, R40 ;  /* 0x0000004e3c28723c */ /* 0x040ff00000041828 */
[C---:B----4-:R-:W-:Y:S08]  /*2570*/  HMMA.16816.F32.BF16 R64, R60.reuse, R24, R64 ;  /* 0x000000183c40723c */ /* 0x050ff00000041840 */
[----:B------:R-:W-:Y:S01]  /*2580*/  HMMA.16816.F32.BF16 R72, R60, R26, R72 ;  /* 0x0000001a3c48723c */ /* 0x000fe20000041848 */
[----:B------:R-:W1:Y:S07]  /*2590*/  LDSM.16.M88.4 R24, [R200+0xa900] ;  /* 0x00a90000c818783b */ /* 0x000e6e0000000200 */
[C---:B-----5:R-:W-:Y:S08]  /*25a0*/  HMMA.16816.F32.BF16 R20, R52.reuse, R36, R20 ;  /* 0x000000243414723c */ /* 0x060ff00000041814 */
[C---:B------:R-:W-:Y:S08]  /*25b0*/  HMMA.16816.F32.BF16 R12, R52.reuse, R32, R12 ;  /* 0x00000020340c723c */ /* 0x040ff0000004180c */
[C---:B------:R-:W-:Y:S01]  /*25c0*/  HMMA.16816.F32.BF16 R16, R52.reuse, R38, R16 ;  /* 0x000000263410723c */ /* 0x040fe20000041810 */
[----:B------:R-:W-:Y:S07]  /*25d0*/  LDSM.16.M88.4 R36, [R200+0xb900] ;  /* 0x00b90000c824783b */ /* 0x000fee0000000200 */
[C---:B------:R-:W-:Y:S01]  /*25e0*/  HMMA.16816.F32.BF16 R8, R52.reuse, R34, R8 ;  /* 0x000000223408723c */ /* 0x040fe20000041808 */
[----:B------:R-:W3:Y:S07]  /*25f0*/  LDSM.16.M88.4 R32, [R200+0xb100] ;  /* 0x00b10000c820783b */ /* 0x000eee0000000200 */
[C---:B------:R-:W-:Y:S08]  /*2600*/  HMMA.16816.F32.BF16 R44, R52.reuse, R48, R44 ;  /* 0x00000030342c723c */ /* 0x040ff0000004182c */
[C---:B------:R-:W-:Y:S08]  /*2610*/  HMMA.16816.F32.BF16 R40, R52.reuse, R50, R40 ;  /* 0x000000323428723c */ /* 0x040ff00000041828 */
[C---:B------:R-:W-:Y:S08]  /*2620*/  HMMA.16816.F32.BF16 R64, R52.reuse, R56, R64 ;  /* 0x000000383440723c */ /* 0x040ff00000041840 */
[----:B------:R-:W-:Y:S01]  /*2630*/  HMMA.16816.F32.BF16 R72, R52, R58, R72 ;  /* 0x0000003a3448723c */ /* 0x000fe20000041848 */
[----:B------:R-:W-:Y:S04]  /*2640*/  LDSM.16.M88.4 R56, [R192+0x4000] ;  /* 0x00400000c038783b */ /* 0x000fe80000000200 */
[----:B------:R-:W-:Y:S03]  /*2650*/  LDSM.16.M88.4 R52, [R192+0x4800] ;  /* 0x00480000c034783b */ /* 0x000fe60000000200 */
[C---:B--2---:R-:W-:Y:S01]  /*2660*/  HMMA.16816.F32.BF16 R48, R28.reuse, R4, R20 ;  /* 0x000000041c30723c */ /* 0x044fe20000041814 */
[----:B------:R-:W2:Y:S07]  /*2670*/  LDSM.16.M88.4 R20, [R199+0x14100] ;  /* 0x01410000c714783b */ /* 0x000eae0000000200 */
[C---:B-1----:R-:W-:Y:S08]  /*2680*/  HMMA.16816.F32.BF16 R12, R28.reuse, R24, R12 ;  /* 0x000000181c0c723c */ /* 0x042ff0000004180c */
[C---:B------:R-:W-:Y:S01]  /*2690*/  HMMA.16816.F32.BF16 R16, R28.reuse, R6, R16 ;  /* 0x000000061c10723c */ /* 0x040fe20000041810 */
[----:B------:R-:W1:Y:S07]  /*26a0*/  LDSM.16.M88.4 R4, [R192+0x5000] ;  /* 0x00500000c004783b */ /* 0x000e6e0000000200 */
[----:B------:R-:W-:Y:S01]  /*26b0*/  HMMA.16816.F32.BF16 R24, R28, R26, R8 ;  /* 0x0000001a1c18723c */ /* 0x000fe20000041808 */
[----:B------:R-:W4:Y:S01]  /*26c0*/  LDSM.16.M88.4 R8, [R192+0x5800] ;  /* 0x00580000c008783b */ /* 0x000f220000000200 */
[----:B------:R-:W-:-:S06]  /*26d0*/  DEPBAR.LE SB0, 0x0 ;  /* 0x000080000000791a */ /* 0x000fcc0000000000 */
[C---:B---3--:R-:W-:Y:S08]  /*26e0*/  HMMA.16816.F32.BF16 R64, R28.reuse, R32, R64 ;  /* 0x000000201c40723c */ /* 0x048ff00000041840 */
[C---:B------:R-:W-:Y:S08]  /*26f0*/  HMMA.16816.F32.BF16 R72, R28.reuse, R34, R72 ;  /* 0x000000221c48723c */ /* 0x040ff00000041848 */
[C---:B------:R-:W-:Y:S08]  /*2700*/  HMMA.16816.F32.BF16 R44, R28.reuse, R36, R44 ;  /* 0x000000241c2c723c */ /* 0x040ff0000004182c */
[----:B------:R-:W-:Y:S08]  /*2710*/  HMMA.16816.F32.BF16 R40, R28, R38, R40 ;  /* 0x000000261c28723c */ /* 0x000ff00000041828 */
[C---:B--2---:R-:W-:Y:S08]  /*2720*/  HMMA.16816.F32.BF16 R48, R20.reuse, R56, R48 ;  /* 0x000000381430723c */ /* 0x044ff00000041830 */
[C---:B------:R-:W-:Y:S08]  /*2730*/  HMMA.16816.F32.BF16 R16, R20.reuse, R58, R16 ;  /* 0x0000003a1410723c */ /* 0x040ff00000041810 */
[C---:B------:R-:W-:Y:S08]  /*2740*/  HMMA.16816.F32.BF16 R12, R20.reuse, R52, R12 ;  /* 0x00000034140c723c */ /* 0x040ff0000004180c */
[----:B------:R-:W-:Y:S01]  /*2750*/  HMMA.16816.F32.BF16 R24, R20, R54, R24 ;  /* 0x000000361418723c */ /* 0x000fe20000041818 */
[----:B------:R-:W-:-:S06]  /*2760*/  FMUL.FTZ R0, R50, c[0x0][0x320] ;  /* 0x0000c80032007a20 */ /* 0x000fcc0000410000 */
[----:B------:R-:W2:Y:S01]  /*2770*/  MUFU.TANH R0, R0 ;  /* 0x0000000000007308 */ /* 0x000ea20000002400 */
[C---:B-1----:R-:W-:Y:S07]  /*2780*/  HMMA.16816.F32.BF16 R64, R20.reuse, R4, R64 ;  /* 0x000000041440723c */ /* 0x042fee0000041840 */
[----:B------:R-:W-:Y:S01]  /*2790*/  LOP3.LUT R4, R84, R87, RZ, 0xfc, !PT ;  /* 0x0000005754047212 */ /* 0x000fe200078efcff */
[C---:B------:R-:W-:Y:S07]  /*27a0*/  HMMA.16816.F32.BF16 R72, R20.reuse, R6, R72 ;  /* 0x000000061448723c */ /* 0x040fee0000041848 */
[----:B------:R-:W-:Y:S01]  /*27b0*/  FMUL.FTZ R7, R48, c[0x0][0x320] ;  /* 0x0000c80030077a20 */ /* 0x000fe20000410000 */
[C---:B----4-:R-:W-:Y:S05]  /*27c0*/  HMMA.16816.F32.BF16 R44, R20.reuse, R8, R44 ;  /* 0x00000008142c723c */ /* 0x050fea000004182c */
[----:B------:R-:W1:Y:S03]  /*27d0*/  MUFU.TANH R7, R7 ;  /* 0x0000000700077308 */ /* 0x000e660000002400 */
[----:B------:R-:W-:Y:S07]  /*27e0*/  HMMA.16816.F32.BF16 R40, R20, R10, R40 ;  /* 0x0000000a1428723c */ /* 0x000fee0000041828 */
[----:B------:R-:W-:-:S06]  /*27f0*/  FMUL.FTZ R20, R49, c[0x0][0x320] ;  /* 0x0000c80031147a20 */ /* 0x000fcc0000410000 */
[----:B------:R-:W3:Y:S01]  /*2800*/  MUFU.TANH R20, R20 ;  /* 0x0000001400147308 */ /* 0x000ee20000002400 */
[----:B------:R-:W-:Y:S06]  /*2810*/  BAR.SYNC.DEFER_BLOCKING 0x0 ;  /* 0x0000000000007b1d */ /* 0x000fec0000010000 */
[----:B------:R-:W-:Y:S05]  /*2820*/  @P0 BRA `(.L_x_168) ;  /* 0x0000041000000947 */ /* 0x000fea0003800000 */
[----:B-12---:R-:W-:Y:S01]  /*2830*/  IADD3 R208, R210, UR13, R81 ;  /* 0x0000000dd2d07c10 */ /* 0x006fe2000fffe051 */
[----:B------:R-:W-:-:S03]  /*2840*/  IMAD.MOV.U32 R207, RZ, RZ, RZ ;  /* 0x000000ffffcf7224 */ /* 0x000fc600078e00ff */
[----:B------:R-:W-:-:S05]  /*2850*/  IADD3 R208, R208, -0x40, RZ ;  /* 0xffffffc0d0d07810 */ /* 0x000fca0007ffe0ff */
        /* <DEDUP_REMOVED lines=10> */
[----:B------:R-:W-:Y:S01]  /*2900*/  SEL R23, RZ, 0x10, P5 ;  /* 0x00000010ff177807 */ /* 0x000fe20002800000 */
[----:B------:R-:W-:Y:S01]  /*2910*/  IMAD R208, R5, c[0x0][0x2b8], R208 ;  /* 0x0000ae0005d07a24 */ /* 0x000fe200078e02d0 */
[----:B------:R-:W-:Y:S02]  /*2920*/  IADD3 R34, -R28, 0x10, RZ ;  /* 0x000000101c227810 */ /* 0x000fe40007ffe1ff */
[----:B------:R-:W-:Y:S01]  /*2930*/  IADD3 R32, -R23, 0x10, RZ ;  /* 0x0000001017207810 */ /* 0x000fe20007ffe1ff */
[----:B------:R-:W-:Y:S01]  /*2940*/  IMAD.WIDE.U32 R10, R208, c[0x0][0x1e0], RZ ;  /* 0x00007800d00a7a25 */ /* 0x000fe200078e00ff */
[----:B------:R-:W-:-:S02]  /*2950*/  SHF.R.S32.HI R5, RZ, 0x1f, R208 ;  /* 0x0000001fff057819 */ /* 0x000fc400000114d0 */
[----:B------:R-:W-:Y:S02]  /*2960*/  LOP3.LUT R34, R34, 0xf, RZ, 0xc0, !PT ;  /* 0x0000000f22227812 */ /* 0x000fe400078ec0ff */
[----:B------:R-:W-:Y:S01]  /*2970*/  LOP3.LUT R32, R32, 0xf, RZ, 0xc0, !PT ;  /* 0x0000000f20207812 */ /* 0x000fe200078ec0ff */
[----:B------:R-:W-:-:S04]  /*2980*/  IMAD R5, R5, c[0x0][0x1e0], RZ ;  /* 0x0000780005057a24 */ /* 0x000fc800078e02ff */
[----:B------:R-:W-:-:S04]  /*2990*/  IMAD R5, R208, c[0x0][0x1e4], R5 ;  /* 0x00007900d0057a24 */ /* 0x000fc800078e0205 */
[----:B------:R-:W-:Y:S01]  /*29a0*/  IMAD.IADD R11, R11, 0x1, R5 ;  /* 0x000000010b0b7824 */ /* 0x000fe200078e0205 */
[----:B--2---:R-:W-:-:S03]  /*29b0*/  SHF.R.S32.HI R6, RZ, 0x1f, R207 ;  /* 0x0000001fff067819 */ /* 0x004fc600000114cf */
[----:B------:R-:W-:Y:S01]  /*29c0*/  IMAD.WIDE.U32 R8, R207, c[0x0][0x1f0], R10 ;  /* 0x00007c00cf087a25 */ /* 0x000fe200078e000a */
[----:B------:R-:W-:-:S03]  /*29d0*/  IADD3 R11, -R221, 0x10, RZ ;  /* 0x00000010dd0b7810 */ /* 0x000fc60007ffe1ff */
[----:B------:R-:W-:Y:S01]  /*29e0*/  IMAD R6, R6, c[0x0][0x1f0], RZ ;  /* 0x00007c0006067a24 */ /* 0x000fe200078e02ff */
[----:B------:R-:W-:Y:S02]  /*29f0*/  IADD3 R31, P0, R8, UR18, RZ ;  /* 0x00000012081f7c10 */ /* 0x000fe4000ff1e0ff */
[----:B------:R-:W-:Y:S01]  /*2a00*/  LOP3.LUT R11, R11, 0xf, RZ, 0xc0, !PT ;  /* 0x0000000f0b0b7812 */ /* 0x000fe200078ec0ff */
[----:B------:R-:W-:Y:S02]  /*2a10*/  IMAD R5, R207, c[0x0][0x1f4], R6 ;  /* 0x00007d00cf057a24 */ /* 0x000fe400078e0206 */
[----:B------:R-:W-:-:S03]  /*2a20*/  IMAD.SHL.U32 R6, R218, 0x2, RZ ;  /* 0x00000002da067824 */ /* 0x000fc600078e00ff */
[----:B------:R-:W-:Y:S01]  /*2a30*/  IADD3.X R8, R9, UR8, R5, P0, !PT ;  /* 0x0000000809087c10 */ /* 0x000fe200087fe405 */
[----:B------:R-:W-:Y:S01]  /*2a40*/  IMAD.SHL.U32 R9, R217, 0x2, RZ ;  /* 0x00000002d9097824 */ /* 0x000fe200078e00ff */
[C---:B------:R-:W-:Y:S02]  /*2a50*/  LEA R10, P0, R31.reuse, c[0x0][0x1c8], 0x1 ;  /* 0x000072001f0a7a11 */ /* 0x040fe400078008ff */
[----:B------:R-:W-:Y:S02]  /*2a60*/  SHF.L.U64.HI R5, R218, 0x1, R133 ;  /* 0x00000001da057819 */ /* 0x000fe40000010285 */
[----:B------:R-:W-:Y:S01]  /*2a70*/  LEA.HI.X R31, R31, c[0x0][0x1cc], R8, 0x1, P0 ;  /* 0x000073001f1f7a11 */ /* 0x000fe200000f0c08 */
[----:B------:R-:W1:Y:S01]  /*2a80*/  SHFL.IDX PT, R21, R10, 0x1, 0x181f ;  /* 0x00381f000a157f89 */ /* 0x000e6200000e0000 */
[----:B------:R-:W-:-:S03]  /*2a90*/  SHF.L.U64.HI R8, R217, 0x1, R220 ;  /* 0x00000001d9087819 */ /* 0x000fc600000102dc */
[----:B------:R-:W2:Y:S04]  /*2aa0*/  SHFL.IDX PT, R22, R31, 0x1, 0x181f ;  /* 0x00381f001f167f89 */ /* 0x000ea800000e0000 */
[----:B------:R4:W5:Y:S04]  /*2ab0*/  SHFL.IDX PT, R29, R10, RZ, 0x181f ;  /* 0x00181fff0a1d7589 */ /* 0x00096800000e0000 */
[----:B------:R-:W3:Y:S01]  /*2ac0*/  SHFL.IDX PT, R30, R31, RZ, 0x181f ;  /* 0x00181fff1f1e7589 */ /* 0x000ee200000e0000 */
[----:B-1----:R-:W-:-:S04]  /*2ad0*/  IADD3 R34, P2, P0, R34, R21, R6 ;  /* 0x0000001522227210 */ /* 0x002fc8000785e006 */
[----:B--2---:R-:W-:Y:S02]  /*2ae0*/  IADD3.X R35, RZ, R22, R5, P2, P0 ;  /* 0x00000016ff237210 */ /* 0x004fe400017e0405 */
[----:B------:R-:W-:Y:S01]  /*2af0*/  IADD3 R32, P2, P0, R32, R21, R9 ;  /* 0x0000001520207210 */ /* 0x000fe2000785e009 */
[----:B----4-:R-:W-:-:S03]  /*2b00*/  IMAD.SHL.U32 R10, R216, 0x2, RZ ;  /* 0x00000002d80a7824 */ /* 0x010fc600078e00ff */
[----:B------:R-:W-:Y:S02]  /*2b10*/  IADD3.X R33, RZ, R22, R8, P2, P0 ;  /* 0x00000016ff217210 */ /* 0x000fe400017e0408 */
[----:B------:R-:W-:Y:S02]  /*2b20*/  IADD3 R36, P2, P0, R11, R21, R10 ;  /* 0x000000150b247210 */ /* 0x000fe4000785e00a */
[----:B------:R-:W-:-:S04]  /*2b30*/  SHF.L.U64.HI R11, R216, 0x1, R219 ;  /* 0x00000001d80b7819 */ /* 0x000fc800000102db */
[----:B------:R-:W-:Y:S02]  /*2b40*/  IADD3.X R37, RZ, R22, R11, P2, P0 ;  /* 0x00000016ff257210 */ /* 0x000fe400017e040b */
[C---:B-----5:R-:W-:Y:S02]  /*2b50*/  IADD3 R38, P2, R29.reuse, R6, RZ ;  /* 0x000000061d267210 */ /* 0x060fe40007f5e0ff */
[----:B------:R-:W-:-:S03]  /*2b60*/  IADD3 R48, P0, R29, R9, RZ ;  /* 0x000000091d307210 */ /* 0x000fc60007f1e0ff */
[----:B---3--:R-:W-:Y:S01]  /*2b70*/  IMAD.X R39, R30, 0x1, R5, P2 ;  /* 0x000000011e277824 */ /* 0x008fe200010e0605 */
[----:B------:R-:W-:Y:S01]  /*2b80*/  ISETP.NE.U32.AND P2, PT, R28, RZ, PT ;  /* 0x000000ff1c00720c */ /* 0x000fe20003f45070 */
[C---:B------:R-:W-:Y:S01]  /*2b90*/  IMAD.X R49, R30.reuse, 0x1, R8, P0 ;  /* 0x000000011e317824 */ /* 0x040fe200000e0608 */
[----:B------:R-:W-:Y:S02]  /*2ba0*/  IADD3 R10, P0, R29, R10, RZ ;  /* 0x0000000a1d0a7210 */ /* 0x000fe40007f1e0ff */
[----:B------:R1:W-:Y:S03]  /*2bb0*/  LDGSTS.E.BYPASS.LTC128B.128 [R209+0x6100], [R38.64], !P6 ;  /* 0x0610000026d17fae */ /* 0x0003e6000f101d56 */
[----:B------:R-:W-:Y:S01]  /*2bc0*/  IMAD.X R11, R30, 0x1, R11, P0 ;  /* 0x000000011e0b7824 */ /* 0x000fe200000e060b */
[----:B------:R1:W-:Y:S01]  /*2bd0*/  LDGSTS.E.BYPASS.LTC128B.128 [R209+0x8100], [R48.64], !P5 ;  /* 0x0810000030d17fae */ /* 0x0003e2000e901d56 */
[----:B------:R-:W-:-:S03]  /*2be0*/  ISETP.NE.U32.AND P0, PT, R23, RZ, PT ;  /* 0x000000ff1700720c */ /* 0x000fc60003f05070 */
[----:B------:R1:W-:Y:S04]  /*2bf0*/  LDGSTS.E.BYPASS.LTC128B.128 [R209+0xa100], [R10.64], !P4 ;  /* 0x0a1000000ad17fae */ /* 0x0003e8000e101d56 */
[----:B------:R1:W-:Y:S01]  /*2c00*/  LDGSTS.E.BYPASS.LTC128B.128.ZFILL [R209+0x7100], [R34.64], P2 ;  /* 0x0710000022d17fae */ /* 0x0003e20009141d56 */
[----:B------:R-:W-:-:S05]  /*2c10*/  ISETP.NE.U32.AND P2, PT, R221, RZ, PT ;  /* 0x000000ffdd00720c */ /* 0x000fca0003f45070 */
[----:B------:R1:W-:Y:S08]  /*2c20*/  LDGSTS.E.BYPASS.LTC128B.128.ZFILL [R209+0x9100], [R32.64], P0 ;  /* 0x0910000020d17fae */ /* 0x0003f00008141d56 */
[----:B------:R1:W-:Y:S02]  /*2c30*/  LDGSTS.E.BYPASS.LTC128B.128.ZFILL [R209+0xb100], [R36.64], P2 ;  /* 0x0b10000024d17fae */ /* 0x0003e40009141d56 */
.L_x_168:
[----:B-12---:R-:W-:Y:S01]  /*2c40*/  FMUL.FTZ R10, R13, c[0x0][0x320] ;  /* 0x0000c8000d0a7a20 */ /* 0x006fe20000410000 */
[----:B------:R-:W-:Y:S01]  /*2c50*/  SHF.R.S32.HI R11, RZ, 0x1f, R80 ;  /* 0x0000001fff0b7819 */ /* 0x000fe20000011450 */
[----:B------:R-:W-:Y:S01]  /*2c60*/  FMUL.FTZ R5, R17, c[0x0][0x320] ;  /* 0x0000c80011057a20 */ /* 0x000fe20000410000 */
[----:B------:R-:W-:Y:S01]  /*2c70*/  LOP3.LUT R9, R83, 0xffffffe0, RZ, 0xc0, !PT ;  /* 0xffffffe053097812 */ /* 0x000fe200078ec0ff */
[----:B------:R-:W-:Y:S01]  /*2c80*/  FMUL.FTZ R8, R24, c[0x0][0x320] ;  /* 0x0000c80018087a20 */ /* 0x000fe20000410000 */
[----:B------:R-:W-:Y:S01]  /*2c90*/  LEA.HI R13, R85, R82, RZ, 0x2 ;  /* 0x00000052550d7211 */ /* 0x000fe200078f10ff */
[----:B------:R-:W-:Y:S01]  /*2ca0*/  UIADD3 UR4, UR10, 0x1, -UR12 ;  /* 0x000000010a047890 */ /* 0x000fe2000fffe80c */
[----:B------:R-:W-:Y:S01]  /*2cb0*/  LEA.HI R11, R11, R80, RZ, 0x3 ;  /* 0x000000500b0b7211 */ /* 0x000fe200078f18ff */
[----:B------:R-:W-:Y:S01]  /*2cc0*/  IMAD.IADD R9, R82, 0x1, -R9 ;  /* 0x0000000152097824 */ /* 0x000fe200078e0a09 */
[----:B------:R-:W-:Y:S01]  /*2cd0*/  LOP3.LUT R13, R13, 0xfffffffc, RZ, 0xc0, !PT ;  /* 0xfffffffc0d0d7812 */ /* 0x000fe200078ec0ff */
[----:B------:R-:W-:Y:S01]  /*2ce0*/  FMUL.FTZ R16, R16, c[0x0][0x320] ;  /* 0x0000c80010107a20 */ /* 0x000fe20000410000 */
[----:B------:R-:W-:Y:S01]  /*2cf0*/  LOP3.LUT R11, R11, 0xffffff8, RZ, 0xc0, !PT ;  /* 0x0ffffff80b0b7812 */ /* 0x000fe200078ec0ff */
[----:B------:R-:W-:Y:S01]  /*2d00*/  FMUL.FTZ R12, R12, c[0x0][0x320] ;  /* 0x0000c8000c0c7a20 */ /* 0x000fe20000410000 */
[----:B------:R-:W-:Y:S01]  /*2d10*/  SHF.R.S32.HI R22, RZ, 0x1f, R9 ;  /* 0x0000001fff167819 */ /* 0x000fe20000011409 */
[----:B------:R-:W-:Y:S01]  /*2d20*/  IMAD.IADD R82, R82, 0x1, -R13 ;  /* 0x0000000152527824 */ /* 0x000fe200078e0a0d */
[----:B------:R-:W-:Y:S01]  /*2d30*/  PLOP3.LUT P2, PT, PT, PT, UP2, 0x80, 0x0 ;  /* 0x000000000000781c */ /* 0x000fe20003f4f028 */
[----:B------:R-:W-:Y:S01]  /*2d40*/  IMAD.IADD R80, R80, 0x1, -R11 ;  /* 0x0000000150507824 */ /* 0x000fe200078e0a0b */
[----:B------:R-:W-:Y:S01]  /*2d50*/  LEA.HI R11, R22, R9, RZ, 0x2 ;  /* 0x00000009160b7211 */ /* 0x000fe200078f10ff */
[----:B------:R-:W-:Y:S01]  /*2d60*/  FMUL.FTZ R6, R25, c[0x0][0x320] ;  /* 0x0000c80019067a20 */ /* 0x000fe20000410000 */
[----:B------:R-:W-:Y:S01]  /*2d70*/  LEA.HI R13, R82, R82, RZ, 0x1 ;  /* 0x00000052520d7211 */ /* 0x000fe200078f08ff */
[----:B------:R-:W-:Y:S01]  /*2d80*/  FMUL.FTZ R64, R64, c[0x0][0x320] ;  /* 0x0000c80040407a20 */ /* 0x000fe20000410000 */
[----:B------:R-:W-:Y:S01]  /*2d90*/  LEA.HI.SX32 R17, R11, UR25, 0x1e ;  /* 0x000000190b117c11 */ /* 0x000fe2000f8ff2ff */
[----:B------:R-:W-:Y:S01]  /*2da0*/  FMUL.FTZ R72, R72, c[0x0][0x320] ;  /* 0x0000c80048487a20 */ /* 0x000fe20000410000 */
[----:B------:R-:W-:Y:S01]  /*2db0*/  LOP3.LUT R13, R13, 0x1ffffffe, RZ, 0xc0, !PT ;  /* 0x1ffffffe0d0d7812 */ /* 0x000fe200078ec0ff */
[----:B------:R-:W-:Y:S01]  /*2dc0*/  FMUL.FTZ R73, R73, c[0x0][0x320] ;  /* 0x0000c80049497a20 */ /* 0x000fe20000410000 */
[----:B------:R-:W-:Y:S01]  /*2dd0*/  LEA R17, R80, R17, 0x4 ;  /* 0x0000001150117211 */ /* 0x000fe200078e20ff */
[----:B------:R-:W-:Y:S01]  /*2de0*/  FMUL.FTZ R44, R44, c[0x0][0x320] ;  /* 0x0000c8002c2c7a20 */ /* 0x000fe20000410000 */
[----:B------:R-:W-:Y:S01]  /*2df0*/  PLOP3.LUT P0, PT, PT, PT, UP2, 0x80, 0x0 ;  /* 0x000000000000781c */ /* 0x000fe20003f0f028 */
[----:B------:R-:W-:Y:S01]  /*2e00*/  IMAD.IADD R82, R82, 0x1, -R13 ;  /* 0x0000000152527824 */ /* 0x000fe200078e0a0d */
[----:B------:R-:W-:Y:S01]  /*2e10*/  LOP3.LUT R212, R11, 0x7ffffffc, RZ, 0xc0, !PT ;  /* 0x7ffffffc0bd47812 */ /* 0x000fe200078ec0ff */
[----:B------:R-:W-:Y:S01]  /*2e20*/  IMAD.U32 R11, RZ, RZ, UR4 ;  /* 0x00000004ff0b7e24 */ /* 0x000fe2000f8e00ff */
[----:B------:R-:W-:Y:S01]  /*2e30*/  ULDC UR4, c[0x0][0x1d0] ;  /* 0x0000740000047ab9 */ /* 0x000fe20000000800 */
[----:B------:R-:W-:Y:S01]  /*2e40*/  IMAD R211, R82, 0x8, R17 ;  /* 0x0000000852d37824 */ /* 0x000fe200078e0211 */
[----:B------:R-:W1:Y:S01]  /*2e50*/  MUFU.TANH R16, R16 ;  /* 0x0000001000107308 */ /* 0x000e620000002400 */
[----:B------:R-:W-:Y:S01]  /*2e60*/  IMAD.IADD R212, R9, 0x1, -R212 ;  /* 0x0000000109d47824 */ /* 0x000fe200078e0ad4 */
[----:B------:R-:W-:Y:S01]  /*2e70*/  ULDC UR5, c[0x0][0x324] ;  /* 0x0000c90000057ab9 */ /* 0x000fe20000000800 */
[----:B------:R-:W-:Y:S01]  /*2e80*/  @P2 IMAD.HI.U32 R13, R211, c[0x0][0x2c8], RZ ;  /* 0x0000b200d30d2a27 */ /* 0x000fe200078e00ff */
[----:B------:R-:W-:Y:S01]  /*2e90*/  MOV R21, R211 ;  /* 0x000000d300157202 */ /* 0x000fe20000000f00 */
[----:B------:R-:W-:Y:S01]  /*2ea0*/  UIMAD UR4, UR20, UR4, -UR12 ;  /* 0x00000004140472a4 */ /* 0x000fe2000f8e0a0c */
[----:B------:R-:W-:Y:S01]  /*2eb0*/  SHF.L.U32 R212, R212, 0x1, RZ ;  /* 0x00000001d4d47819 */ /* 0x000fe200000006ff */
[----:B------:R-:W-:Y:S01]  /*2ec0*/  FMUL.FTZ R45, R45, c[0x0][0x320] ;  /* 0x0000c8002d2d7a20 */ /* 0x000fe20000410000 */
[----:B------:R-:W-:Y:S01]  /*2ed0*/  @P0 SHF.R.U32.HI R21, RZ, c[0x0][0x2cc], R13 ;  /* 0x0000b300ff150a19 */ /* 0x000fe2000001160d */
[----:B------:R-:W-:Y:S01]  /*2ee0*/  FMUL.FTZ R40, R40, c[0x0][0x320] ;  /* 0x0000c80028287a20 */ /* 0x000fe20000410000 */
[----:B------:R-:W-:Y:S01]  /*2ef0*/  PLOP3.LUT P0, PT, PT, PT, UP1, 0x40, 0x0 ;  /* 0x000000000000781c */ /* 0x000fe20003f0e818 */
[----:B------:R-:W-:Y:S01]  /*2f00*/  FMUL.FTZ R41, R41, c[0x0][0x320] ;  /* 0x0000c80029297a20 */ /* 0x000fe20000410000 */
[----:B------:R-:W-:Y:S01]  /*2f10*/  IADD3 R11, R11, -c[0x0][0x168], -R212 ;  /* 0x80005a000b0b7a10 */ /* 0x000fe20007ffe8d4 */
[----:B------:R-:W2:Y:S01]  /*2f20*/  SHFL.IDX PT, R24, R21, RZ, 0x1c1f ;  /* 0x001c1fff15187589 */ /* 0x000ea200000e0000 */
[----:B------:R-:W-:Y:S01]  /*2f30*/  FMUL.FTZ R65, R65, c[0x0][0x320] ;  /* 0x0000c80041417a20 */ /* 0x000fe20000410000 */
[----:B------:R-:W4:Y:S01]  /*2f40*/  MUFU.TANH R5, R5 ;  /* 0x0000000500057308 */ /* 0x000f220000002400 */
[----:B------:R-:W-:Y:S01]  /*2f50*/  ULOP3.LUT UR12, URZ, UR5, URZ, 0x33, !UPT ;  /* 0x000000053f0c7292 */ /* 0x000fe2000f8e333f */
[----:B------:R-:W-:Y:S01]  /*2f60*/  IADD3 R13, R11, c[0x0][0x328], RZ ;  /* 0x0000ca000b0d7a10 */ /* 0x000fe20007ffe0ff */
[----:B------:R-:W0:Y:S01]  /*2f70*/  LDGDEPBAR ;  /* 0x00000000000079af */ /* 0x000e220000000000 */
[----:B------:R-:W-:-:S03]  /*2f80*/  IADD3 R9, -R212, UR4, RZ ;  /* 0x00000004d4097c10 */ /* 0x000fc6000fffe1ff */
[----:B------:R-:W-:Y:S01]  /*2f90*/  IADD3 R11, R11, UR12, RZ ;  /* 0x0000000c0b0b7c10 */ /* 0x000fe2000fffe0ff */
[----:B------:R-:W3:Y:S08]  /*2fa0*/  MUFU.TANH R12, R12 ;  /* 0x0000000c000c7308 */ /* 0x000ef00000002400 */
[----:B------:R-:W1:Y:S01]  /*2fb0*/  MUFU.TANH R10, R10 ;  /* 0x0000000a000a7308 */ /* 0x000e620000002400 */
[----:B--2---:R-:W-:Y:S01]  /*2fc0*/  IMAD.IADD R28, R13, 0x1, R24 ;  /* 0x000000010d1c7824 */ /* 0x004fe200078e0218 */
[----:B------:R-:W-:-:S06]  /*2fd0*/  IADD3 R22, R11, R24, RZ ;  /* 0x000000180b167210 */ /* 0x000fcc0007ffe0ff */
[----:B------:R-:W2:Y:S01]  /*2fe0*/  MUFU.TANH R8, R8 ;  /* 0x0000000800087308 */ /* 0x000ea20000002400 */
[----:B------:R-:W-:-:S07]  /*2ff0*/  IMNMX R23, R28, R9, PT ;  /* 0x000000091c177217 */ /* 0x000fce0003800200 */
        /* <DEDUP_REMOVED lines=9> */
[----:B------:R-:W-:Y:S05]  /*3090*/  @P0 BRA `(.L_x_169) ;  /* 0x0000016000000947 */ /* 0x000fea0003800000 */
[----:B--234-:R-:W-:Y:S01]  /*30a0*/  IMAD.U32 R17, RZ, RZ, UR10 ;  /* 0x0000000aff117e24 */ /* 0x01cfe2000f8e00ff */
[----:B------:R-:W-:Y:S04]  /*30b0*/  BSSY B0, `(.L_x_170) ;  /* 0x000000f000007945 */ /* 0x000fe80003800000 */
[----:B------:R-:W-:-:S04]  /*30c0*/  IADD3 R24, R17, -c[0x0][0x168], R24 ;  /* 0x80005a0011187a10 */ /* 0x000fc80007ffe018 */
[----:B------:R-:W-:-:S13]  /*30d0*/  ISETP.GT.AND P0, PT, R24, -0x1, PT ;  /* 0xffffffff1800780c */ /* 0x000fda0003f04270 */
[----:B------:R-:W-:Y:S05]  /*30e0*/  @P0 BRA `(.L_x_171) ;  /* 0x0000007000000947 */ /* 0x000fea0003800000 */
[----:B------:R-:W-:Y:S01]  /*30f0*/  IMAD.MOV.U32 R17, RZ, RZ, c[0x0][0x32c] ;  /* 0x0000cb00ff117624 */ /* 0x000fe200078e00ff */
[----:B------:R-:W-:-:S04]  /*3100*/  LOP3.LUT R24, RZ, R24, RZ, 0x33, !PT ;  /* 0x00000018ff187212 */ /* 0x000fc800078e33ff */
[----:B------:R-:W-:-:S13]  /*3110*/  ISETP.NE.AND P0, PT, R17, 0x1, PT ;  /* 0x000000011100780c */ /* 0x000fda0003f05270 */
[----:B------:R-:W-:-:S05]  /*3120*/  @P0 IMAD.HI.U32 R17, R24, c[0x0][0x330], RZ ;  /* 0x0000cc0018110a27 */ /* 0x000fca00078e00ff */
[----:B------:R-:W-:-:S04]  /*3130*/  @P0 SHF.R.U32.HI R24, RZ, c[0x0][0x334], R17 ;  /* 0x0000cd00ff180a19 */ /* 0x000fc80000011611 */
[----:B------:R-:W-:Y:S01]  /*3140*/  LOP3.LUT R24, RZ, R24, RZ, 0x33, !PT ;  /* 0x00000018ff187212 */ /* 0x000fe200078e33ff */
[----:B------:R-:W-:Y:S05]  /*3150*/  BRA `(.L_x_172) ;  /* 0x0000004000007947 */ /* 0x000fea0003800000 */
.L_x_171:
[----:B------:R-:W-:-:S04]  /*3160*/  MOV R17, c[0x0][0x32c] ;  /* 0x0000cb0000117a02 */ /* 0x000fc80000000f00 */
[----:B------:R-:W-:-:S13]  /*3170*/  ISETP.NE.AND P0, PT, R17, 0x1, PT ;  /* 0x000000011100780c */ /* 0x000fda0003f05270 */
[----:B------:R-:W-:-:S05]  /*3180*/  @P0 IMAD.HI.U32 R17, R24, c[0x0][0x330], RZ ;  /* 0x0000cc0018110a27 */ /* 0x000fca00078e00ff */
[----:B------:R-:W-:Y:S02]  /*3190*/  @P0 SHF.R.U32.HI R24, RZ, c[0x0][0x334], R17 ;  /* 0x0000cd00ff180a19 */ /* 0x000fe40000011611 */
.L_x_172:
[----:B------:R-:W-:Y:S05]  /*31a0*/  BSYNC B0 ;  /* 0x0000000000007941 */ /* 0x000fea0003800000 */
.L_x_170:
[----:B------:R-:W-:-:S04]  /*31b0*/  IMAD R17, R24, c[0x0][0x32c], -R81 ;  /* 0x0000cb0018117a24 */ /* 0x000fc800078e0a51 */
[----:B------:R-:W-:-:S05]  /*31c0*/  IMAD.IADD R17, R17, 0x1, -R212 ;  /* 0x0000000111117824 */ /* 0x000fca00078e0ad4 */
[----:B------:R-:W-:Y:S02]  /*31d0*/  IADD3 R24, R17, c[0x0][0x32c], RZ ;  /* 0x0000cb0011187a10 */ /* 0x000fe40007ffe0ff */
[----:B------:R-:W-:Y:S02]  /*31e0*/  IMNMX R22, R22, R17, !PT ;  /* 0x0000001116167217 */ /* 0x000fe40007800200 */
[----:B------:R-:W-:Y:S02]  /*31f0*/  IMNMX R23, R23, R24, PT ;  /* 0x0000001817177217 */ /* 0x000fe40003800200 */
.L_x_169:
[----:B--234-:R-:W-:Y:S01]  /*3200*/  ISETP.LT.AND P2, PT, RZ, UR21, PT ;  /* 0x00000015ff007c0c */ /* 0x01cfe2000bf41270 */
[----:B------:R-:W-:Y:S01]  /*3210*/  FMUL.FTZ R24, R14, c[0x0][0x320] ;  /* 0x0000c8000e187a20 */ /* 0x000fe20000410000 */
[----:B------:R-:W2:Y:S01]  /*3220*/  SHFL.IDX PT, R28, R21, 0x1, 0x1c1f ;  /* 0x003c1f00151c7f89 */ /* 0x000ea200000e0000 */
[----:B------:R-:W-:Y:S01]  /*3230*/  FMUL.FTZ R26, R26, c[0x0][0x320] ;  /* 0x0000c8001a1a7a20 */ /* 0x000fe20000410000 */
[----:B------:R-:W-:Y:S01]  /*3240*/  ISETP.GT.AND P0, PT, R22, RZ, P2 ;  /* 0x000000ff1600720c */ /* 0x000fe20001704270 */
[----:B------:R-:W-:Y:S02]  /*3250*/  FMUL.FTZ R27, R27, c[0x0][0x320] ;  /* 0x0000c8001b1b7a20 */ /* 0x000fe40000410000 */
[----:B------:R-:W-:Y:S01]  /*3260*/  FMUL.FTZ R67, R67, c[0x0][0x320] ;  /* 0x0000c80043437a20 */ /* 0x000fe20000410000 */
[----:B------:R-:W-:Y:S01]  /*3270*/  ISETP.LT.OR P0, PT, R23, 0x1, P0 ;  /* 0x000000011700780c */ /* 0x000fe20000701670 */
[----:B------:R-:W-:Y:S01]  /*3280*/  FMUL.FTZ R15, R15, c[0x0][0x320] ;  /* 0x0000c8000f0f7a20 */ /* 0x000fe20000410000 */
[----:B------:R-:W3:Y:S01]  /*3290*/  MUFU.TANH R24, R24 ;  /* 0x0000001800187308 */ /* 0x000ee20000002400 */
[----:B------:R-:W-:Y:S01]  /*32a0*/  FMUL.FTZ R74, R74, c[0x0][0x320] ;  /* 0x0000c8004a4a7a20 */ /* 0x000fe20000410000 */
[----:B------:R-:W-:Y:S01]  /*32b0*/  FSEL R17, R7, -INF , !P0 ;  /* 0xff80000007117808 */ /* 0x000fe20004000000 */
[----:B------:R-:W-:Y:S01]  /*32c0*/  FMUL.FTZ R7, R18, c[0x0][0x320] ;  /* 0x0000c80012077a20 */ /* 0x000fe20000410000 */
[----:B------:R-:W-:Y:S01]  /*32d0*/  ISETP.GT.AND P0, PT, R22, 0x1, P2 ;  /* 0x000000011600780c */ /* 0x000fe20001704270 */
[----:B------:R-:W-:-:S02]  /*32e0*/  FMUL.FTZ R75, R75, c[0x0][0x320] ;  /* 0x0000c8004b4b7a20 */ /* 0x000fc40000410000 */
[----:B------:R-:W-:Y:S01]  /*32f0*/  FMUL.FTZ R46, R46, c[0x0][0x320] ;  /* 0x0000c8002e2e7a20 */ /* 0x000fe20000410000 */
[----:B------:R-:W-:Y:S01]  /*3300*/  ISETP.LT.OR P0, PT, R23, 0x2, P0 ;  /* 0x000000021700780c */ /* 0x000fe20000701670 */
[----:B------:R-:W-:Y:S01]  /*3310*/  FMUL.FTZ R47, R47, c[0x0][0x320] ;  /* 0x0000c8002f2f7a20 */ /* 0x000fe20000410000 */
[----:B------:R4:W1:Y:S01]  /*3320*/  MUFU.TANH R163, R67 ;  /* 0x0000004300a37308 */ /* 0x0008620000002400 */
[----:B------:R-:W-:Y:S01]  /*3330*/  FMUL.FTZ R42, R42, c[0x0][0x320] ;  /* 0x0000c8002a2a7a20 */ /* 0x000fe20000410000 */
[----:B------:R-:W-:Y:S01]  /*3340*/  FSEL R20, R20, -INF , !P0 ;  /* 0xff80000014147808 */ /* 0x000fe20004000000 */
[----:B------:R-:W-:Y:S01]  /*3350*/  FMUL.FTZ R43, R43, c[0x0][0x320] ;  /* 0x0000c8002b2b7a20 */ /* 0x000fe20000410000 */
[----:B------:R-:W-:Y:S01]  /*3360*/  ISETP.GT.AND P0, PT, R22, 0x8, P2 ;  /* 0x000000081600780c */ /* 0x000fe20001704270 */
[----:B------:R-:W-:Y:S02]  /*3370*/  FMUL.FTZ R66, R66, c[0x0][0x320] ;  /* 0x0000c80042427a20 */ /* 0x000fe40000410000 */
[----:B--2---:R-:W-:Y:S01]  /*3380*/  IMAD.IADD R18, R13, 0x1, R28 ;  /* 0x000000010d127824 */ /* 0x004fe200078e021c */
[----:B------:R-:W-:Y:S01]  /*3390*/  ISETP.LT.OR P0, PT, R23, 0x9, P0 ;  /* 0x000000091700780c */ /* 0x000fe20000701670 */
[----:B------:R4:W2:Y:S03]  /*33a0*/  MUFU.TANH R25, R15 ;  /* 0x0000000f00197308 */ /* 0x0008a60000002400 */
[----:B-1----:R-:W-:-:S02]  /*33b0*/  FSEL R16, R16, -INF , !P0 ;  /* 0xff80000010107808 */ /* 0x002fc40004000000 */
[----:B------:R-:W-:Y:S02]  /*33c0*/  ISETP.GT.AND P0, PT, R22, 0x9, P2 ;  /* 0x000000091600780c */ /* 0x000fe40001704270 */
[----:B------:R-:W-:Y:S01]  /*33d0*/  IMNMX R21, R18, R9, PT ;  /* 0x0000000912157217 */ /* 0x000fe20003800200 */
[----:B------:R4:W1:Y:S01]  /*33e0*/  MUFU.TANH R171, R74 ;  /* 0x0000004a00ab7308 */ /* 0x0008620000002400 */
[----:B------:R-:W-:-:S04]  /*33f0*/  ISETP.LT.OR P0, PT, R23, 0xa, P0 ;  /* 0x0000000a1700780c */ /* 0x000fc80000701670 */
[----:B------:R-:W-:Y:S01]  /*3400*/  FSEL R14, R5, -INF , !P0 ;  /* 0xff800000050e7808 */ /* 0x000fe20004000000 */
[----:B------:R-:W-:Y:S01]  /*3410*/  FMUL.FTZ R5, R19, c[0x0][0x320] ;  /* 0x0000c80013057a20 */ /* 0x000fe20000410000 */
[----:B------:R-:W-:Y:S01]  /*3420*/  ISETP.GT.AND P0, PT, R22, 0x10, P2 ;  /* 0x000000101600780c */ /* 0x000fe20001704270 */
[----:B------:R-:W-:Y:S01]  /*3430*/  FMUL.FTZ R19, R51, c[0x0][0x320] ;  /* 0x0000c80033137a20 */ /* 0x000fe20000410000 */
[----:B------:R4:W1:Y:S02]  /*3440*/  MUFU.TANH R165, R75 ;  /* 0x0000004b00a57308 */ /* 0x0008640000002400 */
[----:B------:R-:W-:-:S04]  /*3450*/  ISETP.LT.OR P0, PT, R23, 0x11, P0 ;  /* 0x000000111700780c */ /* 0x000fc80000701670 */
[----:B------:R-:W-:Y:S02]  /*3460*/  FSEL R12, R12, -INF , !P0 ;  /* 0xff8000000c0c7808 */ /* 0x000fe40004000000 */
[----:B------:R-:W-:Y:S01]  /*3470*/  ISETP.GT.AND P0, PT, R22, 0x11, P2 ;  /* 0x000000111600780c */ /* 0x000fe20001704270 */
[----:B------:R-:W1:Y:S03]  /*3480*/  MUFU.TANH R5, R5 ;  /* 0x0000000500057308 */ /* 0x000e660000002400 */
[----:B------:R-:W-:-:S04]  /*3490*/  ISETP.LT.OR P0, PT, R23, 0x12, P0 ;  /* 0x000000121700780c */ /* 0x000fc80000701670 */
[----:B------:R-:W-:Y:S01]  /*34a0*/  FSEL R10, R10, -INF , !P0 ;  /* 0xff8000000a0a7808 */ /* 0x000fe20004000000 */
[----:B------:R-:W1:Y:S01]  /*34b0*/  MUFU.TANH R19, R19 ;  /* 0x0000001300137308 */ /* 0x000e620000002400 */
[----:B------:R-:W-:-:S04]  /*34c0*/  ISETP.GT.AND P0, PT, R22, 0x18, P2 ;  /* 0x000000181600780c */ /* 0x000fc80001704270 */
[----:B------:R-:W-:-:S03]  /*34d0*/  ISETP.LT.OR P0, PT, R23, 0x19, P0 ;  /* 0x000000191700780c */ /* 0x000fc60000701670 */
[----:B------:R4:W1:Y:S01]  /*34e0*/  MUFU.TANH R167, R46 ;  /* 0x0000002e00a77308 */ /* 0x0008620000002400 */
[----:B------:R-:W-:Y:S02]  /*34f0*/  FSEL R8, R8, -INF , !P0 ;  /* 0xff80000008087808 */ /* 0x000fe40004000000 */
[----:B------:R-:W-:-:S04]  /*3500*/  ISETP.GT.AND P0, PT, R22, 0x19, P2 ;  /* 0x000000191600780c */ /* 0x000fc80001704270 */
[----:B------:R-:W-:Y:S01]  /*3510*/  ISETP.LT.OR P0, PT, R23, 0x1a, P0 ;  /* 0x0000001a1700780c */ /* 0x000fe20000701670 */
[----:B------:R4:W1:Y:S03]  /*3520*/  MUFU.TANH R143, R47 ;  /* 0x0000002f008f7308 */ /* 0x0008660000002400 */
[----:B------:R-:W-:Y:S02]  /*3530*/  FSEL R6, R6, -INF , !P0 ;  /* 0xff80000006067808 */ /* 0x000fe40004000000 */
[----:B------:R-:W-:-:S03]  /*3540*/  ISETP.GT.AND P0, PT, R22, 0x20, P2 ;  /* 0x000000201600780c */ /* 0x000fc60001704270 */
[----:B------:R-:W1:Y:S01]  /*3550*/  MUFU.TANH R26, R26 ;  /* 0x0000001a001a7308 */ /* 0x000e620000002400 */
[----:B------:R-:W-:-:S04]  /*3560*/  ISETP.LT.OR P0, PT, R23, 0x21, P0 ;  /* 0x000000211700780c */ /* 0x000fc80000701670 */
[----:B------:R-:W-:Y:S02]  /*3570*/  FSEL R156, R156, -INF , !P0 ;  /* 0xff8000009c9c7808 */ /* 0x000fe40004000000 */
[----:B------:R-:W-:Y:S01]  /*3580*/  ISETP.GT.AND P0, PT, R22, 0x21, P2 ;  /* 0x000000211600780c */ /* 0x000fe20001704270 */
[----:B------:R-:W1:Y:S03]  /*3590*/  MUFU.TANH R27, R27 ;  /* 0x0000001b001b7308 */ /* 0x000e660000002400 */
[----:B------:R-:W-:-:S04]  /*35a0*/  ISETP.LT.OR P0, PT, R23, 0x22, P0 ;  /* 0x000000221700780c */ /* 0x000fc80000701670 */
[----:B------:R-:W-:Y:S01]  /*35b0*/  FSEL R164, R164, -INF , !P0 ;  /* 0xff800000a4a47808 */ /* 0x000fe20004000000 */
[----:B------:R4:W1:Y:S01]  /*35c0*/  MUFU.TANH R141, R42 ;  /* 0x0000002a008d7308 */ /* 0x0008620000002400 */
[----:B------:R-:W-:-:S04]  /*35d0*/  ISETP.GT.AND P0, PT, R22, 0x28, P2 ;  /* 0x000000281600780c */ /* 0x000fc80001704270 */
[----:B------:R-:W-:-:S03]  /*35e0*/  ISETP.LT.OR P0, PT, R23, 0x29, P0 ;  /* 0x000000291700780c */ /* 0x000fc60000701670 */
[----:B------:R4:W1:Y:S01]  /*35f0*/  MUFU.TANH R161, R43 ;  /* 0x0000002b00a17308 */ /* 0x0008620000002400 */
[----:B------:R-:W-:Y:S02]  /*3600*/  FSEL R162, R162, -INF , !P0 ;  /* 0xff800000a2a27808 */ /* 0x000fe40004000000 */
[----:B------:R-:W-:-:S04]  /*3610*/  ISETP.GT.AND P0, PT, R22, 0x29, P2 ;  /* 0x000000291600780c */ /* 0x000fc80001704270 */
[----:B------:R-:W-:Y:S01]  /*3620*/  ISETP.LT.OR P0, PT, R23, 0x2a, P0 ;  /* 0x0000002a1700780c */ /* 0x000fe20000701670 */
[----:B------:R-:W1:Y:S03]  /*3630*/  MUFU.TANH R7, R7 ;  /* 0x0000000700077308 */ /* 0x000e660000002400 */
[----:B------:R-:W-:Y:S02]  /*3640*/  FSEL R158, R158, -INF , !P0 ;  /* 0xff8000009e9e7808 */ /* 0x000fe40004000000 */
[----:B------:R-:W-:-:S03]  /*3650*/  ISETP.GT.AND P0, PT, R22, 0x30, P2 ;  /* 0x000000301600780c */ /* 0x000fc60001704270 */
[----:B------:R4:W1:Y:S01]  /*3660*/  MUFU.TANH R173, R66 ;  /* 0x0000004200ad7308 */ /* 0x0008620000002400 */
[----:B------:R-:W-:-:S04]  /*3670*/  ISETP.LT.OR P0, PT, R23, 0x31, P0 ;  /* 0x000000311700780c */ /* 0x000fc80000701670 */
[----:B------:R-:W-:Y:S02]  /*3680*/  FSEL R168, R168, -INF , !P0 ;  /* 0xff800000a8a87808 */ /* 0x000fe40004000000 */
[----:B------:R-:W-:-:S04]  /*3690*/  ISETP.GT.AND P0, PT, R22, 0x31, P2 ;  /* 0x000000311600780c */ /* 0x000fc80001704270 */
[----:B------:R-:W-:-:S04]  /*36a0*/  ISETP.LT.OR P0, PT, R23, 0x32, P0 ;  /* 0x000000321700780c */ /* 0x000fc80000701670 */
[----:B------:R-:W-:Y:S02]  /*36b0*/  FSEL R166, R166, -INF , !P0 ;  /* 0xff800000a6a67808 */ /* 0x000fe40004000000 */
[----:B------:R-:W-:-:S04]  /*36c0*/  ISETP.GT.AND P0, PT, R22, 0x38, P2 ;  /* 0x000000381600780c */ /* 0x000fc80001704270 */
[----:B------:R-:W-:-:S04]  /*36d0*/  ISETP.LT.OR P0, PT, R23, 0x39, P0 ;  /* 0x000000391700780c */ /* 0x000fc80000701670 */
[----:B------:R-:W-:Y:S02]  /*36e0*/  FSEL R142, R142, -INF , !P0 ;  /* 0xff8000008e8e7808 */ /* 0x000fe40004000000 */
[----:B------:R-:W-:Y:S01]  /*36f0*/  ISETP.GT.AND P0, PT, R22, 0x39, P2 ;  /* 0x000000391600780c */ /* 0x000fe20001704270 */
[----:B------:R-:W-:-:S03]  /*3700*/  IMAD.IADD R22, R11, 0x1, R28 ;  /* 0x000000010b167824 */ /* 0x000fc600078e021c */
[----:B------:R-:W-:-:S04]  /*3710*/  ISETP.LT.OR P0, PT, R23, 0x3a, P0 ;  /* 0x0000003a1700780c */ /* 0x000fc80000701670 */
[----:B------:R-:W-:Y:S02]  /*3720*/  FSEL R140, R140, -INF , !P0 ;  /* 0xff8000008c8c7808 */ /* 0x000fe40004000000 */
[----:B------:R-:W-:-:S13]  /*3730*/  PLOP3.LUT P0, PT, PT, PT, UP1, 0x40, 0x0 ;  /* 0x000000000000781c */ /* 0x000fda0003f0e818 */
[----:B------:R-:W-:Y:S05]  /*3740*/  @P0 BRA `(.L_x_173) ;  /* 0x0000016000000947 */ /* 0x000fea0003800000 */
[----:B-1234-:R-:W-:Y:S01]  /*3750*/  IMAD.U32 R9, RZ, RZ, UR10 ;  /* 0x0000000aff097e24 */ /* 0x01efe2000f8e00ff */
        /* <DEDUP_REMOVED lines=11> */
.L_x_175:
[----:B------:R-:W-:-:S04]  /*3810*/  MOV R9, c[0x0][0x32c] ;  /* 0x0000cb0000097a02 */ /* 0x000fc80000000f00 */
[----:B------:R-:W-:-:S13]  /*3820*/  ISETP.NE.AND P0, PT, R9, 0x1, PT ;  /* 0x000000010900780c */ /* 0x000fda0003f05270 */
[----:B------:R-:W-:-:S05]  /*3830*/  @P0 IMAD.HI.U32 R9, R28, c[0x0][0x330], RZ ;  /* 0x0000cc001c090a27 */ /* 0x000fca00078e00ff */
[----:B------:R-:W-:Y:S02]  /*3840*/  @P0 SHF.R.U32.HI R28, RZ, c[0x0][0x334], R9 ;  /* 0x0000cd00ff1c0a19 */ /* 0x000fe40000011609 */
.L_x_176:
[----:B------:R-:W-:Y:S05]  /*3850*/  BSYNC B0 ;  /* 0x0000000000007941 */ /* 0x000fea0003800000 */
.L_x_174:
[----:B------:R-:W-:-:S04]  /*3860*/  IMAD R9, R28, c[0x0][0x32c], -R81 ;  /* 0x0000cb001c097a24 */ /* 0x000fc800078e0a51 */
[----:B------:R-:W-:-:S05]  /*3870*/  IMAD.IADD R9, R9, 0x1, -R212 ;  /* 0x0000000109097824 */ /* 0x000fca00078e0ad4 */
[----:B------:R-:W-:Y:S02]  /*3880*/  IADD3 R18, R9, c[0x0][0x32c], RZ ;  /* 0x0000cb0009127a10 */ /* 0x000fe40007ffe0ff */
[----:B------:R-:W-:Y:S02]  /*3890*/  IMNMX R22, R22, R9, !PT ;  /* 0x0000000916167217 */ /* 0x000fe40007800200 */
[----:B------:R-:W-:Y:S02]  /*38a0*/  IMNMX R21, R21, R18, PT ;  /* 0x0000001215157217 */ /* 0x000fe40003800200 */
.L_x_173:
[----:B-1234-:R-:W-:Y:S01]  /*38b0*/  ISETP.GT.AND P0, PT, R22, 0x1, P2 ;  /* 0x000000011600780c */ /* 0x01efe20001704270 */
[----:B------:R-:W-:Y:S01]  /*38c0*/  IMAD.SHL.U32 R203, R4, 0x2, RZ ;  /* 0x0000000204cb7824 */ /* 0x000fe200078e00ff */
[----:B------:R-:W-:Y:S01]  /*38d0*/  FMNMX.FTZ R23, R17, R20, !PT ;  /* 0x0000001411177209 */ /* 0x000fe20007810000 */
[----:B------:R-:W-:Y:S01]  /*38e0*/  ULDC.64 UR4, c[0x0][0x2c8] ;  /* 0x0000b20000047ab9 */ /* 0x000fe20000000a00 */
[----:B------:R-:W-:Y:S01]  /*38f0*/  ISETP.LT.OR P0, PT, R21, 0x2, P0 ;  /* 0x000000021500780c */ /* 0x000fe20000701670 */
[--C-:B------:R-:W-:Y:S01]  /*3900*/  IMAD R197, R3, 0x2, R203.reuse ;  /* 0x0000000203c57824 */ /* 0x100fe200078e02cb */
[----:B------:R-:W-:Y:S01]  /*3910*/  FMNMX.FTZ R23, R16, R23, !PT ;  /* 0x0000001710177209 */ /* 0x000fe20007810000 */
[----:B------:R-:W-:Y:S01]  /*3920*/  LDSM.16.MT88.4 R40, [R203+0x2100] ;  /* 0x00210000cb28783b */ /* 0x000fe20000004200 */
[----:B------:R-:W-:Y:S01]  /*3930*/  FSEL R19, R19, -INF , !P0 ;  /* 0xff80000013137808 */ /* 0x000fe20004000000 */
[----:B------:R-:W-:Y:S01]  /*3940*/  IMAD R198, R2, 0x2, R203 ;  /* 0x0000000202c67824 */ /* 0x000fe200078e02cb */
[----:B------:R-:W-:Y:S01]  /*3950*/  ISETP.GT.AND P0, PT, R22, 0x8, P2 ;  /* 0x000000081600780c */ /* 0x000fe20001704270 */
[----:B------:R-:W-:Y:S01]  /*3960*/  LDSM.16.MT88.4 R56, [R197+0x2100] ;  /* 0x00210000c538783b */ /* 0x000fe20000004200 */
[----:B------:R-:W-:Y:S01]  /*3970*/  FMNMX.FTZ R23, R14, R23, !PT ;  /* 0x000000170e177209 */ /* 0x000fe20007810000 */
[----:B------:R-:W-:Y:S01]  /*3980*/  IMAD R196, R3, 0x2, R198 ;  /* 0x0000000203c47824 */ /* 0x000fe200078e02c6 */
[----:B------:R-:W-:Y:S01]  /*3990*/  ISETP.LT.OR P0, PT, R21, 0x9, P0 ;  /* 0x000000091500780c */ /* 0x000fe20000701670 */
[----:B------:R-:W-:Y:S01]  /*39a0*/  LDSM.16.MT88.4 R124, [R203+0x100] ;  /* 0x00010000cb7c783b */ /* 0x000fe20000004200 */
[----:B------:R-:W-:Y:S01]  /*39b0*/  FMNMX.FTZ R23, R12, R23, !PT ;  /* 0x000000170c177209 */ /* 0x000fe20007810000 */
[----:B------:R-:W-:Y:S01]  /*39c0*/  UIMAD.WIDE.U32 UR26, UR25, UR4, URZ ;  /* 0x00000004191a72a5 */ /* 0x000fe2000f8e003f */
[----:B------:R-:W-:Y:S01]  /*39d0*/  FSEL R7, R7, -INF , !P0 ;  /* 0xff80000007077808 */ /* 0x000fe20004000000 */
[----:B------:R-:W-:Y:S01]  /*39e0*/  LDSM.16.MT88.4 R116, [R198+0x100] ;  /* 0x00010000c674783b */ /* 0x000fe20000004200 */
[----:B------:R-:W-:Y:S01]  /*39f0*/  ISETP.GT.AND P0, PT, R22, 0x9, P2 ;  /* 0x000000091600780c */ /* 0x000fe20001704270 */
[----:B------:R-:W-:Y:S01]  /*3a00*/  @UP2 USHF.R.U32.HI UR25, URZ, UR5, UR27 ;  /* 0x000000053f192299 */ /* 0x000fe2000801161b */
[----:B------:R-:W-:Y:S01]  /*3a10*/  FMNMX.FTZ R23, R10, R23, !PT ;  /* 0x000000170a177209 */ /* 0x000fe20007810000 */
[----:B------:R-:W-:Y:S01]  /*3a20*/  LDSM.16.MT88.4 R108, [R197+0x100] ;  /* 0x00010000c56c783b */ /* 0x000fe20000004200 */
[----:B------:R-:W-:Y:S01]  /*3a30*/  ISETP.LT.OR P0, PT, R21, 0xa, P0 ;  /* 0x0000000a1500780c */ /* 0x000fe20000701670 */
[----:B------:R-:W-:Y:S01]  /*3a40*/  UIADD3 UR4, UR24, UR25, URZ ;  /* 0x0000001918047290 */ /* 0x000fe2000fffe03f */
[----:B------:R-:W-:Y:S01]  /*3a50*/  FMNMX.FTZ R23, R8, R23, !PT ;  /* 0x0000001708177209 */ /* 0x000fe20007810000 */
[----:B------:R-:W-:Y:S01]  /*3a60*/  LDSM.16.MT88.4 R100, [R196+0x100] ;  /* 0x00010000c464783b */ /* 0x000fe20000004200 */
[----:B------:R-:W-:Y:S01]  /*3a70*/  FSEL R5, R5, -INF , !P0 ;  /* 0xff80000005057808 */ /* 0x000fe20004000000 */
[----:B------:R-:W-:Y:S01]  /*3a80*/  ULDC UR25, c[0x0][0x328] ;  /* 0x0000ca0000197ab9 */ /* 0x000fe20000000800 */
[----:B------:R-:W-:Y:S01]  /*3a90*/  ISETP.GT.AND P0, PT, R22, 0x10, P2 ;  /* 0x000000101600780c */ /* 0x000fe20001704270 */
[----:B------:R-:W-:Y:S01]  /*3aa0*/  LDSM.16.MT88.4 R48, [R198+0x2100] ;  /* 0x00210000c630783b */ /* 0x000fe20000004200 */
[----:B------:R-:W-:Y:S01]  /*3ab0*/  FMNMX.FTZ R23, R6, R23, !PT ;  /* 0x0000001706177209 */ /* 0x000fe20007810000 */
[----:B------:R-:W-:Y:S01]  /*3ac0*/  UIADD3 UR21, UR21, -0x2, URZ ;  /* 0xfffffffe15157890 */ /* 0x000fe2000fffe03f */
[----:B------:R-:W-:Y:S01]  /*3ad0*/  ISETP.LT.OR P0, PT, R21, 0x11, P0 ;  /* 0x000000111500780c */ /* 0x000fe20000701670 */
[----:B------:R-:W-:Y:S01]  /*3ae0*/  LDSM.16.MT88.4 R64, [R196+0x2100] ;  /* 0x00210000c440783b */ /* 0x000fe20000004200 */
[----:B------:R-:W-:Y:S01]  /*3af0*/  FMNMX.FTZ R23, R156, R23, !PT ;  /* 0x000000179c177209 */ /* 0x000fe20007810000 */
[----:B------:R-:W-:Y:S01]  /*3b00*/  UIADD3 UR25, UR4, UR25, URZ ;  /* 0x0000001904197290 */ /* 0x000fe2000fffe03f */
[----:B------:R-:W-:Y:S01]  /*3b10*/  FSEL R15, R24, -INF , !P0 ;  /* 0xff800000180f7808 */ /* 0x000fe20004000000 */
[----:B------:R-:W-:Y:S01]  /*3b20*/  LDSM.16.MT88.4 R72, [R203+0x4100] ;  /* 0x00410000cb48783b */ /* 0x000fe20000004200 */
[----:B------:R-:W-:-:S02]  /*3b30*/  ISETP.GT.AND P0, PT, R22, 0x11, P2 ;  /* 0x000000111600780c */ /* 0x000fc40001704270 */
[----:B------:R-:W-:Y:S01]  /*3b40*/  FMNMX.FTZ R23, R164, R23, !PT ;  /* 0x00000017a4177209 */ /* 0x000fe20007810000 */
[----:B------:R-:W-:Y:S01]  /*3b50*/  LDSM.16.MT88.4 R80, [R198+0x4100] ;  /* 0x00410000c650783b */ /* 0x000fe20000004200 */
[----:B------:R-:W-:Y:S02]  /*3b60*/  ISETP.LT.OR P0, PT, R21, 0x12, P0 ;  /* 0x000000121500780c */ /* 0x000fe40000701670 */
[----:B------:R-:W-:Y:S01]  /*3b70*/  FMNMX.FTZ R23, R162, R23, !PT ;  /* 0x00000017a2177209 */ /* 0x000fe20007810000 */
[----:B------:R-:W-:Y:S01]  /*3b80*/  LDSM.16.MT88.4 R88, [R197+0x4100] ;  /* 0x00410000c558783b */ /* 0x000fe20000004200 */
[----:B------:R-:W-:Y:S02]  /*3b90*/  FSEL R13, R25, -INF , !P0 ;  /* 0xff800000190d7808 */ /* 0x000fe40004000000 */
[----:B------:R-:W-:Y:S01]  /*3ba0*/  ISETP.GT.AND P0, PT, R22, 0x18, P2 ;  /* 0x000000181600780c */ /* 0x000fe20001704270 */
[----:B------:R-:W-:Y:S01]  /*3bb0*/  LDSM.16.MT88.4 R136, [R198+0x900] ;  /* 0x00090000c688783b */ /* 0x000fe20000004200 */
[----:B------:R-:W-:-:S02]  /*3bc0*/  FMNMX.FTZ R23, R158, R23, !PT ;  /* 0x000000179e177209 */ /* 0x000fc40007810000 */
[C---:B------:R-:W-:Y:S01]  /*3bd0*/  ISETP.LT.OR P0, PT, R21.reuse, 0x19, P0 ;  /* 0x000000191500780c */ /* 0x040fe20000701670 */
[----:B------:R-:W-:Y:S01]  /*3be0*/  LDSM.16.MT88.4 R32, [R197+0x900] ;  /* 0x00090000c520783b */ /* 0x000fe20000004200 */
[----:B------:R-:W-:Y:S02]  /*3bf0*/  FMNMX.FTZ R23, R168, R23, !PT ;  /* 0x00000017a8177209 */ /* 0x000fe40007810000 */
[----:B------:R-:W-:Y:S01]  /*3c00*/  FSEL R11, R26, -INF , !P0 ;  /* 0xff8000001a0b7808 */ /* 0x000fe20004000000 */
[----:B------:R-:W-:Y:S01]  /*3c10*/  LDSM.16.MT88.4 R28, [R196+0x900] ;  /* 0x00090000c41c783b */ /* 0x000fe20000004200 */
[----:B------:R-:W-:Y:S02]  /*3c20*/  ISETP.GT.AND P0, PT, R22, 0x19, P2 ;  /* 0x000000191600780c */ /* 0x000fe40001704270 */
[----:B------:R-:W-:Y:S02]  /*3c30*/  FMNMX.FTZ R23, R166, R23, !PT ;  /* 0x00000017a6177209 */ /* 0x000fe40007810000 */
[----:B------:R-:W-:-:S02]  /*3c40*/  ISETP.LT.OR P0, PT, R21, 0x1a, P0 ;  /* 0x0000001a1500780c */ /* 0x000fc40000701670 */
[----:B------:R-:W-:Y:S02]  /*3c50*/  FMNMX.FTZ R23, R142, R23, !PT ;  /* 0x000000178e177209 */ /* 0x000fe40007810000 */
[----:B------:R-:W-:Y:S02]  /*3c60*/  FSEL R9, R27, -INF , !P0 ;  /* 0xff8000001b097808 */ /* 0x000fe40004000000 */
[----:B------:R-:W-:Y:S02]  /*3c70*/  ISETP.GT.AND P0, PT, R22, 0x20, P2 ;  /* 0x000000201600780c */ /* 0x000fe40001704270 */
[----:B------:R-:W-:Y:S02]  /*3c80*/  FMNMX.FTZ R23, R140, R23, !PT ;  /* 0x000000178c177209 */ /* 0x000fe40007810000 */
[----:B------:R-:W-:-:S04]  /*3c90*/  ISETP.LT.OR P0, PT, R21, 0x21, P0 ;  /* 0x000000211500780c */ /* 0x000fc80000701670 */
[----:B------:R-:W-:Y:S02]  /*3ca0*/  FSEL R173, R173, -INF , !P0 ;  /* 0xff800000adad7808 */ /* 0x000fe40004000000 */
[----:B------:R-:W-:-:S04]  /*3cb0*/  ISETP.GT.AND P0, PT, R22, 0x21, P2 ;  /* 0x000000211600780c */ /* 0x000fc80001704270 */
[----:B------:R-:W-:-:S04]  /*3cc0*/  ISETP.LT.OR P0, PT, R21, 0x22, P0 ;  /* 0x000000221500780c */ /* 0x000fc80000701670 */
[----:B------:R-:W-:Y:S02]  /*3cd0*/  FSEL R163, R163, -INF , !P0 ;  /* 0xff800000a3a37808 */ /* 0x000fe40004000000 */
[----:B------:R-:W-:-:S04]  /*3ce0*/  ISETP.GT.AND P0, PT, R22, RZ, P2 ;  /* 0x000000ff1600720c */ /* 0x000fc80001704270 */
[----:B------:R-:W-:-:S04]  /*3cf0*/  ISETP.LT.OR P0, PT, R21, 0x1, P0 ;  /* 0x000000011500780c */ /* 0x000fc80000701670 */
[----:B------:R-:W-:Y:S02]  /*3d00*/  FSEL R18, R0, -INF , !P0 ;  /* 0xff80000000127808 */ /* 0x000fe40004000000 */
[----:B------:R-:W-:Y:S01]  /*3d10*/  ISETP.GT.AND P0, PT, R22, 0x28, P2 ;  /* 0x000000281600780c */ /* 0x000fe20001704270 */
[----:B------:R-:W1:Y:S01]  /*3d20*/  SHFL.BFLY PT, R0, R23, 0x2, 0x1f ;  /* 0x0c401f0017007f89 */ /* 0x000e6200000e0000 */
[----:B------:R-:W-:Y:S02]  /*3d30*/  FMNMX.FTZ R24, R18, R19, !PT ;  /* 0x0000001312187209 */ /* 0x000fe40007810000 */
[----:B------:R-:W-:Y:S02]  /*3d40*/  ISETP.LT.OR P0, PT, R21, 0x29, P0 ;  /* 0x000000291500780c */ /* 0x000fe40000701670 */
[----:B------:R-:W-:Y:S02]  /*3d50*/  FMNMX.FTZ R24, R7, R24, !PT ;  /* 0x0000001807187209 */ /* 0x000fe40007810000 */
[----:B------:R-:W-:-:S02]  /*3d60*/  FSEL R171, R171, -INF , !P0 ;  /* 0xff800000abab7808 */ /* 0x000fc40004000000 */
[----:B------:R-:W-:Y:S02]  /*3d70*/  FMNMX.FTZ R24, R5, R24, !PT ;  /* 0x0000001805187209 */ /* 0x000fe40007810000 */
[----:B------:R-:W-:Y:S02]  /*3d80*/  ISETP.GT.AND P0, PT, R22, 0x29, P2 ;  /* 0x000000291600780c */ /* 0x000fe40001704270 */
        /* <DEDUP_REMOVED lines=10> */
[C---:B------:R-:W-:Y:S02]  /*3e30*/  ISETP.GT.AND P0, PT, R22.reuse, 0x31, P2 ;  /* 0x000000311600780c */ /* 0x040fe40001704270 */
[----:B------:R-:W-:Y:S02]  /*3e40*/  FMNMX.FTZ R24, R163, R24, !PT ;  /* 0x00000018a3187209 */ /* 0x000fe40007810000 */
[----:B------:R-:W-:Y:S02]  /*3e50*/  ISETP.LT.OR P0, PT, R21, 0x32, P0 ;  /* 0x000000321500780c */ /* 0x000fe40000701670 */
[----:B------:R-:W-:Y:S02]  /*3e60*/  FMNMX.FTZ R24, R171, R24, !PT ;  /* 0x00000018ab187209 */ /* 0x000fe40007810000 */
[----:B------:R-:W-:Y:S02]  /*3e70*/  FSEL R143, R143, -INF , !P0 ;  /* 0xff8000008f8f7808 */ /* 0x000fe40004000000 */
[----:B------:R-:W-:-:S02]  /*3e80*/  ISETP.GT.AND P0, PT, R22, 0x38, P2 ;  /* 0x000000381600780c */ /* 0x000fc40001704270 */
[----:B------:R-:W-:Y:S02]  /*3e90*/  FMNMX.FTZ R24, R165, R24, !PT ;  /* 0x00000018a5187209 */ /* 0x000fe40007810000 */
[----:B------:R-:W-:Y:S02]  /*3ea0*/  ISETP.GT.AND P2, PT, R22, 0x39, P2 ;  /* 0x000000391600780c */ /* 0x000fe40001744270 */
[----:B------:R-:W-:Y:S02]  /*3eb0*/  ISETP.LT.OR P0, PT, R21, 0x39, P0 ;  /* 0x000000391500780c */ /* 0x000fe40000701670 */
[----:B------:R-:W-:Y:S02]  /*3ec0*/  FMNMX.FTZ R22, R167, R24, !PT ;  /* 0x00000018a7167209 */ /* 0x000fe40007810000 */
[----:B------:R-:W-:Y:S01]  /*3ed0*/  ISETP.LT.OR P2, PT, R21, 0x3a, P2 ;  /* 0x0000003a1500780c */ /* 0x000fe20001741670 */
[----:B------:R-:W-:Y:S01]  /*3ee0*/  LDSM.16.MT88.4 R24, [R198+0x2900] ;  /* 0x00290000c618783b */ /* 0x000fe20000004200 */
[----:B------:R-:W-:-:S02]  /*3ef0*/  FSEL R141, R141, -INF , !P0 ;  /* 0xff8000008d8d7808 */ /* 0x000fc40004000000 */
[----:B------:R-:W-:Y:S02]  /*3f00*/  FMNMX.FTZ R22, R143, R22, !PT ;  /* 0x000000168f167209 */ /* 0x000fe40007810000 */
[----:B------:R-:W-:Y:S02]  /*3f10*/  FSEL R161, R161, -INF , !P2 ;  /* 0xff800000a1a17808 */ /* 0x000fe40005000000 */
[----:B------:R-:W-:Y:S02]  /*3f20*/  FMNMX.FTZ R22, R141, R22, !PT ;  /* 0x000000168d167209 */ /* 0x000fe40007810000 */
[----:B-1----:R-:W-:Y:S02]  /*3f30*/  FMNMX.FTZ R23, R23, R0, !PT ;  /* 0x0000000017177209 */ /* 0x002fe40007810000 */
[----:B------:R-:W-:-:S03]  /*3f40*/  FMNMX.FTZ R22, R161, R22, !PT ;  /* 0x00000016a1167209 */ /* 0x000fc60007810000 */
[----:B------:R-:W1:Y:S04]  /*3f50*/  SHFL.BFLY PT, R0, R23, 0x1, 0x1f ;  /* 0x0c201f0017007f89 */ /* 0x000e6800000e0000 */
[----:B------:R-:W2:Y:S01]  /*3f60*/  SHFL.BFLY PT, R21, R22, 0x2, 0x1f ;  /* 0x0c401f0016157f89 */ /* 0x000ea200000e0000 */
[----:B-1----:R-:W-:Y:S02]  /*3f70*/  FMNMX.FTZ R0, R23, R0, !PT ;  /* 0x0000000017007209 */ /* 0x002fe40007810000 */
[----:B--2---:R-:W-:-:S03]  /*3f80*/  FMNMX.FTZ R21, R22, R21, !PT ;  /* 0x0000001516157209 */ /* 0x004fc60007810000 */
[C---:B------:R-:W-:Y:S01]  /*3f90*/  FMUL.FTZ R169, R0.reuse, c[0x0][0x2d0] ;  /* 0x0000b40000a97a20 */ /* 0x040fe20000410000 */
[----:B------:R-:W-:Y:S01]  /*3fa0*/  FSETP.NEU.FTZ.AND P0, PT, R0, -INF , PT ;  /* 0xff8000000000780b */ /* 0x000fe20003f1d000 */
[----:B------:R-:W1:Y:S03]  /*3fb0*/  SHFL.BFLY PT, R132, R21, 0x1, 0x1f ;  /* 0x0c201f0015847f89 */ /* 0x000e6600000e0000 */
[----:B------:R-:W-:-:S05]  /*3fc0*/  FSEL R169, R169, RZ, P0 ;  /* 0x000000ffa9a97208 */ /* 0x000fca0000000000 */
[--C-:B------:R-:W-:Y:S02]  /*3fd0*/  FFMA.FTZ R155, R17, c[0x0][0x2d0], -R169.reuse ;  /* 0x0000b400119b7a23 */ /* 0x100fe400000108a9 */
[--C-:B------:R-:W-:Y:S02]  /*3fe0*/  FFMA.FTZ R154, R20, c[0x0][0x2d0], -R169.reuse ;  /* 0x0000b400149a7a23 */ /* 0x100fe400000108a9 */
[--C-:B------:R-:W-:Y:S02]  /*3ff0*/  FFMA.FTZ R153, R16, c[0x0][0x2d0], -R169.reuse ;  /* 0x0000b40010997a23 */ /* 0x100fe400000108a9 */
[--C-:B------:R-:W-:Y:S01]  /*4000*/  FFMA.FTZ R148, R14, c[0x0][0x2d0], -R169.reuse ;  /* 0x0000b4000e947a23 */ /* 0x100fe200000108a9 */
[----:B------:R-:W-:Y:S01]  /*4010*/  MUFU.EX2 R155, R155 ;  /* 0x0000009b009b7308 */ /* 0x000fe20000000800 */
[--C-:B------:R-:W-:Y:S02]  /*4020*/  FFMA.FTZ R135, R6, c[0x0][0x2d0], -R169.reuse ;  /* 0x0000b40006877a23 */ /* 0x100fe400000108a9 */
[----:B------:R-:W-:-:S02]  /*4030*/  FFMA.FTZ R147, R10, c[0x0][0x2d0], -R169 ;  /* 0x0000b4000a937a23 */ /* 0x000fc400000108a9 */
[--C-:B------:R-:W-:Y:S02]  /*4040*/  FFMA.FTZ R146, R8, c[0x0][0x2d0], -R169.reuse ;  /* 0x0000b40008927a23 */ /* 0x100fe400000108a9 */
[--C-:B------:R-:W-:Y:S01]  /*4050*/  FFMA.FTZ R152, R12, c[0x0][0x2d0], -R169.reuse ;  /* 0x0000b4000c987a23 */ /* 0x100fe200000108a9 */
[----:B------:R-:W2:Y:S01]  /*4060*/  MUFU.EX2 R154, R154 ;  /* 0x0000009a009a7308 */ /* 0x000ea20000000800 */
[--C-:B------:R-:W-:Y:S01]  /*4070*/  FFMA.FTZ R159, R164, c[0x0][0x2d0], -R169.reuse ;  /* 0x0000b400a49f7a23 */ /* 0x100fe200000108a9 */
[----:B-1----:R-:W-:Y:S01]  /*4080*/  FMNMX.FTZ R132, R21, R132, !PT ;  /* 0x0000008415847209 */ /* 0x002fe20007810000 */
[--C-:B------:R-:W-:Y:S01]  /*4090*/  FFMA.FTZ R157, R162, c[0x0][0x2d0], -R169.reuse ;  /* 0x0000b400a29d7a23 */ /* 0x100fe200000108a9 */
[----:B------:R-:W-:Y:S01]  /*40a0*/  LDSM.16.MT88.4 R20, [R203+0x900] ;  /* 0x00090000cb14783b */ /* 0x000fe20000004200 */
[--C-:B------:R-:W-:Y:S01]  /*40b0*/  FFMA.FTZ R156, R156, c[0x0][0x2d0], -R169.reuse ;  /* 0x0000b4009c9c7a23 */ /* 0x100fe200000108a9 */
[C---:B------:R-:W-:Y:S01]  /*40c0*/  FSETP.NEU.FTZ.AND P0, PT, R132.reuse, -INF , PT ;  /* 0xff8000008400780b */ /* 0x040fe20003f1d000 */
[----:B------:R-:W-:Y:S01]  /*40d0*/  FMUL.FTZ R160, R132, c[0x0][0x2d0] ;  /* 0x0000b40084a07a20 */ /* 0x000fe20000410000 */
[----:B------:R-:W-:Y:S01]  /*40e0*/  MUFU.EX2 R153, R153 ;  /* 0x0000009900997308 */ /* 0x000fe20000000800 */
[----:B------:R-:W-:-:S02]  /*40f0*/  FFMA.FTZ R158, R158, c[0x0][0x2d0], -R169 ;  /* 0x0000b4009e9e7a23 */ /* 0x000fc400000108a9 */
[----:B------:R-:W-:Y:S01]  /*4100*/  FFMA.FTZ R168, R168, c[0x0][0x2d0], -R169 ;  /* 0x0000b400a8a87a23 */ /* 0x000fe200000108a9 */
[----:B------:R-:W-:Y:S02]  /*4110*/  FSEL R160, R160, RZ, P0 ;  /* 0x000000ffa0a07208 */ /* 0x000fe40000000000 */
[----:B------:R-:W-:Y:S02]  /*4120*/  PLOP3.LUT P0, PT, PT, PT, UP1, 0x40, 0x0 ;  /* 0x000000000000781c */ /* 0x000fe40003f0e818 */
[----:B------:R-:W1:Y:S01]  /*4130*/  MUFU.EX2 R148, R148 ;  /* 0x0000009400947308 */ /* 0x000e620000000800 */
[--C-:B------:R-:W-:Y:S01]  /*4140*/  FFMA.FTZ R149, R18, c[0x0][0x2d0], -R160.reuse ;  /* 0x0000b40012957a23 */ /* 0x100fe200000108a0 */
[----:B--2---:R-:W-:Y:S01]  /*4150*/  F2FP.BF16.PACK_AB R96, R154, R155 ;  /* 0x0000009b9a60723e */ /* 0x004fe200000010ff */
[--C-:B------:R-:W-:Y:S02]  /*4160*/  FFMA.FTZ R150, R19, c[0x0][0x2d0], -R160.reuse ;  /* 0x0000b40013967a23 */ /* 0x100fe400000108a0 */
[--C-:B------:R-:W-:Y:S01]  /*4170*/  FFMA.FTZ R151, R7, c[0x0][0x2d0], -R160.reuse ;  /* 0x0000b40007977a23 */ /* 0x100fe200000108a0 */
[----:B------:R-:W-:Y:S01]  /*4180*/  LDSM.16.MT88.4 R16, [R197+0x2900] ;  /* 0x00290000c510783b */ /* 0x000fe20000004200 */
[--C-:B------:R-:W-:Y:S01]  /*4190*/  FFMA.FTZ R144, R5, c[0x0][0x2d0], -R160.reuse ;  /* 0x0000b40005907a23 */ /* 0x100fe200000108a0 */
[----:B------:R-:W-:Y:S01]  /*41a0*/  MUFU.EX2 R149, R149 ;  /* 0x0000009500957308 */ /* 0x000fe20000000800 */
[--C-:B------:R-:W-:Y:S01]  /*41b0*/  FFMA.FTZ R3, R11, c[0x0][0x2d0], -R160.reuse ;  /* 0x0000b4000b037a23 */ /* 0x100fe200000108a0 */
[----:B------:R-:W2:Y:S01]  /*41c0*/  LDSM.16.MT88.4 R4, [R196+0x4100] ;  /* 0x00410000c404783b */ /* 0x000ea20000004200 */
[----:B------:R-:W-:-:S02]  /*41d0*/  FFMA.FTZ R2, R9, c[0x0][0x2d0], -R160 ;  /* 0x0000b40009027a23 */ /* 0x000fc400000108a0 */
[--C-:B------:R-:W-:Y:S01]  /*41e0*/  FFMA.FTZ R145, R15, c[0x0][0x2d0], -R160.reuse ;  /* 0x0000b4000f917a23 */ /* 0x100fe200000108a0 */
[----:B------:R-:W3:Y:S01]  /*41f0*/  LDSM.16.MT88.4 R8, [R203+0x2900] ;  /* 0x00290000cb08783b */ /* 0x000ee20000004200 */
[--C-:B------:R-:W-:Y:S01]  /*4200*/  FFMA.FTZ R134, R13, c[0x0][0x2d0], -R160.reuse ;  /* 0x0000b4000d867a23 */ /* 0x100fe200000108a0 */
[----:B------:R-:W4:Y:S01]  /*4210*/  MUFU.EX2 R150, R150 ;  /* 0x0000009600967308 */ /* 0x000f220000000800 */
[----:B-1----:R-:W-:Y:S01]  /*4220*/  F2FP.BF16.PACK_AB R98, R148, R153 ;  /* 0x000000999462723e */ /* 0x002fe200000010ff */
[----:B------:R-:W1:Y:S01]  /*4230*/  LDSM.16.MT88.4 R12, [R196+0x2900] ;  /* 0x00290000c40c783b */ /* 0x000e620000004200 */
[--C-:B------:R-:W-:Y:S02]  /*4240*/  FFMA.FTZ R162, R173, c[0x0][0x2d0], -R160.reuse ;  /* 0x0000b400ada27a23 */ /* 0x100fe400000108a0 */
[--C-:B------:R-:W-:Y:S02]  /*4250*/  FFMA.FTZ R163, R163, c[0x0][0x2d0], -R160.reuse ;  /* 0x0000b400a3a37a23 */ /* 0x100fe400000108a0 */
[--C-:B------:R-:W-:Y:S01]  /*4260*/  FFMA.FTZ R164, R171, c[0x0][0x2d0], -R160.reuse ;  /* 0x0000b400aba47a23 */ /* 0x100fe200000108a0 */
[----:B------:R-:W-:Y:S01]  /*4270*/  MUFU.EX2 R151, R151 ;  /* 0x0000009700977308 */ /* 0x000fe20000000800 */
[----:B------:R-:W-:-:S02]  /*4280*/  FFMA.FTZ R165, R165, c[0x0][0x2d0], -R160 ;  /* 0x0000b400a5a57a23 */ /* 0x000fc400000108a0 */
[--C-:B------:R-:W-:Y:S02]  /*4290*/  FFMA.FTZ R171, R166, c[0x0][0x2d0], -R169.reuse ;  /* 0x0000b400a6ab7a23 */ /* 0x100fe400000108a9 */
[--C-:B------:R-:W-:Y:S02]  /*42a0*/  FFMA.FTZ R166, R142, c[0x0][0x2d0], -R169.reuse ;  /* 0x0000b4008ea67a23 */ /* 0x100fe400000108a9 */
[----:B------:R-:W-:Y:S01]  /*42b0*/  FFMA.FTZ R169, R140, c[0x0][0x2d0], -R169 ;  /* 0x0000b4008ca97a23 */ /* 0x000fe200000108a9 */
[----:B------:R-:W5:Y:S01]  /*42c0*/  MUFU.EX2 R144, R144 ;  /* 0x0000009000907308 */ /* 0x000f620000000800 */
[----:B----4-:R-:W-:Y:S01]  /*42d0*/  F2FP.BF16.PACK_AB R97, R150, R149 ;  /* 0x000000959661723e */ /* 0x010fe200000010ff */
[--C-:B------:R-:W-:Y:S02]  /*42e0*/  FFMA.FTZ R167, R167, c[0x0][0x2d0], -R160.reuse ;  /* 0x0000b400a7a77a23 */ /* 0x100fe400000108a0 */
[--C-:B------:R-:W-:Y:S02]  /*42f0*/  FFMA.FTZ R170, R143, c[0x0][0x2d0], -R160.reuse ;  /* 0x0000b4008faa7a23 */ /* 0x100fe400000108a0 */
[----:B------:R-:W-:-:S02]  /*4300*/  FFMA.FTZ R172, R141, c[0x0][0x2d0], -R160 ;  /* 0x0000b4008dac7a23 */ /* 0x000fc400000108a0 */
[----:B------:R-:W-:Y:S01]  /*4310*/  MUFU.EX2 R152, R152 ;  /* 0x0000009800987308 */ /* 0x000fe20000000800 */
[----:B------:R-:W-:Y:S01]  /*4320*/  FFMA.FTZ R215, R161, c[0x0][0x2d0], -R160 ;  /* 0x0000b400a1d77a23 */ /* 0x000fe200000108a0 */
[----:B------:R-:W-:Y:S01]  /*4330*/  LDSM.16.MT88.4 R140, [R198+0x1900] ;  /* 0x00190000c68c783b */ /* 0x000fe20000004200 */
[----:B------:R-:W-:Y:S02]  /*4340*/  FADD.FTZ R154, R155, R154 ;  /* 0x0000009a9b9a7221 */ /* 0x000fe40000010000 */
[----:B------:R-:W-:Y:S02]  /*4350*/  FADD.FTZ R150, R149, R150 ;  /* 0x0000009695967221 */ /* 0x000fe40000010000 */
[----:B------:R-:W-:Y:S01]  /*4360*/  FADD.FTZ R153, R153, R154 ;  /* 0x0000009a99997221 */ /* 0x000fe20000010000 */
[----:B-----5:R-:W-:Y:S01]  /*4370*/  F2FP.BF16.PACK_AB R99, R144, R151 ;  /* 0x000000979063723e */ /* 0x020fe200000010ff */
[----:B------:R-:W4:Y:S01]  /*4380*/  MUFU.EX2 R147, R147 ;  /* 0x0000009300937308 */ /* 0x000f220000000800 */
[----:B------:R-:W-:-:S02]  /*4390*/  FADD.FTZ R151, R151, R150 ;  /* 0x0000009697977221 */ /* 0x000fc40000010000 */
        /* <DEDUP_REMOVED lines=46> */
[C---:B--2---:R-:W-:Y:S07]  /*4680*/  HMMA.16816.F32.BF16 R92, R96.reuse, R4, RZ ;  /* 0x00000004605c723c */ /* 0x044fee00000418ff */
[----:B----4-:R-:W-:Y:S01]  /*4690*/  F2FP.BF16.PACK_AB R4, R147, R152 ;  /* 0x000000989304723e */ /* 0x010fe200000010ff */
[----:B------:R-:W-:Y:S01]  /*46a0*/  HMMA.16816.F32.BF16 R96, R96, R6, RZ ;  /* 0x000000066060723c */ /* 0x000fe200000418ff */
[----:B-----5:R-:W-:Y:S01]  /*46b0*/  F2FP.BF16.PACK_AB R5, R134, R145 ;  /* 0x000000918605723e */ /* 0x020fe200000010ff */
[----:B------:R-:W-:-:S02]  /*46c0*/  FADD.FTZ R152, R152, R153 ;  /* 0x0000009998987221 */ /* 0x000fc40000010000 */
[----:B------:R-:W-:Y:S02]  /*46d0*/  FADD.FTZ R145, R145, R144 ;  /* 0x0000009091917221 */ /* 0x000fe40000010000 */
[----:B------:R-:W-:Y:S01]  /*46e0*/  FADD.FTZ R147, R147, R152 ;  /* 0x0000009893937221 */ /* 0x000fe20000010000 */
[----:B------:R-:W-:Y:S01]  /*46f0*/  F2FP.BF16.PACK_AB R6, R135, R146 ;  /* 0x000000928706723e */ /* 0x000fe200000010ff */
[----:B------:R-:W-:Y:S01]  /*4700*/  FADD.FTZ R134, R134, R145 ;  /* 0x0000009186867221 */ /* 0x000fe20000010000 */
[----:B-1----:R-:W-:Y:S01]  /*4710*/  F2FP.BF16.PACK_AB R7, R2, R3 ;  /* 0x000000030207723e */ /* 0x002fe200000010ff */
        /* <DEDUP_REMOVED lines=13> */
[C---:B------:R-:W-:Y:S08]  /*47f0*/  HMMA.16816.F32.BF16 R60, R4.reuse, R12, R60 ;  /* 0x0000000c043c723c */ /* 0x040ff0000004183c */
        /* <DEDUP_REMOVED lines=77> */
[C---:B------:R-:W-:Y:S01]  /*4cd0*/  F2FP.BF16.PACK_AB R5, R170.reuse, R167 ;  /* 0x000000a7aa05723e */ /* 0x040fe200000010ff */
        /* <DEDUP_REMOVED lines=35> */
[----:B------:R-:W-:Y:S07]  /*4f10*/  @P0 BRA `(.L_x_177) ;  /* 0x0000015000000947 */ /* 0x000fee0003800000 */
[----:B------:R-:W-:Y:S01]  /*4f20*/  ISETP.LT.AND P0, PT, RZ, UR4, PT ;  /* 0x00000004ff007c0c */ /* 0x000fe2000bf01270 */
[----:B------:R-:W-:-:S02]  /*4f30*/  UIADD3 UR26, UR4, -0x1, URZ ;  /* 0xffffffff041a7890 */ /* 0x000fc4000fffe03f */
[----:B------:R-:W-:-:S10]  /*4f40*/  ULDC UR24, c[0x0][0x32c] ;  /* 0x0000cb0000187ab9 */ /* 0x000fd40000000800 */
[----:B------:R-:W-:Y:S05]  /*4f50*/  @P0 BRA `(.L_x_178) ;  /* 0x0000008000000947 */ /* 0x000fea0003800000 */
[----:B------:R-:W-:Y:S02]  /*4f60*/  UISETP.NE.AND UP0, UPT, UR24, 0x1, UPT ;  /* 0x000000011800788c */ /* 0x000fe4000bf05270 */
[----:B------:R-:W-:-:S03]  /*4f70*/  UIADD3 UR26, -UR4, URZ, URZ ;  /* 0x0000003f041a7290 */ /* 0x000fc6000fffe13f */
[----:B------:R-:W-:Y:S02]  /*4f80*/  ULDC.64 UR4, c[0x0][0x330] ;  /* 0x0000cc0000047ab9 */ /* 0x000fe40000000a00 */
[----:B------:R-:W-:-:S07]  /*4f90*/  UIMAD.WIDE.U32 UR28, UR26, UR4, URZ ;  /* 0x000000041a1c72a5 */ /* 0x000fce000f8e003f */
[----:B------:R-:W-:Y:S02]  /*4fa0*/  @UP0 UMOV UR27, UR29 ;  /* 0x0000001d001b0c82 */ /* 0x000fe40008000000 */
[----:B------:R-:W-:-:S04]  /*4fb0*/  @UP0 USHF.R.U32.HI UR26, URZ, UR5, UR27 ;  /* 0x000000053f1a0299 */ /* 0x000fc8000801161b */
[----:B------:R-:W-:Y:S01]  /*4fc0*/  ULOP3.LUT UR26, URZ, UR26, URZ, 0x33, !UPT ;  /* 0x0000001a3f1a7292 */ /* 0x000fe2000f8e333f */
[----:B------:R-:W-:Y:S05]  /*4fd0*/  BRA `(.L_x_179) ;  /* 0x0000005000007947 */ /* 0x000fea0003800000 */
.L_x_178:
[----:B------:R-:W-:Y:S02]  /*4fe0*/  UISETP.NE.AND UP0, UPT, UR24, 0x1, UPT ;  /* 0x000000011800788c */ /* 0x000fe4000bf05270 */
[----:B------:R-:W-:Y:S02]  /*4ff0*/  ULDC.64 UR4, c[0x0][0x330] ;  /* 0x0000cc0000047ab9 */ /* 0x000fe40000000a00 */
[----:B------:R-:W-:-:S07]  /*5000*/  UIMAD.WIDE.U32 UR28, UR26, UR4, URZ ;  /* 0x000000041a1c72a5 */ /* 0x000fce000f8e003f */
[----:B------:R-:W-:Y:S02]  /*5010*/  @UP0 UMOV UR27, UR29 ;  /* 0x0000001d001b0c82 */ /* 0x000fe40008000000 */
[----:B------:R-:W-:Y:S02]  /*5020*/  @UP0 USHF.R.U32.HI UR26, URZ, UR5, UR27 ;  /* 0x000000053f1a0299 */ /* 0x000fe4000801161b */
.L_x_179:
[----:B------:R-:W-:Y:S02]  /*5030*/  ULDC UR4, c[0x0][0x32c] ;  /* 0x0000cb0000047ab9 */ /* 0x000fe40000000800 */
[----:B------:R-:W-:-:S04]  /*5040*/  UIMAD UR4, UR26, UR24, UR4 ;  /* 0x000000181a0472a4 */ /* 0x000fc8000f8e0204 */
[----:B------:R-:W-:-:S04]  /*5050*/  UISETP.LT.AND UP0, UPT, UR25, UR4, UPT ;  /* 0x000000041900728c */ /* 0x000fc8000bf01270 */
[----:B------:R-:W-:-:S04]  /*5060*/  USEL UR25, UR25, UR4, UP0 ;  /* 0x0000000419197287 */ /* 0x000fc80008000000 */
.L_x_177:
[----:B------:R-:W-:-:S04]  /*5070*/  USHF.R.S32.HI UR4, URZ, 0x1f, UR25 ;  /* 0x0000001f3f047899 */ /* 0x000fc80008011419 */
[----:B------:R-:W-:-:S04]  /*5080*/  ULEA.HI UR4, UR4, UR25, URZ, 0x6 ;  /* 0x0000001904047291 */ /* 0x000fc8000f8f303f */
[----:B------:R-:W-:-:S04]  /*5090*/  USHF.R.S32.HI UR4, URZ, 0x6, UR4 ;  /* 0x000000063f047899 */ /* 0x000fc80008011404 */
[----:B------:R-:W-:-:S04]  /*50a0*/  UISETP.LT.AND UP0, UPT, UR7, UR4, UPT ;  /* 0x000000040700728c */ /* 0x000fc8000bf01270 */
[----:B------:R-:W-:-:S04]  /*50b0*/  USEL UR4, UR7, UR4, !UP0 ;  /* 0x0000000407047287 */ /* 0x000fc8000c000000 */
[----:B------:R-:W-:-:S06]  /*50c0*/  UISETP.GE.AND UP0, UPT, UR21, UR4, UPT ;  /* 0x000000041500728c */ /* 0x000fcc000bf06270 */
[----:B------:R-:W-:-:S13]  /*50d0*/  PLOP3.LUT P0, PT, PT, PT, UP0, 0x40, 0x0 ;  /* 0x000000000000781c */ /* 0x000fda0003f0e808 */
[----:B------:R-:W-:Y:S05]  /*50e0*/  @P0 BRA `(.L_x_180) ;  /* 0x00003bb000000947 */ /* 0x000fea0003800000 */
[C---:B------:R-:W-:Y:S01]  /*50f0*/  SHF.L.U64.HI R224, R218.reuse, 0x1, R133 ;  /* 0x00000001dae07819 */ /* 0x040fe20000010285 */
[----:B------:R-:W-:Y:S01]  /*5100*/  IMAD.MOV.U32 R2, RZ, RZ, R132 ;  /* 0x000000ffff027224 */ /* 0x000fe200078e0084 */
[----:B------:R-:W-:Y:S01]  /*5110*/  SHF.L.U32 R223, R218, 0x1, RZ ;  /* 0x00000001dadf7819 */ /* 0x000fe200000006ff */
[----:B------:R-:W-:Y:S01]  /*5120*/  IMAD.MOV.U32 R3, RZ, RZ, R0 ;  /* 0x000000ffff037224 */ /* 0x000fe200078e0000 */
[C---:B------:R-:W-:Y:S01]  /*5130*/  SHF.L.U64.HI R222, R217.reuse, 0x1, R220 ;  /* 0x00000001d9de7819 */ /* 0x040fe200000102dc */
[----:B------:R-:W-:Y:S01]  /*5140*/  IMAD.SHL.U32 R183, R217, 0x2, RZ ;  /* 0x00000002d9b77824 */ /* 0x000fe200078e00ff */
[----:B------:R-:W-:Y:S02]  /*5150*/  SEL R182, RZ, 0x10, P5 ;  /* 0x00000010ffb67807 */ /* 0x000fe40002800000 */
[C---:B------:R-:W-:Y:S02]  /*5160*/  SHF.L.U64.HI R181, R216.reuse, 0x1, R219 ;  /* 0x00000001d8b57819 */ /* 0x040fe400000102db */
[----:B------:R-:W-:-:S02]  /*5170*/  SHF.L.U32 R180, R216, 0x1, RZ ;  /* 0x00000001d8b47819 */ /* 0x000fc400000006ff */
.L_x_191:
[----:B------:R-:W-:Y:S04]  /*5180*/  DEPBAR.LE SB0, 0x0 ;  /* 0x000080000000791a */ /* 0x000fe80000000000 */
[----:B------:R-:W-:Y:S01]  /*5190*/  BAR.SYNC.DEFER_BLOCKING 0x0 ;  /* 0x0000000000007b1d */ /* 0x000fe20000010000 */
[----:B------:R-:W-:Y:S06]  /*51a0*/  UISETP.GT.AND UP0, UPT, UR7, UR21, UPT ;  /* 0x000000150700728c */ /* 0x000fec000bf04270 */
[----:B------:R-:W-:Y:S01]  /*51b0*/  PLOP3.LUT P0, PT, PT, PT, UP0, 0x80, 0x0 ;  /* 0x000000000000781c */ /* 0x000fe20003f0f008 */
[----:B------:R1:W2:Y:S04]  /*51c0*/  LDSM.16.M88.4 R132, [R206+0xc100] ;  /* 0x00c10000ce84783b */ /* 0x0002a80000000200 */
[----:B------:R1:W3:Y:S04]  /*51d0*/  LDSM.16.M88.4 R136, [R205+0x6100] ;  /* 0x00610000cd88783b */ /* 0x0002e80000000200 */
[----:B------:R1:W4:Y:S04]  /*51e0*/  LDSM.16.M88.4 R140, [R205+0x6900] ;  /* 0x00690000cd8c783b */ /* 0x0003280000000200 */
[----:B------:R1:W1:Y:S04]  /*51f0*/  LDSM.16.M88.4 R144, [R205+0x7100] ;  /* 0x00710000cd90783b */ /* 0x0002680000000200 */
[----:B------:R1:W1:Y:S04]  /*5200*/  LDSM.16.M88.4 R148, [R205+0x7900] ;  /* 0x00790000cd94783b */ /* 0x0002680000000200 */
[----:B------:R1:W1:Y:S04]  /*5210*/  LDSM.16.M88.4 R152, [R202+0xc100] ;  /* 0x00c10000ca98783b */ /* 0x0002680000000200 */
[----:B------:R1:W1:Y:S04]  /*5220*/  LDSM.16.M88.4 R156, [R204] ;  /* 0x00000000cc9c783b */ /* 0x0002680000000200 */
[----:B------:R1:W1:Y:S04]  /*5230*/  LDSM.16.M88.4 R160, [R195] ;  /* 0x00000000c3a0783b */ /* 0x0002680000000200 */
[----:B------:R1:W1:Y:S04]  /*5240*/  LDSM.16.M88.4 R164, [R194] ;  /* 0x00000000c2a4783b */ /* 0x0002680000000200 */
[----:B------:R1:W1:Y:S01]  /*5250*/  LDSM.16.M88.4 R168, [R193] ;  /* 0x00000000c1a8783b */ /* 0x0002620000000200 */
[----:B------:R-:W-:-:S05]  /*5260*/  @P0 BRA `(.L_x_181) ;  /* 0x0000029000000947 */ /* 0x000fca0003800000 */
[----:B------:R-:W-:Y:S01]  /*5270*/  SHF.R.S32.HI R5, RZ, 0x1f, R208 ;  /* 0x0000001fff057819 */ /* 0x000fe200000114d0 */
[----:B------:R-:W-:Y:S01]  /*5280*/  IMAD.WIDE.U32 R8, R208, c[0x0][0x208], RZ ;  /* 0x00008200d0087a25 */ /* 0x000fe200078e00ff */
[----:B------:R-:W-:Y:S02]  /*5290*/  SHF.R.S32.HI R4, RZ, 0x1f, R207 ;  /* 0x0000001fff047819 */ /* 0x000fe400000114cf */
[----:B------:R-:W-:Y:S01]  /*52a0*/  IADD3 R10, -R182, 0x10, RZ ;  /* 0x00000010b60a7810 */ /* 0x000fe20007ffe1ff */
[----:B------:R-:W-:Y:S02]  /*52b0*/  IMAD R5, R5, c[0x0][0x208], RZ ;  /* 0x0000820005057a24 */ /* 0x000fe400078e02ff */
[----:B------:R-:W-:Y:S01]  /*52c0*/  IMAD R4, R4, c[0x0][0x218], RZ ;  /* 0x0000860004047a24 */ /* 0x000fe200078e02ff */
[----:B------:R-:W-:Y:S01]  /*52d0*/  LOP3.LUT R10, R10, 0xf, RZ, 0xc0, !PT ;  /* 0x0000000f0a0a7812 */ /* 0x000fe200078ec0ff */
[----:B------:R-:W-:Y:S02]  /*52e0*/  IMAD R5, R208, c[0x0][0x20c], R5 ;  /* 0x00008300d0057a24 */ /* 0x000fe400078e0205 */
[----:B------:R-:W-:Y:S02]  /*52f0*/  IMAD R4, R207, c[0x0][0x21c], R4 ;  /* 0x00008700cf047a24 */ /* 0x000fe400078e0204 */
[----:B------:R-:W-:Y:S04]  /*5300*/  IMAD.IADD R9, R9, 0x1, R5 ;  /* 0x0000000109097824 */ /* 0x000fe800078e0205 */
[----:B------:R-:W-:Y:S05]  /*5310*/  IMAD.WIDE.U32 R8, R207, c[0x0][0x218], R8 ;  /* 0x00008600cf087a25 */ /* 0x000fea00078e0008 */
[----:B------:R-:W-:Y:S04]  /*5320*/  IADD3 R0, P0, R8, UR16, RZ ;  /* 0x0000001008007c10 */ /* 0x000fe8000ff1e0ff */
[----:B------:R-:W-:Y:S02]  /*5330*/  IADD3.X R9, R9, UR9, R4, P0, !PT ;  /* 0x0000000909097c10 */ /* 0x000fe400087fe404 */
[C---:B------:R-:W-:Y:S04]  /*5340*/  LEA R12, P0, R0.reuse, c[0x0][0x1f8], 0x1 ;  /* 0x00007e00000c7a11 */ /* 0x040fe800078008ff */
[----:B------:R-:W-:Y:S01]  /*5350*/  LEA.HI.X R6, R0, c[0x0][0x1fc], R9, 0x1, P0 ;  /* 0x00007f0000067a11 */ /* 0x000fe200000f0c09 */
[----:B------:R-:W-:Y:S01]  /*5360*/  SHFL.IDX PT, R4, R12, RZ, 0x181f ;  /* 0x00181fff0c047589 */ /* 0x000fe200000e0000 */
[----:B------:R-:W-:Y:S03]  /*5370*/  IADD3 R9, -R221, 0x10, RZ ;  /* 0x00000010dd097810 */ /* 0x000fe60007ffe1ff */
[----:B------:R-:W5:Y:S01]  /*5380*/  SHFL.IDX PT, R0, R12, 0x1, 0x181f ;  /* 0x00381f000c007f89 */ /* 0x000f6200000e0000 */
[----:B------:R-:W-:Y:S03]  /*5390*/  LOP3.LUT R9, R9, 0xf, RZ, 0xc0, !PT ;  /* 0x0000000f09097812 */ /* 0x000fe600078ec0ff */
[----:B------:R-:W4:Y:S04]  /*53a0*/  SHFL.IDX PT, R5, R6, 0x1, 0x181f ;  /* 0x00381f0006057f89 */ /* 0x000f2800000e0000 */
[----:B------:R-:W3:Y:S01]  /*53b0*/  SHFL.IDX PT, R7, R6, RZ, 0x181f ;  /* 0x00181fff06077589 */ /* 0x000ee200000e0000 */
[-C--:B-----5:R-:W-:Y:S04]  /*53c0*/  IADD3 R10, P2, P0, R10, R0.reuse, R183 ;  /* 0x000000000a0a7210 */ /* 0x0a0fe8000785e0b7 */
[-C--:B----4-:R-:W-:Y:S02]  /*53d0*/  IADD3.X R11, RZ, R5.reuse, R222, P2, P0 ;  /* 0x00000005ff0b7210 */ /* 0x090fe400017e04de */
[----:B------:R-:W-:Y:S04]  /*53e0*/  IADD3 R8, P2, P0, R9, R0, R180 ;  /* 0x0000000009087210 */ /* 0x000fe8000785e0b4 */
[--C-:B------:R-:W-:Y:S02]  /*53f0*/  IADD3.X R9, RZ, R5, R181.reuse, P2, P0 ;  /* 0x00000005ff097210 */ /* 0x100fe400017e04b5 */
[C---:B------:R-:W-:Y:S02]  /*5400*/  IADD3 R14, P2, R4.reuse, R223, RZ ;  /* 0x000000df040e7210 */ /* 0x040fe40007f5e0ff */
[C---:B------:R-:W-:Y:S03]  /*5410*/  IADD3 R12, P0, R4.reuse, R183, RZ ;  /* 0x000000b7040c7210 */ /* 0x040fe60007f1e0ff */
[C---:B---3--:R-:W-:Y:S01]  /*5420*/  IMAD.X R15, R7.reuse, 0x1, R224, P2 ;  /* 0x00000001070f7824 */ /* 0x048fe200010e06e0 */
[----:B------:R-:W-:Y:S01]  /*5430*/  IADD3 R6, P2, R4, R180, RZ ;  /* 0x000000b404067210 */ /* 0x000fe20007f5e0ff */
[C---:B------:R-:W-:Y:S01]  /*5440*/  IMAD.X R13, R7.reuse, 0x1, R222, P0 ;  /* 0x00000001070d7824 */ /* 0x040fe200000e06de */
[----:B------:R-:W-:Y:S02]  /*5450*/  IADD3 R4, P0, R0, R223, RZ ;  /* 0x000000df00047210 */ /* 0x000fe40007f1e0ff */
[----:B------:R3:W-:Y:S01]  /*5460*/  LDGSTS.E.BYPASS.LTC128B.128 [R213], [R14.64], !P6 ;  /* 0x000000000ed57fae */ /* 0x0007e2000f101d56 */
[----:B------:R-:W-:Y:S01]  /*5470*/  IMAD.X R7, R7, 0x1, R181, P2 ;  /* 0x0000000107077824 */ /* 0x000fe200010e06b5 */
[----:B------:R-:W-:Y:S01]  /*5480*/  ISETP.NE.U32.AND P2, PT, R182, RZ, PT ;  /* 0x000000ffb600720c */ /* 0x000fe20003f45070 */
[----:B------:R-:W-:Y:S01]  /*5490*/  IMAD.X R5, R5, 0x1, R224, P0 ;  /* 0x0000000105057824 */ /* 0x000fe200000e06e0 */
[----:B------:R3:W-:Y:S01]  /*54a0*/  LDGSTS.E.BYPASS.LTC128B.128 [R213+0x2000], [R12.64], !P5 ;  /* 0x020000000cd57fae */ /* 0x0007e2000e901d56 */
[----:B------:R-:W-:Y:S03]  /*54b0*/  ISETP.NE.U32.AND P0, PT, R221, RZ, PT ;  /* 0x000000ffdd00720c */ /* 0x000fe60003f05070 */
[----:B------:R3:W-:Y:S04]  /*54c0*/  LDGSTS.E.BYPASS.LTC128B.128 [R213+0x4000], [R6.64], !P4 ;  /* 0x0400000006d57fae */ /* 0x0007e8000e101d56 */
[----:B------:R3:W-:Y:S04]  /*54d0*/  LDGSTS.E.BYPASS.LTC128B.128 [R213+0x1000], [R4.64], !P6 ;  /* 0x0100000004d57fae */ /* 0x0007e8000f101d56 */
[----:B------:R3:W-:Y:S04]  /*54e0*/  LDGSTS.E.BYPASS.LTC128B.128.ZFILL [R213+0x3000], [R10.64], P2 ;  /* 0x030000000ad57fae */ /* 0x0007e80009141d56 */
[----:B------:R3:W-:Y:S02]  /*54f0*/  LDGSTS.E.BYPASS.LTC128B.128.ZFILL [R213+0x5000], [R8.64], P0 ;  /* 0x0500000008d57fae */ /* 0x0007e40008141d56 */
.L_x_181:
[C---:B--23--:R-:W-:Y:S01]  /*5500*/  HMMA.16816.F32.BF16 R4, R132.reuse, R136, RZ ;  /* 0x000000888404723c */ /* 0x04cfe200000418ff */
[----:B------:R-:W-:Y:S01]  /*5510*/  LDSM.16.M88.4 R172, [R201+0xc100] ;  /* 0x00c10000c9ac783b */ /* 0x000fe20000000200 */
[----:B------:R-:W-:Y:S06]  /*5520*/  UISETP.GT.AND UP0, UPT, UR21, UR7, UPT ;  /* 0x000000071500728c */ /* 0x000fec000bf04270 */
[C---:B------:R-:W-:Y:S01]  /*5530*/  HMMA.16816.F32.BF16 R8, R132.reuse, R138, RZ ;  /* 0x0000008a8408723c */ /* 0x040fe200000418ff */
[----:B------:R-:W0:Y:S01]  /*5540*/  LDGDEPBAR ;  /* 0x00000000000079af */ /* 0x000e220000000000 */
[----:B------:R-:W-:Y:S06]  /*5550*/  PLOP3.LUT P0, PT, PT, PT, UP0, 0x40, 0x0 ;  /* 0x000000000000781c */ /* 0x000fec0003f0e808 */
[C---:B----4-:R-:W-:Y:S01]  /*5560*/  HMMA.16816.F32.BF16 R12, R132.reuse, R140, RZ ;  /* 0x0000008c840c723c */ /* 0x050fe200000418ff */
[----:B------:R-:W2:Y:S07]  /*5570*/  LDSM.16.M88.4 R176, [R200+0x6100] ;  /* 0x00610000c8b0783b */ /* 0x000eae0000000200 */
[C---:B------:R-:W-:Y:S01]  /*5580*/  HMMA.16816.F32.BF16 R16, R132.reuse, R142, RZ ;  /* 0x0000008e8410723c */ /* 0x040fe200000418ff */
[----:B------:R-:W-:Y:S07]  /*5590*/  LDSM.16.M88.4 R136, [R200+0x7100] ;  /* 0x00710000c888783b */ /* 0x000fee0000000200 */
[C---:B-1----:R-:W-:Y:S01]  /*55a0*/  HMMA.16816.F32.BF16 R20, R132.reuse, R144, RZ ;  /* 0x000000908414723c */ /* 0x042fe200000418ff */
[----:B------:R-:W-:Y:S07]  /*55b0*/  LDSM.16.M88.4 R140, [R200+0x7900] ;  /* 0x00790000c88c783b */ /* 0x000fee0000000200 */
[C---:B------:R-:W-:Y:S01]  /*55c0*/  HMMA.16816.F32.BF16 R24, R132.reuse, R146, RZ ;  /* 0x000000928418723c */ /* 0x040fe200000418ff */
[----:B------:R-:W-:Y:S07]  /*55d0*/  LDSM.16.M88.4 R144, [R199+0xc100] ;  /* 0x00c10000c790783b */ /* 0x000fee0000000200 */
[C---:B------:R-:W-:Y:S08]  /*55e0*/  HMMA.16816.F32.BF16 R28, R132.reuse, R148, RZ ;  /* 0x00000094841c723c */ /* 0x040ff000000418ff */
[----:B------:R-:W-:Y:S01]  /*55f0*/  HMMA.16816.F32.BF16 R32, R132, R150, RZ ;  /* 0x000000968420723c */ /* 0x000fe200000418ff */
[----:B------:R-:W1:Y:S07]  /*5600*/  LDSM.16.M88.4 R132, [R200+0x6900] ;  /* 0x00690000c884783b */ /* 0x000e6e0000000200 */
[C---:B------:R-:W-:Y:S01]  /*5610*/  HMMA.16816.F32.BF16 R4, R152.reuse, R156, R4 ;  /* 0x0000009c9804723c */ /* 0x040fe20000041804 */
[----:B------:R-:W3:Y:S07]  /*5620*/  LDSM.16.M88.4 R148, [R192] ;  /* 0x00000000c094783b */ /* 0x000eee0000000200 */
[C---:B------:R-:W-:Y:S01]  /*5630*/  HMMA.16816.F32.BF16 R8, R152.reuse, R158, R8 ;  /* 0x0000009e9808723c */ /* 0x040fe20000041808 */
[----:B------:R-:W-:Y:S07]  /*5640*/  LDSM.16.M88.4 R156, [R192+0x1000] ;  /* 0x00100000c09c783b */ /* 0x000fee0000000200 */
[C---:B------:R-:W-:Y:S08]  /*5650*/  HMMA.16816.F32.BF16 R12, R152.reuse, R160, R12 ;  /* 0x000000a0980c723c */ /* 0x040ff0000004180c */
[C---:B------:R-:W-:Y:S01]  /*5660*/  HMMA.16816.F32.BF16 R16, R152.reuse, R162, R16 ;  /* 0x000000a29810723c */ /* 0x040fe20000041810 */
[----:B------:R-:W-:Y:S07]  /*5670*/  LDSM.16.M88.4 R160, [R192+0x1800] ;  /* 0x00180000c0a0783b */ /* 0x000fee0000000200 */
[C---:B------:R-:W-:Y:S08]  /*5680*/  HMMA.16816.F32.BF16 R20, R152.reuse, R164, R20 ;  /* 0x000000a49814723c */ /* 0x040ff00000041814 */
[C---:B------:R-:W-:Y:S01]  /*5690*/  HMMA.16816.F32.BF16 R24, R152.reuse, R166, R24 ;  /* 0x000000a69818723c */ /* 0x040fe20000041818 */
[----:B------:R-:W-:Y:S07]  /*56a0*/  LDSM.16.M88.4 R164, [R206+0x10100] ;  /* 0x01010000cea4783b */ /* 0x000fee0000000200 */
[C---:B------:R-:W-:Y:S08]  /*56b0*/  HMMA.16816.F32.BF16 R28, R152.reuse, R168, R28 ;  /* 0x000000a8981c723c */ /* 0x040ff0000004181c */
[----:B------:R-:W-:Y:S01]  /*56c0*/  HMMA.16816.F32.BF16 R32, R152, R170, R32 ;  /* 0x000000aa9820723c */ /* 0x000fe20000041820 */
[----:B------:R-:W4:Y:S07]  /*56d0*/  LDSM.16.M88.4 R152, [R192+0x800] ;  /* 0x00080000c098783b */ /* 0x000f2e0000000200 */
[C---:B--2---:R-:W-:Y:S01]  /*56e0*/  HMMA.16816.F32.BF16 R4, R172.reuse, R176, R4 ;  /* 0x000000b0ac04723c */ /* 0x044fe20000041804 */
[----:B------:R-:W2:Y:S07]  /*56f0*/  LDSM.16.M88.4 R168, [R205+0x8100] ;  /* 0x00810000cda8783b */ /* 0x000eae0000000200 */
[C---:B------:R-:W-:Y:S01]  /*5700*/  HMMA.16816.F32.BF16 R8, R172.reuse, R178, R8 ;  /* 0x000000b2ac08723c */ /* 0x040fe20000041808 */
[----:B------:R-:W-:Y:S07]  /*5710*/  LDSM.16.M88.4 R176, [R191] ;  /* 0x00000000bfb0783b */ /* 0x000fee0000000200 */
[C---:B-1----:R-:W-:Y:S08]  /*5720*/  HMMA.16816.F32.BF16 R12, R172.reuse, R132, R12 ;  /* 0x00000084ac0c723c */ /* 0x042ff0000004180c */
[C---:B------:R-:W-:Y:S01]  /*5730*/  HMMA.16816.F32.BF16 R16, R172.reuse, R134, R16 ;  /* 0x00000086ac10723c */ /* 0x040fe20000041810 */
[----:B------:R-:W1:Y:S07]  /*5740*/  LDSM.16.M88.4 R132, [R205+0x8900] ;  /* 0x00890000cd84783b */ /* 0x000e6e0000000200 */
[C---:B------:R-:W-:Y:S08]  /*5750*/  HMMA.16816.F32.BF16 R20, R172.reuse, R136, R20 ;  /* 0x00000088ac14723c */ /* 0x040ff00000041814 */
[C---:B------:R-:W-:Y:S01]  /*5760*/  HMMA.16816.F32.BF16 R24, R172.reuse, R138, R24 ;  /* 0x0000008aac18723c */ /* 0x040fe20000041818 */
[----:B------:R-:W5:Y:S07]  /*5770*/  LDSM.16.M88.4 R136, [R205+0x9100] ;  /* 0x00910000cd88783b */ /* 0x000f6e0000000200 */
[C---:B------:R-:W-:Y:S08]  /*5780*/  HMMA.16816.F32.BF16 R28, R172.reuse, R140, R28 ;  /* 0x0000008cac1c723c */ /* 0x040ff0000004181c */
[----:B------:R-:W-:Y:S01]  /*5790*/  HMMA.16816.F32.BF16 R32, R172, R142, R32 ;  /* 0x0000008eac20723c */ /* 0x000fe20000041820 */
[----:B------:R-:W1:Y:S07]  /*57a0*/  LDSM.16.M88.4 R140, [R205+0x9900] ;  /* 0x00990000cd8c783b */ /* 0x000e6e0000000200 */
[C---:B---3--:R-:W-:Y:S01]  /*57b0*/  HMMA.16816.F32.BF16 R4, R144.reuse, R148, R4 ;  /* 0x000000949004723c */ /* 0x048fe20000041804 */
[----:B------:R-:W3:Y:S07]  /*57c0*/  LDSM.16.M88.4 R172, [R202+0x10100] ;  /* 0x01010000caac783b */ /* 0x000eee0000000200 */
[C---:B------:R-:W-:Y:S01]  /*57d0*/  HMMA.16816.F32.BF16 R8, R144.reuse, R150, R8 ;  /* 0x000000969008723c */ /* 0x040fe20000041808 */
[----:B------:R-:W-:Y:S07]  /*57e0*/  LDSM.16.M88.4 R148, [R189] ;  /* 0x00000000bd94783b */ /* 0x000fee0000000200 */
[C---:B----4-:R-:W-:Y:S08]  /*57f0*/  HMMA.16816.F32.BF16 R12, R144.reuse, R152, R12 ;  /* 0x00000098900c723c */ /* 0x050ff0000004180c */
[C---:B------:R-:W-:Y:S01]  /*5800*/  HMMA.16816.F32.BF16 R16, R144.reuse, R154, R16 ;  /* 0x0000009a9010723c */ /* 0x040fe20000041810 */
[----:B------:R-:W-:Y:S07]  /*5810*/  LDSM.16.M88.4 R152, [R188] ;  /* 0x00000000bc98783b */ /* 0x000fee0000000200 */
[C---:B------:R-:W-:Y:S08]  /*5820*/  HMMA.16816.F32.BF16 R20, R144.reuse, R156, R20 ;  /* 0x0000009c9014723c */ /* 0x040ff00000041814 */
[C---:B------:R-:W-:Y:S01]  /*5830*/  HMMA.16816.F32.BF16 R24, R144.reuse, R158, R24 ;  /* 0x0000009e9018723c */ /* 0x040fe20000041818 */
[----:B------:R-:W-:Y:S07]  /*5840*/  LDSM.16.M88.4 R156, [R201+0x10100] ;  /* 0x01010000c99c783b */ /* 0x000fee0000000200 */
[C---:B------:R-:W-:Y:S08]  /*5850*/  HMMA.16816.F32.BF16 R28, R144.reuse, R160, R28 ;  /* 0x000000a0901c723c */ /* 0x040ff0000004181c */
[----:B------:R-:W-:Y:S01]  /*5860*/  HMMA.16816.F32.BF16 R32, R144, R162, R32 ;  /* 0x000000a29020723c */ /* 0x000fe20000041820 */
[----:B------:R-:W4:Y:S07]  /*5870*/  LDSM.16.M88.4 R144, [R190] ;  /* 0x00000000be90783b */ /* 0x000f2e0000000200 */
[C---:B--2---:R-:W-:Y:S01]  /*5880*/  HMMA.16816.F32.BF16 R4, R164.reuse, R168, R4 ;  /* 0x000000a8a404723c */ /* 0x044fe20000041804 */
[----:B------:R-:W2:Y:S07]  /*5890*/  LDSM.16.M88.4 R160, [R200+0x8100] ;  /* 0x00810000c8a0783b */ /* 0x000eae0000000200 */
[C---:B------:R-:W-:Y:S01]  /*58a0*/  HMMA.16816.F32.BF16 R8, R164.reuse, R170, R8 ;  /* 0x000000aaa408723c */ /* 0x040fe20000041808 */
[----:B------:R-:W-:Y:S07]  /*58b0*/  LDSM.16.M88.4 R168, [R192+0x2000] ;  /* 0x00200000c0a8783b */ /* 0x000fee0000000200 */
[C---:B-1----:R-:W-:Y:S08]  /*58c0*/  HMMA.16816.F32.BF16 R12, R164.reuse, R132, R12 ;  /* 0x00000084a40c723c */ /* 0x042ff0000004180c */
[C---:B------:R-:W-:Y:S01]  /*58d0*/  HMMA.16816.F32.BF16 R16, R164.reuse, R134, R16 ;  /* 0x00000086a410723c */ /* 0x040fe20000041810 */
[----:B------:R-:W1:Y:S07]  /*58e0*/  LDSM.16.M88.4 R132, [R200+0x8900] ;  /* 0x00890000c884783b */ /* 0x000e6e0000000200 */
[C---:B-----5:R-:W-:Y:S08]  /*58f0*/  HMMA.16816.F32.BF16 R20, R164.reuse, R136, R20 ;  /* 0x00000088a414723c */ /* 0x060ff00000041814 */
        /* <DEDUP_REMOVED lines=8> */
[----:B------:R-:W-:Y:S07]  /*5980*/  LDSM.16.M88.4 R176, [R205+0xa100] ;  /* 0x00a10000cdb0783b */ /* 0x000fee0000000200 */
[C---:B----4-:R-:W-:Y:S08]  /*5990*/  HMMA.16816.F32.BF16 R12, R172.reuse, R144, R12 ;  /* 0x00000090ac0c723c */ /* 0x050ff0000004180c */
[C---:B------:R-:W-:Y:S01]  /*59a0*/  HMMA.16816.F32.BF16 R16, R172.reuse, R146, R16 ;  /* 0x00000092ac10723c */ /* 0x040fe20000041810 */
[----:B------:R-:W4:Y:S07]  /*59b0*/  LDSM.16.M88.4 R144, [R192+0x2800] ;  /* 0x00280000c090783b */ /* 0x000f2e0000000200 */
[C---:B------:R-:W-:Y:S08]  /*59c0*/  HMMA.16816.F32.BF16 R20, R172.reuse, R148, R20 ;  /* 0x00000094ac14723c */ /* 0x040ff00000041814 */
[C---:B------:R-:W-:Y:S01]  /*59d0*/  HMMA.16816.F32.BF16 R24, R172.reuse, R150, R24 ;  /* 0x00000096ac18723c */ /* 0x040fe20000041818 */
[----:B------:R-:W3:Y:S07]  /*59e0*/  LDSM.16.M88.4 R148, [R192+0x3000] ;  /* 0x00300000c094783b */ /* 0x000eee0000000200 */
[C---:B------:R-:W-:Y:S08]  /*59f0*/  HMMA.16816.F32.BF16 R28, R172.reuse, R152, R28 ;  /* 0x00000098ac1c723c */ /* 0x040ff0000004181c */
[----:B------:R-:W-:Y:S01]  /*5a00*/  HMMA.16816.F32.BF16 R32, R172, R154, R32 ;  /* 0x0000009aac20723c */ /* 0x000fe20000041820 */
[----:B------:R-:W3:Y:S07]  /*5a10*/  LDSM.16.M88.4 R152, [R192+0x3800] ;  /* 0x00380000c098783b */ /* 0x000eee0000000200 */
[C---:B--2---:R-:W-:Y:S01]  /*5a20*/  HMMA.16816.F32.BF16 R4, R156.reuse, R160, R4 ;  /* 0x000000a09c04723c */ /* 0x044fe20000041804 */
[----:B------:R-:W2:Y:S07]  /*5a30*/  LDSM.16.M88.4 R172, [R206+0x14100] ;  /* 0x01410000ceac783b */ /* 0x000eae0000000200 */
[C---:B------:R-:W-:Y:S01]  /*5a40*/  HMMA.16816.F32.BF16 R8, R156.reuse, R162, R8 ;  /* 0x000000a29c08723c */ /* 0x040fe20000041808 */
[----:B------:R-:W-:Y:S07]  /*5a50*/  LDSM.16.M88.4 R160, [R187] ;  /* 0x00000000bba0783b */ /* 0x000fee0000000200 */
        /* <DEDUP_REMOVED lines=15> */
[----:B------:R-:W4:Y:S07]  /*5b50*/  LDSM.16.M88.4 R144, [R186] ;  /* 0x00000000ba90783b */ /* 0x000f2e0000000200 */
[C---:B------:R-:W-:Y:S08]  /*5b60*/  HMMA.16816.F32.BF16 R20, R164.reuse, R148, R20 ;  /* 0x00000094a414723c */ /* 0x040ff00000041814 */
[C---:B------:R-:W-:Y:S01]  /*5b70*/  HMMA.16816.F32.BF16 R24, R164.reuse, R150, R24 ;  /* 0x00000096a418723c */ /* 0x040fe20000041818 */
[----:B------:R-:W3:Y:S07]  /*5b80*/  LDSM.16.M88.4 R148, [R185] ;  /* 0x00000000b994783b */ /* 0x000eee0000000200 */
[C---:B------:R-:W-:Y:S08]  /*5b90*/  HMMA.16816.F32.BF16 R28, R164.reuse, R152, R28 ;  /* 0x00000098a41c723c */ /* 0x040ff0000004181c */
[----:B------:R-:W-:Y:S01]  /*5ba0*/  HMMA.16816.F32.BF16 R32, R164, R154, R32 ;  /* 0x0000009aa420723c */ /* 0x000fe20000041820 */
[----:B------:R-:W3:Y:S07]  /*5bb0*/  LDSM.16.M88.4 R152, [R184] ;  /* 0x00000000b898783b */ /* 0x000eee0000000200 */
        /* <DEDUP_REMOVED lines=15> */
[C---:B------:R-:W-:Y:S08]  /*5cb0*/  HMMA.16816.F32.BF16 R8, R156.reuse, R162, R8 ;  /* 0x000000a29c08723c */ /* 0x040ff00000041808 */
[C---:B----4-:R-:W-:Y:S08]  /*5cc0*/  HMMA.16816.F32.BF16 R12, R156.reuse, R144, R12 ;  /* 0x000000909c0c723c */ /* 0x050ff0000004180c */
[C---:B------:R-:W-:Y:S08]  /*5cd0*/  HMMA.16816.F32.BF16 R16, R156.reuse, R146, R16 ;  /* 0x000000929c10723c */ /* 0x040ff00000041810 */
[C---:B------:R-:W-:Y:S08]  /*5ce0*/  HMMA.16816.F32.BF16 R20, R156.reuse, R148, R20 ;  /* 0x000000949c14723c */ /* 0x040ff00000041814 */
[C---:B------:R-:W-:Y:S08]  /*5cf0*/  HMMA.16816.F32.BF16 R24, R156.reuse, R150, R24 ;  /* 0x000000969c18723c */ /* 0x040ff00000041818 */
[C---:B------:R-:W-:Y:S08]  /*5d00*/  HMMA.16816.F32.BF16 R28, R156.reuse, R152, R28 ;  /* 0x000000989c1c723c */ /* 0x040ff0000004181c */
[----:B------:R-:W-:Y:S08]  /*5d10*/  HMMA.16816.F32.BF16 R32, R156, R154, R32 ;  /* 0x0000009a9c20723c */ /* 0x000ff00000041820 */
[C---:B--2---:R-:W-:Y:S08]  /*5d20*/  HMMA.16816.F32.BF16 R4, R164.reuse, R168, R4 ;  /* 0x000000a8a404723c */ /* 0x044ff00000041804 */
[C---:B------:R-:W-:Y:S08]  /*5d30*/  HMMA.16816.F32.BF16 R8, R164.reuse, R170, R8 ;  /* 0x000000aaa408723c */ /* 0x040ff00000041808 */
[C---:B-1----:R-:W-:Y:S08]  /*5d40*/  HMMA.16816.F32.BF16 R12, R164.reuse, R132, R12 ;  /* 0x00000084a40c723c */ /* 0x042ff0000004180c */
[C---:B------:R-:W-:Y:S01]  /*5d50*/  HMMA.16816.F32.BF16 R16, R164.reuse, R134, R16 ;  /* 0x00000086a410723c */ /* 0x040fe20000041810 */
[----:B------:R-:W1:Y:S07]  /*5d60*/  LDSM.16.M88.4 R132, [R192+0x4800] ;  /* 0x00480000c084783b */ /* 0x000e6e0000000200 */
[C---:B-----5:R-:W-:Y:S08]  /*5d70*/  HMMA.16816.F32.BF16 R20, R164.reuse, R136, R20 ;  /* 0x00000088a414723c */ /* 0x060ff00000041814 */
[C---:B------:R-:W-:Y:S01]  /*5d80*/  HMMA.16816.F32.BF16 R24, R164.reuse, R138, R24 ;  /* 0x0000008aa418723c */ /* 0x040fe20000041818 */
[----:B------:R-:W2:Y:S07]  /*5d90*/  LDSM.16.M88.4 R136, [R192+0x5000] ;  /* 0x00500000c088783b */ /* 0x000eae0000000200 */
[C---:B------:R-:W-:Y:S08]  /*5da0*/  HMMA.16816.F32.BF16 R28, R164.reuse, R140, R28 ;  /* 0x0000008ca41c723c */ /* 0x040ff0000004181c */
[----:B------:R-:W-:Y:S08]  /*5db0*/  HMMA.16816.F32.BF16 R32, R164, R142, R32 ;  /* 0x0000008ea420723c */ /* 0x000ff00000041820 */
[C---:B---3--:R-:W-:Y:S08]  /*5dc0*/  HMMA.16816.F32.BF16 R4, R172.reuse, R176, R4 ;  /* 0x000000b0ac04723c */ /* 0x048ff00000041804 */
[C---:B------:R-:W-:Y:S08]  /*5dd0*/  HMMA.16816.F32.BF16 R8, R172.reuse, R178, R8 ;  /* 0x000000b2ac08723c */ /* 0x040ff00000041808 */
[C---:B-1----:R-:W-:Y:S08]  /*5de0*/  HMMA.16816.F32.BF16 R12, R172.reuse, R132, R12 ;  /* 0x00000084ac0c723c */ /* 0x042ff0000004180c */
[C---:B------:R-:W-:Y:S01]  /*5df0*/  HMMA.16816.F32.BF16 R16, R172.reuse, R134, R16 ;  /* 0x00000086ac10723c */ /* 0x040fe20000041810 */
[----:B------:R-:W1:Y:S01]  /*5e00*/  LDSM.16.M88.4 R132, [R192+0x5800] ;  /* 0x00580000c084783b */ /* 0x000e620000000200 */
[----:B------:R-:W-:Y:S04]  /*5e10*/  DEPBAR.LE SB0, 0x0 ;  /* 0x000080000000791a */ /* 0x000fe80000000000 */
[----:B------:R-:W-:Y:S02]  /*5e20*/  FMUL.FTZ R227, R4, c[0x0][0x320] ;  /* 0x0000c80004e37a20 */ /* 0x000fe40000410000 */
[C---:B--2---:R-:W-:Y:S04]  /*5e30*/  HMMA.16816.F32.BF16 R20, R172.reuse, R136, R20 ;  /* 0x00000088ac14723c */ /* 0x044fe80000041814 */
        /* <DEDUP_REMOVED lines=10> */
[----:B------:R-:W4:Y:S01]  /*5ee0*/  MUFU.TANH R0, R0 ;  /* 0x0000000000007308 */ /* 0x000f220000002400 */
        /* <DEDUP_REMOVED lines=14> */
[----:B------:R-:W-:Y:S02]  /*5fd0*/  FMUL.FTZ R245, R21, c[0x0][0x320] ;  /* 0x0000c80015f57a20 */ /* 0x000fe40000410000 */
        /* <DEDUP_REMOVED lines=15> */
[----:B------:R-:W-:Y:S05]  /*60d0*/  FMUL.FTZ R249, R34, c[0x0][0x320] ;  /* 0x0000c80022f97a20 */ /* 0x000fea0000410000 */
[----:B------:R-:W1:Y:S01]  /*60e0*/  MUFU.TANH R228, R228 ;  /* 0x000000e400e47308 */ /* 0x000e620000002400 */
[----:B-----5:R-:W-:Y:S09]  /*60f0*/  FMUL.FTZ R248, R35, c[0x0][0x320] ;  /* 0x0000c80023f87a20 */ /* 0x020ff20000410000 */
        /* <DEDUP_REMOVED lines=22> */
[----:B------:R-:W1:Y:S01]  /*6260*/  MUFU.TANH R248, R248 ;  /* 0x000000f800f87308 */ /* 0x000e620000002400 */
[----:B------:R-:W-:-:S05]  /*6270*/  @P0 BRA `(.L_x_182) ;  /* 0x0000037000000947 */ /* 0x000fca0003800000 */
[----:B--234-:R-:W-:Y:S01]  /*6280*/  IADD3 R10, -R182, 0x10, RZ ;  /* 0x00000010b60a7810 */ /* 0x01cfe20007ffe1ff */
[----:B------:R-:W-:Y:S01]  /*6290*/  ULEA UR5, UR21, UR13, 0x6 ;  /* 0x0000000d15057291 */ /* 0x000fe2000f8e303f */
[----:B------:R-:W-:Y:S01]  /*62a0*/  IADD3 R9, -R221, 0x10, RZ ;  /* 0x00000010dd097810 */ /* 0x000fe20007ffe1ff */
[----:B------:R-:W-:Y:S01]  /*62b0*/  IMAD.MOV.U32 R207, RZ, RZ, RZ ;  /* 0x000000ffffcf7224 */ /* 0x000fe200078e00ff */
[----:B------:R-:W-:Y:S02]  /*62c0*/  LOP3.LUT R10, R10, 0xf, RZ, 0xc0, !PT ;  /* 0x0000000f0a0a7812 */ /* 0x000fe400078ec0ff */
[----:B------:R-:W-:Y:S01]  /*62d0*/  LOP3.LUT R9, R9, 0xf, RZ, 0xc0, !PT ;  /* 0x0000000f09097812 */ /* 0x000fe200078ec0ff */
[----:B------:R-:W-:Y:S05]  /*62e0*/  IMAD.U32 R5, RZ, RZ, UR5 ;  /* 0x00000005ff057e24 */ /* 0x000fea000f8e00ff */
[----:B------:R-:W-:Y:S05]  /*62f0*/  IADD3 R208, R5, -0x40, R210 ;  /* 0xffffffc005d07810 */ /* 0x000fea0007ffe0d2 */
[----:B------:R-:W-:Y:S04]  /*6300*/  @P3 IMAD.HI.U32 R5, R208, c[0x0][0x2bc], RZ ;  /* 0x0000af00d0053a27 */ /* 0x000fe800078e00ff */
[----:B------:R-:W-:Y:S01]  /*6310*/  IMAD.MOV.U32 R4, RZ, RZ, R208 ;  /* 0x000000ffff047224 */ /* 0x000fe200078e00d0 */
[----:B------:R-:W-:Y:S04]  /*6320*/  @P3 SHF.R.U32.HI R4, RZ, c[0x0][0x2c0], R5 ;  /* 0x0000b000ff043a19 */ /* 0x000fe80000011605 */
[C---:B------:R-:W-:Y:S04]  /*6330*/  @!P1 IADD3 R8, P0, R4.reuse, UR14, RZ ;  /* 0x0000000e04089c10 */ /* 0x040fe8000ff1e0ff */
[----:B------:R-:W-:Y:S02]  /*6340*/  @!P1 LEA.HI.X.SX32 R5, R4, UR6, 0x1, P0 ;  /* 0x0000000604059c11 */ /* 0x000fe400080f0eff */
[C---:B------:R-:W-:Y:S04]  /*6350*/  @!P1 LEA R6, P0, R8.reuse, c[0x0][0x2a0], 0x2 ;  /* 0x0000a80008069a11 */ /* 0x040fe800078010ff */
[----:B------:R-:W-:Y:S01]  /*6360*/  @!P1 LEA.HI.X R7, R8, c[0x0][0x2a4], R5, 0x2, P0 ;  /* 0x0000a90008079a11 */ /* 0x000fe200000f1405 */
[----:B------:R-:W-:Y:S04]  /*6370*/  IMAD.MOV R5, RZ, RZ, -R4 ;  /* 0x000000ffff057224 */ /* 0x000fe800078e0a04 */
[----:B------:R2:W3:Y:S01]  /*6380*/  @!P1 LDG.E R207, [R6.64] ;  /* 0x0000001606cf9981 */ /* 0x0004e2000c1e1900 */
[----:B------:R-:W-:Y:S05]  /*6390*/  IMAD R208, R5, c[0x0][0x2b8], R208 ;  /* 0x0000ae0005d07a24 */ /* 0x000fea00078e02d0 */
[----:B------:R-:W-:Y:S05]  /*63a0*/  SHF.R.S32.HI R5, RZ, 0x1f, R208 ;  /* 0x0000001fff057819 */ /* 0x000fea00000114d0 */
[----:B------:R-:W-:Y:S04]  /*63b0*/  IMAD R5, R5, c[0x0][0x1e0], RZ ;  /* 0x0000780005057a24 */ /* 0x000fe800078e02ff */
[C---:B------:R-:W-:Y:S02]  /*63c0*/  IMAD R5, R208.reuse, c[0x0][0x1e4], R5 ;  /* 0x00007900d0057a24 */ /* 0x040fe400078e0205 */
[----:B--2---:R-:W-:Y:S04]  /*63d0*/  IMAD.WIDE.U32 R6, R208, c[0x0][0x1e0], RZ ;  /* 0x00007800d0067a25 */ /* 0x004fe800078e00ff */
[----:B------:R-:W-:Y:S01]  /*63e0*/  IMAD.IADD R7, R7, 0x1, R5 ;  /* 0x0000000107077824 */ /* 0x000fe200078e0205 */
[----:B---3--:R-:W-:Y:S03]  /*63f0*/  SHF.R.S32.HI R4, RZ, 0x1f, R207 ;  /* 0x0000001fff047819 */ /* 0x008fe600000114cf */
[C---:B------:R-:W-:Y:S04]  /*6400*/  IMAD.WIDE.U32 R6, R207.reuse, c[0x0][0x1f0], R6 ;  /* 0x00007c00cf067a25 */ /* 0x040fe800078e0006 */
[----:B------:R-:W-:Y:S01]  /*6410*/  IMAD R4, R4, c[0x0][0x1f0], RZ ;  /* 0x00007c0004047a24 */ /* 0x000fe200078e02ff */
[----:B------:R-:W-:Y:S03]  /*6420*/  IADD3 R5, P0, R6, UR18, RZ ;  /* 0x0000001206057c10 */ /* 0x000fe6000ff1e0ff */
[----:B------:R-:W-:Y:S05]  /*6430*/  IMAD R4, R207, c[0x0][0x1f4], R4 ;  /* 0x00007d00cf047a24 */ /* 0x000fea00078e0204 */
[----:B------:R-:W-:Y:S02]  /*6440*/  IADD3.X R4, R7, UR8, R4, P0, !PT ;  /* 0x0000000807047c10 */ /* 0x000fe400087fe404 */
[C---:B------:R-:W-:Y:S04]  /*6450*/  LEA R12, P0, R5.reuse, c[0x0][0x1c8], 0x1 ;  /* 0x00007200050c7a11 */ /* 0x040fe800078008ff */
[----:B------:R-:W-:Y:S01]  /*6460*/  LEA.HI.X R16, R5, c[0x0][0x1cc], R4, 0x1, P0 ;  /* 0x0000730005107a11 */ /* 0x000fe200000f0c04 */
[----:B------:R-:W-:Y:S04]  /*6470*/  SHFL.IDX PT, R6, R12, RZ, 0x181f ;  /* 0x00181fff0c067589 */ /* 0x000fe800000e0000 */
[----:B------:R-:W2:Y:S04]  /*6480*/  SHFL.IDX PT, R4, R12, 0x1, 0x181f ;  /* 0x00381f000c047f89 */ /* 0x000ea800000e0000 */
[----:B------:R-:W3:Y:S04]  /*6490*/  SHFL.IDX PT, R5, R16, 0x1, 0x181f ;  /* 0x00381f0010057f89 */ /* 0x000ee800000e0000 */
[----:B------:R-:W4:Y:S01]  /*64a0*/  SHFL.IDX PT, R7, R16, RZ, 0x181f ;  /* 0x00181fff10077589 */ /* 0x000f2200000e0000 */
[-C--:B--2---:R-:W-:Y:S04]  /*64b0*/  IADD3 R10, P2, P0, R10, R4.reuse, R183 ;  /* 0x000000040a0a7210 */ /* 0x084fe8000785e0b7 */
[-C--:B---3--:R-:W-:Y:S02]  /*64c0*/  IADD3.X R11, RZ, R5.reuse, R222, P2, P0 ;  /* 0x00000005ff0b7210 */ /* 0x088fe400017e04de */
[----:B------:R-:W-:Y:S04]  /*64d0*/  IADD3 R8, P2, P0, R9, R4, R180 ;  /* 0x0000000409087210 */ /* 0x000fe8000785e0b4 */
[--C-:B------:R-:W-:Y:S02]  /*64e0*/  IADD3.X R9, RZ, R5, R181.reuse, P2, P0 ;  /* 0x00000005ff097210 */ /* 0x100fe400017e04b5 */
[C---:B------:R-:W-:Y:S02]  /*64f0*/  IADD3 R14, P2, R6.reuse, R223, RZ ;  /* 0x000000df060e7210 */ /* 0x040fe40007f5e0ff */
[C---:B------:R-:W-:Y:S03]  /*6500*/  IADD3 R12, P0, R6.reuse, R183, RZ ;  /* 0x000000b7060c7210 */ /* 0x040fe60007f1e0ff */
[C---:B----4-:R-:W-:Y:S01]  /*6510*/  IMAD.X R15, R7.reuse, 0x1, R224, P2 ;  /* 0x00000001070f7824 */ /* 0x050fe200010e06e0 */
[----:B------:R-:W-:Y:S01]  /*6520*/  IADD3 R6, P2, R6, R180, RZ ;  /* 0x000000b406067210 */ /* 0x000fe20007f5e0ff */
[C---:B------:R-:W-:Y:S01]  /*6530*/  IMAD.X R13, R7.reuse, 0x1, R222, P0 ;  /* 0x00000001070d7824 */ /* 0x040fe200000e06de */
[----:B------:R-:W-:Y:S02]  /*6540*/  IADD3 R4, P0, R4, R223, RZ ;  /* 0x000000df04047210 */ /* 0x000fe40007f1e0ff */
[----:B------:R2:W-:Y:S01]  /*6550*/  LDGSTS.E.BYPASS.LTC128B.128 [R209+0x6100], [R14.64], !P6 ;  /* 0x061000000ed17fae */ /* 0x0005e2000f101d56 */
        /* <DEDUP_REMOVED lines=9> */
.L_x_182:
[----:B--234-:R-:W-:Y:S01]  /*65f0*/  IMAD.MOV.U32 R11, RZ, RZ, R211 ;  /* 0x000000ffff0b7224 */ /* 0x01cfe200078e00d3 */
[----:B------:R-:W-:Y:S01]  /*6600*/  PLOP3.LUT P2, PT, PT, PT, UP2, 0x80, 0x0 ;  /* 0x000000000000781c */ /* 0x000fe20003f4f028 */
[----:B------:R-:W0:Y:S01]  /*6610*/  LDGDEPBAR ;  /* 0x00000000000079af */ /* 0x000e220000000000 */
[----:B------:R-:W-:Y:S01]  /*6620*/  PLOP3.LUT P0, PT, PT, PT, UP2, 0x80, 0x0 ;  /* 0x000000000000781c */ /* 0x000fe20003f0f028 */
[----:B------:R-:W-:Y:S06]  /*6630*/  USHF.L.U32 UR5, UR21, 0x6, URZ ;  /* 0x0000000615057899 */ /* 0x000fec000800063f */
[----:B------:R-:W-:Y:S04]  /*6640*/  IMAD.U32 R5, RZ, RZ, UR5 ;  /* 0x00000005ff057e24 */ /* 0x000fe8000f8e00ff */
[----:B------:R-:W-:Y:S01]  /*6650*/  @P2 IMAD.HI.U32 R4, R211, c[0x0][0x2c8], RZ ;  /* 0x0000b200d3042a27 */ /* 0x000fe200078e00ff */
[----:B------:R-:W-:Y:S04]  /*6660*/  IADD3 R5, -R212, 0x1, -R5 ;  /* 0x00000001d4057810 */ /* 0x000fe80007ffe905 */
[----:B------:R-:W-:Y:S01]  /*6670*/  @P0 SHF.R.U32.HI R11, RZ, c[0x0][0x2cc], R4 ;  /* 0x0000b300ff0b0a19 */ /* 0x000fe20000011604 */
[----:B------:R-:W-:Y:S01]  /*6680*/  IMAD.U32 R4, RZ, RZ, UR20 ;  /* 0x00000014ff047e24 */ /* 0x000fe2000f8e00ff */
[----:B------:R-:W-:Y:S03]  /*6690*/  PLOP3.LUT P0, PT, PT, PT, UP1, 0x40, 0x0 ;  /* 0x000000000000781c */ /* 0x000fe60003f0e818 */
[----:B------:R-:W2:Y:S01]  /*66a0*/  SHFL.IDX PT, R13, R11, RZ, 0x1c1f ;  /* 0x001c1fff0b0d7589 */ /* 0x000ea200000e0000 */
[----:B------:R-:W-:Y:S05]  /*66b0*/  IMAD R5, R4, c[0x0][0x1d0], R5 ;  /* 0x0000740004057a24 */ /* 0x000fea00078e0205 */
[----:B------:R-:W-:Y:S04]  /*66c0*/  IADD3 R4, R5, -c[0x0][0x168], RZ ;  /* 0x80005a0005047a10 */ /* 0x000fe80007ffe0ff */
[C---:B------:R-:W-:Y:S02]  /*66d0*/  IADD3 R5, R4.reuse, c[0x0][0x328], RZ ;  /* 0x0000ca0004057a10 */ /* 0x040fe40007ffe0ff */
[----:B------:R-:W-:Y:S03]  /*66e0*/  IADD3 R4, R4, UR12, RZ ;  /* 0x0000000c04047c10 */ /* 0x000fe6000fffe0ff */
[--C-:B--2---:R-:W-:Y:S02]  /*66f0*/  IMAD.IADD R9, R5, 0x1, R13.reuse ;  /* 0x0000000105097824 */ /* 0x104fe400078e020d */
[----:B------:R-:W-:Y:S01]  /*6700*/  IMAD.IADD R7, R4, 0x1, R13 ;  /* 0x0000000104077824 */ /* 0x000fe200078e020d */
[----:B------:R-:W-:-:S05]  /*6710*/  @P0 BRA `(.L_x_183) ;  /* 0x000001b000000947 */ /* 0x000fca0003800000 */
[----:B------:R-:W-:Y:S01]  /*6720*/  MOV R6, UR20 ;  /* 0x0000001400067c02 */ /* 0x000fe20008000f00 */
[----:B------:R-:W-:Y:S04]  /*6730*/  BSSY B0, `(.L_x_184) ;  /* 0x0000013000007945 */ /* 0x000fe80003800000 */
[----:B------:R-:W-:Y:S05]  /*6740*/  IMAD R13, R6, c[0x0][0x1d0], R13 ;  /* 0x00007400060d7a24 */ /* 0x000fea00078e020d */
[----:B------:R-:W-:Y:S04]  /*6750*/  IADD3 R13, R13, -c[0x0][0x168], RZ ;  /* 0x80005a000d0d7a10 */ /* 0x000fe80007ffe0ff */
[----:B------:R-:W-:Y:S11]  /*6760*/  ISETP.GT.AND P0, PT, R13, -0x1, PT ;  /* 0xffffffff0d00780c */ /* 0x000ff60003f04270 */
[----:B------:R-:W-:Y:S02]  /*6770*/  @!UPT UIADD3 URZ, URZ, URZ, URZ ;  /* 0x0000003f3f3ff290 */ /* 0x000fe4000fffe03f */
[----:B------:R-:W-:-:S05]  /*6780*/  @P0 BRA `(.L_x_185) ;  /* 0x0000008000000947 */ /* 0x000fca0003800000 */
[----:B------:R-:W-:Y:S01]  /*6790*/  LOP3.LUT R13, RZ, R13, RZ, 0x33, !PT ;  /* 0x0000000dff0d7212 */ /* 0x000fe200078e33ff */
[----:B------:R-:W-:Y:S05]  /*67a0*/  IMAD.MOV.U32 R6, RZ, RZ, c[0x0][0x32c] ;  /* 0x0000cb00ff067624 */ /* 0x000fea00078e00ff */
[----:B------:R-:W-:Y:S11]  /*67b0*/  ISETP.NE.AND P0, PT, R6, 0x1, PT ;  /* 0x000000010600780c */ /* 0x000ff60003f05270 */
[----:B------:R-:W-:Y:S02]  /*67c0*/  @!UPT UIADD3 URZ, URZ, URZ, URZ ;  /* 0x0000003f3f3ff290 */ /* 0x000fe4000fffe03f */
[----:B------:R-:W-:Y:S05]  /*67d0*/  @P0 IMAD.HI.U32 R6, R13, c[0x0][0x330], RZ ;  /* 0x0000cc000d060a27 */ /* 0x000fea00078e00ff */
[----:B------:R-:W-:Y:S04]  /*67e0*/  @P0 SHF.R.U32.HI R13, RZ, c[0x0][0x334], R6 ;  /* 0x0000cd00ff0d0a19 */ /* 0x000fe80000011606 */
[----:B------:R-:W-:Y:S01]  /*67f0*/  LOP3.LUT R13, RZ, R13, RZ, 0x33, !PT ;  /* 0x0000000dff0d7212 */ /* 0x000fe200078e33ff */
[----:B------:R-:W-:-:S05]  /*6800*/  BRA `(.L_x_186) ;  /* 0x0000005000007947 */ /* 0x000fca0003800000 */
.L_x_185:
[----:B------:R-:W-:Y:S04]  /*6810*/  MOV R6, c[0x0][0x32c] ;  /* 0x0000cb0000067a02 */ /* 0x000fe80000000f00 */
[----:B------:R-:W-:Y:S11]  /*6820*/  ISETP.NE.AND P0, PT, R6, 0x1, PT ;  /* 0x000000010600780c */ /* 0x000ff60003f05270 */
[----:B------:R-:W-:Y:S02]  /*6830*/  @!UPT UIADD3 URZ, URZ, URZ, URZ ;  /* 0x0000003f3f3ff290 */ /* 0x000fe4000fffe03f */
[----:B------:R-:W-:Y:S05]  /*6840*/  @P0 IMAD.HI.U32 R6, R13, c[0x0][0x330], RZ ;  /* 0x0000cc000d060a27 */ /* 0x000fea00078e00ff */
[----:B------:R-:W-:Y:S02]  /*6850*/  @P0 SHF.R.U32.HI R13, RZ, c[0x0][0x334], R6 ;  /* 0x0000cd00ff0d0a19 */ /* 0x000fe40000011606 */
.L_x_186:
[----:B------:R-:W-:Y:S05]  /*6860*/  BSYNC B0 ;  /* 0x0000000000007941 */ /* 0x000fea0003800000 */
.L_x_184:
[----:B------:R-:W-:Y:S04]  /*6870*/  IMAD.MOV.U32 R6, RZ, RZ, c[0x0][0x32c] ;  /* 0x0000cb00ff067624 */ /* 0x000fe800078e00ff */
[----:B------:R-:W-:Y:S04]  /*6880*/  IMAD R13, R13, R6, -UR5 ;  /* 0x800000050d0d7e24 */ /* 0x000fe8000f8e0206 */
[----:B------:R-:W-:Y:S05]  /*6890*/  IMAD.IADD R8, R13, 0x1, -R212 ;  /* 0x000000010d087824 */ /* 0x000fea00078e0ad4 */
[----:B------:R-:W-:Y:S02]  /*68a0*/  IADD3 R6, R8, c[0x0][0x32c], RZ ;  /* 0x0000cb0008067a10 */ /* 0x000fe40007ffe0ff */
[----:B------:R-:W-:Y:S02]  /*68b0*/  IMNMX R7, R7, R8, !PT ;  /* 0x0000000807077217 */ /* 0x000fe40007800200 */
[----:B------:R-:W-:Y:S02]  /*68c0*/  IMNMX R9, R9, R6, PT ;  /* 0x0000000609097217 */ /* 0x000fe40003800200 */
.L_x_183:
[----:B------:R-:W-:Y:S01]  /*68d0*/  UISETP.GT.AND UP0, UPT, UR21, -0x1, UPT ;  /* 0xffffffff1500788c */ /* 0x000fe2000bf04270 */
[----:B------:R-:W2:Y:S05]  /*68e0*/  SHFL.IDX PT, R11, R11, 0x1, 0x1c1f ;  /* 0x003c1f000b0b7f89 */ /* 0x000eaa00000e0000 */
[----:B------:R-:W-:Y:S02]  /*68f0*/  PLOP3.LUT P0, PT, PT, PT, UP0, 0x80, 0x0 ;  /* 0x000000000000781c */ /* 0x000fe40003f0f008 */
[----:B------:R-:W-:Y:S02]  /*6900*/  PLOP3.LUT P2, PT, PT, PT, UP0, 0x80, 0x0 ;  /* 0x000000000000781c */ /* 0x000fe40003f4f008 */
[C---:B------:R-:W-:Y:S02]  /*6910*/  ISETP.GT.AND P0, PT, R7.reuse, RZ, P0 ;  /* 0x000000ff0700720c */ /* 0x040fe40000704270 */
[----:B------:R-:W-:Y:S02]  /*6920*/  ISETP.GT.AND P2, PT, R7, 0x1, P2 ;  /* 0x000000010700780c */ /* 0x000fe40001744270 */
[C---:B------:R-:W-:Y:S02]  /*6930*/  ISETP.LT.OR P0, PT, R9.reuse, 0x1, P0 ;  /* 0x000000010900780c */ /* 0x040fe40000701670 */
[----:B------:R-:W-:Y:S02]  /*6940*/  ISETP.LT.OR P2, PT, R9, 0x2, P2 ;  /* 0x000000020900780c */ /* 0x000fe40001741670 */
[----:B------:R-:W-:Y:S02]  /*6950*/  FSEL R10, R227, -INF , !P0 ;  /* 0xff800000e30a7808 */ /* 0x000fe40004000000 */
[----:B------:R-:W-:Y:S02]  /*6960*/  PLOP3.LUT P0, PT, PT, PT, UP0, 0x80, 0x0 ;  /* 0x000000000000781c */ /* 0x000fe40003f0f008 */
[----:B------:R-:W-:Y:S02]  /*6970*/  FSEL R8, R229, -INF , !P2 ;  /* 0xff800000e5087808 */ /* 0x000fe40005000000 */
[----:B------:R-:W-:Y:S01]  /*6980*/  ISETP.GT.AND P0, PT, R7, 0x8, P0 ;  /* 0x000000080700780c */ /* 0x000fe20000704270 */
[--C-:B--2---:R-:W-:Y:S01]  /*6990*/  IMAD.IADD R5, R5, 0x1, R11.reuse ;  /* 0x0000000105057824 */ /* 0x104fe200078e020b */
[----:B------:R-:W-:Y:S01]  /*69a0*/  PLOP3.LUT P2, PT, PT, PT, UP0, 0x80, 0x0 ;  /* 0x000000000000781c */ /* 0x000fe20003f4f008 */
[----:B------:R-:W-:Y:S01]  /*69b0*/  IMAD.IADD R4, R4, 0x1, R11 ;  /* 0x0000000104047824 */ /* 0x000fe200078e020b */
[----:B------:R-:W-:Y:S02]  /*69c0*/  ISETP.LT.OR P0, PT, R9, 0x9, P0 ;  /* 0x000000090900780c */ /* 0x000fe40000701670 */
[----:B------:R-:W-:Y:S02]  /*69d0*/  ISETP.GT.AND P2, PT, R7, 0x9, P2 ;  /* 0x000000090700780c */ /* 0x000fe40001744270 */
[----:B-1----:R-:W-:Y:S02]  /*69e0*/  FSEL R230, R230, -INF , !P0 ;  /* 0xff800000e6e67808 */ /* 0x002fe40004000000 */
[----:B------:R-:W-:Y:S02]  /*69f0*/  PLOP3.LUT P0, PT, PT, PT, UP0, 0x80, 0x0 ;  /* 0x000000000000781c */ /* 0x000fe40003f0f008 */
[----:B------:R-:W-:Y:S02]  /*6a00*/  ISETP.LT.OR P2, PT, R9, 0xa, P2 ;  /* 0x0000000a0900780c */ /* 0x000fe40001741670 */
[----:B------:R-:W-:Y:S02]  /*6a10*/  ISETP.GT.AND P0, PT, R7, 0x10, P0 ;  /* 0x000000100700780c */ /* 0x000fe40000704270 */
[----:B------:R-:W-:Y:S02]  /*6a20*/  FSEL R6, R233, -INF , !P2 ;  /* 0xff800000e9067808 */ /* 0x000fe40005000000 */
[----:B------:R-:W-:Y:S02]  /*6a30*/  ISETP.LT.OR P0, PT, R9, 0x11, P0 ;  /* 0x000000110900780c */ /* 0x000fe40000701670 */
[----:B------:R-:W-:Y:S02]  /*6a40*/  PLOP3.LUT P2, PT, PT, PT, UP0, 0x80, 0x0 ;  /* 0x000000000000781c */ /* 0x000fe40003f4f008 */
[----:B------:R-:W-:Y:S02]  /*6a50*/  FSEL R164, R237, -INF , !P0 ;  /* 0xff800000eda47808 */ /* 0x000fe40004000000 */
[----:B------:R-:W-:Y:S02]  /*6a60*/  PLOP3.LUT P0, PT, PT, PT, UP0, 0x80, 0x0 ;  /* 0x000000000000781c */ /* 0x000fe40003f0f008 */
[C---:B------:R-:W-:Y:S02]  /*6a70*/  ISETP.GT.AND P2, PT, R7.reuse, 0x11, P2 ;  /* 0x000000110700780c */ /* 0x040fe40001744270 */
[----:B------:R-:W-:Y:S02]  /*6a80*/  ISETP.GT.AND P0, PT, R7, 0x18, P0 ;  /* 0x000000180700780c */ /* 0x000fe40000704270 */
[C---:B------:R-:W-:Y:S02]  /*6a90*/  ISETP.LT.OR P2, PT, R9.reuse, 0x12, P2 ;  /* 0x000000120900780c */ /* 0x040fe40001741670 */
[----:B------:R-:W-:Y:S02]  /*6aa0*/  ISETP.LT.OR P0, PT, R9, 0x19, P0 ;  /* 0x000000190900780c */ /* 0x000fe40000701670 */
[----:B------:R-:W-:Y:S02]  /*6ab0*/  FSEL R162, R236, -INF , !P2 ;  /* 0xff800000eca27808 */ /* 0x000fe40005000000 */
[----:B------:R-:W-:Y:S02]  /*6ac0*/  FSEL R142, R238, -INF , !P0 ;  /* 0xff800000ee8e7808 */ /* 0x000fe40004000000 */
[----:B------:R-:W-:Y:S02]  /*6ad0*/  PLOP3.LUT P0, PT, PT, PT, UP0, 0x80, 0x0 ;  /* 0x000000000000781c */ /* 0x000fe40003f0f008 */
[----:B------:R-:W-:Y:S02]  /*6ae0*/  PLOP3.LUT P2, PT, PT, PT, UP0, 0x80, 0x0 ;  /* 0x000000000000781c */ /* 0x000fe40003f4f008 */
[C---:B------:R-:W-:Y:S02]  /*6af0*/  ISETP.GT.AND P0, PT, R7.reuse, 0x20, P0 ;  /* 0x000000200700780c */ /* 0x040fe40000704270 */
[----:B------:R-:W-:Y:S02]  /*6b00*/  ISETP.GT.AND P2, PT, R7, 0x19, P2 ;  /* 0x000000190700780c */ /* 0x000fe40001744270 */
[C---:B------:R-:W-:Y:S02]  /*6b10*/  ISETP.LT.OR P0, PT, R9.reuse, 0x21, P0 ;  /* 0x000000210900780c */ /* 0x040fe40000701670 */
[----:B------:R-:W-:Y:S02]  /*6b20*/  ISETP.LT.OR P2, PT, R9, 0x1a, P2 ;  /* 0x0000001a0900780c */ /* 0x000fe40001741670 */
[----:B------:R-:W-:Y:S02]  /*6b30*/  FSEL R160, R242, -INF , !P0 ;  /* 0xff800000f2a07808 */ /* 0x000fe40004000000 */
        /* <DEDUP_REMOVED lines=26> */
[----:B------:R-:W-:Y:S04]  /*6ce0*/  PLOP3.LUT P2, PT, PT, PT, UP0, 0x80, 0x0 ;  /* 0x000000000000781c */ /* 0x000fe80003f4f008 */
[----:B------:R-:W-:Y:S04]  /*6cf0*/  ISETP.GT.AND P2, PT, R7, 0x39, P2 ;  /* 0x000000390700780c */ /* 0x000fe80001744270 */
[----:B------:R-:W-:Y:S04]  /*6d00*/  ISETP.LT.OR P2, PT, R9, 0x3a, P2 ;  /* 0x0000003a0900780c */ /* 0x000fe80001741670 */
[----:B------:R-:W-:Y:S01]  /*6d10*/  FSEL R146, R159, -INF , !P2 ;  /* 0xff8000009f927808 */ /* 0x000fe20005000000 */
        /* <DEDUP_REMOVED lines=16> */
.L_x_189:
[----:B------:R-:W-:Y:S04]  /*6e20*/  MOV R7, c[0x0][0x32c] ;  /* 0x0000cb0000077a02 */ /* 0x000fe80000000f00 */
[----:B------:R-:W-:Y:S11]  /*6e30*/  ISETP.NE.AND P0, PT, R7, 0x1, PT ;  /* 0x000000010700780c */ /* 0x000ff60003f05270 */
[----:B------:R-:W-:Y:S02]  /*6e40*/  @!UPT UIADD3 URZ, URZ, URZ, URZ ;  /* 0x0000003f3f3ff290 */ /* 0x000fe4000fffe03f */
[----:B------:R-:W-:Y:S05]  /*6e50*/  @P0 IMAD.HI.U32 R7, R12, c[0x0][0x330], RZ ;  /* 0x0000cc000c070a27 */ /* 0x000fea00078e00ff */
[----:B------:R-:W-:Y:S02]  /*6e60*/  @P0 SHF.R.U32.HI R12, RZ, c[0x0][0x334], R7 ;  /* 0x0000cd00ff0c0a19 */ /* 0x000fe40000011607 */
.L_x_190:
[----:B------:R-:W-:Y:S05]  /*6e70*/  BSYNC B0 ;  /* 0x0000000000007941 */ /* 0x000fea0003800000 */
.L_x_188:
[----:B------:R-:W-:Y:S04]  /*6e80*/  IMAD.MOV.U32 R7, RZ, RZ, c[0x0][0x32c] ;  /* 0x0000cb00ff077624 */ /* 0x000fe800078e00ff */
[----:B------:R-:W-:Y:S04]  /*6e90*/  IMAD R7, R12, R7, -UR5 ;  /* 0x800000050c077e24 */ /* 0x000fe8000f8e0207 */
[----:B------:R-:W-:Y:S05]  /*6ea0*/  IMAD.IADD R7, R7, 0x1, -R212 ;  /* 0x0000000107077824 */ /* 0x000fea00078e0ad4 */
[----:B------:R-:W-:Y:S02]  /*6eb0*/  IADD3 R12, R7, c[0x0][0x32c], RZ ;  /* 0x0000cb00070c7a10 */ /* 0x000fe40007ffe0ff */
[----:B------:R-:W-:Y:S02]  /*6ec0*/  IMNMX R4, R4, R7, !PT ;  /* 0x0000000704047217 */ /* 0x000fe40007800200 */
[----:B------:R-:W-:Y:S02]  /*6ed0*/  IMNMX R5, R5, R12, PT ;  /* 0x0000000c05057217 */ /* 0x000fe40003800200 */
.L_x_187:
[----:B------:R-:W-:Y:S01]  /*6ee0*/  PLOP3.LUT P2, PT, PT, PT, UP0, 0x80, 0x0 ;  /* 0x000000000000781c */ /* 0x000fe20003f4f008 */
[----:B------:R-:W-:Y:S01]  /*6ef0*/  LDSM.16.MT88.4 R20, [R198+0x100] ;  /* 0x00010000c614783b */ /* 0x000fe20000004200 */
[----:B------:R-:W-:Y:S02]  /*6f00*/  PLOP3.LUT P0, PT, PT, PT, UP0, 0x80, 0x0 ;  /* 0x000000000000781c */ /* 0x000fe40003f0f008 */
[----:B------:R-:W-:Y:S02]  /*6f10*/  ISETP.GT.AND P2, PT, R4, RZ, P2 ;  /* 0x000000ff0400720c */ /* 0x000fe40001744270 */
[----:B------:R-:W-:Y:S02]  /*6f20*/  FMNMX.FTZ R7, R10, R3, !PT ;  /* 0x000000030a077209 */ /* 0x000fe40007810000 */
[----:B------:R-:W-:Y:S01]  /*6f30*/  ISETP.GT.AND P0, PT, R4, 0x1, P0 ;  /* 0x000000010400780c */ /* 0x000fe20000704270 */
[----:B------:R-:W-:Y:S01]  /*6f40*/  LDSM.16.MT88.4 R28, [R197+0x100] ;  /* 0x00010000c51c783b */ /* 0x000fe20000004200 */
[C---:B------:R-:W-:Y:S02]  /*6f50*/  ISETP.LT.OR P2, PT, R5.reuse, 0x1, P2 ;  /* 0x000000010500780c */ /* 0x040fe40001741670 */
[----:B------:R-:W-:Y:S02]  /*6f60*/  FMNMX.FTZ R7, R8, R7, !PT ;  /* 0x0000000708077209 */ /* 0x000fe40007810000 */
[----:B------:R-:W-:Y:S02]  /*6f70*/  FSEL R13, R0, -INF , !P2 ;  /* 0xff800000000d7808 */ /* 0x000fe40005000000 */
[----:B------:R-:W-:Y:S02]  /*6f80*/  ISETP.LT.OR P0, PT, R5, 0x2, P0 ;  /* 0x000000020500780c */ /* 0x000fe40000701670 */
[----:B------:R-:W-:Y:S02]  /*6f90*/  PLOP3.LUT P2, PT, PT, PT, UP0, 0x80, 0x0 ;  /* 0x000000000000781c */ /* 0x000fe40003f4f008 */
[----:B------:R-:W-:Y:S02]  /*6fa0*/  FMNMX.FTZ R7, R230, R7, !PT ;  /* 0x00000007e6077209 */ /* 0x000fe40007810000 */
[----:B------:R-:W-:Y:S02]  /*6fb0*/  FSEL R225, R225, -INF , !P0 ;  /* 0xff800000e1e17808 */ /* 0x000fe40004000000 */
[----:B------:R-:W-:Y:S02]  /*6fc0*/  ISETP.GT.AND P2, PT, R4, 0x8, P2 ;  /* 0x000000080400780c */ /* 0x000fe40001744270 */
[----:B------:R-:W-:Y:S02]  /*6fd0*/  PLOP3.LUT P0, PT, PT, PT, UP0, 0x80, 0x0 ;  /* 0x000000000000781c */ /* 0x000fe40003f0f008 */
[----:B------:R-:W-:Y:S02]  /*6fe0*/  FMNMX.FTZ R7, R6, R7, !PT ;  /* 0x0000000706077209 */ /* 0x000fe40007810000 */
[----:B------:R-:W-:Y:S02]  /*6ff0*/  ISETP.GT.AND P0, PT, R4, 0x9, P0 ;  /* 0x000000090400780c */ /* 0x000fe40000704270 */
[C---:B------:R-:W-:Y:S02]  /*7000*/  ISETP.LT.OR P2, PT, R5.reuse, 0x9, P2 ;  /* 0x000000090500780c */ /* 0x040fe40001741670 */
[----:B------:R-:W-:Y:S02]  /*7010*/  FMNMX.FTZ R7, R164, R7, !PT ;  /* 0x00000007a4077209 */ /* 0x000fe40007810000 */
[----:B------:R-:W-:Y:S02]  /*7020*/  FSEL R11, R226, -INF , !P2 ;  /* 0xff800000e20b7808 */ /* 0x000fe40005000000 */
[C---:B------:R-:W-:Y:S02]  /*7030*/  ISETP.LT.OR P0, PT, R5.reuse, 0xa, P0 ;  /* 0x0000000a0500780c */ /* 0x040fe40000701670 */
        /* <DEDUP_REMOVED lines=17> */
[----:B------:R-:W-:Y:S02]  /*7150*/  FMNMX.FTZ R0, R13, R2, !PT ;  /* 0x000000020d007209 */ /* 0x000fe40007810000 */
[----:B------:R-:W-:Y:S02]  /*7160*/  ISETP.GT.AND P0, PT, R4, 0x19, P0 ;  /* 0x000000190400780c */ /* 0x000fe40000704270 */
[----:B------:R-:W-:Y:S02]  /*7170*/  ISETP.LT.OR P2, PT, R5, 0x19, P2 ;  /* 0x000000190500780c */ /* 0x000fe40001741670 */
[----:B------:R-:W-:Y:S02]  /*7180*/  FMNMX.FTZ R7, R156, R7, !PT ;  /* 0x000000079c077209 */ /* 0x000fe40007810000 */
[----:B------:R-:W-:Y:S02]  /*7190*/  FSEL R143, R235, -INF , !P2 ;  /* 0xff800000eb8f7808 */ /* 0x000fe40005000000 */
[----:B------:R-:W-:Y:S02]  /*71a0*/  ISETP.LT.OR P0, PT, R5, 0x1a, P0 ;  /* 0x0000001a0500780c */ /* 0x000fe40000701670 */
[----:B------:R-:W-:Y:S02]  /*71b0*/  FMNMX.FTZ R0, R225, R0, !PT ;  /* 0x00000000e1007209 */ /* 0x000fe40007810000 */
[----:B------:R-:W-:Y:S02]  /*71c0*/  PLOP3.LUT P2, PT, PT, PT, UP0, 0x80, 0x0 ;  /* 0x000000000000781c */ /* 0x000fe40003f4f008 */
[----:B------:R-:W-:Y:S02]  /*71d0*/  FMNMX.FTZ R7, R154, R7, !PT ;  /* 0x000000079a077209 */ /* 0x000fe40007810000 */
[----:B------:R-:W-:Y:S02]  /*71e0*/  FSEL R141, R234, -INF , !P0 ;  /* 0xff800000ea8d7808 */ /* 0x000fe40004000000 */
[----:B------:R-:W-:Y:S02]  /*71f0*/  ISETP.GT.AND P2, PT, R4, 0x20, P2 ;  /* 0x000000200400780c */ /* 0x000fe40001744270 */
[----:B------:R-:W-:Y:S02]  /*7200*/  FMNMX.FTZ R0, R11, R0, !PT ;  /* 0x000000000b007209 */ /* 0x000fe40007810000 */
[----:B------:R-:W-:Y:S02]  /*7210*/  PLOP3.LUT P0, PT, PT, PT, UP0, 0x80, 0x0 ;  /* 0x000000000000781c */ /* 0x000fe40003f0f008 */
[----:B------:R-:W-:Y:S02]  /*7220*/  FMNMX.FTZ R7, R152, R7, !PT ;  /* 0x0000000798077209 */ /* 0x000fe40007810000 */
[----:B------:R-:W-:Y:S02]  /*7230*/  ISETP.GT.AND P0, PT, R4, 0x21, P0 ;  /* 0x000000210400780c */ /* 0x000fe40000704270 */
[----:B------:R-:W-:Y:S02]  /*7240*/  ISETP.LT.OR P2, PT, R5, 0x21, P2 ;  /* 0x000000210500780c */ /* 0x000fe40001741670 */
[----:B------:R-:W-:Y:S02]  /*7250*/  FMNMX.FTZ R0, R9, R0, !PT ;  /* 0x0000000009007209 */ /* 0x000fe40007810000 */
[----:B------:R-:W-:Y:S02]  /*7260*/  FMNMX.FTZ R7, R150, R7, !PT ;  /* 0x0000000796077209 */ /* 0x000fe40007810000 */
[----:B------:R-:W-:Y:S02]  /*7270*/  FSEL R159, R240, -INF , !P2 ;  /* 0xff800000f09f7808 */ /* 0x000fe40005000000 */
[----:B------:R-:W-:Y:S02]  /*7280*/  FMNMX.FTZ R12, R163, R0, !PT ;  /* 0x00000000a30c7209 */ /* 0x000fe40007810000 */
[----:B------:R-:W-:Y:S02]  /*7290*/  ISETP.LT.OR P0, PT, R5, 0x22, P0 ;  /* 0x000000220500780c */ /* 0x000fe40000701670 */
[----:B------:R-:W-:Y:S02]  /*72a0*/  PLOP3.LUT P2, PT, PT, PT, UP0, 0x80, 0x0 ;  /* 0x000000000000781c */ /* 0x000fe40003f4f008 */
[----:B------:R-:W-:Y:S02]  /*72b0*/  FMNMX.FTZ R7, R148, R7, !PT ;  /* 0x0000000794077209 */ /* 0x000fe40007810000 */
[----:B------:R-:W-:Y:S02]  /*72c0*/  FSEL R157, R239, -INF , !P0 ;  /* 0xff800000ef9d7808 */ /* 0x000fe40004000000 */
[----:B------:R-:W-:Y:S02]  /*72d0*/  FMNMX.FTZ R12, R161, R12, !PT ;  /* 0x0000000ca10c7209 */ /* 0x000fe40007810000 */
[----:B------:R-:W-:Y:S02]  /*72e0*/  ISETP.GT.AND P2, PT, R4, 0x28, P2 ;  /* 0x000000280400780c */ /* 0x000fe40001744270 */
[----:B------:R-:W-:Y:S02]  /*72f0*/  PLOP3.LUT P0, PT, PT, PT, UP0, 0x80, 0x0 ;  /* 0x000000000000781c */ /* 0x000fe40003f0f008 */
[----:B------:R-:W-:Y:S02]  /*7300*/  FMNMX.FTZ R0, R146, R7, !PT ;  /* 0x0000000792007209 */ /* 0x000fe40007810000 */
[----:B------:R-:W-:Y:S02]  /*7310*/  FMNMX.FTZ R12, R143, R12, !PT ;  /* 0x0000000c8f0c7209 */ /* 0x000fe40007810000 */
[----:B------:R-:W-:Y:S01]  /*7320*/  ISETP.GT.AND P0, PT, R4, 0x29, P0 ;  /* 0x000000290400780c */ /* 0x000fe20000704270 */
[----:B------:R-:W1:Y:S01]  /*7330*/  SHFL.BFLY PT, R7, R0, 0x2, 0x1f ;  /* 0x0c401f0000077f89 */ /* 0x000e6200000e0000 */
[----:B------:R-:W-:Y:S02]  /*7340*/  ISETP.LT.OR P2, PT, R5, 0x29, P2 ;  /* 0x000000290500780c */ /* 0x000fe40001741670 */
[----:B------:R-:W-:Y:S02]  /*7350*/  FMNMX.FTZ R12, R141, R12, !PT ;  /* 0x0000000c8d0c7209 */ /* 0x000fe40007810000 */
[----:B------:R-:W-:Y:S02]  /*7360*/  FSEL R155, R244, -INF , !P2 ;  /* 0xff800000f49b7808 */ /* 0x000fe40005000000 */
[----:B------:R-:W-:Y:S02]  /*7370*/  ISETP.LT.OR P0, PT, R5, 0x2a, P0 ;  /* 0x0000002a0500780c */ /* 0x000fe40000701670 */
[----:B------:R-:W-:Y:S02]  /*7380*/  PLOP3.LUT P2, PT, PT, PT, UP0, 0x80, 0x0 ;  /* 0x000000000000781c */ /* 0x000fe40003f4f008 */
[----:B------:R-:W-:Y:S02]  /*7390*/  FSEL R153, R243, -INF , !P0 ;  /* 0xff800000f3997808 */ /* 0x000fe40004000000 */
[----:B------:R-:W-:Y:S02]  /*73a0*/  FMNMX.FTZ R12, R159, R12, !PT ;  /* 0x0000000c9f0c7209 */ /* 0x000fe40007810000 */
[C---:B------:R-:W-:Y:S02]  /*73b0*/  ISETP.GT.AND P2, PT, R4.reuse, 0x30, P2 ;  /* 0x000000300400780c */ /* 0x040fe40001744270 */
[----:B------:R-:W-:Y:S02]  /*73c0*/  PLOP3.LUT P0, PT, PT, PT, UP0, 0x80, 0x0 ;  /* 0x000000000000781c */ /* 0x000fe40003f0f008 */
[----:B------:R-:W-:Y:S02]  /*73d0*/  FMNMX.FTZ R12, R157, R12, !PT ;  /* 0x0000000c9d0c7209 */ /* 0x000fe40007810000 */
[----:B------:R-:W-:Y:S02]  /*73e0*/  ISETP.GT.AND P0, PT, R4, 0x31, P0 ;  /* 0x000000310400780c */ /* 0x000fe40000704270 */
        /* <DEDUP_REMOVED lines=8> */
[----:B------:R-:W-:Y:S01]  /*7470*/  PLOP3.LUT P0, PT, PT, PT, UP0, 0x80, 0x0 ;  /* 0x000000000000781c */ /* 0x000fe20003f0f008 */
[----:B------:R-:W-:Y:S01]  /*7480*/  UISETP.GT.AND UP0, UPT, UR21, UR4, UPT ;  /* 0x000000041500728c */ /* 0x000fe2000bf04270 */
[----:B------:R-:W-:Y:S01]  /*7490*/  ISETP.LT.OR P2, PT, R5, 0x39, P2 ;  /* 0x000000390500780c */ /* 0x000fe20001741670 */
[----:B------:R-:W-:Y:S01]  /*74a0*/  UIADD3 UR21, UR21, -0x1, URZ ;  /* 0xffffffff15157890 */ /* 0x000fe2000fffe03f */
[----:B------:R-:W-:Y:S02]  /*74b0*/  ISETP.GT.AND P0, PT, R4, 0x39, P0 ;  /* 0x000000390400780c */ /* 0x000fe40000704270 */
[----:B------:R-:W-:Y:S02]  /*74c0*/  FMNMX.FTZ R4, R149, R14, !PT ;  /* 0x0000000e95047209 */ /* 0x000fe40007810000 */
[----:B-1----:R-:W-:Y:S02]  /*74d0*/  FMNMX.FTZ R12, R0, R7, !PT ;  /* 0x00000007000c7209 */ /* 0x002fe40007810000 */
[----:B------:R-:W-:Y:S02]  /*74e0*/  FSEL R145, R249, -INF , !P2 ;  /* 0xff800000f9917808 */ /* 0x000fe40005000000 */
[----:B------:R-:W-:Y:S01]  /*74f0*/  FMNMX.FTZ R0, R147, R4, !PT ;  /* 0x0000000493007209 */ /* 0x000fe20007810000 */
[----:B------:R-:W1:Y:S01]  /*7500*/  SHFL.BFLY PT, R15, R12, 0x1, 0x1f ;  /* 0x0c201f000c0f7f89 */ /* 0x000e6200000e0000 */
[----:B------:R-:W-:Y:S02]  /*7510*/  ISETP.LT.OR P0, PT, R5, 0x3a, P0 ;  /* 0x0000003a0500780c */ /* 0x000fe40000701670 */
[----:B------:R-:W-:Y:S02]  /*7520*/  FMNMX.FTZ R0, R145, R0, !PT ;  /* 0x0000000091007209 */ /* 0x000fe40007810000 */
[----:B------:R-:W-:Y:S04]  /*7530*/  FSEL R133, R248, -INF , !P0 ;  /* 0xff800000f8857808 */ /* 0x000fe80004000000 */
[----:B------:R-:W-:Y:S05]  /*7540*/  FMNMX.FTZ R7, R133, R0, !PT ;  /* 0x0000000085077209 */ /* 0x000fea0007810000 */
[----:B------:R-:W2:Y:S01]  /*7550*/  SHFL.BFLY PT, R4, R7, 0x2, 0x1f ;  /* 0x0c401f0007047f89 */ /* 0x000ea200000e0000 */
[----:B-1----:R-:W-:Y:S04]  /*7560*/  FMNMX.FTZ R0, R12, R15, !PT ;  /* 0x0000000f0c007209 */ /* 0x002fe80007810000 */
[C---:B------:R-:W-:Y:S01]  /*7570*/  FSETP.NEU.FTZ.AND P0, PT, R0.reuse, -INF , PT ;  /* 0xff8000000000780b */ /* 0x040fe20003f1d000 */
[----:B------:R-:W-:Y:S05]  /*7580*/  FMUL.FTZ R151, R0, c[0x0][0x2d0] ;  /* 0x0000b40000977a20 */ /* 0x000fea0000410000 */
[----:B------:R-:W-:Y:S02]  /*7590*/  FSEL R151, R151, RZ, P0 ;  /* 0x000000ff97977208 */ /* 0x000fe40000000000 */
[----:B--2---:R-:W-:Y:S03]  /*75a0*/  FMNMX.FTZ R5, R7, R4, !PT ;  /* 0x0000000407057209 */ /* 0x004fe60007810000 */
[--C-:B------:R-:W-:Y:S01]  /*75b0*/  FFMA.FTZ R168, R10, c[0x0][0x2d0], -R151.reuse ;  /* 0x0000b4000aa87a23 */ /* 0x100fe20000010897 */
[----:B------:R-:W-:Y:S01]  /*75c0*/  FSEL R4, R0, RZ, P0 ;  /* 0x000000ff00047208 */ /* 0x000fe20000000000 */
[--C-:B------:R-:W-:Y:S01]  /*75d0*/  FFMA.FTZ R135, R8, c[0x0][0x2d0], -R151.reuse ;  /* 0x0000b40008877a23 */ /* 0x100fe20000010897 */
[----:B------:R-:W1:Y:S01]  /*75e0*/  SHFL.BFLY PT, R132, R5, 0x1, 0x1f ;  /* 0x0c201f0005847f89 */ /* 0x000e6200000e0000 */
[----:B------:R-:W-:Y:S02]  /*75f0*/  FFMA.FTZ R134, R230, c[0x0][0x2d0], -R151 ;  /* 0x0000b400e6867a23 */ /* 0x000fe40000010897 */
[----:B------:R-:W-:Y:S01]  /*7600*/  MUFU.EX2 R168, R168 ;  /* 0x000000a800a87308 */ /* 0x000fe20000000800 */
[----:B------:R-:W-:Y:S02]  /*7610*/  FADD.FTZ R3, -R4, R3 ;  /* 0x0000000304037221 */ /* 0x000fe40000010100 */
[--C-:B------:R-:W-:Y:S02]  /*7620*/  FFMA.FTZ R169, R6, c[0x0][0x2d0], -R151.reuse ;  /* 0x0000b40006a97a23 */ /* 0x100fe40000010897 */
[----:B------:R-:W-:Y:S02]  /*7630*/  FMUL.FTZ R6, R3, c[0x0][0x2d0] ;  /* 0x0000b40003067a20 */ /* 0x000fe40000410000 */
[--C-:B------:R-:W-:Y:S02]  /*7640*/  FFMA.FTZ R174, R164, c[0x0][0x2d0], -R151.reuse ;  /* 0x0000b400a4ae7a23 */ /* 0x100fe40000010897 */
[----:B------:R-:W-:Y:S01]  /*7650*/  LDSM.16.MT88.4 R164, [R203+0x5900] ;  /* 0x00590000cba4783b */ /* 0x000fe20000004200 */
[----:B------:R-:W2:Y:S01]  /*7660*/  MUFU.EX2 R135, R135 ;  /* 0x0000008700877308 */ /* 0x000ea20000000800 */
[--C-:B------:R-:W-:Y:S02]  /*7670*/  FFMA.FTZ R175, R162, c[0x0][0x2d0], -R151.reuse ;  /* 0x0000b400a2af7a23 */ /* 0x100fe40000010897 */
[--C-:B------:R-:W-:Y:S02]  /*7680*/  FFMA.FTZ R176, R142, c[0x0][0x2d0], -R151.reuse ;  /* 0x0000b4008eb07a23 */ /* 0x100fe40000010897 */
[--C-:B------:R-:W-:Y:S02]  /*7690*/  FFMA.FTZ R177, R140, c[0x0][0x2d0], -R151.reuse ;  /* 0x0000b4008cb17a23 */ /* 0x100fe40000010897 */
[--C-:B------:R-:W-:Y:S02]  /*76a0*/  FFMA.FTZ R227, R160, c[0x0][0x2d0], -R151.reuse ;  /* 0x0000b400a0e37a23 */ /* 0x100fe40000010897 */
[--C-:B------:R-:W-:Y:S01]  /*76b0*/  FFMA.FTZ R228, R158, c[0x0][0x2d0], -R151.reuse ;  /* 0x0000b4009ee47a23 */ /* 0x100fe20000010897 */
[----:B------:R-:W-:Y:S01]  /*76c0*/  MUFU.EX2 R134, R134 ;  /* 0x0000008600867308 */ /* 0x000fe20000000800 */
[--C-:B------:R-:W-:Y:S01]  /*76d0*/  FFMA.FTZ R229, R156, c[0x0][0x2d0], -R151.reuse ;  /* 0x0000b4009ce57a23 */ /* 0x100fe20000010897 */
[----:B-1----:R-:W-:Y:S01]  /*76e0*/  FMNMX.FTZ R132, R5, R132, !PT ;  /* 0x0000008405847209 */ /* 0x002fe20007810000 */
[--C-:B------:R-:W-:Y:S02]  /*76f0*/  FFMA.FTZ R230, R154, c[0x0][0x2d0], -R151.reuse ;  /* 0x0000b4009ae67a23 */ /* 0x100fe40000010897 */
[--C-:B------:R-:W-:Y:S01]  /*7700*/  FFMA.FTZ R235, R152, c[0x0][0x2d0], -R151.reuse ;  /* 0x0000b40098eb7a23 */ /* 0x100fe20000010897 */
[C---:B------:R-:W-:Y:S01]  /*7710*/  FSETP.NEU.FTZ.AND P0, PT, R132.reuse, -INF , PT ;  /* 0xff8000008400780b */ /* 0x040fe20003f1d000 */
[----:B------:R-:W-:Y:S02]  /*7720*/  FMUL.FTZ R144, R132, c[0x0][0x2d0] ;  /* 0x0000b40084907a20 */ /* 0x000fe40000410000 */
[--C-:B------:R-:W-:Y:S01]  /*7730*/  FFMA.FTZ R236, R150, c[0x0][0x2d0], -R151.reuse ;  /* 0x0000b40096ec7a23 */ /* 0x100fe20000010897 */
[----:B------:R-:W-:Y:S01]  /*7740*/  FSEL R5, R132, RZ, P0 ;  /* 0x000000ff84057208 */ /* 0x000fe20000000000 */
[----:B------:R-:W1:Y:S01]  /*7750*/  MUFU.EX2 R169, R169 ;  /* 0x000000a900a97308 */ /* 0x000e620000000800 */
[----:B------:R-:W-:Y:S01]  /*7760*/  FSEL R144, R144, RZ, P0 ;  /* 0x000000ff90907208 */ /* 0x000fe20000000000 */
[--C-:B------:R-:W-:Y:S01]  /*7770*/  FFMA.FTZ R237, R148, c[0x0][0x2d0], -R151.reuse ;  /* 0x0000b40094ed7a23 */ /* 0x100fe20000010897 */
[----:B--2---:R-:W-:Y:S01]  /*7780*/  F2FP.BF16.PACK_AB R136, R135, R168 ;  /* 0x000000a88788723e */ /* 0x004fe200000010ff */
[----:B------:R-:W-:Y:S01]  /*7790*/  FADD.FTZ R5, -R5, R2 ;  /* 0x0000000205057221 */ /* 0x000fe20000010100 */
[----:B------:R-:W-:Y:S01]  /*77a0*/  PLOP3.LUT P0, PT, PT, PT, UP0, 0x80, 0x0 ;  /* 0x000000000000781c */ /* 0x000fe20003f0f008 */
[--C-:B------:R-:W-:Y:S02]  /*77b0*/  FFMA.FTZ R173, R13, c[0x0][0x2d0], -R144.reuse ;  /* 0x0000b4000dad7a23 */ /* 0x100fe40000010890 */
[----:B------:R-:W2:Y:S01]  /*77c0*/  LDSM.16.MT88.4 R12, [R203+0x100] ;  /* 0x00010000cb0c783b */ /* 0x000ea20000004200 */
[--C-:B------:R-:W-:Y:S01]  /*77d0*/  FFMA.FTZ R172, R225, c[0x0][0x2d0], -R144.reuse ;  /* 0x0000b400e1ac7a23 */ /* 0x100fe20000010890 */
[----:B------:R-:W3:Y:S01]  /*77e0*/  MUFU.EX2 R3, R6 ;  /* 0x0000000600037308 */ /* 0x000ee20000000800 */
[--C-:B------:R-:W-:Y:S02]  /*77f0*/  FFMA.FTZ R171, R11, c[0x0][0x2d0], -R144.reuse ;  /* 0x0000b4000bab7a23 */ /* 0x100fe40000010890 */
[--C-:B------:R-:W-:Y:S02]  /*7800*/  FFMA.FTZ R170, R9, c[0x0][0x2d0], -R144.reuse ;  /* 0x0000b40009aa7a23 */ /* 0x100fe40000010890 */
[----:B------:R-:W-:Y:S02]  /*7810*/  FMUL.FTZ R2, R5, c[0x0][0x2d0] ;  /* 0x0000b40005027a20 */ /* 0x000fe40000410000 */
[--C-:B------:R-:W-:Y:S02]  /*7820*/  FFMA.FTZ R178, R163, c[0x0][0x2d0], -R144.reuse ;  /* 0x0000b400a3b27a23 */ /* 0x100fe40000010890 */
[--C-:B------:R-:W-:Y:S01]  /*7830*/  FFMA.FTZ R179, R161, c[0x0][0x2d0], -R144.reuse ;  /* 0x0000b400a1b37a23 */ /* 0x100fe20000010890 */
[----:B------:R-:W-:Y:S01]  /*7840*/  MUFU.EX2 R173, R173 ;  /* 0x000000ad00ad7308 */ /* 0x000fe20000000800 */
[----:B------:R-:W-:Y:S01]  /*7850*/  LDSM.16.MT88.4 R160, [R196+0x3900] ;  /* 0x00390000c4a0783b */ /* 0x000fe20000004200 */
[--C-:B------:R-:W-:Y:S01]  /*7860*/  FFMA.FTZ R225, R143, c[0x0][0x2d0], -R144.reuse ;  /* 0x0000b4008fe17a23 */ /* 0x100fe20000010890 */
[----:B-1----:R-:W-:Y:S01]  /*7870*/  F2FP.BF16.PACK_AB R138, R169, R134 ;  /* 0x00000086a98a723e */ /* 0x002fe200000010ff */
[--C-:B------:R-:W-:Y:S02]  /*7880*/  FFMA.FTZ R226, R141, c[0x0][0x2d0], -R144.reuse ;  /* 0x0000b4008de27a23 */ /* 0x100fe40000010890 */
[--C-:B------:R-:W-:Y:S03]  /*7890*/  FFMA.FTZ R231, R159, c[0x0][0x2d0], -R144.reuse ;  /* 0x0000b4009fe77a23 */ /* 0x100fe60000010890 */
[----:B------:R-:W-:Y:S01]  /*78a0*/  LDSM.16.MT88.4 R140, [R197+0x2900] ;  /* 0x00290000c58c783b */ /* 0x000fe20000004200 */
[----:B------:R-:W1:Y:S01]  /*78b0*/  MUFU.EX2 R172, R172 ;  /* 0x000000ac00ac7308 */ /* 0x000e620000000800 */
[--C-:B------:R-:W-:Y:S02]  /*78c0*/  FFMA.FTZ R232, R157, c[0x0][0x2d0], -R144.reuse ;  /* 0x0000b4009de87a23 */ /* 0x100fe40000010890 */
[--C-:B------:R-:W-:Y:S02]  /*78d0*/  FFMA.FTZ R233, R155, c[0x0][0x2d0], -R144.reuse ;  /* 0x0000b4009be97a23 */ /* 0x100fe40000010890 */
[C---:B---3--:R-:W-:Y:S02]  /*78e0*/  FMUL.FTZ R4, R3.reuse, R128 ;  /* 0x0000008003047220 */ /* 0x048fe40000410000 */
[C---:B------:R-:W-:Y:S01]  /*78f0*/  FMUL.FTZ R5, R3.reuse, R129 ;  /* 0x0000008103057220 */ /* 0x040fe20000410000 */
[----:B------:R-:W-:Y:S01]  /*7900*/  LDSM.16.MT88.4 R156, [R197+0x3900] ;  /* 0x00390000c59c783b */ /* 0x000fe20000004200 */
[C---:B------:R-:W-:Y:S01]  /*7910*/  FMUL.FTZ R8, R3.reuse, R124 ;  /* 0x0000007c03087220 */ /* 0x040fe20000410000 */
[----:B------:R-:W-:Y:S01]  /*7920*/  MUFU.EX2 R171, R171 ;  /* 0x000000ab00ab7308 */ /* 0x000fe20000000800 */
[C---:B------:R-:W-:Y:S02]  /*7930*/  FMUL.FTZ R9, R3.reuse, R125 ;  /* 0x0000007d03097220 */ /* 0x040fe40000410000 */
[C---:B------:R-:W-:Y:S02]  /*7940*/  FMUL.FTZ R16, R3.reuse, R116 ;  /* 0x0000007403107220 */ /* 0x040fe40000410000 */
[C---:B------:R-:W-:Y:S02]  /*7950*/  FMUL.FTZ R17, R3.reuse, R117 ;  /* 0x0000007503117220 */ /* 0x040fe40000410000 */
[C---:B------:R-:W-:Y:S02]  /*7960*/  FMUL.FTZ R24, R3.reuse, R108 ;  /* 0x0000006c03187220 */ /* 0x040fe40000410000 */
[C---:B------:R-:W-:Y:S01]  /*7970*/  FMUL.FTZ R25, R3.reuse, R109 ;  /* 0x0000006d03197220 */ /* 0x040fe20000410000 */
[----:B------:R-:W3:Y:S01]  /*7980*/  MUFU.EX2 R170, R170 ;  /* 0x000000aa00aa7308 */ /* 0x000ee20000000800 */
[C---:B------:R-:W-:Y:S02]  /*7990*/  FMUL.FTZ R32, R3.reuse, R100 ;  /* 0x0000006403207220 */ /* 0x040fe40000410000 */
[----:B------:R-:W-:Y:S01]  /*79a0*/  FMUL.FTZ R33, R3, R101 ;  /* 0x0000006503217220 */ /* 0x000fe20000410000 */
[----:B-1----:R-:W-:Y:S01]  /*79b0*/  F2FP.BF16.PACK_AB R137, R172, R173 ;  /* 0x000000adac89723e */ /* 0x002fe200000010ff */
[--C-:B------:R-:W-:Y:S02]  /*79c0*/  FFMA.FTZ R234, R153, c[0x0][0x2d0], -R144.reuse ;  /* 0x0000b40099ea7a23 */ /* 0x100fe40000010890 */
[----:B------:R-:W-:Y:S01]  /*79d0*/  LDSM.16.MT88.4 R152, [R198+0x3900] ;  /* 0x00390000c698783b */ /* 0x000fe20000004200 */
[--C-:B------:R-:W-:Y:S02]  /*79e0*/  FFMA.FTZ R239, R149, c[0x0][0x2d0], -R144.reuse ;  /* 0x0000b40095ef7a23 */ /* 0x100fe40000010890 */
[----:B------:R-:W1:Y:S01]  /*79f0*/  MUFU.EX2 R2, R2 ;  /* 0x0000000200027308 */ /* 0x000e620000000800 */
[--C-:B------:R-:W-:Y:S02]  /*7a00*/  FFMA.FTZ R240, R147, c[0x0][0x2d0], -R144.reuse ;  /* 0x0000b40093f07a23 */ /* 0x100fe40000010890 */
[--C-:B------:R-:W-:Y:S02]  /*7a10*/  FFMA.FTZ R241, R145, c[0x0][0x2d0], -R144.reuse ;  /* 0x0000b40091f17a23 */ /* 0x100fe40000010890 */
[----:B------:R-:W-:Y:S02]  /*7a20*/  FFMA.FTZ R151, R146, c[0x0][0x2d0], -R151 ;  /* 0x0000b40092977a23 */ /* 0x000fe40000010897 */
[----:B------:R-:W-:Y:S02]  /*7a30*/  FFMA.FTZ R144, R133, c[0x0][0x2d0], -R144 ;  /* 0x0000b40085907a23 */ /* 0x000fe40000010890 */
[C---:B------:R-:W-:Y:S01]  /*7a40*/  FMUL.FTZ R36, R3.reuse, R36 ;  /* 0x0000002403247220 */ /* 0x040fe20000410000 */
[----:B------:R-:W-:Y:S01]  /*7a50*/  MUFU.EX2 R238, R151 ;  /* 0x0000009700ee7308 */ /* 0x000fe20000000800 */
[C---:B------:R-:W-:Y:S02]  /*7a60*/  FMUL.FTZ R37, R3.reuse, R37 ;  /* 0x0000002503257220 */ /* 0x040fe40000410000 */
[C---:B------:R-:W-:Y:S01]  /*7a70*/  FMUL.FTZ R40, R3.reuse, R40 ;  /* 0x0000002803287220 */ /* 0x040fe20000410000 */
[----:B---3--:R-:W-:Y:S01]  /*7a80*/  F2FP.BF16.PACK_AB R139, R170, R171 ;  /* 0x000000abaa8b723e */ /* 0x008fe200000010ff */
[C---:B------:R-:W-:Y:S02]  /*7a90*/  FMUL.FTZ R41, R3.reuse, R41 ;  /* 0x0000002903297220 */ /* 0x040fe40000410000 */
[C---:B------:R-:W-:Y:S02]  /*7aa0*/  FMUL.FTZ R44, R3.reuse, R44 ;  /* 0x0000002c032c7220 */ /* 0x040fe40000410000 */
[C---:B------:R-:W-:Y:S01]  /*7ab0*/  FMUL.FTZ R45, R3.reuse, R45 ;  /* 0x0000002d032d7220 */ /* 0x040fe20000410000 */
[----:B------:R3:W-:Y:S01]  /*7ac0*/  MUFU.EX2 R242, R144 ;  /* 0x0000009000f27308 */ /* 0x0007e20000000800 */
[C---:B------:R-:W-:Y:S02]  /*7ad0*/  FMUL.FTZ R48, R3.reuse, R48 ;  /* 0x0000003003307220 */ /* 0x040fe40000410000 */
[C---:B------:R-:W-:Y:S02]  /*7ae0*/  FMUL.FTZ R49, R3.reuse, R49 ;  /* 0x0000003103317220 */ /* 0x040fe40000410000 */
[C---:B-1----:R-:W-:Y:S02]  /*7af0*/  FMUL.FTZ R6, R2.reuse, R130 ;  /* 0x0000008202067220 */ /* 0x042fe40000410000 */
[C---:B------:R-:W-:Y:S02]  /*7b00*/  FMUL.FTZ R7, R2.reuse, R131 ;  /* 0x0000008302077220 */ /* 0x040fe40000410000 */
[----:B------:R-:W-:Y:S01]  /*7b10*/  LDSM.16.MT88.4 R128, [R198+0x2900] ;  /* 0x00290000c680783b */ /* 0x000fe20000004200 */
[C---:B------:R-:W-:Y:S01]  /*7b20*/  FMUL.FTZ R10, R2.reuse, R126 ;  /* 0x0000007e020a7220 */ /* 0x040fe20000410000 */
[----:B------:R-:W-:Y:S01]  /*7b30*/  MUFU.EX2 R174, R174 ;  /* 0x000000ae00ae7308 */ /* 0x000fe20000000800 */
[C---:B------:R-:W-:Y:S02]  /*7b40*/  FMUL.FTZ R11, R2.reuse, R127 ;  /* 0x0000007f020b7220 */ /* 0x040fe40000410000 */
[C---:B--2---:R-:W-:Y:S03]  /*7b50*/  HMMA.16816.F32.BF16 R4, R136.reuse, R12, R4 ;  /* 0x0000000c8804723c */ /* 0x044fe60000041804 */
[----:B------:R-:W-:Y:S02]  /*7b60*/  LDSM.16.MT88.4 R124, [R203+0x2900] ;  /* 0x00290000cb7c783b */ /* 0x000fe40000004200 */
[C---:B------:R-:W-:Y:S02]  /*7b70*/  FMUL.FTZ R18, R2.reuse, R118 ;  /* 0x0000007602127220 */ /* 0x040fe40000410000 */
[C---:B------:R-:W-:Y:S01]  /*7b80*/  FMUL.FTZ R12, R3.reuse, R120 ;  /* 0x00000078030c7220 */ /* 0x040fe20000410000 */
[C---:B------:R-:W-:Y:S01]  /*7b90*/  HMMA.16816.F32.BF16 R8, R136.reuse, R14, R8 ;  /* 0x0000000e8808723c */ /* 0x040fe20000041808 */
[----:B------:R-:W1:Y:S02]  /*7ba0*/  MUFU.EX2 R175, R175 ;  /* 0x000000af00af7308 */ /* 0x000e640000000800 */
[----:B---3--:R-:W-:Y:S01]  /*7bb0*/  LDSM.16.MT88.4 R144, [R196+0x1900] ;  /* 0x00190000c490783b */ /* 0x008fe20000004200 */
[C---:B------:R-:W-:Y:S02]  /*7bc0*/  FMUL.FTZ R13, R3.reuse, R121 ;  /* 0x00000079030d7220 */ /* 0x040fe40000410000 */
[C---:B------:R-:W-:Y:S02]  /*7bd0*/  FMUL.FTZ R19, R2.reuse, R119 ;  /* 0x0000007702137220 */ /* 0x040fe40000410000 */
[C---:B------:R-:W-:Y:S03]  /*7be0*/  FMUL.FTZ R14, R2.reuse, R122 ;  /* 0x0000007a020e7220 */ /* 0x040fe60000410000 */
[----:B------:R-:W-:Y:S01]  /*7bf0*/  LDSM.16.MT88.4 R116, [R198+0x900] ;  /* 0x00090000c674783b */ /* 0x000fe20000004200 */
[C---:B------:R-:W-:Y:S01]  /*7c00*/  FMUL.FTZ R15, R2.reuse, R123 ;  /* 0x0000007b020f7220 */ /* 0x040fe20000410000 */
[----:B------:R-:W-:Y:S01]  /*7c10*/  MUFU.EX2 R176, R176 ;  /* 0x000000b000b07308 */ /* 0x000fe20000000800 */
[C---:B------:R-:W-:Y:S02]  /*7c20*/  FMUL.FTZ R26, R2.reuse, R110 ;  /* 0x0000006e021a7220 */ /* 0x040fe40000410000 */
[C---:B------:R-:W-:Y:S02]  /*7c30*/  FMUL.FTZ R27, R2.reuse, R111 ;  /* 0x0000006f021b7220 */ /* 0x040fe40000410000 */
[C---:B------:R-:W-:Y:S01]  /*7c40*/  FMUL.FTZ R34, R2.reuse, R102 ;  /* 0x0000006602227220 */ /* 0x040fe20000410000 */
[C---:B------:R-:W-:Y:S01]  /*7c50*/  HMMA.16816.F32.BF16 R12, R136.reuse, R20, R12 ;  /* 0x00000014880c723c */ /* 0x040fe2000004180c */
[----:B------:R-:W2:Y:S02]  /*7c60*/  LDSM.16.MT88.4 R120, [R196+0x100] ;  /* 0x00010000c478783b */ /* 0x000ea40000004200 */
[C---:B------:R-:W-:Y:S01]  /*7c70*/  FMUL.FTZ R35, R2.reuse, R103 ;  /* 0x0000006702237220 */ /* 0x040fe20000410000 */
[----:B------:R-:W-:Y:S01]  /*7c80*/  MUFU.EX2 R177, R177 ;  /* 0x000000b100b17308 */ /* 0x000fe20000000800 */
[C---:B------:R-:W-:Y:S02]  /*7c90*/  FMUL.FTZ R38, R2.reuse, R38 ;  /* 0x0000002602267220 */ /* 0x040fe40000410000 */
[C---:B------:R-:W-:Y:S01]  /*7ca0*/  FMUL.FTZ R20, R3.reuse, R112 ;  /* 0x0000007003147220 */ /* 0x040fe20000410000 */
[C---:B------:R-:W-:Y:S01]  /*7cb0*/  HMMA.16816.F32.BF16 R16, R136.reuse, R22, R16 ;  /* 0x000000168810723c */ /* 0x040fe20000041810 */
[----:B------:R-:W-:Y:S03]  /*7cc0*/  LDSM.16.MT88.4 R100, [R197+0x2100] ;  /* 0x00210000c564783b */ /* 0x000fe60000004200 */
[C---:B------:R-:W-:Y:S02]  /*7cd0*/  FMUL.FTZ R21, R3.reuse, R113 ;  /* 0x0000007103157220 */ /* 0x040fe40000410000 */
[C---:B------:R-:W-:Y:S01]  /*7ce0*/  FMUL.FTZ R39, R2.reuse, R39 ;  /* 0x0000002702277220 */ /* 0x040fe20000410000 */
[----:B------:R-:W-:Y:S01]  /*7cf0*/  MUFU.EX2 R178, R178 ;  /* 0x000000b200b27308 */ /* 0x000fe20000000800 */
[C---:B------:R-:W-:Y:S01]  /*7d00*/  FMUL.FTZ R22, R2.reuse, R114 ;  /* 0x0000007202167220 */ /* 0x040fe20000410000 */
[----:B------:R-:W-:Y:S03]  /*7d10*/  LDSM.16.MT88.4 R108, [R196+0x2100] ;  /* 0x00210000c46c783b */ /* 0x000fe60000004200 */
[C---:B------:R-:W-:Y:S02]  /*7d20*/  FMUL.FTZ R23, R2.reuse, R115 ;  /* 0x0000007302177220 */ /* 0x040fe40000410000 */
[C---:B------:R-:W-:Y:S02]  /*7d30*/  FMUL.FTZ R42, R2.reuse, R42 ;  /* 0x0000002a022a7220 */ /* 0x040fe40000410000 */
[C---:B------:R-:W-:Y:S01]  /*7d40*/  FMUL.FTZ R43, R2.reuse, R43 ;  /* 0x0000002b022b7220 */ /* 0x040fe20000410000 */
[----:B------:R-:W3:Y:S01]  /*7d50*/  LDSM.16.MT88.4 R112, [R203+0x2100] ;  /* 0x00210000cb70783b */ /* 0x000ee20000004200 */
[C---:B------:R-:W-:Y:S01]  /*7d60*/  FMUL.FTZ R46, R2.reuse, R46 ;  /* 0x0000002e022e7220 */ /* 0x040fe20000410000 */
[C---:B------:R-:W-:Y:S01]  /*7d70*/  HMMA.16816.F32.BF16 R20, R136.reuse, R28, R20 ;  /* 0x0000001c8814723c */ /* 0x040fe20000041814 */
[----:B------:R-:W4:Y:S02]  /*7d80*/  MUFU.EX2 R179, R179 ;  /* 0x000000b300b37308 */ /* 0x000f240000000800 */
[C---:B------:R-:W-:Y:S02]  /*7d90*/  FMUL.FTZ R47, R2.reuse, R47 ;  /* 0x0000002f022f7220 */ /* 0x040fe40000410000 */
[C---:B------:R-:W-:Y:S01]  /*7da0*/  FMUL.FTZ R50, R2.reuse, R50 ;  /* 0x0000003202327220 */ /* 0x040fe20000410000 */
[----:B------:R-:W-:Y:S01]  /*7db0*/  LDSM.16.MT88.4 R148, [R203+0x3900] ;  /* 0x00390000cb94783b */ /* 0x000fe20000004200 */
[C---:B------:R-:W-:Y:S01]  /*7dc0*/  FMUL.FTZ R28, R3.reuse, R104 ;  /* 0x00000068031c7220 */ /* 0x040fe20000410000 */
[C---:B------:R-:W-:Y:S03]  /*7dd0*/  HMMA.16816.F32.BF16 R24, R136.reuse, R30, R24 ;  /* 0x0000001e8818723c */ /* 0x040fe60000041818 */
[----:B------:R-:W-:Y:S01]  /*7de0*/  MUFU.EX2 R225, R225 ;  /* 0x000000e100e17308 */ /* 0x000fe20000000800 */
[C---:B------:R-:W-:Y:S02]  /*7df0*/  FMUL.FTZ R29, R3.reuse, R105 ;  /* 0x00000069031d7220 */ /* 0x040fe40000410000 */
[C---:B------:R-:W-:Y:S02]  /*7e00*/  FMUL.FTZ R51, R2.reuse, R51 ;  /* 0x0000003302337220 */ /* 0x040fe40000410000 */
[C---:B------:R-:W-:Y:S04]  /*7e10*/  FMUL.FTZ R30, R2.reuse, R106 ;  /* 0x0000006a021e7220 */ /* 0x040fe80000410000 */
[C---:B------:R-:W-:Y:S01]  /*7e20*/  FMUL.FTZ R31, R2.reuse, R107 ;  /* 0x0000006b021f7220 */ /* 0x040fe20000410000 */
[----:B------:R-:W5:Y:S01]  /*7e30*/  MUFU.EX2 R226, R226 ;  /* 0x000000e200e27308 */ /* 0x000f620000000800 */
[----:B------:R-:W1:Y:S01]  /*7e40*/  LDSM.16.MT88.4 R104, [R198+0x2100] ;  /* 0x00210000c668783b */ /* 0x000e620000004200 */
[C---:B------:R-:W-:Y:S02]  /*7e50*/  FMUL.FTZ R52, R3.reuse, R52 ;  /* 0x0000003403347220 */ /* 0x040fe40000410000 */
[C---:B------:R-:W-:Y:S02]  /*7e60*/  FMUL.FTZ R53, R3.reuse, R53 ;  /* 0x0000003503357220 */ /* 0x040fe40000410000 */
[C---:B--2---:R-:W-:Y:S03]  /*7e70*/  HMMA.16816.F32.BF16 R28, R136.reuse, R120, R28 ;  /* 0x00000078881c723c */ /* 0x044fe6000004181c */
        /* <DEDUP_REMOVED lines=8> */
[----:B------:R-:W2:Y:S01]  /*7f00*/  MUFU.EX2 R228, R228 ;  /* 0x000000e400e47308 */ /* 0x000ea20000000800 */
[C---:B---3--:R-:W-:Y:S04]  /*7f10*/  HMMA.16816.F32.BF16 R36, R136.reuse, R112, R36 ;  /* 0x000000708824723c */ /* 0x048fe80000041824 */
[C---:B------:R-:W-:Y:S02]  /*7f20*/  FMUL.FTZ R59, R2.reuse, R59 ;  /* 0x0000003b023b7220 */ /* 0x040fe40000410000 */
[C---:B------:R-:W-:Y:S02]  /*7f30*/  FMUL.FTZ R60, R3.reuse, R60 ;  /* 0x0000003c033c7220 */ /* 0x040fe40000410000 */
[C---:B------:R-:W-:Y:S01]  /*7f40*/  HMMA.16816.F32.BF16 R40, R136.reuse, R114, R40 ;  /* 0x000000728828723c */ /* 0x040fe20000041828 */
[----:B------:R-:W-:Y:S01]  /*7f50*/  LDSM.16.MT88.4 R112, [R203+0x900] ;  /* 0x00090000cb70783b */ /* 0x000fe20000004200 */
[----:B------:R-:W-:Y:S02]  /*7f60*/  MUFU.EX2 R229, R229 ;  /* 0x000000e500e57308 */ /* 0x000fe40000000800 */
[C---:B------:R-:W-:Y:S02]  /*7f70*/  FMUL.FTZ R61, R3.reuse, R61 ;  /* 0x0000003d033d7220 */ /* 0x040fe40000410000 */
[C---:B------:R-:W-:Y:S02]  /*7f80*/  FMUL.FTZ R62, R2.reuse, R62 ;  /* 0x0000003e023e7220 */ /* 0x040fe40000410000 */
[C---:B------:R-:W-:Y:S01]  /*7f90*/  FMUL.FTZ R63, R2.reuse, R63 ;  /* 0x0000003f023f7220 */ /* 0x040fe20000410000 */
[C---:B-1----:R-:W-:Y:S03]  /*7fa0*/  HMMA.16816.F32.BF16 R44, R136.reuse, R104, R44 ;  /* 0x00000068882c723c */ /* 0x042fe6000004182c */
[----:B------:R-:W1:Y:S01]  /*7fb0*/  MUFU.EX2 R230, R230 ;  /* 0x000000e600e67308 */ /* 0x000e620000000800 */
[C---:B------:R-:W-:Y:S02]  /*7fc0*/  FMUL.FTZ R64, R3.reuse, R64 ;  /* 0x0000004003407220 */ /* 0x040fe40000410000 */
[C---:B------:R-:W-:Y:S02]  /*7fd0*/  FMUL.FTZ R65, R3.reuse, R65 ;  /* 0x0000004103417220 */ /* 0x040fe40000410000 */
[C---:B------:R-:W-:Y:S01]  /*7fe0*/  FMUL.FTZ R66, R2.reuse, R66 ;  /* 0x0000004202427220 */ /* 0x040fe20000410000 */
[C---:B------:R-:W-:Y:S01]  /*7ff0*/  HMMA.16816.F32.BF16 R48, R136.reuse, R106, R48 ;  /* 0x0000006a8830723c */ /* 0x040fe20000041830 */
[----:B------:R-:W3:Y:S03]  /*8000*/  LDSM.16.MT88.4 R104, [R203+0x4100] ;  /* 0x00410000cb68783b */ /* 0x000ee60000004200 */
[----:B------:R-:W-:Y:S01]  /*8010*/  MUFU.EX2 R231, R231 ;  /* 0x000000e700e77308 */ /* 0x000fe20000000800 */
[C---:B------:R-:W-:Y:S02]  /*8020*/  FMUL.FTZ R67, R2.reuse, R67 ;  /* 0x0000004302437220 */ /* 0x040fe40000410000 */
[C---:B------:R-:W-:Y:S01]  /*8030*/  FMUL.FTZ R68, R3.reuse, R68 ;  /* 0x0000004403447220 */ /* 0x040fe20000410000 */
[C---:B------:R-:W-:Y:S04]  /*8040*/  HMMA.16816.F32.BF16 R52, R136.reuse, R100, R52 ;  /* 0x000000648834723c */ /* 0x040fe80000041834 */
[C---:B------:R-:W-:Y:S02]  /*8050*/  FMUL.FTZ R69, R3.reuse, R69 ;  /* 0x0000004503457220 */ /* 0x040fe40000410000 */
[----:B------:R-:W1:Y:S01]  /*8060*/  MUFU.EX2 R232, R232 ;  /* 0x000000e800e87308 */ /* 0x000e620000000800 */
[C---:B------:R-:W-:Y:S01]  /*8070*/  FMUL.FTZ R70, R2.reuse, R70 ;  /* 0x0000004602467220 */ /* 0x040fe20000410000 */
[C---:B------:R-:W-:Y:S01]  /*8080*/  HMMA.16816.F32.BF16 R56, R136.reuse, R102, R56 ;  /* 0x000000668838723c */ /* 0x040fe20000041838 */
[----:B------:R-:W1:Y:S03]  /*8090*/  LDSM.16.MT88.4 R100, [R198+0x4100] ;  /* 0x00410000c664783b */ /* 0x000e660000004200 */
[C---:B------:R-:W-:Y:S02]  /*80a0*/  FMUL.FTZ R71, R2.reuse, R71 ;  /* 0x0000004702477220 */ /* 0x040fe40000410000 */
[C---:B------:R-:W-:Y:S02]  /*80b0*/  FMUL.FTZ R72, R3.reuse, R72 ;  /* 0x0000004803487220 */ /* 0x040fe40000410000 */
[----:B------:R-:W-:Y:S01]  /*80c0*/  MUFU.EX2 R233, R233 ;  /* 0x000000e900e97308 */ /* 0x000fe20000000800 */
[C---:B------:R-:W-:Y:S03]  /*80d0*/  HMMA.16816.F32.BF16 R60, R136.reuse, R108, R60 ;  /* 0x0000006c883c723c */ /* 0x040fe6000004183c */
[C---:B------:R-:W-:Y:S02]  /*80e0*/  FMUL.FTZ R73, R3.reuse, R73 ;  /* 0x0000004903497220 */ /* 0x040fe40000410000 */
[C---:B------:R-:W-:Y:S03]  /*80f0*/  FMUL.FTZ R74, R2.reuse, R74 ;  /* 0x0000004a024a7220 */ /* 0x040fe60000410000 */
[C---:B------:R-:W-:Y:S01]  /*8100*/  HMMA.16816.F32.BF16 R64, R136.reuse, R110, R64 ;  /* 0x0000006e8840723c */ /* 0x040fe20000041840 */
[----:B------:R-:W2:Y:S01]  /*8110*/  LDSM.16.MT88.4 R108, [R197+0x4100] ;  /* 0x00410000c56c783b */ /* 0x000ea20000004200 */
[----:B------:R-:W2:Y:S02]  /*8120*/  MUFU.EX2 R234, R234 ;  /* 0x000000ea00ea7308 */ /* 0x000ea40000000800 */
[C---:B------:R-:W-:Y:S02]  /*8130*/  FMUL.FTZ R75, R2.reuse, R75 ;  /* 0x0000004b024b7220 */ /* 0x040fe40000410000 */
[C---:B------:R-:W-:Y:S02]  /*8140*/  FMUL.FTZ R76, R3.reuse, R76 ;  /* 0x0000004c034c7220 */ /* 0x040fe40000410000 */
[C---:B------:R-:W-:Y:S01]  /*8150*/  FMUL.FTZ R77, R3.reuse, R77 ;  /* 0x0000004d034d7220 */ /* 0x040fe20000410000 */
[C---:B---3--:R-:W-:Y:S03]  /*8160*/  HMMA.16816.F32.BF16 R68, R136.reuse, R104, R68 ;  /* 0x000000688844723c */ /* 0x048fe60000041844 */
[C---:B------:R-:W-:Y:S01]  /*8170*/  FMUL.FTZ R78, R2.reuse, R78 ;  /* 0x0000004e024e7220 */ /* 0x040fe20000410000 */
[----:B------:R-:W-:Y:S01]  /*8180*/  MUFU.EX2 R235, R235 ;  /* 0x000000eb00eb7308 */ /* 0x000fe20000000800 */
[C---:B------:R-:W-:Y:S02]  /*8190*/  FMUL.FTZ R79, R2.reuse, R79 ;  /* 0x0000004f024f7220 */ /* 0x040fe40000410000 */
[C---:B------:R-:W-:Y:S01]  /*81a0*/  FMUL.FTZ R80, R3.reuse, R80 ;  /* 0x0000005003507220 */ /* 0x040fe20000410000 */
[C---:B------:R-:W-:Y:S01]  /*81b0*/  HMMA.16816.F32.BF16 R72, R136.reuse, R106, R72 ;  /* 0x0000006a8848723c */ /* 0x040fe20000041848 */
[----:B------:R-:W3:Y:S03]  /*81c0*/  LDSM.16.MT88.4 R104, [R196+0x4100] ;  /* 0x00410000c468783b */ /* 0x000ee60000004200 */
[C---:B------:R-:W-:Y:S02]  /*81d0*/  FMUL.FTZ R81, R3.reuse, R81 ;  /* 0x0000005103517220 */ /* 0x040fe40000410000 */
[C---:B------:R-:W-:Y:S01]  /*81e0*/  FMUL.FTZ R82, R2.reuse, R82 ;  /* 0x0000005202527220 */ /* 0x040fe20000410000 */
[----:B------:R-:W2:Y:S01]  /*81f0*/  MUFU.EX2 R236, R236 ;  /* 0x000000ec00ec7308 */ /* 0x000ea20000000800 */
[C---:B-1----:R-:W-:Y:S04]  /*8200*/  HMMA.16816.F32.BF16 R76, R136.reuse, R100, R76 ;  /* 0x00000064884c723c */ /* 0x042fe8000004184c */
[C---:B------:R-:W-:Y:S02]  /*8210*/  FMUL.FTZ R83, R2.reuse, R83 ;  /* 0x0000005302537220 */ /* 0x040fe40000410000 */
[----:B------:R-:W-:Y:S01]  /*8220*/  FMUL.FTZ R84, R3, R84 ;  /* 0x0000005403547220 */ /* 0x000fe20000410000 */
[----:B------:R-:W-:Y:S01]  /*8230*/  F2FP.BF16.PACK_AB R100, R175, R174 ;  /* 0x000000aeaf64723e */ /* 0x000fe200000010ff */
[----:B------:R-:W-:Y:S01]  /*8240*/  FMUL.FTZ R85, R3, R85 ;  /* 0x0000005503557220 */ /* 0x000fe20000410000 */
[----:B----4-:R-:W-:Y:S01]  /*8250*/  F2FP.BF16.PACK_AB R101, R179, R178 ;  /* 0x000000b2b365723e */ /* 0x010fe200000010ff */
[----:B------:R-:W-:Y:S01]  /*8260*/  MUFU.EX2 R237, R237 ;  /* 0x000000ed00ed7308 */ /* 0x000fe20000000800 */
[C---:B------:R-:W-:Y:S03]  /*8270*/  HMMA.16816.F32.BF16 R80, R136.reuse, R102, R80 ;  /* 0x000000668850723c */ /* 0x040fe60000041850 */
[C---:B------:R-:W-:Y:S02]  /*8280*/  FMUL.FTZ R86, R2.reuse, R86 ;  /* 0x0000005602567220 */ /* 0x040fe40000410000 */
[C---:B------:R-:W-:Y:S02]  /*8290*/  FMUL.FTZ R87, R2.reuse, R87 ;  /* 0x0000005702577220 */ /* 0x040fe40000410000 */
[----:B------:R-:W-:Y:S01]  /*82a0*/  FMUL.FTZ R88, R3, R88 ;  /* 0x0000005803587220 */ /* 0x000fe20000410000 */
[----:B------:R-:W-:Y:S01]  /*82b0*/  F2FP.BF16.PACK_AB R102, R177, R176 ;  /* 0x000000b0b166723e */ /* 0x000fe200000010ff */
[C---:B------:R-:W-:Y:S01]  /*82c0*/  FMUL.FTZ R89, R3.reuse, R89 ;  /* 0x0000005903597220 */ /* 0x040fe20000410000 */
[----:B------:R-:W-:Y:S02]  /*82d0*/  MUFU.EX2 R239, R239 ;  /* 0x000000ef00ef7308 */ /* 0x000fe40000000800 */
[C---:B--2---:R-:W-:Y:S03]  /*82e0*/  HMMA.16816.F32.BF16 R84, R136.reuse, R108, R84 ;  /* 0x0000006c8854723c */ /* 0x044fe60000041854 */
[----:B------:R-:W-:Y:S01]  /*82f0*/  FMUL.FTZ R90, R2, R90 ;  /* 0x0000005a025a7220 */ /* 0x000fe20000410000 */
[----:B-----5:R-:W-:Y:S01]  /*8300*/  F2FP.BF16.PACK_AB R103, R226, R225 ;  /* 0x000000e1e267723e */ /* 0x020fe200000010ff */
[C---:B------:R-:W-:Y:S02]  /*8310*/  FMUL.FTZ R91, R2.reuse, R91 ;  /* 0x0000005b025b7220 */ /* 0x040fe40000410000 */
[C---:B------:R-:W-:Y:S01]  /*8320*/  FMUL.FTZ R92, R3.reuse, R92 ;  /* 0x0000005c035c7220 */ /* 0x040fe20000410000 */
[----:B------:R-:W1:Y:S01]  /*8330*/  MUFU.EX2 R240, R240 ;  /* 0x000000f000f07308 */ /* 0x000e620000000800 */
[C---:B------:R-:W-:Y:S03]  /*8340*/  FMUL.FTZ R93, R3.reuse, R93 ;  /* 0x0000005d035d7220 */ /* 0x040fe60000410000 */
[C---:B------:R-:W-:Y:S01]  /*8350*/  HMMA.16816.F32.BF16 R88, R136.reuse, R110, R88 ;  /* 0x0000006e8858723c */ /* 0x040fe20000041858 */
[----:B------:R-:W2:Y:S02]  /*8360*/  LDSM.16.MT88.4 R108, [R197+0x900] ;  /* 0x00090000c56c783b */ /* 0x000ea40000004200 */
[C---:B------:R-:W-:Y:S02]  /*8370*/  FMUL.FTZ R94, R2.reuse, R94 ;  /* 0x0000005e025e7220 */ /* 0x040fe40000410000 */
[C---:B------:R-:W-:Y:S01]  /*8380*/  FMUL.FTZ R95, R2.reuse, R95 ;  /* 0x0000005f025f7220 */ /* 0x040fe20000410000 */
[----:B------:R-:W4:Y:S01]  /*8390*/  MUFU.EX2 R241, R241 ;  /* 0x000000f100f17308 */ /* 0x000f220000000800 */
[C---:B------:R-:W-:Y:S02]  /*83a0*/  FMUL.FTZ R96, R3.reuse, R96 ;  /* 0x0000006003607220 */ /* 0x040fe40000410000 */
[C---:B------:R-:W-:Y:S03]  /*83b0*/  FMUL.FTZ R97, R3.reuse, R97 ;  /* 0x0000006103617220 */ /* 0x040fe60000410000 */
[C---:B---3--:R-:W-:Y:S03]  /*83c0*/  HMMA.16816.F32.BF16 R92, R136.reuse, R104, R92 ;  /* 0x00000068885c723c */ /* 0x048fe6000004185c */
[C---:B------:R-:W-:Y:S02]  /*83d0*/  FMUL.FTZ R98, R2.reuse, R98 ;  /* 0x0000006202627220 */ /* 0x040fe40000410000 */
[C---:B------:R-:W-:Y:S02]  /*83e0*/  FMUL.FTZ R99, R2.reuse, R99 ;  /* 0x0000006302637220 */ /* 0x040fe40000410000 */
[----:B------:R-:W-:Y:S02]  /*83f0*/  FFMA.FTZ R168, R3, R214, R168 ;  /* 0x000000d603a87223 */ /* 0x000fe400000100a8 */
[----:B------:R-:W-:Y:S03]  /*8400*/  FFMA.FTZ R173, R2, R215, R173 ;  /* 0x000000d702ad7223 */ /* 0x000fe600000100ad */
[----:B------:R-:W-:Y:S01]  /*8410*/  HMMA.16816.F32.BF16 R96, R136, R106, R96 ;  /* 0x0000006a8860723c */ /* 0x000fe20000041860 */
[----:B------:R-:W3:Y:S02]  /*8420*/  LDSM.16.MT88.4 R104, [R196+0x2900] ;  /* 0x00290000c468783b */ /* 0x000ee40000004200 */
[----:B------:R-:W-:Y:S02]  /*8430*/  FADD.FTZ R135, R135, R168 ;  /* 0x000000a887877221 */ /* 0x000fe40000010000 */
[----:B------:R-:W-:Y:S02]  /*8440*/  FADD.FTZ R172, R172, R173 ;  /* 0x000000adacac7221 */ /* 0x000fe40000010000 */
[----:B------:R-:W-:Y:S01]  /*8450*/  FADD.FTZ R134, R134, R135 ;  /* 0x0000008786867221 */ /* 0x000fe20000010000 */
[C---:B------:R-:W-:Y:S01]  /*8460*/  HMMA.16816.F32.BF16 R4, R100.reuse, R112, R4 ;  /* 0x000000706404723c */ /* 0x040fe20000041804 */
[----:B------:R-:W-:Y:S04]  /*8470*/  LDSM.16.MT88.4 R136, [R197+0x3100] ;  /* 0x00310000c588783b */ /* 0x000fe80000004200 */
[----:B------:R-:W-:Y:S02]  /*8480*/  FADD.FTZ R3, R171, R172 ;  /* 0x000000acab037221 */ /* 0x000fe40000010000 */
[----:B------:R-:W-:Y:S01]  /*8490*/  FADD.FTZ R169, R169, R134 ;  /* 0x00000086a9a97221 */ /* 0x000fe20000010000 */
[C---:B------:R-:W-:Y:S01]  /*84a0*/  HMMA.16816.F32.BF16 R8, R100.reuse, R114, R8 ;  /* 0x000000726408723c */ /* 0x040fe20000041808 */
[----:B------:R-:W-:Y:S03]  /*84b0*/  LDSM.16.MT88.4 R112, [R198+0x4900] ;  /* 0x00490000c670783b */ /* 0x000fe60000004200 */
[----:B------:R-:W-:Y:S02]  /*84c0*/  FADD.FTZ R3, R170, R3 ;  /* 0x00000003aa037221 */ /* 0x000fe40000010000 */
[----:B------:R-:W-:Y:S02]  /*84d0*/  FADD.FTZ R174, R174, R169 ;  /* 0x000000a9aeae7221 */ /* 0x000fe40000010000 */
[C---:B------:R-:W-:Y:S04]  /*84e0*/  HMMA.16816.F32.BF16 R12, R100.reuse, R116, R12 ;  /* 0x00000074640c723c */ /* 0x040fe8000004180c */
[----:B------:R-:W-:Y:S01]  /*84f0*/  FADD.FTZ R2, R178, R3 ;  /* 0x00000003b2027221 */ /* 0x000fe20000010000 */
[----:B------:R-:W-:Y:S01]  /*8500*/  MOV R3, R0 ;  /* 0x0000000000037202 */ /* 0x000fe20000000f00 */
[----:B------:R-:W-:Y:S02]  /*8510*/  FADD.FTZ R175, R175, R174 ;  /* 0x000000aeafaf7221 */ /* 0x000fe40000010000 */
[C---:B------:R-:W-:Y:S01]  /*8520*/  HMMA.16816.F32.BF16 R16, R100.reuse, R118, R16 ;  /* 0x000000766410723c */ /* 0x040fe20000041810 */
[----:B------:R-:W-:Y:S03]  /*8530*/  LDSM.16.MT88.4 R116, [R197+0x4900] ;  /* 0x00490000c574783b */ /* 0x000fe60000004200 */
[----:B------:R-:W-:Y:S02]  /*8540*/  FADD.FTZ R2, R179, R2 ;  /* 0x00000002b3027221 */ /* 0x000fe40000010000 */
[----:B------:R-:W-:Y:S02]  /*8550*/  FADD.FTZ R176, R176, R175 ;  /* 0x000000afb0b07221 */ /* 0x000fe40000010000 */
[C---:B--2---:R-:W-:Y:S04]  /*8560*/  HMMA.16816.F32.BF16 R20, R100.reuse, R108, R20 ;  /* 0x0000006c6414723c */ /* 0x044fe80000041814 */
[----:B------:R-:W-:Y:S01]  /*8570*/  FADD.FTZ R225, R225, R2 ;  /* 0x00000002e1e17221 */ /* 0x000fe20000010000 */
[----:B------:R-:W-:Y:S01]  /*8580*/  MOV R2, R132 ;  /* 0x0000008400027202 */ /* 0x000fe20000000f00 */
[----:B------:R-:W-:Y:S02]  /*8590*/  FADD.FTZ R176, R177, R176 ;  /* 0x000000b0b1b07221 */ /* 0x000fe40000010000 */
[C---:B------:R-:W-:Y:S01]  /*85a0*/  HMMA.16816.F32.BF16 R24, R100.reuse, R110, R24 ;  /* 0x0000006e6418723c */ /* 0x040fe20000041818 */
[----:B------:R-:W2:Y:S03]  /*85b0*/  LDSM.16.MT88.4 R108, [R203+0x4900] ;  /* 0x00490000cb6c783b */ /* 0x000ea60000004200 */
[----:B------:R-:W-:Y:S04]  /*85c0*/  FADD.FTZ R226, R226, R225 ;  /* 0x000000e1e2e27221 */ /* 0x000fe80000010000 */
        /* <DEDUP_REMOVED lines=20> */
[----:B------:R-:W5:Y:S07]  /*8710*/  LDSM.16.MT88.4 R112, [R197+0x1100] ;  /* 0x00110000c570783b */ /* 0x000f6e0000004200 */
[C---:B------:R-:W-:Y:S08]  /*8720*/  HMMA.16816.F32.BF16 R84, R100.reuse, R116, R84 ;  /* 0x000000746454723c */ /* 0x040ff00000041854 */
[C---:B------:R-:W-:Y:S01]  /*8730*/  HMMA.16816.F32.BF16 R88, R100.reuse, R118, R88 ;  /* 0x000000766458723c */ /* 0x040fe20000041858 */
[----:B------:R-:W1:Y:S07]  /*8740*/  LDSM.16.MT88.4 R116, [R203+0x3100] ;  /* 0x00310000cb74783b */ /* 0x000e6e0000004200 */
[C---:B---3--:R-:W-:Y:S08]  /*8750*/  HMMA.16816.F32.BF16 R92, R100.reuse, R104, R92 ;  /* 0x00000068645c723c */ /* 0x048ff0000004185c */
[----:B------:R-:W-:Y:S01]  /*8760*/  HMMA.16816.F32.BF16 R96, R100, R106, R96 ;  /* 0x0000006a6460723c */ /* 0x000fe20000041860 */
[----:B------:R-:W3:Y:S06]  /*8770*/  LDSM.16.MT88.4 R104, [R196+0x3100] ;  /* 0x00310000c468783b */ /* 0x000eec0000004200 */
[----:B------:R-:W-:Y:S01]  /*8780*/  F2FP.BF16.PACK_AB R100, R228, R227 ;  /* 0x000000e3e464723e */ /* 0x000fe200000010ff */
[----:B------:R-:W-:Y:S01]  /*8790*/  FADD.FTZ R227, R227, R176 ;  /* 0x000000b0e3e37221 */ /* 0x000fe20000010000 */
[----:B------:R-:W-:Y:S03]  /*87a0*/  F2FP.BF16.PACK_AB R102, R230, R229 ;  /* 0x000000e5e666723e */ /* 0x000fe600000010ff */
[----:B------:R-:W-:Y:S01]  /*87b0*/  F2FP.BF16.PACK_AB R101, R232, R231 ;  /* 0x000000e7e865723e */ /* 0x000fe200000010ff */
[----:B------:R-:W-:Y:S01]  /*87c0*/  FADD.FTZ R231, R231, R226 ;  /* 0x000000e2e7e77221 */ /* 0x000fe20000010000 */
[----:B------:R-:W-:Y:S01]  /*87d0*/  F2FP.BF16.PACK_AB R103, R234, R233 ;  /* 0x000000e9ea67723e */ /* 0x000fe200000010ff */
[----:B------:R-:W-:Y:S02]  /*87e0*/  FADD.FTZ R228, R228, R227 ;  /* 0x000000e3e4e47221 */ /* 0x000fe40000010000 */
[----:B------:R-:W-:Y:S02]  /*87f0*/  FADD.FTZ R232, R232, R231 ;  /* 0x000000e7e8e87221 */ /* 0x000fe40000010000 */
[----:B------:R-:W-:Y:S02]  /*8800*/  FADD.FTZ R229, R229, R228 ;  /* 0x000000e4e5e57221 */ /* 0x000fe40000010000 */
[C---:B--2---:R-:W-:Y:S03]  /*8810*/  HMMA.16816.F32.BF16 R4, R100.reuse, R108, R4 ;  /* 0x0000006c6404723c */ /* 0x044fe60000041804 */
[----:B------:R-:W-:Y:S02]  /*8820*/  FADD.FTZ R233, R233, R232 ;  /* 0x000000e8e9e97221 */ /* 0x000fe40000010000 */
[----:B------:R-:W-:Y:S02]  /*8830*/  FADD.FTZ R230, R230, R229 ;  /* 0x000000e5e6e67221 */ /* 0x000fe40000010000 */
[----:B------:R-:W-:Y:S01]  /*8840*/  FADD.FTZ R234, R234, R233 ;  /* 0x000000e9eaea7221 */ /* 0x000fe20000010000 */
[C---:B------:R-:W-:Y:S01]  /*8850*/  HMMA.16816.F32.BF16 R8, R100.reuse, R110, R8 ;  /* 0x0000006e6408723c */ /* 0x040fe20000041808 */
[----:B------:R-:W2:Y:S07]  /*8860*/  LDSM.16.MT88.4 R108, [R203+0x5100] ;  /* 0x00510000cb6c783b */ /* 0x000eae0000004200 */
[C---:B------:R-:W-:Y:S08]  /*8870*/  HMMA.16816.F32.BF16 R12, R100.reuse, R120, R12 ;  /* 0x00000078640c723c */ /* 0x040ff0000004180c */
[C---:B------:R-:W-:Y:S08]  /*8880*/  HMMA.16816.F32.BF16 R16, R100.reuse, R122, R16 ;  /* 0x0000007a6410723c */ /* 0x040ff00000041810 */
[C---:B-----5:R-:W-:Y:S08]  /*8890*/  HMMA.16816.F32.BF16 R20, R100.reuse, R112, R20 ;  /* 0x000000706414723c */ /* 0x060ff00000041814 */
[C---:B------:R-:W-:Y:S01]  /*88a0*/  HMMA.16816.F32.BF16 R24, R100.reuse, R114, R24 ;  /* 0x000000726418723c */ /* 0x040fe20000041818 */
[----:B------:R-:W5:Y:S07]  /*88b0*/  LDSM.16.MT88.4 R112, [R198+0x5100] ;  /* 0x00510000c670783b */ /* 0x000f6e0000004200 */
[C---:B------:R-:W-:Y:S08]  /*88c0*/  HMMA.16816.F32.BF16 R28, R100.reuse, R124, R28 ;  /* 0x0000007c641c723c */ /* 0x040ff0000004181c */
[C---:B------:R-:W-:Y:S01]  /*88d0*/  HMMA.16816.F32.BF16 R32, R100.reuse, R126, R32 ;  /* 0x0000007e6420723c */ /* 0x040fe20000041820 */
[----:B------:R-:W-:Y:S07]  /*88e0*/  LDSM.16.MT88.4 R124, [R203+0x1900] ;  /* 0x00190000cb7c783b */ /* 0x000fee0000004200 */
[C---:B-1----:R-:W-:Y:S08]  /*88f0*/  HMMA.16816.F32.BF16 R36, R100.reuse, R116, R36 ;  /* 0x000000746424723c */ /* 0x042ff00000041824 */
[C---:B------:R-:W-:Y:S01]  /*8900*/  HMMA.16816.F32.BF16 R40, R100.reuse, R118, R40 ;  /* 0x000000766428723c */ /* 0x040fe20000041828 */
[----:B------:R-:W1:Y:S07]  /*8910*/  LDSM.16.MT88.4 R116, [R197+0x5100] ;  /* 0x00510000c574783b */ /* 0x000e6e0000004200 */
        /* <DEDUP_REMOVED lines=9> */
[----:B----4-:R-:W-:Y:S01]  /*89b0*/  F2FP.BF16.PACK_AB R139, R242, R241 ;  /* 0x000000f1f28b723e */ /* 0x010fe200000010ff */
[----:B------:R-:W-:Y:S02]  /*89c0*/  FADD.FTZ R239, R239, R234 ;  /* 0x000000eaefef7221 */ /* 0x000fe40000010000 */
[----:B------:R-:W-:Y:S01]  /*89d0*/  FADD.FTZ R236, R236, R235 ;  /* 0x000000ebecec7221 */ /* 0x000fe20000010000 */
[C---:B------:R-:W-:Y:S01]  /*89e0*/  HMMA.16816.F32.BF16 R64, R100.reuse, R106, R64 ;  /* 0x0000006a6440723c */ /* 0x040fe20000041840 */
[----:B------:R-:W3:Y:S03]  /*89f0*/  LDSM.16.MT88.4 R104, [R196+0x5100] ;  /* 0x00510000c468783b */ /* 0x000ee60000004200 */
[----:B------:R-:W-:Y:S02]  /*8a00*/  FADD.FTZ R240, R240, R239 ;  /* 0x000000eff0f07221 */ /* 0x000fe40000010000 */
[----:B------:R-:W-:Y:S02]  /*8a10*/  FADD.FTZ R237, R237, R236 ;  /* 0x000000eceded7221 */ /* 0x000fe40000010000 */
[C---:B--2---:R-:W-:Y:S04]  /*8a20*/  HMMA.16816.F32.BF16 R68, R100.reuse, R108, R68 ;  /* 0x0000006c6444723c */ /* 0x044fe80000041844 */
[----:B------:R-:W-:Y:S02]  /*8a30*/  FADD.FTZ R215, R241, R240 ;  /* 0x000000f0f1d77221 */ /* 0x000fe40000010000 */
[----:B------:R-:W-:Y:S02]  /*8a40*/  FADD.FTZ R214, R238, R237 ;  /* 0x000000edeed67221 */ /* 0x000fe40000010000 */
[C---:B------:R-:W-:Y:S01]  /*8a50*/  HMMA.16816.F32.BF16 R72, R100.reuse, R110, R72 ;  /* 0x0000006e6448723c */ /* 0x040fe20000041848 */
[----:B------:R-:W2:Y:S03]  /*8a60*/  LDSM.16.MT88.4 R108, [R198+0x1900] ;  /* 0x00190000c66c783b */ /* 0x000ea60000004200 */
[----:B------:R-:W-:Y:S04]  /*8a70*/  FADD.FTZ R215, R242, R215 ;  /* 0x000000d7f2d77221 */ /* 0x000fe80000010000 */
[C---:B-----5:R-:W-:Y:S08]  /*8a80*/  HMMA.16816.F32.BF16 R76, R100.reuse, R112, R76 ;  /* 0x00000070644c723c */ /* 0x060ff0000004184c */
[C---:B------:R-:W-:Y:S08]  /*8a90*/  HMMA.16816.F32.BF16 R80, R100.reuse, R114, R80 ;  /* 0x000000726450723c */ /* 0x040ff00000041850 */
[C---:B-1----:R-:W-:Y:S08]  /*8aa0*/  HMMA.16816.F32.BF16 R84, R100.reuse, R116, R84 ;  /* 0x000000746454723c */ /* 0x042ff00000041854 */
[C---:B------:R-:W-:Y:S08]  /*8ab0*/  HMMA.16816.F32.BF16 R88, R100.reuse, R118, R88 ;  /* 0x000000766458723c */ /* 0x040ff00000041858 */
[C---:B---3--:R-:W-:Y:S08]  /*8ac0*/  HMMA.16816.F32.BF16 R92, R100.reuse, R104, R92 ;  /* 0x00000068645c723c */ /* 0x048ff0000004185c */
[----:B------:R-:W-:Y:S08]  /*8ad0*/  HMMA.16816.F32.BF16 R96, R100, R106, R96 ;  /* 0x0000006a6460723c */ /* 0x000ff00000041860 */
[C---:B------:R-:W-:Y:S01]  /*8ae0*/  HMMA.16816.F32.BF16 R128, R136.reuse, R124, R4 ;  /* 0x0000007c8880723c */ /* 0x040fe20000041804 */
[----:B------:R-:W1:Y:S07]  /*8af0*/  LDSM.16.MT88.4 R4, [R198+0x5900] ;  /* 0x00590000c604783b */ /* 0x000e6e0000004200 */
[C---:B------:R-:W-:Y:S01]  /*8b00*/  HMMA.16816.F32.BF16 R124, R136.reuse, R126, R8 ;  /* 0x0000007e887c723c */ /* 0x040fe20000041808 */
[----:B------:R-:W3:Y:S07]  /*8b10*/  LDSM.16.MT88.4 R8, [R197+0x5900] ;  /* 0x00590000c508783b */ /* 0x000eee0000004200 */
[C---:B--2---:R-:W-:Y:S01]  /*8b20*/  HMMA.16816.F32.BF16 R120, R136.reuse, R108, R12 ;  /* 0x0000006c8878723c */ /* 0x044fe2000004180c */
[----:B------:R-:W2:Y:S07]  /*8b30*/  LDSM.16.MT88.4 R12, [R196+0x5900] ;  /* 0x00590000c40c783b */ /* 0x000eae0000004200 */
        /* <DEDUP_REMOVED lines=15> */
[C---:B-1----:R-:W-:Y:S08]  /*8c30*/  HMMA.16816.F32.BF16 R76, R136.reuse, R4, R76 ;  /* 0x00000004884c723c */ /* 0x042ff0000004184c */
[C---:B------:R-:W-:Y:S08]  /*8c40*/  HMMA.16816.F32.BF16 R80, R136.reuse, R6, R80 ;  /* 0x000000068850723c */ /* 0x040ff00000041850 */
[C---:B---3--:R-:W-:Y:S08]  /*8c50*/  HMMA.16816.F32.BF16 R84, R136.reuse, R8, R84 ;  /* 0x000000088854723c */ /* 0x048ff00000041854 */
[C---:B------:R-:W-:Y:S08]  /*8c60*/  HMMA.16816.F32.BF16 R88, R136.reuse, R10, R88 ;  /* 0x0000000a8858723c */ /* 0x040ff00000041858 */
[C---:B--2---:R-:W-:Y:S08]  /*8c70*/  HMMA.16816.F32.BF16 R92, R136.reuse, R12, R92 ;  /* 0x0000000c885c723c */ /* 0x044ff0000004185c */
[----:B------:R-:W-:Y:S01]  /*8c80*/  HMMA.16816.F32.BF16 R96, R136, R14, R96 ;  /* 0x0000000e8860723c */ /* 0x000fe20000041860 */
[----:B------:R-:W-:-:S07]  /*8c90*/  @P0 BRA `(.L_x_191) ;  /* 0xffffc4e000000947 */ /* 0x000fce000383ffff */
.L_x_180:
[----:B------:R-:W1:Y:S01]  /*8ca0*/  S2UR UR24, SR_CTAID.X ;  /* 0x00000000001879c3 */ /* 0x000e620000002500 */
[----:B------:R-:W-:Y:S01]  /*8cb0*/  ULDC UR25, c[0x0][0x168] ;  /* 0x00005a0000197ab9 */ /* 0x000fe20000000800 */
[----:B------:R-:W-:Y:S01]  /*8cc0*/  PLOP3.LUT P0, PT, PT, PT, UP1, 0x40, 0x0 ;  /* 0x000000000000781c */ /* 0x000fe20003f0e818 */
[----:B------:R-:W-:-:S02]  /*8cd0*/  ULDC.64 UR4, c[0x0][0x2c8] ;  /* 0x0000b20000047ab9 */ /* 0x000fc40000000a00 */
[----:B------:R-:W-:Y:S02]  /*8ce0*/  UIADD3 UR25, -UR25, 0x1, URZ ;  /* 0x0000000119197890 */ /* 0x000fe4000fffe13f */
[----:B-1----:R-:W-:-:S04]  /*8cf0*/  ULEA UR24, UR24, 0x7f, 0x7 ;  /* 0x0000007f18187891 */ /* 0x002fc8000f8e383f */
[----:B------:R-:W-:-:S03]  /*8d00*/  UIMAD.WIDE.U32 UR26, UR24, UR4, URZ ;  /* 0x00000004181a72a5 */ /* 0x000fc6000f8e003f */
[----:B------:R-:W-:Y:S02]  /*8d10*/  ULDC UR4, c[0x0][0x1d0] ;  /* 0x0000740000047ab9 */ /* 0x000fe40000000800 */
[----:B------:R-:W-:Y:S02]  /*8d20*/  UIMAD UR4, UR20, UR4, UR25 ;  /* 0x00000004140472a4 */ /* 0x000fe4000f8e0219 */
[----:B------:R-:W-:Y:S02]  /*8d30*/  @UP2 USHF.R.U32.HI UR24, URZ, UR5, UR27 ;  /* 0x000000053f182299 */ /* 0x000fe4000801161b */
[----:B------:R-:W-:Y:S02]  /*8d40*/  ULDC UR20, c[0x0][0x324] ;  /* 0x0000c90000147ab9 */ /* 0x000fe40000000800 */
[----:B------:R-:W-:-:S04]  /*8d50*/  UIADD3 UR24, UR4, UR24, URZ ;  /* 0x0000001804187290 */ /* 0x000fc8000fffe03f */
[----:B------:R-:W-:Y:S01]  /*8d60*/  UIADD3 UR20, UR24, -UR20, URZ ;  /* 0x8000001418147290 */ /* 0x000fe2000fffe03f */
[----:B------:R-:W-:Y:S05]  /*8d70*/  @P0 BRA `(.L_x_192) ;  /* 0x0000016000000947 */ /* 0x000fea0003800000 */
[----:B------:R-:W-:-:S06]  /*8d80*/  UISETP.GT.AND UP0, UPT, UR24, -0x1, UPT ;  /* 0xffffffff1800788c */ /* 0x000fcc000bf04270 */
[----:B------:R-:W-:-:S13]  /*8d90*/  PLOP3.LUT P0, PT, PT, PT, UP0, 0x80, 0x0 ;  /* 0x000000000000781c */ /* 0x000fda0003f0f008 */
[----:B------:R-:W-:Y:S05]  /*8da0*/  @P0 BRA `(.L_x_193) ;  /* 0x0000009000000947 */ /* 0x000fea0003800000 */
[----:B------:R-:W-:Y:S02]  /*8db0*/  ULDC UR4, c[0x0][0x32c] ;  /* 0x0000cb0000047ab9 */ /* 0x000fe40000000800 */
[----:B------:R-:W-:Y:S02]  /*8dc0*/  UISETP.NE.AND UP0, UPT, UR4, 0x1, UPT ;  /* 0x000000010400788c */ /* 0x000fe4000bf05270 */
[----:B------:R-:W-:Y:S02]  /*8dd0*/  ULOP3.LUT UR24, URZ, UR24, URZ, 0x33, !UPT ;  /* 0x000000183f187292 */ /* 0x000fe4000f8e333f */
[----:B------:R-:W-:Y:S02]  /*8de0*/  ULDC.64 UR4, c[0x0][0x330] ;  /* 0x0000cc0000047ab9 */ /* 0x000fe40000000a00 */
[----:B------:R-:W-:-:S07]  /*8df0*/  UIMAD.WIDE.U32 UR26, UR24, UR4, URZ ;  /* 0x00000004181a72a5 */ /* 0x000fce000f8e003f */
[----:B------:R-:W-:Y:S02]  /*8e00*/  @UP0 UMOV UR25, UR27 ;  /* 0x0000001b00190c82 */ /* 0x000fe40008000000 */
[----:B------:R-:W-:-:S04]  /*8e10*/  @UP0 USHF.R.U32.HI UR24, URZ, UR5, UR25 ;  /* 0x000000053f180299 */ /* 0x000fc80008011619 */
[----:B------:R-:W-:Y:S01]  /*8e20*/  ULOP3.LUT UR24, URZ, UR24, URZ, 0x33, !UPT ;  /* 0x000000183f187292 */ /* 0x000fe2000f8e333f */
[----:B------:R-:W-:Y:S05]  /*8e30*/  BRA `(.L_x_194) ;  /* 0x0000006000007947 */ /* 0x000fea0003800000 */
.L_x_193:
[----:B------:R-:W-:Y:S02]  /*8e40*/  ULDC UR4, c[0x0][0x32c] ;  /* 0x0000cb0000047ab9 */ /* 0x000fe40000000800 */
[----:B------:R-:W-:-:S03]  /*8e50*/  UISETP.NE.AND UP0, UPT, UR4, 0x1, UPT ;  /* 0x000000010400788c */ /* 0x000fc6000bf05270 */
[----:B------:R-:W-:Y:S02]  /*8e60*/  ULDC.64 UR4, c[0x0][0x330] ;  /* 0x0000cc0000047ab9 */ /* 0x000fe40000000a00 */
[----:B------:R-:W-:-:S07]  /*8e70*/  UIMAD.WIDE.U32 UR26, UR24, UR4, URZ ;  /* 0x00000004181a72a5 */ /* 0x000fce000f8e003f */
[----:B------:R-:W-:Y:S02]  /*8e80*/  @UP0 UMOV UR25, UR27 ;  /* 0x0000001b00190c82 */ /* 0x000fe40008000000 */
[----:B------:R-:W-:Y:S02]  /*8e90*/  @UP0 USHF.R.U32.HI UR24, URZ, UR5, UR25 ;  /* 0x000000053f180299 */ /* 0x000fe40008011619 */
.L_x_194:
[----:B------:R-:W-:Y:S02]  /*8ea0*/  ULDC UR4, c[0x0][0x32c] ;  /* 0x0000cb0000047ab9 */ /* 0x000fe40000000800 */
[----:B------:R-:W-:-:S04]  /*8eb0*/  UIMAD UR4, UR24, UR4, URZ ;  /* 0x00000004180472a4 */ /* 0x000fc8000f8e023f */
[----:B------:R-:W-:-:S04]  /*8ec0*/  UISETP.LT.AND UP0, UPT, UR20, UR4, UPT ;  /* 0x000000041400728c */ /* 0x000fc8000bf01270 */
[----:B------:R-:W-:-:S04]  /*8ed0*/  USEL UR20, UR20, UR4, !UP0 ;  /* 0x0000000414147287 */ /* 0x000fc8000c000000 */
.L_x_192:
[----:B------:R-:W-:-:S04]  /*8ee0*/  UIADD3 UR20, UR20, 0x3f, URZ ;  /* 0x0000003f14147890 */ /* 0x000fc8000fffe03f */
        /* <DEDUP_REMOVED lines=8> */
[----:B------:R-:W-:Y:S01]  /*8f70*/  SHF.R.S32.HI R5, RZ, 0x1f, R218 ;  /* 0x0000001fff057819 */ /* 0x000fe200000114da */
[----:B------:R-:W-:Y:S01]  /*8f80*/  IMAD.MOV.U32 R135, RZ, RZ, R132 ;  /* 0x000000ffff877224 */ /* 0x000fe200078e0084 */
[C---:B------:R-:W-:Y:S01]  /*8f90*/  SHF.L.U64.HI R226, R217.reuse, 0x1, R220 ;  /* 0x00000001d9e27819 */ /* 0x040fe200000102dc */
[----:B------:R-:W-:Y:S01]  /*8fa0*/  IMAD.MOV.U32 R3, RZ, RZ, R0 ;  /* 0x000000ffff037224 */ /* 0x000fe200078e0000 */
[----:B------:R-:W-:Y:S01]  /*8fb0*/  SEL R224, RZ, 0x10, P5 ;  /* 0x00000010ffe07807 */ /* 0x000fe20002800000 */
[----:B------:R-:W-:Y:S01]  /*8fc0*/  IMAD.SHL.U32 R227, R218, 0x2, RZ ;  /* 0x00000002dae37824 */ /* 0x000fe200078e00ff */
[----:B------:R-:W-:Y:S01]  /*8fd0*/  SHF.L.U64.HI R223, R216, 0x1, R219 ;  /* 0x00000001d8df7819 */ /* 0x000fe200000102db */
[----:B------:R-:W-:Y:S01]  /*8fe0*/  IMAD.SHL.U32 R225, R217, 0x2, RZ ;  /* 0x00000002d9e17824 */ /* 0x000fe200078e00ff */
[----:B------:R-:W-:Y:S01]  /*8ff0*/  SHF.L.U64.HI R228, R218, 0x1, R5 ;  /* 0x00000001dae47819 */ /* 0x000fe20000010205 */
[----:B------:R-:W-:Y:S02]  /*9000*/  IMAD.SHL.U32 R222, R216, 0x2, RZ ;  /* 0x00000002d8de7824 */ /* 0x000fe400078e00ff */
.L_x_198:
        /* <DEDUP_REMOVED lines=56> */
.L_x_196:
        /* <DEDUP_REMOVED lines=14> */
[C---:B------:R-:W-:Y:S01]  /*9470*/  HMMA.16816.F32.BF16 R28, R136.reuse, R32, RZ ;  /* 0x00000020881c723c */ /* 0x040fe200000418ff */
[----:B------:R-:W-:Y:S07]  /*9480*/  LDSM.16.M88.4 R180, [R192] ;  /* 0x00000000c0b4783b */ /* 0x000fee0000000200 */
[----:B------:R-:W-:Y:S01]  /*9490*/  HMMA.16816.F32.BF16 R32, R136, R34, RZ ;  /* 0x000000228820723c */ /* 0x000fe200000418ff */
[----:B------:R-:W1:Y:S07]  /*94a0*/  LDSM.16.M88.4 R136, [R200+0x6900] ;  /* 0x00690000c888783b */ /* 0x000e6e0000000200 */
[C---:B------:R-:W-:Y:S08]  /*94b0*/  HMMA.16816.F32.BF16 R4, R144.reuse, R148, R4 ;  /* 0x000000949004723c */ /* 0x040ff00000041804 */
        /* <DEDUP_REMOVED lines=10> */
[----:B------:R-:W3:Y:S07]  /*9560*/  LDSM.16.M88.4 R144, [R192+0x800] ;  /* 0x00080000c090783b */ /* 0x000eee0000000200 */
[C---:B--2---:R-:W-:Y:S01]  /*9570*/  HMMA.16816.F32.BF16 R4, R164.reuse, R168, R4 ;  /* 0x000000a8a404723c */ /* 0x044fe20000041804 */
        /* <DEDUP_REMOVED lines=8> */
[----:B------:R-:W4:Y:S07]  /*9600*/  LDSM.16.M88.4 R140, [R205+0x9100] ;  /* 0x00910000cd8c783b */ /* 0x000f2e0000000200 */
[C---:B------:R-:W-:Y:S08]  /*9610*/  HMMA.16816.F32.BF16 R28, R164.reuse, R172, R28 ;  /* 0x000000aca41c723c */ /* 0x040ff0000004181c */
[----:B------:R-:W-:Y:S01]  /*9620*/  HMMA.16816.F32.BF16 R32, R164, R174, R32 ;  /* 0x000000aea420723c */ /* 0x000fe20000041820 */
[----:B------:R-:W5:Y:S07]  /*9630*/  LDSM.16.M88.4 R164, [R205+0x9900] ;  /* 0x00990000cda4783b */ /* 0x000f6e0000000200 */
[C---:B------:R-:W-:Y:S01]  /*9640*/  HMMA.16816.F32.BF16 R4, R176.reuse, R180, R4 ;  /* 0x000000b4b004723c */ /* 0x040fe20000041804 */
[----:B------:R-:W1:Y:S07]  /*9650*/  LDSM.16.M88.4 R172, [R191] ;  /* 0x00000000bfac783b */ /* 0x000e6e0000000200 */
[C---:B------:R-:W-:Y:S01]  /*9660*/  HMMA.16816.F32.BF16 R8, R176.reuse, R182, R8 ;  /* 0x000000b6b008723c */ /* 0x040fe20000041808 */
[----:B------:R-:W-:Y:S07]  /*9670*/  LDSM.16.M88.4 R180, [R200+0x8100] ;  /* 0x00810000c8b4783b */ /* 0x000fee0000000200 */
[C---:B---3--:R-:W-:Y:S08]  /*9680*/  HMMA.16816.F32.BF16 R12, R176.reuse, R144, R12 ;  /* 0x00000090b00c723c */ /* 0x048ff0000004180c */
[C---:B------:R-:W-:Y:S01]  /*9690*/  HMMA.16816.F32.BF16 R16, R176.reuse, R146, R16 ;  /* 0x00000092b010723c */ /* 0x040fe20000041810 */
[----:B------:R-:W3:Y:S07]  /*96a0*/  LDSM.16.M88.4 R144, [R190] ;  /* 0x00000000be90783b */ /* 0x000eee0000000200 */
        /* <DEDUP_REMOVED lines=13> */
[C---:B----4-:R-:W-:Y:S08]  /*9780*/  HMMA.16816.F32.BF16 R20, R156.reuse, R140, R20 ;  /* 0x0000008c9c14723c */ /* 0x050ff00000041814 */
[C---:B------:R-:W-:Y:S01]  /*9790*/  HMMA.16816.F32.BF16 R24, R156.reuse, R142, R24 ;  /* 0x0000008e9c18723c */ /* 0x040fe20000041818 */
[----:B------:R-:W4:Y:S07]  /*97a0*/  LDSM.16.M88.4 R140, [R200+0x9100] ;  /* 0x00910000c88c783b */ /* 0x000f2e0000000200 */
[C---:B-----5:R-:W-:Y:S08]  /*97b0*/  HMMA.16816.F32.BF16 R28, R156.reuse, R164, R28 ;  /* 0x000000a49c1c723c */ /* 0x060ff0000004181c */
[----:B------:R-:W-:Y:S01]  /*97c0*/  HMMA.16816.F32.BF16 R32, R156, R166, R32 ;  /* 0x000000a69c20723c */ /* 0x000fe20000041820 */
[----:B------:R-:W5:Y:S07]  /*97d0*/  LDSM.16.M88.4 R156, [R200+0x9900] ;  /* 0x00990000c89c783b */ /* 0x000f6e0000000200 */
        /* <DEDUP_REMOVED lines=54> */
[C---:B------:R-:W-:Y:S08]  /*9b40*/  HMMA.16816.F32.BF16 R8, R176.reuse, R182, R8 ;  /* 0x000000b6b008723c */ /* 0x040ff00000041808 */
[C---:B---3--:R-:W-:Y:S08]  /*9b50*/  HMMA.16816.F32.BF16 R12, R176.reuse, R144, R12 ;  /* 0x00000090b00c723c */ /* 0x048ff0000004180c */
        /* <DEDUP_REMOVED lines=10> */
[C---:B----4-:R-:W-:Y:S08]  /*9c00*/  HMMA.16816.F32.BF16 R20, R160.reuse, R140, R20 ;  /* 0x0000008ca014723c */ /* 0x050ff00000041814 */
        /* <DEDUP_REMOVED lines=22> */
[----:B------:R-:W3:Y:S01]  /*9d70*/  MUFU.TANH R179, R10 ;  /* 0x0000000a00b37308 */ /* 0x000ee20000002400 */
        /* <DEDUP_REMOVED lines=17> */
[----:B----4-:R-:W4:Y:S01]  /*9e90*/  LDSM.16.M88.4 R8, [R192+0x5800] ;  /* 0x00580000c008783b */ /* 0x010f220000000200 */
[----:B------:R-:W-:Y:S08]  /*9ea0*/  DEPBAR.LE SB0, 0x0 ;  /* 0x000080000000791a */ /* 0x000ff00000000000 */
[----:B------:R-:W1:Y:S01]  /*9eb0*/  MUFU.TANH R175, R175 ;  /* 0x000000af00af7308 */ /* 0x000e620000002400 */
[----:B------:R-:W-:Y:S09]  /*9ec0*/  BAR.SYNC.DEFER_BLOCKING 0x0 ;  /* 0x0000000000007b1d */ /* 0x000ff20000010000 */
[----:B------:R-:W1:Y:S10]  /*9ed0*/  MUFU.TANH R178, R178 ;  /* 0x000000b200b27308 */ /* 0x000e740000002400 */
[----:B------:R-:W1:Y:S10]  /*9ee0*/  MUFU.TANH R166, R166 ;  /* 0x000000a600a67308 */ /* 0x000e740000002400 */
[----:B------:R1:W1:Y:S01]  /*9ef0*/  MUFU.TANH R164, R13 ;  /* 0x0000000d00a47308 */ /* 0x0002620000002400 */
[C---:B----4-:R-:W-:Y:S09]  /*9f00*/  HMMA.16816.F32.BF16 R28, R168.reuse, R8, R28 ;  /* 0x00000008a81c723c */ /* 0x050ff2000004181c */
        /* <DEDUP_REMOVED lines=30> */
[----:B------:R4:W1:Y:S01]  /*a0f0*/  MUFU.TANH R133, R35 ;  /* 0x0000002300857308 */ /* 0x0008620000002400 */
[----:B------:R-:W-:-:S05]  /*a100*/  @P0 BRA `(.L_x_197) ;  /* 0x0000037000000947 */ /* 0x000fca0003800000 */
[----:B--23--:R-:W-:Y:S01]  /*a110*/  IADD3 R10, -R224, 0x10, RZ ;  /* 0x00000010e00a7810 */ /* 0x00cfe20007ffe1ff */
[----:B------:R-:W-:Y:S01]  /*a120*/  ULEA UR5, UR21, UR13, 0x6 ;  /* 0x0000000d15057291 */ /* 0x000fe2000f8e303f */
[----:B------:R-:W-:Y:S02]  /*a130*/  IMAD.MOV.U32 R207, RZ, RZ, RZ ;  /* 0x000000ffffcf7224 */ /* 0x000fe400078e00ff */
[----:B------:R-:W-:Y:S03]  /*a140*/  LOP3.LUT R10, R10, 0xf, RZ, 0xc0, !PT ;  /* 0x0000000f0a0a7812 */ /* 0x000fe600078ec0ff */
        /* <DEDUP_REMOVED lines=10> */
[----:B------:R-:W2:Y:S01]  /*a1f0*/  @!P1 LDG.E R207, [R4.64] ;  /* 0x0000001604cf9981 */ /* 0x000ea2000c1e1900 */
[----:B------:R-:W-:Y:S04]  /*a200*/  IMAD R208, R7, c[0x0][0x2b8], R208 ;  /* 0x0000ae0007d07a24 */ /* 0x000fe800078e02d0 */
[C---:B------:R-:W-:Y:S01]  /*a210*/  IMAD.WIDE.U32 R8, R208.reuse, c[0x0][0x1e0], RZ ;  /* 0x00007800d0087a25 */ /* 0x040fe200078e00ff */
[----:B------:R-:W-:Y:S05]  /*a220*/  SHF.R.S32.HI R7, RZ, 0x1f, R208 ;  /* 0x0000001fff077819 */ /* 0x000fea00000114d0 */
[----:B------:R-:W-:Y:S04]  /*a230*/  IMAD R7, R7, c[0x0][0x1e0], RZ ;  /* 0x0000780007077a24 */ /* 0x000fe800078e02ff */
[----:B------:R-:W-:Y:S04]  /*a240*/  IMAD R7, R208, c[0x0][0x1e4], R7 ;  /* 0x00007900d0077a24 */ /* 0x000fe800078e0207 */
[----:B------:R-:W-:Y:S01]  /*a250*/  IMAD.IADD R9, R9, 0x1, R7 ;  /* 0x0000000109097824 */ /* 0x000fe200078e0207 */
[----:B--2---:R-:W-:Y:S03]  /*a260*/  SHF.R.S32.HI R0, RZ, 0x1f, R207 ;  /* 0x0000001fff007819 */ /* 0x004fe600000114cf */
[C---:B------:R-:W-:Y:S04]  /*a270*/  IMAD.WIDE.U32 R8, R207.reuse, c[0x0][0x1f0], R8 ;  /* 0x00007c00cf087a25 */ /* 0x040fe800078e0008 */
[----:B------:R-:W-:Y:S01]  /*a280*/  IMAD R0, R0, c[0x0][0x1f0], RZ ;  /* 0x00007c0000007a24 */ /* 0x000fe200078e02ff */
[----:B------:R-:W-:Y:S03]  /*a290*/  IADD3 R5, P0, R8, UR18, RZ ;  /* 0x0000001208057c10 */ /* 0x000fe6000ff1e0ff */
[----:B------:R-:W-:Y:S05]  /*a2a0*/  IMAD R0, R207, c[0x0][0x1f4], R0 ;  /* 0x00007d00cf007a24 */ /* 0x000fea00078e0200 */
[----:B------:R-:W-:Y:S02]  /*a2b0*/  IADD3.X R0, R9, UR8, R0, P0, !PT ;  /* 0x0000000809007c10 */ /* 0x000fe400087fe400 */
[----:B------:R-:W-:Y:S02]  /*a2c0*/  LEA R6, P0, R5, c[0x0][0x1c8], 0x1 ;  /* 0x0000720005067a11 */ /* 0x000fe400078008ff */
[----:B------:R-:W-:Y:S02]  /*a2d0*/  IADD3 R9, -R221, 0x10, RZ ;  /* 0x00000010dd097810 */ /* 0x000fe40007ffe1ff */
[----:B------:R-:W-:Y:S01]  /*a2e0*/  LEA.HI.X R4, R5, c[0x0][0x1cc], R0, 0x1, P0 ;  /* 0x0000730005047a11 */ /* 0x000fe200000f0c00 */
[----:B------:R-:W-:Y:S01]  /*a2f0*/  SHFL.IDX PT, R2, R6, RZ, 0x181f ;  /* 0x00181fff06027589 */ /* 0x000fe200000e0000 */
[----:B------:R-:W-:Y:S03]  /*a300*/  LOP3.LUT R9, R9, 0xf, RZ, 0xc0, !PT ;  /* 0x0000000f09097812 */ /* 0x000fe600078ec0ff */
[----:B------:R-:W2:Y:S04]  /*a310*/  SHFL.IDX PT, R0, R6, 0x1, 0x181f ;  /* 0x00381f0006007f89 */ /* 0x000ea800000e0000 */
[----:B------:R-:W3:Y:S04]  /*a320*/  SHFL.IDX PT, R5, R4, 0x1, 0x181f ;  /* 0x00381f0004057f89 */ /* 0x000ee800000e0000 */
[----:B------:R-:W5:Y:S01]  /*a330*/  SHFL.IDX PT, R7, R4, RZ, 0x181f ;  /* 0x00181fff04077589 */ /* 0x000f6200000e0000 */
[-C--:B--2---:R-:W-:Y:S04]  /*a340*/  IADD3 R10, P2, P0, R10, R0.reuse, R225 ;  /* 0x000000000a0a7210 */ /* 0x084fe8000785e0e1 */
[-C--:B---3--:R-:W-:Y:S02]  /*a350*/  IADD3.X R11, RZ, R5.reuse, R226, P2, P0 ;  /* 0x00000005ff0b7210 */ /* 0x088fe400017e04e2 */
[----:B------:R-:W-:Y:S04]  /*a360*/  IADD3 R8, P2, P0, R9, R0, R222 ;  /* 0x0000000009087210 */ /* 0x000fe8000785e0de */
[--C-:B------:R-:W-:Y:S02]  /*a370*/  IADD3.X R9, RZ, R5, R223.reuse, P2, P0 ;  /* 0x00000005ff097210 */ /* 0x100fe400017e04df */
[C---:B----4-:R-:W-:Y:S02]  /*a380*/  IADD3 R14, P2, R2.reuse, R227, RZ ;  /* 0x000000e3020e7210 */ /* 0x050fe40007f5e0ff */
[C---:B------:R-:W-:Y:S03]  /*a390*/  IADD3 R12, P0, R2.reuse, R225, RZ ;  /* 0x000000e1020c7210 */ /* 0x040fe60007f1e0ff */
[C---:B-----5:R-:W-:Y:S01]  /*a3a0*/  IMAD.X R15, R7.reuse, 0x1, R228, P2 ;  /* 0x00000001070f7824 */ /* 0x060fe200010e06e4 */
[----:B------:R-:W-:Y:S01]  /*a3b0*/  IADD3 R6, P2, R2, R222, RZ ;  /* 0x000000de02067210 */ /* 0x000fe20007f5e0ff */
[C---:B-1----:R-:W-:Y:S01]  /*a3c0*/  IMAD.X R13, R7.reuse, 0x1, R226, P0 ;  /* 0x00000001070d7824 */ /* 0x042fe200000e06e2 */
        /* <DEDUP_REMOVED lines=11> */
.L_x_197:
[----:B-123--:R-:W-:Y:S01]  /*a480*/  FMNMX.FTZ R5, R172, R3, !PT ;  /* 0x00000003ac057209 */ /* 0x00efe20007810000 */
[----:B----4-:R-:W-:Y:S01]  /*a490*/  LDSM.16.MT88.4 R12, [R203+0x100] ;  /* 0x00010000cb0c783b */ /* 0x010fe20000004200 */
[----:B------:R-:W-:Y:S01]  /*a4a0*/  FMNMX.FTZ R2, R176, R135, !PT ;  /* 0x00000087b0027209 */ /* 0x000fe20007810000 */
[----:B------:R-:W-:Y:S01]  /*a4b0*/  UISETP.GT.AND UP0, UPT, UR21, UR4, UPT ;  /* 0x000000041500728c */ /* 0x000fe2000bf04270 */
[----:B------:R-:W-:Y:S01]  /*a4c0*/  FMNMX.FTZ R5, R144, R5, !PT ;  /* 0x0000000590057209 */ /* 0x000fe20007810000 */
[----:B------:R-:W-:Y:S01]  /*a4d0*/  UIADD3 UR21, UR21, -0x1, URZ ;  /* 0xffffffff15157890 */ /* 0x000fe2000fffe03f */
        /* <DEDUP_REMOVED lines=22> */
[----:B------:R-:W0:Y:S01]  /*a640*/  LDGDEPBAR ;  /* 0x00000000000079af */ /* 0x000e220000000000 */
[----:B------:R-:W-:Y:S02]  /*a650*/  FMNMX.FTZ R2, R155, R2, !PT ;  /* 0x000000029b027209 */ /* 0x000fe40007810000 */
[----:B------:R-:W-:Y:S02]  /*a660*/  FMNMX.FTZ R5, R152, R5, !PT ;  /* 0x0000000598057209 */ /* 0x000fe40007810000 */
[----:B------:R-:W-:Y:S02]  /*a670*/  FMNMX.FTZ R2, R153, R2, !PT ;  /* 0x0000000299027209 */ /* 0x000fe40007810000 */
[----:B------:R-:W-:Y:S02]  /*a680*/  FMNMX.FTZ R5, R148, R5, !PT ;  /* 0x0000000594057209 */ /* 0x000fe40007810000 */
[----:B------:R-:W-:Y:S02]  /*a690*/  FMNMX.FTZ R2, R149, R2, !PT ;  /* 0x0000000295027209 */ /* 0x000fe40007810000 */
[----:B------:R-:W-:Y:S02]  /*a6a0*/  FMNMX.FTZ R5, R150, R5, !PT ;  /* 0x0000000596057209 */ /* 0x000fe40007810000 */
[----:B------:R-:W-:Y:S02]  /*a6b0*/  FMNMX.FTZ R9, R147, R2, !PT ;  /* 0x0000000293097209 */ /* 0x000fe40007810000 */
[----:B------:R-:W-:Y:S02]  /*a6c0*/  FMNMX.FTZ R0, R146, R5, !PT ;  /* 0x0000000592007209 */ /* 0x000fe40007810000 */
[----:B------:R-:W-:Y:S02]  /*a6d0*/  PLOP3.LUT P0, PT, PT, PT, UP0, 0x80, 0x0 ;  /* 0x000000000000781c */ /* 0x000fe40003f0f008 */
[----:B------:R-:W-:Y:S02]  /*a6e0*/  FMNMX.FTZ R4, R145, R0, !PT ;  /* 0x0000000091047209 */ /* 0x000fe40007810000 */
[----:B------:R-:W-:Y:S03]  /*a6f0*/  FMNMX.FTZ R0, R134, R9, !PT ;  /* 0x0000000986007209 */ /* 0x000fe60007810000 */
[----:B------:R-:W-:Y:S01]  /*a700*/  SHFL.BFLY PT, R9, R4, 0x2, 0x1f ;  /* 0x0c401f0004097f89 */ /* 0x000fe200000e0000 */
[----:B------:R-:W-:Y:S07]  /*a710*/  FMNMX.FTZ R7, R133, R0, !PT ;  /* 0x0000000085077209 */ /* 0x000fee0007810000 */
[----:B------:R-:W1:Y:S02]  /*a720*/  SHFL.BFLY PT, R0, R7, 0x2, 0x1f ;  /* 0x0c401f0007007f89 */ /* 0x000e6400000e0000 */
[----:B-1----:R-:W-:Y:S02]  /*a730*/  FMNMX.FTZ R5, R7, R0, !PT ;  /* 0x0000000007057209 */ /* 0x002fe40007810000 */
[----:B------:R-:W-:Y:S04]  /*a740*/  FMNMX.FTZ R11, R4, R9, !PT ;  /* 0x00000009040b7209 */ /* 0x000fe80007810000 */
[----:B------:R-:W1:Y:S08]  /*a750*/  SHFL.BFLY PT, R132, R5, 0x1, 0x1f ;  /* 0x0c201f0005847f89 */ /* 0x000e7000000e0000 */
[----:B------:R-:W2:Y:S01]  /*a760*/  SHFL.BFLY PT, R2, R11, 0x1, 0x1f ;  /* 0x0c201f000b027f89 */ /* 0x000ea200000e0000 */
[----:B-1----:R-:W-:Y:S02]  /*a770*/  FMNMX.FTZ R132, R5, R132, !PT ;  /* 0x0000008405847209 */ /* 0x002fe40007810000 */
[----:B--2---:R-:W-:Y:S05]  /*a780*/  FMNMX.FTZ R0, R11, R2, !PT ;  /* 0x000000020b007209 */ /* 0x004fea0007810000 */
[C---:B------:R-:W-:Y:S02]  /*a790*/  FMUL.FTZ R151, R0.reuse, c[0x0][0x2d0] ;  /* 0x0000b40000977a20 */ /* 0x040fe40000410000 */
[----:B------:R-:W-:Y:S02]  /*a7a0*/  FADD.FTZ R2, -R0, R3 ;  /* 0x0000000300027221 */ /* 0x000fe40000010100 */
[----:B------:R-:W-:Y:S02]  /*a7b0*/  FFMA.FTZ R173, R144, c[0x0][0x2d0], -R151 ;  /* 0x0000b40090ad7a23 */ /* 0x000fe40000010897 */
[----:B------:R-:W-:Y:S02]  /*a7c0*/  FMUL.FTZ R144, R132, c[0x0][0x2d0] ;  /* 0x0000b40084907a20 */ /* 0x000fe40000410000 */
[----:B------:R-:W-:Y:S02]  /*a7d0*/  FMUL.FTZ R3, R2, c[0x0][0x2d0] ;  /* 0x0000b40002037a20 */ /* 0x000fe40000410000 */
[----:B------:R-:W-:Y:S01]  /*a7e0*/  FADD.FTZ R2, -R132, R135 ;  /* 0x0000008784027221 */ /* 0x000fe20000010100 */
[----:B------:R-:W-:Y:S01]  /*a7f0*/  MUFU.EX2 R173, R173 ;  /* 0x000000ad00ad7308 */ /* 0x000fe20000000800 */
[--C-:B------:R-:W-:Y:S02]  /*a800*/  FFMA.FTZ R174, R172, c[0x0][0x2d0], -R151.reuse ;  /* 0x0000b400acae7a23 */ /* 0x100fe40000010897 */
[--C-:B------:R-:W-:Y:S02]  /*a810*/  FFMA.FTZ R172, R178, c[0x0][0x2d0], -R151.reuse ;  /* 0x0000b400b2ac7a23 */ /* 0x100fe40000010897 */
[--C-:B------:R-:W-:Y:S02]  /*a820*/  FFMA.FTZ R171, R180, c[0x0][0x2d0], -R151.reuse ;  /* 0x0000b400b4ab7a23 */ /* 0x100fe40000010897 */
[--C-:B------:R-:W-:Y:S02]  /*a830*/  FFMA.FTZ R170, R176, c[0x0][0x2d0], -R144.reuse ;  /* 0x0000b400b0aa7a23 */ /* 0x100fe40000010890 */
[--C-:B------:R-:W-:Y:S01]  /*a840*/  FFMA.FTZ R169, R175, c[0x0][0x2d0], -R144.reuse ;  /* 0x0000b400afa97a23 */ /* 0x100fe20000010890 */
[----:B------:R-:W1:Y:S01]  /*a850*/  MUFU.EX2 R3, R3 ;  /* 0x0000000300037308 */ /* 0x000e620000000800 */
[--C-:B------:R-:W-:Y:S02]  /*a860*/  FFMA.FTZ R168, R179, c[0x0][0x2d0], -R144.reuse ;  /* 0x0000b400b3a87a23 */ /* 0x100fe40000010890 */
[--C-:B------:R-:W-:Y:S02]  /*a870*/  FFMA.FTZ R135, R177, c[0x0][0x2d0], -R144.reuse ;  /* 0x0000b400b1877a23 */ /* 0x100fe40000010890 */
[----:B------:R-:W-:Y:S02]  /*a880*/  FMUL.FTZ R4, R2, c[0x0][0x2d0] ;  /* 0x0000b40002047a20 */ /* 0x000fe40000410000 */
[--C-:B------:R-:W-:Y:S02]  /*a890*/  FFMA.FTZ R175, R166, c[0x0][0x2d0], -R151.reuse ;  /* 0x0000b400a6af7a23 */ /* 0x100fe40000010897 */
[--C-:B------:R-:W-:Y:S01]  /*a8a0*/  FFMA.FTZ R176, R164, c[0x0][0x2d0], -R151.reuse ;  /* 0x0000b400a4b07a23 */ /* 0x100fe20000010897 */
[----:B------:R2:W3:Y:S01]  /*a8b0*/  MUFU.EX2 R2, R4 ;  /* 0x0000000400027308 */ /* 0x0004e20000000800 */
[--C-:B------:R-:W-:Y:S02]  /*a8c0*/  FFMA.FTZ R177, R167, c[0x0][0x2d0], -R144.reuse ;  /* 0x0000b400a7b17a23 */ /* 0x100fe40000010890 */
[--C-:B------:R-:W-:Y:S02]  /*a8d0*/  FFMA.FTZ R178, R165, c[0x0][0x2d0], -R144.reuse ;  /* 0x0000b400a5b27a23 */ /* 0x100fe40000010890 */
[----:B------:R-:W-:Y:S01]  /*a8e0*/  LDSM.16.MT88.4 R164, [R203+0x5900] ;  /* 0x00590000cba4783b */ /* 0x000fe20000004200 */
[--C-:B------:R-:W-:Y:S02]  /*a8f0*/  FFMA.FTZ R179, R162, c[0x0][0x2d0], -R151.reuse ;  /* 0x0000b400a2b37a23 */ /* 0x100fe40000010897 */
[--C-:B------:R-:W-:Y:S02]  /*a900*/  FFMA.FTZ R180, R160, c[0x0][0x2d0], -R151.reuse ;  /* 0x0000b400a0b47a23 */ /* 0x100fe40000010897 */
[----:B------:R-:W4:Y:S01]  /*a910*/  MUFU.EX2 R174, R174 ;  /* 0x000000ae00ae7308 */ /* 0x000f220000000800 */
[--C-:B------:R-:W-:Y:S02]  /*a920*/  FFMA.FTZ R181, R163, c[0x0][0x2d0], -R144.reuse ;  /* 0x0000b400a3b57a23 */ /* 0x100fe40000010890 */
[--C-:B------:R-:W-:Y:S02]  /*a930*/  FFMA.FTZ R182, R161, c[0x0][0x2d0], -R144.reuse ;  /* 0x0000b400a1b67a23 */ /* 0x100fe40000010890 */
[C---:B-1----:R-:W-:Y:S01]  /*a940*/  FMUL.FTZ R5, R3.reuse, R129 ;  /* 0x0000008103057220 */ /* 0x042fe20000410000 */
[----:B------:R-:W-:Y:S01]  /*a950*/  LDSM.16.MT88.4 R160, [R196+0x3900] ;  /* 0x00390000c4a0783b */ /* 0x000fe20000004200 */
[C---:B------:R-:W-:Y:S02]  /*a960*/  FMUL.FTZ R8, R3.reuse, R124 ;  /* 0x0000007c03087220 */ /* 0x040fe40000410000 */
[C---:B------:R-:W-:Y:S01]  /*a970*/  FMUL.FTZ R9, R3.reuse, R125 ;  /* 0x0000007d03097220 */ /* 0x040fe20000410000 */
[----:B------:R-:W-:Y:S01]  /*a980*/  MUFU.EX2 R172, R172 ;  /* 0x000000ac00ac7308 */ /* 0x000fe20000000800 */
[C---:B------:R-:W-:Y:S02]  /*a990*/  FMUL.FTZ R16, R3.reuse, R116 ;  /* 0x0000007403107220 */ /* 0x040fe40000410000 */
[C---:B------:R-:W-:Y:S02]  /*a9a0*/  FMUL.FTZ R17, R3.reuse, R117 ;  /* 0x0000007503117220 */ /* 0x040fe40000410000 */
[----:B--2---:R-:W-:Y:S02]  /*a9b0*/  FMUL.FTZ R4, R3, R128 ;  /* 0x0000008003047220 */ /* 0x004fe40000410000 */
[C---:B---3--:R-:W-:Y:S02]  /*a9c0*/  FMUL.FTZ R6, R2.reuse, R130 ;  /* 0x0000008202067220 */ /* 0x048fe40000410000 */
[C---:B------:R-:W-:Y:S01]  /*a9d0*/  FMUL.FTZ R7, R2.reuse, R131 ;  /* 0x0000008302077220 */ /* 0x040fe20000410000 */
[----:B------:R-:W1:Y:S01]  /*a9e0*/  MUFU.EX2 R171, R171 ;  /* 0x000000ab00ab7308 */ /* 0x000e620000000800 */
[C---:B------:R-:W-:Y:S02]  /*a9f0*/  FMUL.FTZ R10, R2.reuse, R126 ;  /* 0x0000007e020a7220 */ /* 0x040fe40000410000 */
[C---:B------:R-:W-:Y:S01]  /*aa00*/  FMUL.FTZ R11, R2.reuse, R127 ;  /* 0x0000007f020b7220 */ /* 0x040fe20000410000 */
[----:B----4-:R-:W-:Y:S01]  /*aa10*/  F2FP.BF16.PACK_AB R128, R173, R174 ;  /* 0x000000aead80723e */ /* 0x010fe200000010ff */
[C---:B------:R-:W-:Y:S01]  /*aa20*/  FMUL.FTZ R18, R2.reuse, R118 ;  /* 0x0000007602127220 */ /* 0x040fe20000410000 */
[----:B------:R-:W-:Y:S01]  /*aa30*/  LDSM.16.MT88.4 R124, [R203+0x2900] ;  /* 0x00290000cb7c783b */ /* 0x000fe20000004200 */
[C---:B------:R-:W-:Y:S02]  /*aa40*/  FMUL.FTZ R19, R2.reuse, R119 ;  /* 0x0000007702137220 */ /* 0x040fe40000410000 */
[C---:B------:R-:W-:Y:S01]  /*aa50*/  FMUL.FTZ R24, R3.reuse, R108 ;  /* 0x0000006c03187220 */ /* 0x040fe20000410000 */
[----:B------:R-:W-:Y:S01]  /*aa60*/  MUFU.EX2 R170, R170 ;  /* 0x000000aa00aa7308 */ /* 0x000fe20000000800 */
[C---:B------:R-:W-:Y:S02]  /*aa70*/  FMUL.FTZ R25, R3.reuse, R109 ;  /* 0x0000006d03197220 */ /* 0x040fe40000410000 */
[C---:B------:R-:W-:Y:S01]  /*aa80*/  FMUL.FTZ R26, R2.reuse, R110 ;  /* 0x0000006e021a7220 */ /* 0x040fe20000410000 */
[----:B------:R-:W-:Y:S01]  /*aa90*/  LDSM.16.MT88.4 R116, [R198+0x900] ;  /* 0x00090000c674783b */ /* 0x000fe20000004200 */
[C---:B------:R-:W-:Y:S02]  /*aaa0*/  FMUL.FTZ R27, R2.reuse, R111 ;  /* 0x0000006f021b7220 */ /* 0x040fe40000410000 */
[C---:B------:R-:W-:Y:S02]  /*aab0*/  FMUL.FTZ R32, R3.reuse, R100 ;  /* 0x0000006403207220 */ /* 0x040fe40000410000 */
[----:B------:R-:W-:Y:S01]  /*aac0*/  FMUL.FTZ R33, R3, R101 ;  /* 0x0000006503217220 */ /* 0x000fe20000410000 */
[----:B------:R-:W2:Y:S01]  /*aad0*/  MUFU.EX2 R169, R169 ;  /* 0x000000a900a97308 */ /* 0x000ea20000000800 */
[C---:B------:R-:W-:Y:S01]  /*aae0*/  FMUL.FTZ R34, R2.reuse, R102 ;  /* 0x0000006602227220 */ /* 0x040fe20000410000 */
[----:B------:R-:W-:Y:S01]  /*aaf0*/  LDSM.16.MT88.4 R108, [R196+0x2100] ;  /* 0x00210000c46c783b */ /* 0x000fe20000004200 */
[----:B------:R-:W-:Y:S01]  /*ab00*/  FMUL.FTZ R35, R2, R103 ;  /* 0x0000006702237220 */ /* 0x000fe20000410000 */
[----:B-1----:R-:W-:Y:S01]  /*ab10*/  F2FP.BF16.PACK_AB R130, R171, R172 ;  /* 0x000000acab82723e */ /* 0x002fe200000010ff */
[--C-:B------:R-:W-:Y:S02]  /*ab20*/  FFMA.FTZ R183, R158, c[0x0][0x2d0], -R151.reuse ;  /* 0x0000b4009eb77a23 */ /* 0x100fe40000010897 */
[--C-:B------:R-:W-:Y:S02]  /*ab30*/  FFMA.FTZ R230, R156, c[0x0][0x2d0], -R151.reuse ;  /* 0x0000b4009ce67a23 */ /* 0x100fe40000010897 */
[--C-:B------:R-:W-:Y:S01]  /*ab40*/  FFMA.FTZ R229, R159, c[0x0][0x2d0], -R144.reuse ;  /* 0x0000b4009fe57a23 */ /* 0x100fe20000010890 */
[----:B------:R-:W-:Y:S01]  /*ab50*/  MUFU.EX2 R168, R168 ;  /* 0x000000a800a87308 */ /* 0x000fe20000000800 */
[----:B------:R-:W-:Y:S01]  /*ab60*/  LDSM.16.MT88.4 R100, [R197+0x2100] ;  /* 0x00210000c564783b */ /* 0x000fe20000004200 */
[--C-:B------:R-:W-:Y:S02]  /*ab70*/  FFMA.FTZ R232, R157, c[0x0][0x2d0], -R144.reuse ;  /* 0x0000b4009de87a23 */ /* 0x100fe40000010890 */
[--C-:B------:R-:W-:Y:S02]  /*ab80*/  FFMA.FTZ R231, R154, c[0x0][0x2d0], -R151.reuse ;  /* 0x0000b4009ae77a23 */ /* 0x100fe40000010897 */
[--C-:B------:R-:W-:Y:S02]  /*ab90*/  FFMA.FTZ R234, R152, c[0x0][0x2d0], -R151.reuse ;  /* 0x0000b40098ea7a23 */ /* 0x100fe40000010897 */
[--C-:B------:R-:W-:Y:S01]  /*aba0*/  FFMA.FTZ R233, R155, c[0x0][0x2d0], -R144.reuse ;  /* 0x0000b4009be97a23 */ /* 0x100fe20000010890 */
[----:B------:R-:W-:Y:S01]  /*abb0*/  LDSM.16.MT88.4 R156, [R197+0x3900] ;  /* 0x00390000c59c783b */ /* 0x000fe20000004200 */
[----:B------:R-:W1:Y:S01]  /*abc0*/  MUFU.EX2 R135, R135 ;  /* 0x0000008700877308 */ /* 0x000e620000000800 */
[--C-:B------:R-:W-:Y:S02]  /*abd0*/  FFMA.FTZ R236, R153, c[0x0][0x2d0], -R144.reuse ;  /* 0x0000b40099ec7a23 */ /* 0x100fe40000010890 */
[--C-:B------:R-:W-:Y:S01]  /*abe0*/  FFMA.FTZ R235, R148, c[0x0][0x2d0], -R151.reuse ;  /* 0x0000b40094eb7a23 */ /* 0x100fe20000010897 */
[----:B--2---:R-:W-:Y:S01]  /*abf0*/  F2FP.BF16.PACK_AB R129, R169, R170 ;  /* 0x000000aaa981723e */ /* 0x004fe200000010ff */
[--C-:B------:R-:W-:Y:S02]  /*ac00*/  FFMA.FTZ R238, R150, c[0x0][0x2d0], -R151.reuse ;  /* 0x0000b40096ee7a23 */ /* 0x100fe40000010897 */
[----:B------:R-:W-:Y:S01]  /*ac10*/  LDSM.16.MT88.4 R152, [R198+0x3900] ;  /* 0x00390000c698783b */ /* 0x000fe20000004200 */
[--C-:B------:R-:W-:Y:S02]  /*ac20*/  FFMA.FTZ R237, R149, c[0x0][0x2d0], -R144.reuse ;  /* 0x0000b40095ed7a23 */ /* 0x100fe40000010890 */
[--C-:B------:R-:W-:Y:S01]  /*ac30*/  FFMA.FTZ R240, R147, c[0x0][0x2d0], -R144.reuse ;  /* 0x0000b40093f07a23 */ /* 0x100fe20000010890 */
[----:B------:R-:W-:Y:S01]  /*ac40*/  MUFU.EX2 R175, R175 ;  /* 0x000000af00af7308 */ /* 0x000fe20000000800 */
[--C-:B------:R-:W-:Y:S02]  /*ac50*/  FFMA.FTZ R239, R146, c[0x0][0x2d0], -R151.reuse ;  /* 0x0000b40092ef7a23 */ /* 0x100fe40000010897 */
[----:B------:R-:W-:Y:S02]  /*ac60*/  FFMA.FTZ R151, R145, c[0x0][0x2d0], -R151 ;  /* 0x0000b40091977a23 */ /* 0x000fe40000010897 */
[C---:B------:R-:W-:Y:S02]  /*ac70*/  FMUL.FTZ R36, R3.reuse, R36 ;  /* 0x0000002403247220 */ /* 0x040fe40000410000 */
[----:B------:R-:W-:Y:S02]  /*ac80*/  FMUL.FTZ R37, R3, R37 ;  /* 0x0000002503257220 */ /* 0x000fe40000410000 */
[C---:B------:R-:W-:Y:S01]  /*ac90*/  FMUL.FTZ R38, R2.reuse, R38 ;  /* 0x0000002602267220 */ /* 0x040fe20000410000 */
[----:B------:R2:W-:Y:S01]  /*aca0*/  MUFU.EX2 R242, R151 ;  /* 0x0000009700f27308 */ /* 0x0005e20000000800 */
[C---:B------:R-:W-:Y:S01]  /*acb0*/  FMUL.FTZ R39, R2.reuse, R39 ;  /* 0x0000002702277220 */ /* 0x040fe20000410000 */
[----:B-1----:R-:W-:Y:S01]  /*acc0*/  F2FP.BF16.PACK_AB R131, R135, R168 ;  /* 0x000000a88783723e */ /* 0x002fe200000010ff */
[C---:B------:R-:W-:Y:S02]  /*acd0*/  FMUL.FTZ R40, R3.reuse, R40 ;  /* 0x0000002803287220 */ /* 0x040fe40000410000 */
[C---:B------:R-:W-:Y:S02]  /*ace0*/  FMUL.FTZ R41, R3.reuse, R41 ;  /* 0x0000002903297220 */ /* 0x040fe40000410000 */
[C---:B------:R-:W-:Y:S02]  /*acf0*/  FMUL.FTZ R42, R2.reuse, R42 ;  /* 0x0000002a022a7220 */ /* 0x040fe40000410000 */
[C---:B------:R-:W-:Y:S01]  /*ad00*/  HMMA.16816.F32.BF16 R4, R128.reuse, R12, R4 ;  /* 0x0000000c8004723c */ /* 0x040fe20000041804 */
[----:B------:R-:W1:Y:S04]  /*ad10*/  MUFU.EX2 R176, R176 ;  /* 0x000000b000b07308 */ /* 0x000e680000000800 */
[C---:B------:R-:W-:Y:S02]  /*ad20*/  FMUL.FTZ R43, R2.reuse, R43 ;  /* 0x0000002b022b7220 */ /* 0x040fe40000410000 */
[C---:B------:R-:W-:Y:S01]  /*ad30*/  FMUL.FTZ R12, R3.reuse, R120 ;  /* 0x00000078030c7220 */ /* 0x040fe20000410000 */
[C---:B------:R-:W-:Y:S03]  /*ad40*/  HMMA.16816.F32.BF16 R8, R128.reuse, R14, R8 ;  /* 0x0000000e8008723c */ /* 0x040fe60000041808 */
[----:B------:R-:W-:Y:S01]  /*ad50*/  MUFU.EX2 R177, R177 ;  /* 0x000000b100b17308 */ /* 0x000fe20000000800 */
[C---:B------:R-:W-:Y:S01]  /*ad60*/  FMUL.FTZ R13, R3.reuse, R121 ;  /* 0x00000079030d7220 */ /* 0x040fe20000410000 */
[----:B--2---:R-:W-:Y:S02]  /*ad70*/  LDSM.16.MT88.4 R148, [R203+0x3900] ;  /* 0x00390000cb94783b */ /* 0x004fe40000004200 */
[C---:B------:R-:W-:Y:S02]  /*ad80*/  FMUL.FTZ R14, R2.reuse, R122 ;  /* 0x0000007a020e7220 */ /* 0x040fe40000410000 */
[C---:B------:R-:W-:Y:S03]  /*ad90*/  FMUL.FTZ R15, R2.reuse, R123 ;  /* 0x0000007b020f7220 */ /* 0x040fe60000410000 */
[C---:B------:R-:W-:Y:S01]  /*ada0*/  FMUL.FTZ R44, R3.reuse, R44 ;  /* 0x0000002c032c7220 */ /* 0x040fe20000410000 */
[----:B------:R-:W2:Y:S01]  /*adb0*/  MUFU.EX2 R178, R178 ;  /* 0x000000b200b27308 */ /* 0x000ea20000000800 */
[----:B------:R-:W3:Y:S01]  /*adc0*/  LDSM.16.MT88.4 R120, [R196+0x100] ;  /* 0x00010000c478783b */ /* 0x000ee20000004200 */
[C---:B------:R-:W-:Y:S01]  /*add0*/  FMUL.FTZ R45, R3.reuse, R45 ;  /* 0x0000002d032d7220 */ /* 0x040fe20000410000 */
[C---:B------:R-:W-:Y:S03]  /*ade0*/  HMMA.16816.F32.BF16 R12, R128.reuse, R20, R12 ;  /* 0x00000014800c723c */ /* 0x040fe6000004180c */
[C---:B------:R-:W-:Y:S02]  /*adf0*/  FMUL.FTZ R46, R2.reuse, R46 ;  /* 0x0000002e022e7220 */ /* 0x040fe40000410000 */
[C---:B------:R-:W-:Y:S02]  /*ae00*/  FMUL.FTZ R47, R2.reuse, R47 ;  /* 0x0000002f022f7220 */ /* 0x040fe40000410000 */
[C---:B------:R-:W-:Y:S01]  /*ae10*/  FMUL.FTZ R20, R3.reuse, R112 ;  /* 0x0000007003147220 */ /* 0x040fe20000410000 */
[C---:B------:R-:W-:Y:S01]  /*ae20*/  HMMA.16816.F32.BF16 R16, R128.reuse, R22, R16 ;  /* 0x000000168010723c */ /* 0x040fe20000041810 */
[----:B------:R-:W-:Y:S03]  /*ae30*/  MUFU.EX2 R179, R179 ;  /* 0x000000b300b37308 */ /* 0x000fe60000000800 */
[C---:B------:R-:W-:Y:S02]  /*ae40*/  FMUL.FTZ R21, R3.reuse, R113 ;  /* 0x0000007103157220 */ /* 0x040fe40000410000 */
[C---:B------:R-:W-:Y:S02]  /*ae50*/  FMUL.FTZ R48, R3.reuse, R48 ;  /* 0x0000003003307220 */ /* 0x040fe40000410000 */
[C---:B------:R-:W-:Y:S03]  /*ae60*/  FMUL.FTZ R22, R2.reuse, R114 ;  /* 0x0000007202167220 */ /* 0x040fe60000410000 */
[----:B------:R-:W4:Y:S01]  /*ae70*/  MUFU.EX2 R180, R180 ;  /* 0x000000b400b47308 */ /* 0x000f220000000800 */
[C---:B------:R-:W-:Y:S02]  /*ae80*/  FMUL.FTZ R23, R2.reuse, R115 ;  /* 0x0000007302177220 */ /* 0x040fe40000410000 */
[----:B------:R-:W5:Y:S01]  /*ae90*/  LDSM.16.MT88.4 R112, [R203+0x2100] ;  /* 0x00210000cb70783b */ /* 0x000f620000004200 */
[C---:B------:R-:W-:Y:S02]  /*aea0*/  FMUL.FTZ R49, R3.reuse, R49 ;  /* 0x0000003103317220 */ /* 0x040fe40000410000 */
[C---:B------:R-:W-:Y:S02]  /*aeb0*/  FMUL.FTZ R50, R2.reuse, R50 ;  /* 0x0000003202327220 */ /* 0x040fe40000410000 */
[C---:B------:R-:W-:Y:S02]  /*aec0*/  HMMA.16816.F32.BF16 R20, R128.reuse, R28, R20 ;  /* 0x0000001c8014723c */ /* 0x040fe40000041814 */
[----:B------:R-:W-:Y:S01]  /*aed0*/  MUFU.EX2 R181, R181 ;  /* 0x000000b500b57308 */ /* 0x000fe20000000800 */
[C---:B------:R-:W-:Y:S02]  /*aee0*/  FMUL.FTZ R51, R2.reuse, R51 ;  /* 0x0000003302337220 */ /* 0x040fe40000410000 */
[C---:B------:R-:W-:Y:S02]  /*aef0*/  FMUL.FTZ R52, R3.reuse, R52 ;  /* 0x0000003403347220 */ /* 0x040fe40000410000 */
[C---:B------:R-:W-:Y:S01]  /*af00*/  FMUL.FTZ R28, R3.reuse, R104 ;  /* 0x00000068031c7220 */ /* 0x040fe20000410000 */
[C---:B------:R-:W-:Y:S04]  /*af10*/  HMMA.16816.F32.BF16 R24, R128.reuse, R30, R24 ;  /* 0x0000001e8018723c */ /* 0x040fe80000041818 */
[C---:B------:R-:W-:Y:S01]  /*af20*/  FMUL.FTZ R29, R3.reuse, R105 ;  /* 0x00000069031d7220 */ /* 0x040fe20000410000 */
[----:B------:R-:W1:Y:S01]  /*af30*/  MUFU.EX2 R182, R182 ;  /* 0x000000b600b67308 */ /* 0x000e620000000800 */
[C---:B------:R-:W-:Y:S02]  /*af40*/  FMUL.FTZ R53, R3.reuse, R53 ;  /* 0x0000003503357220 */ /* 0x040fe40000410000 */
[C---:B------:R-:W-:Y:S04]  /*af50*/  FMUL.FTZ R30, R2.reuse, R106 ;  /* 0x0000006a021e7220 */ /* 0x040fe80000410000 */
[C---:B------:R-:W-:Y:S02]  /*af60*/  FMUL.FTZ R31, R2.reuse, R107 ;  /* 0x0000006b021f7220 */ /* 0x040fe40000410000 */
[----:B------:R-:W1:Y:S01]  /*af70*/  LDSM.16.MT88.4 R104, [R198+0x2100] ;  /* 0x00210000c668783b */ /* 0x000e620000004200 */
[C---:B------:R-:W-:Y:S01]  /*af80*/  FMUL.FTZ R54, R2.reuse, R54 ;  /* 0x0000003602367220 */ /* 0x040fe20000410000 */
[----:B------:R-:W-:Y:S01]  /*af90*/  MUFU.EX2 R183, R183 ;  /* 0x000000b700b77308 */ /* 0x000fe20000000800 */
[C---:B------:R-:W-:Y:S02]  /*afa0*/  FMUL.FTZ R55, R2.reuse, R55 ;  /* 0x0000003702377220 */ /* 0x040fe40000410000 */
[C---:B---3--:R-:W-:Y:S03]  /*afb0*/  HMMA.16816.F32.BF16 R28, R128.reuse, R120, R28 ;  /* 0x00000078801c723c */ /* 0x048fe6000004181c */
[C---:B------:R-:W-:Y:S02]  /*afc0*/  FMUL.FTZ R56, R3.reuse, R56 ;  /* 0x0000003803387220 */ /* 0x040fe40000410000 */
[C---:B------:R-:W-:Y:S02]  /*afd0*/  FMUL.FTZ R57, R3.reuse, R57 ;  /* 0x0000003903397220 */ /* 0x040fe40000410000 */
[C---:B------:R-:W-:Y:S01]  /*afe0*/  FMUL.FTZ R58, R2.reuse, R58 ;  /* 0x0000003a023a7220 */ /* 0x040fe20000410000 */
[C---:B------:R-:W-:Y:S01]  /*aff0*/  HMMA.16816.F32.BF16 R32, R128.reuse, R122, R32 ;  /* 0x0000007a8020723c */ /* 0x040fe20000041820 */
[----:B------:R-:W-:Y:S01]  /*b000*/  LDSM.16.MT88.4 R120, [R196+0x900] ;  /* 0x00090000c478783b */ /* 0x000fe20000004200 */
[----:B------:R-:W3:Y:S02]  /*b010*/  MUFU.EX2 R230, R230 ;  /* 0x000000e600e67308 */ /* 0x000ee40000000800 */
[C---:B------:R-:W-:Y:S02]  /*b020*/  FMUL.FTZ R59, R2.reuse, R59 ;  /* 0x0000003b023b7220 */ /* 0x040fe40000410000 */
[C---:B------:R-:W-:Y:S02]  /*b030*/  FMUL.FTZ R60, R3.reuse, R60 ;  /* 0x0000003c033c7220 */ /* 0x040fe40000410000 */
[C---:B-----5:R-:W-:Y:S04]  /*b040*/  HMMA.16816.F32.BF16 R36, R128.reuse, R112, R36 ;  /* 0x000000708024723c */ /* 0x060fe80000041824 */
[C---:B------:R-:W-:Y:S01]  /*b050*/  FMUL.FTZ R61, R3.reuse, R61 ;  /* 0x0000003d033d7220 */ /* 0x040fe20000410000 */
[----:B------:R-:W-:Y:S01]  /*b060*/  MUFU.EX2 R229, R229 ;  /* 0x000000e500e57308 */ /* 0x000fe20000000800 */
[C---:B------:R-:W-:Y:S02]  /*b070*/  FMUL.FTZ R62, R2.reuse, R62 ;  /* 0x0000003e023e7220 */ /* 0x040fe40000410000 */
[C---:B------:R-:W-:Y:S01]  /*b080*/  HMMA.16816.F32.BF16 R40, R128.reuse, R114, R40 ;  /* 0x000000728028723c */ /* 0x040fe20000041828 */
[----:B------:R-:W-:Y:S03]  /*b090*/  LDSM.16.MT88.4 R112, [R203+0x900] ;  /* 0x00090000cb70783b */ /* 0x000fe60000004200 */
[C---:B------:R-:W-:Y:S02]  /*b0a0*/  FMUL.FTZ R63, R2.reuse, R63 ;  /* 0x0000003f023f7220 */ /* 0x040fe40000410000 */
[C---:B------:R-:W-:Y:S01]  /*b0b0*/  FMUL.FTZ R64, R3.reuse, R64 ;  /* 0x0000004003407220 */ /* 0x040fe20000410000 */
[----:B------:R-:W5:Y:S01]  /*b0c0*/  MUFU.EX2 R232, R232 ;  /* 0x000000e800e87308 */ /* 0x000f620000000800 */
[C---:B------:R-:W-:Y:S01]  /*b0d0*/  FMUL.FTZ R65, R3.reuse, R65 ;  /* 0x0000004103417220 */ /* 0x040fe20000410000 */
[C---:B-1----:R-:W-:Y:S03]  /*b0e0*/  HMMA.16816.F32.BF16 R44, R128.reuse, R104, R44 ;  /* 0x00000068802c723c */ /* 0x042fe6000004182c */
[C---:B------:R-:W-:Y:S02]  /*b0f0*/  FMUL.FTZ R66, R2.reuse, R66 ;  /* 0x0000004202427220 */ /* 0x040fe40000410000 */
[C---:B------:R-:W-:Y:S03]  /*b100*/  FMUL.FTZ R67, R2.reuse, R67 ;  /* 0x0000004302437220 */ /* 0x040fe60000410000 */
[----:B------:R-:W-:Y:S01]  /*b110*/  MUFU.EX2 R231, R231 ;  /* 0x000000e700e77308 */ /* 0x000fe20000000800 */
[C---:B------:R-:W-:Y:S01]  /*b120*/  FMUL.FTZ R68, R3.reuse, R68 ;  /* 0x0000004403447220 */ /* 0x040fe20000410000 */
[C---:B------:R-:W-:Y:S01]  /*b130*/  HMMA.16816.F32.BF16 R48, R128.reuse, R106, R48 ;  /* 0x0000006a8030723c */ /* 0x040fe20000041830 */
[----:B------:R-:W1:Y:S02]  /*b140*/  LDSM.16.MT88.4 R104, [R203+0x4100] ;  /* 0x00410000cb68783b */ /* 0x000e640000004200 */
[C---:B------:R-:W-:Y:S02]  /*b150*/  FMUL.FTZ R69, R3.reuse, R69 ;  /* 0x0000004503457220 */ /* 0x040fe40000410000 */
[C---:B------:R-:W-:Y:S03]  /*b160*/  FMUL.FTZ R70, R2.reuse, R70 ;  /* 0x0000004602467220 */ /* 0x040fe60000410000 */
[C---:B------:R-:W-:Y:S01]  /*b170*/  HMMA.16816.F32.BF16 R52, R128.reuse, R100, R52 ;  /* 0x000000648034723c */ /* 0x040fe20000041834 */
[----:B------:R-:W1:Y:S03]  /*b180*/  MUFU.EX2 R234, R234 ;  /* 0x000000ea00ea7308 */ /* 0x000e660000000800 */
[C---:B------:R-:W-:Y:S02]  /*b190*/  FMUL.FTZ R71, R2.reuse, R71 ;  /* 0x0000004702477220 */ /* 0x040fe40000410000 */
[C---:B------:R-:W-:Y:S02]  /*b1a0*/  FMUL.FTZ R72, R3.reuse, R72 ;  /* 0x0000004803487220 */ /* 0x040fe40000410000 */
[C---:B------:R-:W-:Y:S01]  /*b1b0*/  HMMA.16816.F32.BF16 R56, R128.reuse, R102, R56 ;  /* 0x000000668038723c */ /* 0x040fe20000041838 */
[----:B------:R-:W2:Y:S02]  /*b1c0*/  LDSM.16.MT88.4 R100, [R198+0x4100] ;  /* 0x00410000c664783b */ /* 0x000ea40000004200 */
[----:B------:R-:W-:Y:S01]  /*b1d0*/  MUFU.EX2 R233, R233 ;  /* 0x000000e900e97308 */ /* 0x000fe20000000800 */
[C---:B------:R-:W-:Y:S02]  /*b1e0*/  FMUL.FTZ R73, R3.reuse, R73 ;  /* 0x0000004903497220 */ /* 0x040fe40000410000 */
[C---:B------:R-:W-:Y:S02]  /*b1f0*/  FMUL.FTZ R74, R2.reuse, R74 ;  /* 0x0000004a024a7220 */ /* 0x040fe40000410000 */
[C---:B------:R-:W-:Y:S04]  /*b200*/  HMMA.16816.F32.BF16 R60, R128.reuse, R108, R60 ;  /* 0x0000006c803c723c */ /* 0x040fe8000004183c */
[C---:B------:R-:W-:Y:S01]  /*b210*/  FMUL.FTZ R75, R2.reuse, R75 ;  /* 0x0000004b024b7220 */ /* 0x040fe20000410000 */
[----:B------:R-:W2:Y:S01]  /*b220*/  MUFU.EX2 R236, R236 ;  /* 0x000000ec00ec7308 */ /* 0x000ea20000000800 */
[C---:B------:R-:W-:Y:S02]  /*b230*/  FMUL.FTZ R76, R3.reuse, R76 ;  /* 0x0000004c034c7220 */ /* 0x040fe40000410000 */
[C---:B------:R-:W-:Y:S01]  /*b240*/  HMMA.16816.F32.BF16 R64, R128.reuse, R110, R64 ;  /* 0x0000006e8040723c */ /* 0x040fe20000041840 */
[----:B------:R-:W3:Y:S03]  /*b250*/  LDSM.16.MT88.4 R108, [R197+0x4100] ;  /* 0x00410000c56c783b */ /* 0x000ee60000004200 */
[C---:B------:R-:W-:Y:S02]  /*b260*/  FMUL.FTZ R77, R3.reuse, R77 ;  /* 0x0000004d034d7220 */ /* 0x040fe40000410000 */
[C---:B------:R-:W-:Y:S01]  /*b270*/  FMUL.FTZ R78, R2.reuse, R78 ;  /* 0x0000004e024e7220 */ /* 0x040fe20000410000 */
[----:B------:R-:W-:Y:S01]  /*b280*/  MUFU.EX2 R235, R235 ;  /* 0x000000eb00eb7308 */ /* 0x000fe20000000800 */
[C---:B------:R-:W-:Y:S01]  /*b290*/  FMUL.FTZ R79, R2.reuse, R79 ;  /* 0x0000004f024f7220 */ /* 0x040fe20000410000 */
[C---:B-1----:R-:W-:Y:S03]  /*b2a0*/  HMMA.16816.F32.BF16 R68, R128.reuse, R104, R68 ;  /* 0x000000688044723c */ /* 0x042fe60000041844 */
[C---:B------:R-:W-:Y:S02]  /*b2b0*/  FMUL.FTZ R80, R3.reuse, R80 ;  /* 0x0000005003507220 */ /* 0x040fe40000410000 */
[C---:B------:R-:W-:Y:S02]  /*b2c0*/  FMUL.FTZ R81, R3.reuse, R81 ;  /* 0x0000005103517220 */ /* 0x040fe40000410000 */
[C---:B------:R-:W-:Y:S01]  /*b2d0*/  FMUL.FTZ R82, R2.reuse, R82 ;  /* 0x0000005202527220 */ /* 0x040fe20000410000 */
[C---:B------:R-:W-:Y:S01]  /*b2e0*/  HMMA.16816.F32.BF16 R72, R128.reuse, R106, R72 ;  /* 0x0000006a8048723c */ /* 0x040fe20000041848 */
[----:B------:R-:W1:Y:S01]  /*b2f0*/  LDSM.16.MT88.4 R104, [R196+0x4100] ;  /* 0x00410000c468783b */ /* 0x000e620000004200 */
[----:B------:R-:W1:Y:S02]  /*b300*/  MUFU.EX2 R238, R238 ;  /* 0x000000ee00ee7308 */ /* 0x000e640000000800 */
[C---:B------:R-:W-:Y:S02]  /*b310*/  FMUL.FTZ R83, R2.reuse, R83 ;  /* 0x0000005302537220 */ /* 0x040fe40000410000 */
[C---:B------:R-:W-:Y:S02]  /*b320*/  FMUL.FTZ R84, R3.reuse, R84 ;  /* 0x0000005403547220 */ /* 0x040fe40000410000 */
[C---:B--2---:R-:W-:Y:S04]  /*b330*/  HMMA.16816.F32.BF16 R76, R128.reuse, R100, R76 ;  /* 0x00000064804c723c */ /* 0x044fe8000004184c */
[C---:B------:R-:W-:Y:S01]  /*b340*/  FMUL.FTZ R85, R3.reuse, R85 ;  /* 0x0000005503557220 */ /* 0x040fe20000410000 */
[----:B------:R-:W-:Y:S01]  /*b350*/  MUFU.EX2 R237, R237 ;  /* 0x000000ed00ed7308 */ /* 0x000fe20000000800 */
[----:B------:R-:W-:Y:S01]  /*b360*/  FMUL.FTZ R86, R2, R86 ;  /* 0x0000005602567220 */ /* 0x000fe20000410000 */
[----:B------:R-:W-:Y:S01]  /*b370*/  F2FP.BF16.PACK_AB R100, R176, R175 ;  /* 0x000000afb064723e */ /* 0x000fe200000010ff */
[C---:B------:R-:W-:Y:S04]  /*b380*/  HMMA.16816.F32.BF16 R80, R128.reuse, R102, R80 ;  /* 0x000000668050723c */ /* 0x040fe80000041850 */
[----:B------:R-:W-:Y:S01]  /*b390*/  FMUL.FTZ R87, R2, R87 ;  /* 0x0000005702577220 */ /* 0x000fe20000410000 */
[----:B------:R-:W-:Y:S01]  /*b3a0*/  F2FP.BF16.PACK_AB R101, R178, R177 ;  /* 0x000000b1b265723e */ /* 0x000fe200000010ff */
[C---:B------:R-:W-:Y:S01]  /*b3b0*/  FMUL.FTZ R88, R3.reuse, R88 ;  /* 0x0000005803587220 */ /* 0x040fe20000410000 */
[----:B----4-:R-:W-:Y:S01]  /*b3c0*/  F2FP.BF16.PACK_AB R102, R180, R179 ;  /* 0x000000b3b466723e */ /* 0x010fe200000010ff */
[C---:B------:R-:W-:Y:S01]  /*b3d0*/  FMUL.FTZ R89, R3.reuse, R89 ;  /* 0x0000005903597220 */ /* 0x040fe20000410000 */
[----:B------:R-:W-:Y:S01]  /*b3e0*/  F2FP.BF16.PACK_AB R103, R182, R181 ;  /* 0x000000b5b667723e */ /* 0x000fe200000010ff */
[----:B------:R-:W2:Y:S01]  /*b3f0*/  MUFU.EX2 R240, R240 ;  /* 0x000000f000f07308 */ /* 0x000ea20000000800 */
[C---:B---3--:R-:W-:Y:S03]  /*b400*/  HMMA.16816.F32.BF16 R84, R128.reuse, R108, R84 ;  /* 0x0000006c8054723c */ /* 0x048fe60000041854 */
[C---:B------:R-:W-:Y:S02]  /*b410*/  FMUL.FTZ R90, R2.reuse, R90 ;  /* 0x0000005a025a7220 */ /* 0x040fe40000410000 */
[C---:B------:R-:W-:Y:S02]  /*b420*/  FMUL.FTZ R91, R2.reuse, R91 ;  /* 0x0000005b025b7220 */ /* 0x040fe40000410000 */
[C---:B------:R-:W-:Y:S02]  /*b430*/  FMUL.FTZ R92, R3.reuse, R92 ;  /* 0x0000005c035c7220 */ /* 0x040fe40000410000 */
[C---:B------:R-:W-:Y:S01]  /*b440*/  FMUL.FTZ R93, R3.reuse, R93 ;  /* 0x0000005d035d7220 */ /* 0x040fe20000410000 */
[----:B------:R-:W3:Y:S02]  /*b450*/  MUFU.EX2 R239, R239 ;  /* 0x000000ef00ef7308 */ /* 0x000ee40000000800 */
[C---:B------:R-:W-:Y:S01]  /*b460*/  HMMA.16816.F32.BF16 R88, R128.reuse, R110, R88 ;  /* 0x0000006e8058723c */ /* 0x040fe20000041858 */
[----:B------:R-:W4:Y:S02]  /*b470*/  LDSM.16.MT88.4 R108, [R197+0x900] ;  /* 0x00090000c56c783b */ /* 0x000f240000004200 */
[C---:B------:R-:W-:Y:S02]  /*b480*/  FMUL.FTZ R94, R2.reuse, R94 ;  /* 0x0000005e025e7220 */ /* 0x040fe40000410000 */
[C---:B------:R-:W-:Y:S02]  /*b490*/  FMUL.FTZ R95, R2.reuse, R95 ;  /* 0x0000005f025f7220 */ /* 0x040fe40000410000 */
[C---:B------:R-:W-:Y:S02]  /*b4a0*/  FMUL.FTZ R96, R3.reuse, R96 ;  /* 0x0000006003607220 */ /* 0x040fe40000410000 */
[----:B------:R-:W-:Y:S03]  /*b4b0*/  FMUL.FTZ R97, R3, R97 ;  /* 0x0000006103617220 */ /* 0x000fe60000410000 */
[C---:B-1----:R-:W-:Y:S03]  /*b4c0*/  HMMA.16816.F32.BF16 R92, R128.reuse, R104, R92 ;  /* 0x00000068805c723c */ /* 0x042fe6000004185c */
[C---:B------:R-:W-:Y:S02]  /*b4d0*/  FMUL.FTZ R98, R2.reuse, R98 ;  /* 0x0000006202627220 */ /* 0x040fe40000410000 */
[----:B------:R-:W-:Y:S02]  /*b4e0*/  FMUL.FTZ R99, R2, R99 ;  /* 0x0000006302637220 */ /* 0x000fe40000410000 */
[--C-:B------:R-:W-:Y:S02]  /*b4f0*/  FFMA.FTZ R134, R134, c[0x0][0x2d0], -R144.reuse ;  /* 0x0000b40086867a23 */ /* 0x100fe40000010890 */
[----:B------:R-:W-:Y:S03]  /*b500*/  FFMA.FTZ R144, R133, c[0x0][0x2d0], -R144 ;  /* 0x0000b40085907a23 */ /* 0x000fe60000010890 */
[----:B------:R-:W-:Y:S01]  /*b510*/  HMMA.16816.F32.BF16 R96, R128, R106, R96 ;  /* 0x0000006a8060723c */ /* 0x000fe20000041860 */
[----:B------:R-:W1:Y:S01]  /*b520*/  LDSM.16.MT88.4 R104, [R196+0x2900] ;  /* 0x00290000c468783b */ /* 0x000e620000004200 */
[----:B------:R2:W-:Y:S01]  /*b530*/  MUFU.EX2 R133, R144 ;  /* 0x0000009000857308 */ /* 0x0005e20000000800 */
[----:B------:R-:W-:Y:S01]  /*b540*/  FFMA.FTZ R174, R3, R214, R174 ;  /* 0x000000d603ae7223 */ /* 0x000fe200000100ae */
[----:B------:R-:W-:Y:S01]  /*b550*/  MOV R3, R0 ;  /* 0x0000000000037202 */ /* 0x000fe20000000f00 */
[----:B------:R-:W-:Y:S02]  /*b560*/  FFMA.FTZ R170, R2, R215, R170 ;  /* 0x000000d702aa7223 */ /* 0x000fe400000100aa */
[----:B------:R-:W-:Y:S01]  /*b570*/  FADD.FTZ R173, R173, R174 ;  /* 0x000000aeadad7221 */ /* 0x000fe20000010000 */
[C---:B------:R-:W-:Y:S01]  /*b580*/  HMMA.16816.F32.BF16 R4, R100.reuse, R112, R4 ;  /* 0x000000706404723c */ /* 0x040fe20000041804 */
[----:B------:R-:W-:Y:S03]  /*b590*/  LDSM.16.MT88.4 R128, [R198+0x3100] ;  /* 0x00310000c680783b */ /* 0x000fe60000004200 */
[----:B------:R-:W1:Y:S01]  /*b5a0*/  MUFU.EX2 R134, R134 ;  /* 0x0000008600867308 */ /* 0x000e620000000800 */
[----:B------:R-:W-:Y:S02]  /*b5b0*/  FADD.FTZ R169, R169, R170 ;  /* 0x000000aaa9a97221 */ /* 0x000fe40000010000 */
[----:B------:R-:W-:Y:S01]  /*b5c0*/  FADD.FTZ R172, R172, R173 ;  /* 0x000000adacac7221 */ /* 0x000fe20000010000 */
[C---:B------:R-:W-:Y:S01]  /*b5d0*/  HMMA.16816.F32.BF16 R8, R100.reuse, R114, R8 ;  /* 0x000000726408723c */ /* 0x040fe20000041808 */
[----:B------:R-:W-:Y:S03]  /*b5e0*/  LDSM.16.MT88.4 R112, [R198+0x4900] ;  /* 0x00490000c670783b */ /* 0x000fe60000004200 */
[----:B------:R-:W-:Y:S02]  /*b5f0*/  FADD.FTZ R2, R168, R169 ;  /* 0x000000a9a8027221 */ /* 0x000fe40000010000 */
[----:B------:R-:W-:Y:S02]  /*b600*/  FADD.FTZ R172, R171, R172 ;  /* 0x000000acabac7221 */ /* 0x000fe40000010000 */
[C---:B------:R-:W-:Y:S01]  /*b610*/  HMMA.16816.F32.BF16 R12, R100.reuse, R116, R12 ;  /* 0x00000074640c723c */ /* 0x040fe2000004180c */
[----:B--2---:R-:W-:Y:S03]  /*b620*/  LDSM.16.MT88.4 R144, [R196+0x1900] ;  /* 0x00190000c490783b */ /* 0x004fe60000004200 */
[----:B------:R-:W-:Y:S01]  /*b630*/  FADD.FTZ R2, R135, R2 ;  /* 0x0000000287027221 */ /* 0x000fe20000010000 */
[----:B------:R-:W-:Y:S01]  /*b640*/  MOV R135, R132 ;  /* 0x0000008400877202 */ /* 0x000fe20000000f00 */
[----:B------:R-:W-:Y:S02]  /*b650*/  FADD.FTZ R175, R175, R172 ;  /* 0x000000acafaf7221 */ /* 0x000fe40000010000 */
[C---:B------:R-:W-:Y:S01]  /*b660*/  HMMA.16816.F32.BF16 R16, R100.reuse, R118, R16 ;  /* 0x000000766410723c */ /* 0x040fe20000041810 */
[----:B------:R-:W-:Y:S03]  /*b670*/  LDSM.16.MT88.4 R116, [R197+0x4900] ;  /* 0x00490000c574783b */ /* 0x000fe60000004200 */
[----:B------:R-:W-:Y:S02]  /*b680*/  FADD.FTZ R177, R177, R2 ;  /* 0x00000002b1b17221 */ /* 0x000fe40000010000 */
[----:B------:R-:W-:Y:S02]  /*b690*/  FADD.FTZ R176, R176, R175 ;  /* 0x000000afb0b07221 */ /* 0x000fe40000010000 */
[C---:B----4-:R-:W-:Y:S04]  /*b6a0*/  HMMA.16816.F32.BF16 R20, R100.reuse, R108, R20 ;  /* 0x0000006c6414723c */ /* 0x050fe80000041814 */
[----:B------:R-:W-:Y:S02]  /*b6b0*/  FADD.FTZ R178, R178, R177 ;  /* 0x000000b1b2b27221 */ /* 0x000fe40000010000 */
[----:B------:R-:W-:Y:S02]  /*b6c0*/  FADD.FTZ R179, R179, R176 ;  /* 0x000000b0b3b37221 */ /* 0x000fe40000010000 */
[C---:B------:R-:W-:Y:S01]  /*b6d0*/  HMMA.16816.F32.BF16 R24, R100.reuse, R110, R24 ;  /* 0x0000006e6418723c */ /* 0x040fe20000041818 */
[----:B------:R-:W2:Y:S03]  /*b6e0*/  LDSM.16.MT88.4 R108, [R203+0x4900] ;  /* 0x00490000cb6c783b */ /* 0x000ea60000004200 */
[----:B------:R-:W-:Y:S02]  /*b6f0*/  FADD.FTZ R181, R181, R178 ;  /* 0x000000b2b5b57221 */ /* 0x000fe40000010000 */
[----:B------:R-:W-:Y:S02]  /*b700*/  FADD.FTZ R180, R180, R179 ;  /* 0x000000b3b4b47221 */ /* 0x000fe40000010000 */
[C---:B------:R-:W-:Y:S04]  /*b710*/  HMMA.16816.F32.BF16 R28, R100.reuse, R120, R28 ;  /* 0x00000078641c723c */ /* 0x040fe8000004181c */
[----:B------:R-:W-:Y:S04]  /*b720*/  FADD.FTZ R182, R182, R181 ;  /* 0x000000b5b6b67221 */ /* 0x000fe80000010000 */
        /* <DEDUP_REMOVED lines=22> */
[----:B------:R-:W3:Y:S07]  /*b890*/  LDSM.16.MT88.4 R116, [R203+0x3100] ;  /* 0x00310000cb74783b */ /* 0x000eee0000004200 */
[C---:B-1----:R-:W-:Y:S08]  /*b8a0*/  HMMA.16816.F32.BF16 R92, R100.reuse, R104, R92 ;  /* 0x00000068645c723c */ /* 0x042ff0000004185c */
[----:B------:R-:W-:Y:S01]  /*b8b0*/  HMMA.16816.F32.BF16 R96, R100, R106, R96 ;  /* 0x0000006a6460723c */ /* 0x000fe20000041860 */
[----:B------:R-:W1:Y:S06]  /*b8c0*/  LDSM.16.MT88.4 R104, [R196+0x3100] ;  /* 0x00310000c468783b */ /* 0x000e6c0000004200 */
[----:B------:R-:W-:Y:S01]  /*b8d0*/  F2FP.BF16.PACK_AB R100, R230, R183 ;  /* 0x000000b7e664723e */ /* 0x000fe200000010ff */
[----:B------:R-:W-:Y:S01]  /*b8e0*/  FADD.FTZ R183, R183, R180 ;  /* 0x000000b4b7b77221 */ /* 0x000fe20000010000 */
[----:B-----5:R-:W-:Y:S03]  /*b8f0*/  F2FP.BF16.PACK_AB R101, R232, R229 ;  /* 0x000000e5e865723e */ /* 0x020fe600000010ff */
        /* <DEDUP_REMOVED lines=14> */
[C---:B----4-:R-:W-:Y:S08]  /*b9e0*/  HMMA.16816.F32.BF16 R20, R100.reuse, R112, R20 ;  /* 0x000000706414723c */ /* 0x050ff00000041814 */
[C---:B------:R-:W-:Y:S01]  /*b9f0*/  HMMA.16816.F32.BF16 R24, R100.reuse, R114, R24 ;  /* 0x000000726418723c */ /* 0x040fe20000041818 */
[----:B------:R-:W4:Y:S07]  /*ba00*/  LDSM.16.MT88.4 R112, [R198+0x5100] ;  /* 0x00510000c670783b */ /* 0x000f2e0000004200 */
[C---:B------:R-:W-:Y:S08]  /*ba10*/  HMMA.16816.F32.BF16 R28, R100.reuse, R124, R28 ;  /* 0x0000007c641c723c */ /* 0x040ff0000004181c */
[C---:B------:R-:W-:Y:S01]  /*ba20*/  HMMA.16816.F32.BF16 R32, R100.reuse, R126, R32 ;  /* 0x0000007e6420723c */ /* 0x040fe20000041820 */
[----:B------:R-:W-:Y:S07]  /*ba30*/  LDSM.16.MT88.4 R124, [R203+0x1900] ;  /* 0x00190000cb7c783b */ /* 0x000fee0000004200 */
[C---:B---3--:R-:W-:Y:S08]  /*ba40*/  HMMA.16816.F32.BF16 R36, R100.reuse, R116, R36 ;  /* 0x000000746424723c */ /* 0x048ff00000041824 */
[C---:B------:R-:W-:Y:S01]  /*ba50*/  HMMA.16816.F32.BF16 R40, R100.reuse, R118, R40 ;  /* 0x000000766428723c */ /* 0x040fe20000041828 */
[----:B------:R-:W3:Y:S07]  /*ba60*/  LDSM.16.MT88.4 R116, [R197+0x5100] ;  /* 0x00510000c574783b */ /* 0x000eee0000004200 */
        /* <DEDUP_REMOVED lines=8> */
[C---:B-1----:R-:W-:Y:S04]  /*baf0*/  HMMA.16816.F32.BF16 R60, R100.reuse, R104, R60 ;  /* 0x00000068643c723c */ /* 0x042fe8000004183c */
[----:B------:R-:W-:Y:S01]  /*bb00*/  F2FP.BF16.PACK_AB R139, R133, R134 ;  /* 0x00000086858b723e */ /* 0x000fe200000010ff */
[----:B------:R-:W-:Y:S02]  /*bb10*/  FADD.FTZ R237, R237, R236 ;  /* 0x000000eceded7221 */ /* 0x000fe40000010000 */
[----:B------:R-:W-:Y:S01]  /*bb20*/  FADD.FTZ R238, R238, R235 ;  /* 0x000000ebeeee7221 */ /* 0x000fe20000010000 */
[C---:B------:R-:W-:Y:S01]  /*bb30*/  HMMA.16816.F32.BF16 R64, R100.reuse, R106, R64 ;  /* 0x0000006a6440723c */ /* 0x040fe20000041840 */
[----:B------:R-:W1:Y:S03]  /*bb40*/  LDSM.16.MT88.4 R104, [R196+0x5100] ;  /* 0x00510000c468783b */ /* 0x000e660000004200 */
        /* <DEDUP_REMOVED lines=8> */
[C---:B----4-:R-:W-:Y:S08]  /*bbd0*/  HMMA.16816.F32.BF16 R76, R100.reuse, R112, R76 ;  /* 0x00000070644c723c */ /* 0x050ff0000004184c */
[C---:B------:R-:W-:Y:S08]  /*bbe0*/  HMMA.16816.F32.BF16 R80, R100.reuse, R114, R80 ;  /* 0x000000726450723c */ /* 0x040ff00000041850 */
[C---:B---3--:R-:W-:Y:S08]  /*bbf0*/  HMMA.16816.F32.BF16 R84, R100.reuse, R116, R84 ;  /* 0x000000746454723c */ /* 0x048ff00000041854 */
[C---:B------:R-:W-:Y:S08]  /*bc00*/  HMMA.16816.F32.BF16 R88, R100.reuse, R118, R88 ;  /* 0x000000766458723c */ /* 0x040ff00000041858 */
[C---:B-1----:R-:W-:Y:S08]  /*bc10*/  HMMA.16816.F32.BF16 R92, R100.reuse, R104, R92 ;  /* 0x00000068645c723c */ /* 0x042ff0000004185c */
        /* <DEDUP_REMOVED lines=29> */
.L_x_195:
[----:B------:R-:W-:-:S06]  /*bdf0*/  UISETP.GE.AND UP0, UPT, UR21, UR7, UPT ;  /* 0x000000071500728c */ /* 0x000fcc000bf06270 */
[----:B------:R-:W-:-:S13]  /*be00*/  PLOP3.LUT P0, PT, PT, PT, UP0, 0x40, 0x0 ;  /* 0x000000000000781c */ /* 0x000fda0003f0e808 */
[----:B------:R-:W-:Y:S05]  /*be10*/  @P0 BRA `(.L_x_199) ;  /* 0x00003ac000000947 */ /* 0x000fea0003800000 */
[----:B------:R-:W-:Y:S01]  /*be20*/  SHF.R.S32.HI R5, RZ, 0x1f, R218 ;  /* 0x0000001fff057819 */ /* 0x000fe200000114da */
[----:B------:R-:W-:Y:S01]  /*be30*/  IMAD.MOV.U32 R2, RZ, RZ, R132 ;  /* 0x000000ffff027224 */ /* 0x000fe200078e0084 */
[C---:B------:R-:W-:Y:S01]  /*be40*/  SHF.L.U64.HI R220, R217.reuse, 0x1, R220 ;  /* 0x00000001d9dc7819 */ /* 0x040fe200000102dc */
[----:B------:R-:W-:Y:S01]  /*be50*/  IMAD.MOV.U32 R3, RZ, RZ, R0 ;  /* 0x000000ffff037224 */ /* 0x000fe200078e0000 */
[----:B------:R-:W-:Y:S01]  /*be60*/  SHF.L.U64.HI R180, R218, 0x1, R5 ;  /* 0x00000001dab47819 */ /* 0x000fe20000010205 */
[----:B------:R-:W-:Y:S01]  /*be70*/  IMAD.SHL.U32 R217, R217, 0x2, RZ ;  /* 0x00000002d9d97824 */ /* 0x000fe200078e00ff */
[----:B------:R-:W-:Y:S02]  /*be80*/  SHF.L.U64.HI R219, R216, 0x1, R219 ;  /* 0x00000001d8db7819 */ /* 0x000fe400000102db */
[----:B------:R-:W-:Y:S02]  /*be90*/  SHF.L.U32 R218, R218, 0x1, RZ ;  /* 0x00000001dada7819 */ /* 0x000fe400000006ff */
[----:B------:R-:W-:-:S02]  /*bea0*/  SHF.L.U32 R216, R216, 0x1, RZ ;  /* 0x00000001d8d87819 */ /* 0x000fc400000006ff */
.L_x_209:
[----:B------:R-:W-:Y:S01]  /*beb0*/  SHF.R.S32.HI R5, RZ, 0x1f, R208 ;  /* 0x0000001fff057819 */ /* 0x000fe200000114d0 */
[----:B------:R-:W-:Y:S01]  /*bec0*/  IMAD.WIDE.U32 R8, R208, c[0x0][0x208], RZ ;  /* 0x00008200d0087a25 */ /* 0x000fe200078e00ff */
[----:B------:R-:W-:Y:S01]  /*bed0*/  SHF.R.S32.HI R6, RZ, 0x1f, R207 ;  /* 0x0000001fff067819 */ /* 0x000fe200000114cf */
[----:B------:R-:W-:Y:S04]  /*bee0*/  DEPBAR.LE SB0, 0x0 ;  /* 0x000080000000791a */ /* 0x000fe80000000000 */
[----:B------:R-:W-:Y:S01]  /*bef0*/  IMAD R5, R5, c[0x0][0x208], RZ ;  /* 0x0000820005057a24 */ /* 0x000fe200078e02ff */
[----:B------:R-:W-:Y:S01]  /*bf00*/  BAR.SYNC.DEFER_BLOCKING 0x0 ;  /* 0x0000000000007b1d */ /* 0x000fe20000010000 */
[----:B------:R-:W-:Y:S01]  /*bf10*/  IMAD R6, R6, c[0x0][0x218], RZ ;  /* 0x0000860006067a24 */ /* 0x000fe200078e02ff */
[----:B------:R-:W-:Y:S01]  /*bf20*/  UISETP.GT.AND UP0, UPT, UR21, UR7, UPT ;  /* 0x000000071500728c */ /* 0x000fe2000bf04270 */
[----:B------:R-:W-:Y:S02]  /*bf30*/  IMAD R5, R208, c[0x0][0x20c], R5 ;  /* 0x00008300d0057a24 */ /* 0x000fe400078e0205 */
[----:B------:R-:W-:Y:S03]  /*bf40*/  IMAD R6, R207, c[0x0][0x21c], R6 ;  /* 0x00008700cf067a24 */ /* 0x000fe600078e0206 */
[----:B------:R-:W-:Y:S05]  /*bf50*/  IADD3 R9, R9, R5, RZ ;  /* 0x0000000509097210 */ /* 0x000fea0007ffe0ff */
[----:B------:R-:W-:Y:S05]  /*bf60*/  IMAD.WIDE.U32 R8, R207, c[0x0][0x218], R8 ;  /* 0x00008600cf087a25 */ /* 0x000fea00078e0008 */
[----:B------:R-:W-:Y:S04]  /*bf70*/  IADD3 R5, P0, R8, UR16, RZ ;  /* 0x0000001008057c10 */ /* 0x000fe8000ff1e0ff */
[----:B------:R-:W-:Y:S02]  /*bf80*/  IADD3.X R6, R9, UR9, R6, P0, !PT ;  /* 0x0000000909067c10 */ /* 0x000fe400087fe406 */
[C---:B------:R-:W-:Y:S01]  /*bf90*/  LEA R4, P0, R5.reuse, c[0x0][0x1f8], 0x1 ;  /* 0x00007e0005047a11 */ /* 0x040fe200078008ff */
[----:B------:R-:W-:Y:S03]  /*bfa0*/  LDSM.16.M88.4 R32, [R206+0xc100] ;  /* 0x00c10000ce20783b */ /* 0x000fe60000000200 */
[----:B------:R-:W-:Y:S04]  /*bfb0*/  LEA.HI.X R0, R5, c[0x0][0x1fc], R6, 0x1, P0 ;  /* 0x00007f0005007a11 */ /* 0x000fe800000f0c06 */
[----:B------:R-:W1:Y:S07]  /*bfc0*/  SHFL.IDX PT, R21, R4, RZ, 0x181f ;  /* 0x00181fff04157589 */ /* 0x000e6e00000e0000 */
[----:B------:R-:W2:Y:S07]  /*bfd0*/  SHFL.IDX PT, R7, R0, RZ, 0x181f ;  /* 0x00181fff00077589 */ /* 0x000eae00000e0000 */
[----:B------:R-:W-:Y:S07]  /*bfe0*/  LDSM.16.M88.4 R8, [R205+0x6100] ;  /* 0x00610000cd08783b */ /* 0x000fee0000000200 */
[----:B------:R-:W3:Y:S07]  /*bff0*/  SHFL.IDX PT, R165, R4, 0x1, 0x181f ;  /* 0x00381f0004a57f89 */ /* 0x000eee00000e0000 */
[----:B------:R-:W4:Y:S07]  /*c000*/  SHFL.IDX PT, R5, R0, 0x1, 0x181f ;  /* 0x00381f0000057f89 */ /* 0x000f2e00000e0000 */
[----:B------:R-:W5:Y:S07]  /*c010*/  LDSM.16.M88.4 R16, [R205+0x6900] ;  /* 0x00690000cd10783b */ /* 0x000f6e0000000200 */
[----:B------:R-:W1:Y:S07]  /*c020*/  LDSM.16.M88.4 R24, [R205+0x7100] ;  /* 0x00710000cd18783b */ /* 0x000e6e0000000200 */
[----:B------:R-:W2:Y:S07]  /*c030*/  LDSM.16.M88.4 R132, [R205+0x7900] ;  /* 0x00790000cd84783b */ /* 0x000eae0000000200 */
[----:B------:R-:W-:Y:S07]  /*c040*/  LDSM.16.M88.4 R136, [R202+0xc100] ;  /* 0x00c10000ca88783b */ /* 0x000fee0000000200 */
[----:B------:R-:W5:Y:S07]  /*c050*/  LDSM.16.M88.4 R140, [R204] ;  /* 0x00000000cc8c783b */ /* 0x000f6e0000000200 */
[----:B------:R-:W5:Y:S07]  /*c060*/  LDSM.16.M88.4 R144, [R195] ;  /* 0x00000000c390783b */ /* 0x000f6e0000000200 */
[----:B------:R-:W5:Y:S07]  /*c070*/  LDSM.16.M88.4 R148, [R194] ;  /* 0x00000000c294783b */ /* 0x000f6e0000000200 */
[----:B------:R-:W5:Y:S01]  /*c080*/  LDSM.16.M88.4 R152, [R193] ;  /* 0x00000000c198783b */ /* 0x000f620000000200 */
[C---:B-1----:R-:W-:Y:S02]  /*c090*/  IADD3 R14, P2, R21.reuse, R218, RZ ;  /* 0x000000da150e7210 */ /* 0x042fe40007f5e0ff */
[----:B------:R-:W-:Y:S02]  /*c0a0*/  IADD3 R12, P0, R21, R217, RZ ;  /* 0x000000d9150c7210 */ /* 0x000fe40007f1e0ff */
[C---:B--2---:R-:W-:Y:S02]  /*c0b0*/  IADD3.X R15, R7.reuse, R180, RZ, P2, !PT ;  /* 0x000000b4070f7210 */ /* 0x044fe400017fe4ff */
[----:B------:R-:W-:Y:S02]  /*c0c0*/  IADD3.X R13, R7, R220, RZ, P0, !PT ;  /* 0x000000dc070d7210 */ /* 0x000fe400007fe4ff */
[----:B------:R-:W-:Y:S01]  /*c0d0*/  IADD3 R20, P2, R21, R216, RZ ;  /* 0x000000d815147210 */ /* 0x000fe20007f5e0ff */
[----:B------:R-:W-:Y:S01]  /*c0e0*/  @!PT LDS RZ, [RZ] ;  /* 0x00000000fffff984 */ /* 0x000fe20000000800 */
[----:B------:R-:W-:Y:S01]  /*c0f0*/  @!PT LDS RZ, [RZ] ;  /* 0x00000000fffff984 */ /* 0x000fe20000000800 */
[----:B------:R-:W-:Y:S01]  /*c100*/  @!PT LDS RZ, [RZ] ;  /* 0x00000000fffff984 */ /* 0x000fe20000000800 */
[----:B------:R5:W-:Y:S01]  /*c110*/  LDGSTS.E.BYPASS.LTC128B.128 [R213], [R14.64], !P6 ;  /* 0x000000000ed57fae */ /* 0x000be2000f101d56 */
[----:B---3--:R-:W-:Y:S02]  /*c120*/  IADD3 R168, P0, R165, R218, RZ ;  /* 0x000000daa5a87210 */ /* 0x008fe40007f1e0ff */
[----:B------:R-:W-:Y:S02]  /*c130*/  IADD3.X R21, R7, R219, RZ, P2, !PT ;  /* 0x000000db07157210 */ /* 0x000fe400017fe4ff */
[----:B------:R-:W-:Y:S02]  /*c140*/  IADD3 R166, P2, R165, R217, RZ ;  /* 0x000000d9a5a67210 */ /* 0x000fe40007f5e0ff */
[----:B------:R5:W-:Y:S01]  /*c150*/  LDGSTS.E.BYPASS.LTC128B.128 [R213+0x2000], [R12.64], !P5 ;  /* 0x020000000cd57fae */ /* 0x000be2000e901d56 */
[----:B----4-:R-:W-:Y:S02]  /*c160*/  IADD3.X R169, R5, R180, RZ, P0, !PT ;  /* 0x000000b405a97210 */ /* 0x010fe400007fe4ff */
[----:B------:R-:W-:Y:S02]  /*c170*/  IADD3 R164, P0, R165, R216, RZ ;  /* 0x000000d8a5a47210 */ /* 0x000fe40007f1e0ff */
[C---:B------:R-:W-:Y:S02]  /*c180*/  IADD3.X R167, R5.reuse, R220, RZ, P2, !PT ;  /* 0x000000dc05a77210 */ /* 0x040fe400017fe4ff */
[----:B------:R-:W-:Y:S01]  /*c190*/  IADD3.X R165, R5, R219, RZ, P0, !PT ;  /* 0x000000db05a57210 */ /* 0x000fe200007fe4ff */
[----:B------:R1:W-:Y:S01]  /*c1a0*/  LDGSTS.E.BYPASS.LTC128B.128 [R213+0x4000], [R20.64], !P4 ;  /* 0x0400000014d57fae */ /* 0x0003e2000e101d56 */
[C---:B------:R-:W-:Y:S01]  /*c1b0*/  HMMA.16816.F32.BF16 R4, R32.reuse, R8, RZ ;  /* 0x000000082004723c */ /* 0x040fe200000418ff */
[----:B------:R-:W-:Y:S05]  /*c1c0*/  PLOP3.LUT P0, PT, PT, PT, UP0, 0x40, 0x0 ;  /* 0x000000000000781c */ /* 0x000fea0003f0e808 */
[----:B------:R2:W-:Y:S02]  /*c1d0*/  LDGSTS.E.BYPASS.LTC128B.128 [R213+0x1000], [R168.64], !P6 ;  /* 0x01000000a8d57fae */ /* 0x0005e4000f101d56 */
[C---:B------:R-:W-:Y:S05]  /*c1e0*/  HMMA.16816.F32.BF16 R8, R32.reuse, R10, RZ ;  /* 0x0000000a2008723c */ /* 0x040fea00000418ff */
[----:B------:R3:W-:Y:S03]  /*c1f0*/  LDGSTS.E.BYPASS.LTC128B.128 [R213+0x3000], [R166.64], !P5 ;  /* 0x03000000a6d57fae */ /* 0x0007e6000e901d56 */
[C---:B-----5:R-:W-:Y:S04]  /*c200*/  HMMA.16816.F32.BF16 R12, R32.reuse, R16, RZ ;  /* 0x00000010200c723c */ /* 0x060fe800000418ff */
[----:B------:R3:W-:Y:S04]  /*c210*/  LDGSTS.E.BYPASS.LTC128B.128 [R213+0x5000], [R164.64], !P4 ;  /* 0x05000000a4d57fae */ /* 0x0007e8000e101d56 */
[C---:B------:R-:W-:Y:S03]  /*c220*/  HMMA.16816.F32.BF16 R16, R32.reuse, R18, RZ ;  /* 0x000000122010723c */ /* 0x040fe600000418ff */
[----:B------:R-:W-:Y:S05]  /*c230*/  LDSM.16.M88.4 R156, [R201+0xc100] ;  /* 0x00c10000c99c783b */ /* 0x000fea0000000200 */
[C---:B-1----:R-:W-:Y:S02]  /*c240*/  HMMA.16816.F32.BF16 R20, R32.reuse, R24, RZ ;  /* 0x000000182014723c */ /* 0x042fe400000418ff */
[----:B------:R-:W0:Y:S06]  /*c250*/  LDGDEPBAR ;  /* 0x00000000000079af */ /* 0x000e2c0000000000 */
[C---:B------:R-:W-:Y:S01]  /*c260*/  HMMA.16816.F32.BF16 R24, R32.reuse, R26, RZ ;  /* 0x0000001a2018723c */ /* 0x040fe200000418ff */
[----:B------:R-:W1:Y:S07]  /*c270*/  LDSM.16.M88.4 R160, [R200+0x6100] ;  /* 0x00610000c8a0783b */ /* 0x000e6e0000000200 */
[C---:B------:R-:W-:Y:S01]  /*c280*/  HMMA.16816.F32.BF16 R28, R32.reuse, R132, RZ ;  /* 0x00000084201c723c */ /* 0x040fe200000418ff */
[----:B---3--:R-:W-:Y:S07]  /*c290*/  LDSM.16.M88.4 R164, [R200+0x7100] ;  /* 0x00710000c8a4783b */ /* 0x008fee0000000200 */
[----:B------:R-:W-:Y:S01]  /*c2a0*/  HMMA.16816.F32.BF16 R32, R32, R134, RZ ;  /* 0x000000862020723c */ /* 0x000fe200000418ff */
[----:B------:R-:W3:Y:S07]  /*c2b0*/  LDSM.16.M88.4 R132, [R200+0x6900] ;  /* 0x00690000c884783b */ /* 0x000eee0000000200 */
[C---:B------:R-:W-:Y:S01]  /*c2c0*/  HMMA.16816.F32.BF16 R4, R136.reuse, R140, R4 ;  /* 0x0000008c8804723c */ /* 0x040fe20000041804 */
[----:B--2---:R-:W2:Y:S07]  /*c2d0*/  LDSM.16.M88.4 R168, [R200+0x7900] ;  /* 0x00790000c8a8783b */ /* 0x004eae0000000200 */
[C---:B------:R-:W-:Y:S01]  /*c2e0*/  HMMA.16816.F32.BF16 R8, R136.reuse, R142, R8 ;  /* 0x0000008e8808723c */ /* 0x040fe20000041808 */
[----:B------:R-:W-:Y:S07]  /*c2f0*/  LDSM.16.M88.4 R172, [R199+0xc100] ;  /* 0x00c10000c7ac783b */ /* 0x000fee0000000200 */
[C---:B------:R-:W-:Y:S01]  /*c300*/  HMMA.16816.F32.BF16 R12, R136.reuse, R144, R12 ;  /* 0x00000090880c723c */ /* 0x040fe2000004180c */
[----:B------:R-:W4:Y:S07]  /*c310*/  LDSM.16.M88.4 R176, [R192] ;  /* 0x00000000c0b0783b */ /* 0x000f2e0000000200 */
        /* <DEDUP_REMOVED lines=8> */
[----:B------:R-:W5:Y:S07]  /*c3a0*/  LDSM.16.M88.4 R136, [R192+0x800] ;  /* 0x00080000c088783b */ /* 0x000f6e0000000200 */
[C---:B-1----:R-:W-:Y:S01]  /*c3b0*/  HMMA.16816.F32.BF16 R4, R156.reuse, R160, R4 ;  /* 0x000000a09c04723c */ /* 0x042fe20000041804 */
        /* <DEDUP_REMOVED lines=8> */
[----:B------:R-:W-:Y:S07]  /*c440*/  LDSM.16.M88.4 R164, [R202+0x10100] ;  /* 0x01010000caa4783b */ /* 0x000fee0000000200 */
[C---:B--2---:R-:W-:Y:S08]  /*c450*/  HMMA.16816.F32.BF16 R28, R156.reuse, R168, R28 ;  /* 0x000000a89c1c723c */ /* 0x044ff0000004181c */
[----:B------:R-:W-:Y:S01]  /*c460*/  HMMA.16816.F32.BF16 R32, R156, R170, R32 ;  /* 0x000000aa9c20723c */ /* 0x000fe20000041820 */
[----:B------:R-:W2:Y:S07]  /*c470*/  LDSM.16.M88.4 R156, [R205+0x9100] ;  /* 0x00910000cd9c783b */ /* 0x000eae0000000200 */
[C---:B----4-:R-:W-:Y:S01]  /*c480*/  HMMA.16816.F32.BF16 R4, R172.reuse, R176, R4 ;  /* 0x000000b0ac04723c */ /* 0x050fe20000041804 */
[----:B------:R-:W4:Y:S07]  /*c490*/  LDSM.16.M88.4 R168, [R191] ;  /* 0x00000000bfa8783b */ /* 0x000f2e0000000200 */
[C---:B------:R-:W-:Y:S01]  /*c4a0*/  HMMA.16816.F32.BF16 R8, R172.reuse, R178, R8 ;  /* 0x000000b2ac08723c */ /* 0x040fe20000041808 */
[----:B------:R-:W-:Y:S07]  /*c4b0*/  LDSM.16.M88.4 R176, [R200+0x8100] ;  /* 0x00810000c8b0783b */ /* 0x000fee0000000200 */
[C---:B-----5:R-:W-:Y:S08]  /*c4c0*/  HMMA.16816.F32.BF16 R12, R172.reuse, R136, R12 ;  /* 0x00000088ac0c723c */ /* 0x060ff0000004180c */
[C---:B------:R-:W-:Y:S01]  /*c4d0*/  HMMA.16816.F32.BF16 R16, R172.reuse, R138, R16 ;  /* 0x0000008aac10723c */ /* 0x040fe20000041810 */
[----:B------:R-:W5:Y:S07]  /*c4e0*/  LDSM.16.M88.4 R136, [R190] ;  /* 0x00000000be88783b */ /* 0x000f6e0000000200 */
[C---:B------:R-:W-:Y:S08]  /*c4f0*/  HMMA.16816.F32.BF16 R20, R172.reuse, R140, R20 ;  /* 0x0000008cac14723c */ /* 0x040ff00000041814 */
[C---:B------:R-:W-:Y:S01]  /*c500*/  HMMA.16816.F32.BF16 R24, R172.reuse, R142, R24 ;  /* 0x0000008eac18723c */ /* 0x040fe20000041818 */
[----:B------:R-:W2:Y:S07]  /*c510*/  LDSM.16.M88.4 R140, [R189] ;  /* 0x00000000bd8c783b */ /* 0x000eae0000000200 */
[C---:B------:R-:W-:Y:S08]  /*c520*/  HMMA.16816.F32.BF16 R28, R172.reuse, R144, R28 ;  /* 0x00000090ac1c723c */ /* 0x040ff0000004181c */
[----:B------:R-:W-:Y:S01]  /*c530*/  HMMA.16816.F32.BF16 R32, R172, R146, R32 ;  /* 0x00000092ac20723c */ /* 0x000fe20000041820 */
[----:B------:R-:W4:Y:S07]  /*c540*/  LDSM.16.M88.4 R144, [R188] ;  /* 0x00000000bc90783b */ /* 0x000f2e0000000200 */
[C---:B-1----:R-:W-:Y:S01]  /*c550*/  HMMA.16816.F32.BF16 R4, R148.reuse, R152, R4 ;  /* 0x000000989404723c */ /* 0x042fe20000041804 */
[----:B------:R-:W1:Y:S07]  /*c560*/  LDSM.16.M88.4 R172, [R201+0x10100] ;  /* 0x01010000c9ac783b */ /* 0x000e6e0000000200 */
[C---:B------:R-:W-:Y:S01]  /*c570*/  HMMA.16816.F32.BF16 R8, R148.reuse, R154, R8 ;  /* 0x0000009a9408723c */ /* 0x040fe20000041808 */
[----:B------:R-:W-:Y:S07]  /*c580*/  LDSM.16.M88.4 R152, [R200+0x9900] ;  /* 0x00990000c898783b */ /* 0x000fee0000000200 */
[C---:B---3--:R-:W-:Y:S08]  /*c590*/  HMMA.16816.F32.BF16 R12, R148.reuse, R132, R12 ;  /* 0x00000084940c723c */ /* 0x048ff0000004180c */
[C---:B------:R-:W-:Y:S01]  /*c5a0*/  HMMA.16816.F32.BF16 R16, R148.reuse, R134, R16 ;  /* 0x000000869410723c */ /* 0x040fe20000041810 */
[----:B------:R-:W3:Y:S07]  /*c5b0*/  LDSM.16.M88.4 R132, [R200+0x8900] ;  /* 0x00890000c884783b */ /* 0x000eee0000000200 */
[C---:B--2---:R-:W-:Y:S08]  /*c5c0*/  HMMA.16816.F32.BF16 R20, R148.reuse, R156, R20 ;  /* 0x0000009c9414723c */ /* 0x044ff00000041814 */
[C---:B------:R-:W-:Y:S01]  /*c5d0*/  HMMA.16816.F32.BF16 R24, R148.reuse, R158, R24 ;  /* 0x0000009e9418723c */ /* 0x040fe20000041818 */
[----:B------:R-:W-:Y:S07]  /*c5e0*/  LDSM.16.M88.4 R156, [R199+0x10100] ;  /* 0x01010000c79c783b */ /* 0x000fee0000000200 */
[C---:B------:R-:W-:Y:S08]  /*c5f0*/  HMMA.16816.F32.BF16 R28, R148.reuse, R160, R28 ;  /* 0x000000a0941c723c */ /* 0x040ff0000004181c */
[----:B------:R-:W-:Y:S01]  /*c600*/  HMMA.16816.F32.BF16 R32, R148, R162, R32 ;  /* 0x000000a29420723c */ /* 0x000fe20000041820 */
[----:B------:R-:W2:Y:S07]  /*c610*/  LDSM.16.M88.4 R148, [R200+0x9100] ;  /* 0x00910000c894783b */ /* 0x000eae0000000200 */
[C---:B----4-:R-:W-:Y:S01]  /*c620*/  HMMA.16816.F32.BF16 R4, R164.reuse, R168, R4 ;  /* 0x000000a8a404723c */ /* 0x050fe20000041804 */
[----:B------:R-:W4:Y:S07]  /*c630*/  LDSM.16.M88.4 R160, [R192+0x2000] ;  /* 0x00200000c0a0783b */ /* 0x000f2e0000000200 */
[C---:B------:R-:W-:Y:S01]  /*c640*/  HMMA.16816.F32.BF16 R8, R164.reuse, R170, R8 ;  /* 0x000000aaa408723c */ /* 0x040fe20000041808 */
[----:B------:R-:W-:Y:S07]  /*c650*/  LDSM.16.M88.4 R168, [R205+0xa100] ;  /* 0x00a10000cda8783b */ /* 0x000fee0000000200 */
[C---:B-----5:R-:W-:Y:S08]  /*c660*/  HMMA.16816.F32.BF16 R12, R164.reuse, R136, R12 ;  /* 0x00000088a40c723c */ /* 0x060ff0000004180c */
[C---:B------:R-:W-:Y:S01]  /*c670*/  HMMA.16816.F32.BF16 R16, R164.reuse, R138, R16 ;  /* 0x0000008aa410723c */ /* 0x040fe20000041810 */
[----:B------:R-:W5:Y:S07]  /*c680*/  LDSM.16.M88.4 R136, [R192+0x2800] ;  /* 0x00280000c088783b */ /* 0x000f6e0000000200 */
[C---:B------:R-:W-:Y:S08]  /*c690*/  HMMA.16816.F32.BF16 R20, R164.reuse, R140, R20 ;  /* 0x0000008ca414723c */ /* 0x040ff00000041814 */
[C---:B------:R-:W-:Y:S01]  /*c6a0*/  HMMA.16816.F32.BF16 R24, R164.reuse, R142, R24 ;  /* 0x0000008ea418723c */ /* 0x040fe20000041818 */
[----:B------:R-:W2:Y:S07]  /*c6b0*/  LDSM.16.M88.4 R140, [R192+0x3000] ;  /* 0x00300000c08c783b */ /* 0x000eae0000000200 */
[C---:B------:R-:W-:Y:S08]  /*c6c0*/  HMMA.16816.F32.BF16 R28, R164.reuse, R144, R28 ;  /* 0x00000090a41c723c */ /* 0x040ff0000004181c */
[----:B------:R-:W-:Y:S01]  /*c6d0*/  HMMA.16816.F32.BF16 R32, R164, R146, R32 ;  /* 0x00000092a420723c */ /* 0x000fe20000041820 */
[----:B------:R-:W4:Y:S07]  /*c6e0*/  LDSM.16.M88.4 R144, [R192+0x3800] ;  /* 0x00380000c090783b */ /* 0x000f2e0000000200 */
[C---:B-1----:R-:W-:Y:S01]  /*c6f0*/  HMMA.16816.F32.BF16 R4, R172.reuse, R176, R4 ;  /* 0x000000b0ac04723c */ /* 0x042fe20000041804 */
[----:B------:R-:W1:Y:S07]  /*c700*/  LDSM.16.M88.4 R164, [R206+0x14100] ;  /* 0x01410000cea4783b */ /* 0x000e6e0000000200 */
[C---:B------:R-:W-:Y:S01]  /*c710*/  HMMA.16816.F32.BF16 R8, R172.reuse, R178, R8 ;  /* 0x000000b2ac08723c */ /* 0x040fe20000041808 */
[----:B------:R-:W-:Y:S07]  /*c720*/  LDSM.16.M88.4 R176, [R187] ;  /* 0x00000000bbb0783b */ /* 0x000fee0000000200 */
[C---:B---3--:R-:W-:Y:S08]  /*c730*/  HMMA.16816.F32.BF16 R12, R172.reuse, R132, R12 ;  /* 0x00000084ac0c723c */ /* 0x048ff0000004180c */
[C---:B------:R-:W-:Y:S01]  /*c740*/  HMMA.16816.F32.BF16 R16, R172.reuse, R134, R16 ;  /* 0x00000086ac10723c */ /* 0x040fe20000041810 */
[----:B------:R-:W3:Y:S07]  /*c750*/  LDSM.16.M88.4 R132, [R205+0xa900] ;  /* 0x00a90000cd84783b */ /* 0x000eee0000000200 */
[C---:B--2---:R-:W-:Y:S08]  /*c760*/  HMMA.16816.F32.BF16 R20, R172.reuse, R148, R20 ;  /* 0x00000094ac14723c */ /* 0x044ff00000041814 */
[C---:B------:R-:W-:Y:S01]  /*c770*/  HMMA.16816.F32.BF16 R24, R172.reuse, R150, R24 ;  /* 0x00000096ac18723c */ /* 0x040fe20000041818 */
[----:B------:R-:W2:Y:S07]  /*c780*/  LDSM.16.M88.4 R148, [R205+0xb100] ;  /* 0x00b10000cd94783b */ /* 0x000eae0000000200 */
[C---:B------:R-:W-:Y:S08]  /*c790*/  HMMA.16816.F32.BF16 R28, R172.reuse, R152, R28 ;  /* 0x00000098ac1c723c */ /* 0x040ff0000004181c */
[----:B------:R-:W-:Y:S01]  /*c7a0*/  HMMA.16816.F32.BF16 R32, R172, R154, R32 ;  /* 0x0000009aac20723c */ /* 0x000fe20000041820 */
[----:B------:R-:W1:Y:S07]  /*c7b0*/  LDSM.16.M88.4 R152, [R205+0xb900] ;  /* 0x00b90000cd98783b */ /* 0x000e6e0000000200 */
[C---:B----4-:R-:W-:Y:S01]  /*c7c0*/  HMMA.16816.F32.BF16 R4, R156.reuse, R160, R4 ;  /* 0x000000a09c04723c */ /* 0x050fe20000041804 */
[----:B------:R-:W4:Y:S07]  /*c7d0*/  LDSM.16.M88.4 R172, [R202+0x14100] ;  /* 0x01410000caac783b */ /* 0x000f2e0000000200 */
        /* <DEDUP_REMOVED lines=24> */
[----:B------:R-:W1:Y:S01]  /*c960*/  LDSM.16.M88.4 R164, [R199+0x14100] ;  /* 0x01410000c7a4783b */ /* 0x000e620000000200 */
[C---:B----4-:R-:W-:Y:S08]  /*c970*/  HMMA.16816.F32.BF16 R4, R172.reuse, R176, R4 ;  /* 0x000000b0ac04723c */ /* 0x050ff00000041804 */
[C---:B------:R-:W-:Y:S08]  /*c980*/  HMMA.16816.F32.BF16 R8, R172.reuse, R178, R8 ;  /* 0x000000b2ac08723c */ /* 0x040ff00000041808 */
[C---:B-----5:R-:W-:Y:S08]  /*c990*/  HMMA.16816.F32.BF16 R12, R172.reuse, R136, R12 ;  /* 0x00000088ac0c723c */ /* 0x060ff0000004180c */
[C---:B------:R-:W-:Y:S08]  /*c9a0*/  HMMA.16816.F32.BF16 R16, R172.reuse, R138, R16 ;  /* 0x0000008aac10723c */ /* 0x040ff00000041810 */
[C---:B------:R-:W-:Y:S08]  /*c9b0*/  HMMA.16816.F32.BF16 R20, R172.reuse, R140, R20 ;  /* 0x0000008cac14723c */ /* 0x040ff00000041814 */
[C---:B------:R-:W-:Y:S08]  /*c9c0*/  HMMA.16816.F32.BF16 R24, R172.reuse, R142, R24 ;  /* 0x0000008eac18723c */ /* 0x040ff00000041818 */
[C---:B------:R-:W-:Y:S08]  /*c9d0*/  HMMA.16816.F32.BF16 R28, R172.reuse, R144, R28 ;  /* 0x00000090ac1c723c */ /* 0x040ff0000004181c */
[----:B------:R-:W-:Y:S08]  /*c9e0*/  HMMA.16816.F32.BF16 R32, R172, R146, R32 ;  /* 0x00000092ac20723c */ /* 0x000ff00000041820 */
[C---:B-1----:R-:W-:Y:S08]  /*c9f0*/  HMMA.16816.F32.BF16 R4, R156.reuse, R160, R4 ;  /* 0x000000a09c04723c */ /* 0x042ff00000041804 */
[C---:B------:R-:W-:Y:S08]  /*ca00*/  HMMA.16816.F32.BF16 R8, R156.reuse, R162, R8 ;  /* 0x000000a29c08723c */ /* 0x040ff00000041808 */
[C---:B---3--:R-:W-:Y:S08]  /*ca10*/  HMMA.16816.F32.BF16 R12, R156.reuse, R132, R12 ;  /* 0x000000849c0c723c */ /* 0x048ff0000004180c */
[C---:B------:R-:W-:Y:S01]  /*ca20*/  HMMA.16816.F32.BF16 R16, R156.reuse, R134, R16 ;  /* 0x000000869c10723c */ /* 0x040fe20000041810 */
[----:B------:R-:W1:Y:S07]  /*ca30*/  LDSM.16.M88.4 R132, [R192+0x4800] ;  /* 0x00480000c084783b */ /* 0x000e6e0000000200 */
[C---:B--2---:R-:W-:Y:S08]  /*ca40*/  HMMA.16816.F32.BF16 R20, R156.reuse, R148, R20 ;  /* 0x000000949c14723c */ /* 0x044ff00000041814 */
[C---:B------:R-:W-:Y:S08]  /*ca50*/  HMMA.16816.F32.BF16 R24, R156.reuse, R150, R24 ;  /* 0x000000969c18723c */ /* 0x040ff00000041818 */
[C---:B------:R-:W-:Y:S08]  /*ca60*/  HMMA.16816.F32.BF16 R28, R156.reuse, R152, R28 ;  /* 0x000000989c1c723c */ /* 0x040ff0000004181c */
[----:B------:R-:W-:Y:S08]  /*ca70*/  HMMA.16816.F32.BF16 R32, R156, R154, R32 ;  /* 0x0000009a9c20723c */ /* 0x000ff00000041820 */
[C---:B------:R-:W-:Y:S08]  /*ca80*/  HMMA.16816.F32.BF16 R4, R164.reuse, R168, R4 ;  /* 0x000000a8a404723c */ /* 0x040ff00000041804 */
[C---:B------:R-:W-:Y:S08]  /*ca90*/  HMMA.16816.F32.BF16 R8, R164.reuse, R170, R8 ;  /* 0x000000aaa408723c */ /* 0x040ff00000041808 */
[C---:B-1----:R-:W-:Y:S08]  /*caa0*/  HMMA.16816.F32.BF16 R12, R164.reuse, R132, R12 ;  /* 0x00000084a40c723c */ /* 0x042ff0000004180c */
[----:B------:R-:W-:Y:S01]  /*cab0*/  FMUL.FTZ R137, R4, c[0x0][0x320] ;  /* 0x0000c80004897a20 */ /* 0x000fe20000410000 */
[C---:B------:R-:W-:Y:S03]  /*cac0*/  HMMA.16816.F32.BF16 R16, R164.reuse, R134, R16 ;  /* 0x00000086a410723c */ /* 0x040fe60000041810 */
[----:B------:R-:W-:Y:S02]  /*cad0*/  FMUL.FTZ R138, R5, c[0x0][0x320] ;  /* 0x0000c800058a7a20 */ /* 0x000fe40000410000 */
[----:B------:R-:W1:Y:S01]  /*cae0*/  MUFU.TANH R137, R137 ;  /* 0x0000008900897308 */ /* 0x000e620000002400 */
[----:B------:R-:W-:Y:S02]  /*caf0*/  FMUL.FTZ R0, R6, c[0x0][0x320] ;  /* 0x0000c80006007a20 */ /* 0x000fe40000410000 */
[----:B------:R-:W-:Y:S04]  /*cb00*/  FMUL.FTZ R9, R9, c[0x0][0x320] ;  /* 0x0000c80009097a20 */ /* 0x000fe80000410000 */
[----:B------:R-:W-:Y:S02]  /*cb10*/  FMUL.FTZ R10, R10, c[0x0][0x320] ;  /* 0x0000c8000a0a7a20 */ /* 0x000fe40000410000 */
[----:B------:R-:W-:Y:S01]  /*cb20*/  FMUL.FTZ R11, R11, c[0x0][0x320] ;  /* 0x0000c8000b0b7a20 */ /* 0x000fe20000410000 */
[----:B------:R-:W2:Y:S01]  /*cb30*/  MUFU.TANH R140, R9 ;  /* 0x00000009008c7308 */ /* 0x000ea20000002400 */
[----:B------:R-:W-:Y:S02]  /*cb40*/  FMUL.FTZ R136, R7, c[0x0][0x320] ;  /* 0x0000c80007887a20 */ /* 0x000fe40000410000 */
[----:B------:R-:W3:Y:S01]  /*cb50*/  LDSM.16.M88.4 R4, [R192+0x5000] ;  /* 0x00500000c004783b */ /* 0x000ee20000000200 */
[----:B------:R-:W-:Y:S02]  /*cb60*/  FMUL.FTZ R139, R8, c[0x0][0x320] ;  /* 0x0000c800088b7a20 */ /* 0x000fe40000410000 */
[----:B------:R-:W-:Y:S02]  /*cb70*/  FMUL.FTZ R8, R12, c[0x0][0x320] ;  /* 0x0000c8000c087a20 */ /* 0x000fe40000410000 */
[----:B------:R-:W-:Y:S02]  /*cb80*/  FMUL.FTZ R13, R13, c[0x0][0x320] ;  /* 0x0000c8000d0d7a20 */ /* 0x000fe40000410000 */
[----:B------:R-:W4:Y:S01]  /*cb90*/  MUFU.TANH R132, R10 ;  /* 0x0000000a00847308 */ /* 0x000f220000002400 */
[----:B------:R-:W-:Y:S02]  /*cba0*/  FMUL.FTZ R142, R16, c[0x0][0x320] ;  /* 0x0000c800108e7a20 */ /* 0x000fe40000410000 */
[----:B------:R-:W-:Y:S02]  /*cbb0*/  FMUL.FTZ R14, R14, c[0x0][0x320] ;  /* 0x0000c8000e0e7a20 */ /* 0x000fe40000410000 */
[----:B------:R-:W-:Y:S02]  /*cbc0*/  FMUL.FTZ R15, R15, c[0x0][0x320] ;  /* 0x0000c8000f0f7a20 */ /* 0x000fe40000410000 */
[----:B------:R-:W-:Y:S02]  /*cbd0*/  FMUL.FTZ R18, R18, c[0x0][0x320] ;  /* 0x0000c80012127a20 */ /* 0x000fe40000410000 */
[----:B------:R-:W-:Y:S01]  /*cbe0*/  FMUL.FTZ R19, R19, c[0x0][0x320] ;  /* 0x0000c80013137a20 */ /* 0x000fe20000410000 */
[----:B------:R-:W1:Y:S10]  /*cbf0*/  MUFU.TANH R133, R11 ;  /* 0x0000000b00857308 */ /* 0x000e740000002400 */
[----:B------:R5:W1:Y:S10]  /*cc00*/  MUFU.TANH R12, R8 ;  /* 0x00000008000c7308 */ /* 0x000a740000002400 */
[----:B------:R-:W1:Y:S01]  /*cc10*/  MUFU.TANH R138, R138 ;  /* 0x0000008a008a7308 */ /* 0x000e620000002400 */
[C---:B---3--:R-:W-:Y:S09]  /*cc20*/  HMMA.16816.F32.BF16 R20, R164.reuse, R4, R20 ;  /* 0x00000004a414723c */ /* 0x048ff20000041814 */
[----:B------:R-:W3:Y:S01]  /*cc30*/  MUFU.TANH R0, R0 ;  /* 0x0000000000007308 */ /* 0x000ee20000002400 */
[C---:B------:R-:W-:Y:S01]  /*cc40*/  HMMA.16816.F32.BF16 R24, R164.reuse, R6, R24 ;  /* 0x00000006a418723c */ /* 0x040fe20000041818 */
[----:B-----5:R-:W5:Y:S01]  /*cc50*/  LDSM.16.M88.4 R8, [R192+0x5800] ;  /* 0x00580000c008783b */ /* 0x020f620000000200 */
[----:B------:R-:W-:Y:S04]  /*cc60*/  DEPBAR.LE SB0, 0x0 ;  /* 0x000080000000791a */ /* 0x000fe80000000000 */
[----:B------:R-:W-:Y:S03]  /*cc70*/  FMUL.FTZ R4, R17, c[0x0][0x320] ;  /* 0x0000c80011047a20 */ /* 0x000fe60000410000 */
[----:B------:R-:W1:Y:S01]  /*cc80*/  MUFU.TANH R136, R136 ;  /* 0x0000008800887308 */ /* 0x000e620000002400 */
[----:B------:R-:W-:Y:S04]  /*cc90*/  BAR.SYNC.DEFER_BLOCKING 0x0 ;  /* 0x0000000000007b1d */ /* 0x000fe80000010000 */
[----:B------:R-:W-:Y:S02]  /*cca0*/  FMUL.FTZ R160, R20, c[0x0][0x320] ;  /* 0x0000c80014a07a20 */ /* 0x000fe40000410000 */
[----:B------:R-:W-:Y:S03]  /*ccb0*/  FMUL.FTZ R21, R21, c[0x0][0x320] ;  /* 0x0000c80015157a20 */ /* 0x000fe60000410000 */
[----:B------:R-:W1:Y:S01]  /*ccc0*/  MUFU.TANH R139, R139 ;  /* 0x0000008b008b7308 */ /* 0x000e620000002400 */
[----:B------:R-:W-:Y:S02]  /*ccd0*/  FMUL.FTZ R22, R22, c[0x0][0x320] ;  /* 0x0000c80016167a20 */ /* 0x000fe40000410000 */
[----:B------:R-:W-:Y:S02]  /*cce0*/  FMUL.FTZ R23, R23, c[0x0][0x320] ;  /* 0x0000c80017177a20 */ /* 0x000fe40000410000 */
[----:B------:R-:W-:Y:S02]  /*ccf0*/  FMUL.FTZ R156, R24, c[0x0][0x320] ;  /* 0x0000c800189c7a20 */ /* 0x000fe40000410000 */
[----:B------:R-:W-:Y:S02]  /*cd00*/  FMUL.FTZ R25, R25, c[0x0][0x320] ;  /* 0x0000c80019197a20 */ /* 0x000fe40000410000 */
[----:B------:R-:W-:Y:S01]  /*cd10*/  FMUL.FTZ R26, R26, c[0x0][0x320] ;  /* 0x0000c8001a1a7a20 */ /* 0x000fe20000410000 */
[----:B------:R1:W1:Y:S01]  /*cd20*/  MUFU.TANH R162, R13 ;  /* 0x0000000d00a27308 */ /* 0x0002620000002400 */
[----:B------:R-:W-:Y:S09]  /*cd30*/  FMUL.FTZ R27, R27, c[0x0][0x320] ;  /* 0x0000c8001b1b7a20 */ /* 0x000ff20000410000 */
[----:B------:R1:W1:Y:S01]  /*cd40*/  MUFU.TANH R163, R14 ;  /* 0x0000000e00a37308 */ /* 0x0002620000002400 */
[C---:B-----5:R-:W-:Y:S09]  /*cd50*/  HMMA.16816.F32.BF16 R28, R164.reuse, R8, R28 ;  /* 0x00000008a41c723c */ /* 0x060ff2000004181c */
[----:B------:R1:W1:Y:S01]  /*cd60*/  MUFU.TANH R161, R15 ;  /* 0x0000000f00a17308 */ /* 0x0002620000002400 */
[----:B------:R-:W-:Y:S09]  /*cd70*/  HMMA.16816.F32.BF16 R32, R164, R10, R32 ;  /* 0x0000000aa420723c */ /* 0x000ff20000041820 */
[----:B------:R-:W1:Y:S05]  /*cd80*/  MUFU.TANH R142, R142 ;  /* 0x0000008e008e7308 */ /* 0x000e6a0000002400 */
        /* <DEDUP_REMOVED lines=26> */
[----:B------:R-:W1:Y:S01]  /*cf30*/  MUFU.TANH R5, R5 ;  /* 0x0000000500057308 */ /* 0x000e620000002400 */
[----:B------:R-:W-:-:S05]  /*cf40*/  @P0 BRA `(.L_x_200) ;  /* 0x0000031000000947 */ /* 0x000fca0003800000 */
[----:B--234-:R-:W-:Y:S01]  /*cf50*/  ULEA UR4, UR21, UR13, 0x6 ;  /* 0x0000000d15047291 */ /* 0x01cfe2000f8e303f */
[----:B------:R-:W-:Y:S05]  /*cf60*/  IMAD.MOV.U32 R207, RZ, RZ, RZ ;  /* 0x000000ffffcf7224 */ /* 0x000fea00078e00ff */
        /* <DEDUP_REMOVED lines=25> */
[----:B------:R-:W2:Y:S04]  /*d100*/  SHFL.IDX PT, R11, R20, RZ, 0x181f ;  /* 0x00181fff140b7589 */ /* 0x000ea800000e0000 */
[----:B-1----:R-:W1:Y:S04]  /*d110*/  SHFL.IDX PT, R13, R8, RZ, 0x181f ;  /* 0x00181fff080d7589 */ /* 0x002e6800000e0000 */
[----:B------:R-:W3:Y:S04]  /*d120*/  SHFL.IDX PT, R7, R20, 0x1, 0x181f ;  /* 0x00381f0014077f89 */ /* 0x000ee800000e0000 */
[----:B------:R-:W4:Y:S01]  /*d130*/  SHFL.IDX PT, R9, R8, 0x1, 0x181f ;  /* 0x00381f0008097f89 */ /* 0x000f2200000e0000 */
[C---:B--2---:R-:W-:Y:S02]  /*d140*/  IADD3 R14, P2, R11.reuse, R218, RZ ;  /* 0x000000da0b0e7210 */ /* 0x044fe40007f5e0ff */
[-C--:B------:R-:W-:Y:S02]  /*d150*/  IADD3 R10, P0, R11, R217.reuse, RZ ;  /* 0x000000d90b0a7210 */ /* 0x080fe40007f1e0ff */
[----:B-1----:R-:W-:Y:S02]  /*d160*/  IADD3.X R15, R13, R180, RZ, P2, !PT ;  /* 0x000000b40d0f7210 */ /* 0x002fe400017fe4ff */
[----:B------:R-:W-:Y:S01]  /*d170*/  IADD3 R18, P2, R11, R216, RZ ;  /* 0x000000d80b127210 */ /* 0x000fe20007f5e0ff */
[----:B------:R-:W-:Y:S01]  /*d180*/  IMAD.X R11, R13, 0x1, R220, P0 ;  /* 0x000000010d0b7824 */ /* 0x000fe200000e06dc */
[----:B---3--:R-:W-:Y:S01]  /*d190*/  IADD3 R16, P0, R7, R218, RZ ;  /* 0x000000da07107210 */ /* 0x008fe20007f1e0ff */
[----:B------:R1:W-:Y:S02]  /*d1a0*/  LDGSTS.E.BYPASS.LTC128B.128 [R209+0x6100], [R14.64], !P6 ;  /* 0x061000000ed17fae */ /* 0x0003e4000f101d56 */
[--C-:B------:R-:W-:Y:S01]  /*d1b0*/  IMAD.X R19, R13, 0x1, R219.reuse, P2 ;  /* 0x000000010d137824 */ /* 0x100fe200010e06db */
[----:B------:R-:W-:Y:S01]  /*d1c0*/  IADD3 R6, P2, R7, R217, RZ ;  /* 0x000000d907067210 */ /* 0x000fe20007f5e0ff */
[----:B------:R1:W-:Y:S01]  /*d1d0*/  LDGSTS.E.BYPASS.LTC128B.128 [R209+0x8100], [R10.64], !P5 ;  /* 0x081000000ad17fae */ /* 0x0003e2000e901d56 */
[----:B----4-:R-:W-:Y:S01]  /*d1e0*/  IMAD.X R17, R9, 0x1, R180, P0 ;  /* 0x0000000109117824 */ /* 0x010fe200000e06b4 */
[----:B------:R-:W-:Y:S02]  /*d1f0*/  IADD3 R8, P0, R7, R216, RZ ;  /* 0x000000d807087210 */ /* 0x000fe40007f1e0ff */
[----:B------:R1:W-:Y:S01]  /*d200*/  LDGSTS.E.BYPASS.LTC128B.128 [R209+0xa100], [R18.64], !P4 ;  /* 0x0a10000012d17fae */ /* 0x0003e2000e101d56 */
[C---:B------:R-:W-:Y:S02]  /*d210*/  IADD3.X R7, R9.reuse, R220, RZ, P2, !PT ;  /* 0x000000dc09077210 */ /* 0x040fe400017fe4ff */
[----:B------:R-:W-:Y:S01]  /*d220*/  IMAD.X R9, R9, 0x1, R219, P0 ;  /* 0x0000000109097824 */ /* 0x000fe200000e06db */
[----:B------:R1:W-:Y:S04]  /*d230*/  LDGSTS.E.BYPASS.LTC128B.128 [R209+0x7100], [R16.64], !P6 ;  /* 0x0710000010d17fae */ /* 0x0003e8000f101d56 */
[----:B------:R1:W-:Y:S04]  /*d240*/  LDGSTS.E.BYPASS.LTC128B.128 [R209+0x9100], [R6.64], !P5 ;  /* 0x0910000006d17fae */ /* 0x0003e8000e901d56 */
[----:B------:R1:W-:Y:S02]  /*d250*/  LDGSTS.E.BYPASS.LTC128B.128 [R209+0xb100], [R8.64], !P4 ;  /* 0x0b10000008d17fae */ /* 0x0003e4000e101d56 */
.L_x_200:
[----:B--234-:R-:W-:Y:S01]  /*d260*/  PLOP3.LUT P2, PT, PT, PT, UP2, 0x80, 0x0 ;  /* 0x000000000000781c */ /* 0x01cfe20003f4f028 */
[----:B------:R-:W0:Y:S01]  /*d270*/  LDGDEPBAR ;  /* 0x00000000000079af */ /* 0x000e220000000000 */
[----:B------:R-:W-:Y:S01]  /*d280*/  PLOP3.LUT P0, PT, PT, PT, UP2, 0x80, 0x0 ;  /* 0x000000000000781c */ /* 0x000fe20003f0f028 */
[----:B-1----:R-:W-:Y:S01]  /*d290*/  IMAD.MOV.U32 R15, RZ, RZ, R211 ;  /* 0x000000ffff0f7224 */ /* 0x002fe200078e00d3 */
[----:B------:R-:W-:Y:S01]  /*d2a0*/  USHF.L.U32 UR4, UR21, 0x6, URZ ;  /* 0x0000000615047899 */ /* 0x000fe2000800063f */
[----:B------:R-:W-:Y:S05]  /*d2b0*/  IMAD.U32 R9, RZ, RZ, UR10 ;  /* 0x0000000aff097e24 */ /* 0x000fea000f8e00ff */
[----:B------:R-:W-:Y:S03]  /*d2c0*/  IMAD.U32 R7, RZ, RZ, UR4 ;  /* 0x00000004ff077e24 */ /* 0x000fe6000f8e00ff */
[----:B------:R-:W-:Y:S05]  /*d2d0*/  @P2 IMAD.HI.U32 R6, R211, c[0x0][0x2c8], RZ ;  /* 0x0000b200d3062a27 */ /* 0x000fea00078e00ff */
[----:B------:R-:W-:Y:S02]  /*d2e0*/  @P0 SHF.R.U32.HI R15, RZ, c[0x0][0x2cc], R6 ;  /* 0x0000b300ff0f0a19 */ /* 0x000fe40000011606 */
[----:B------:R-:W-:Y:S02]  /*d2f0*/  PLOP3.LUT P0, PT, PT, PT, UP1, 0x40, 0x0 ;  /* 0x000000000000781c */ /* 0x000fe40003f0e818 */
[----:B------:R-:W-:Y:S01]  /*d300*/  IADD3 R6, -R212, 0x1, -R7 ;  /* 0x00000001d4067810 */ /* 0x000fe20007ffe907 */
[----:B------:R-:W1:Y:S03]  /*d310*/  SHFL.IDX PT, R8, R15, RZ, 0x1c1f ;  /* 0x001c1fff0f087589 */ /* 0x000e6600000e0000 */
[----:B------:R-:W-:Y:S04]  /*d320*/  IADD3 R9, R6, -c[0x0][0x168], R9 ;  /* 0x80005a0006097a10 */ /* 0x000fe80007ffe009 */
[C---:B------:R-:W-:Y:S02]  /*d330*/  IADD3 R11, R9.reuse, c[0x0][0x328], RZ ;  /* 0x0000ca00090b7a10 */ /* 0x040fe40007ffe0ff */
[----:B------:R-:W-:Y:S03]  /*d340*/  IADD3 R9, R9, UR12, RZ ;  /* 0x0000000c09097c10 */ /* 0x000fe6000fffe0ff */
[--C-:B-1----:R-:W-:Y:S02]  /*d350*/  IMAD.IADD R14, R11, 0x1, R8.reuse ;  /* 0x000000010b0e7824 */ /* 0x102fe400078e0208 */
[----:B------:R-:W-:Y:S01]  /*d360*/  IMAD.IADD R13, R9, 0x1, R8 ;  /* 0x00000001090d7824 */ /* 0x000fe200078e0208 */
[----:B------:R-:W-:-:S05]  /*d370*/  @P0 BRA `(.L_x_201) ;  /* 0x000001a000000947 */ /* 0x000fca0003800000 */
[----:B------:R-:W-:Y:S01]  /*d380*/  MOV R6, c[0x0][0x2ac] ;  /* 0x0000ab0000067a02 */ /* 0x000fe20000000f00 */
        /* <DEDUP_REMOVED lines=14> */
.L_x_203:
[----:B------:R-:W-:Y:S04]  /*d470*/  MOV R6, c[0x0][0x32c] ;  /* 0x0000cb0000067a02 */ /* 0x000fe80000000f00 */
[----:B------:R-:W-:Y:S11]  /*d480*/  ISETP.NE.AND P0, PT, R6, 0x1, PT ;  /* 0x000000010600780c */ /* 0x000ff60003f05270 */
[----:B------:R-:W-:Y:S02]  /*d490*/  @!UPT UIADD3 URZ, URZ, URZ, URZ ;  /* 0x0000003f3f3ff290 */ /* 0x000fe4000fffe03f */
[----:B------:R-:W-:Y:S05]  /*d4a0*/  @P0 IMAD.HI.U32 R6, R8, c[0x0][0x330], RZ ;  /* 0x0000cc0008060a27 */ /* 0x000fea00078e00ff */
[----:B------:R-:W-:Y:S02]  /*d4b0*/  @P0 SHF.R.U32.HI R8, RZ, c[0x0][0x334], R6 ;  /* 0x0000cd00ff080a19 */ /* 0x000fe40000011606 */
.L_x_204:
[----:B------:R-:W-:Y:S05]  /*d4c0*/  BSYNC B0 ;  /* 0x0000000000007941 */ /* 0x000fea0003800000 */
.L_x_202:
[----:B------:R-:W-:Y:S04]  /*d4d0*/  IMAD R17, R8, c[0x0][0x32c], -R7 ;  /* 0x0000cb0008117a24 */ /* 0x000fe800078e0a07 */
[----:B------:R-:W-:Y:S05]  /*d4e0*/  IMAD.IADD R6, R17, 0x1, -R212 ;  /* 0x0000000111067824 */ /* 0x000fea00078e0ad4 */
[----:B------:R-:W-:Y:S02]  /*d4f0*/  IADD3 R17, R6, c[0x0][0x32c], RZ ;  /* 0x0000cb0006117a10 */ /* 0x000fe40007ffe0ff */
[----:B------:R-:W-:Y:S02]  /*d500*/  IMNMX R13, R13, R6, !PT ;  /* 0x000000060d0d7217 */ /* 0x000fe40007800200 */
[----:B------:R-:W-:Y:S02]  /*d510*/  IMNMX R14, R14, R17, PT ;  /* 0x000000110e0e7217 */ /* 0x000fe40003800200 */
.L_x_201:
[----:B------:R-:W-:Y:S01]  /*d520*/  UISETP.GT.AND UP0, UPT, UR21, -0x1, UPT ;  /* 0xffffffff1500788c */ /* 0x000fe2000bf04270 */
[----:B------:R-:W1:Y:S05]  /*d530*/  SHFL.IDX PT, R16, R15, 0x1, 0x1c1f ;  /* 0x003c1f000f107f89 */ /* 0x000e6a00000e0000 */
        /* <DEDUP_REMOVED lines=9> */
[C---:B------:R-:W-:Y:S02]  /*d5d0*/  ISETP.GT.AND P0, PT, R13.reuse, 0x8, P0 ;  /* 0x000000080d00780c */ /* 0x040fe40000704270 */
[----:B------:R-:W-:Y:S02]  /*d5e0*/  PLOP3.LUT P2, PT, PT, PT, UP0, 0x80, 0x0 ;  /* 0x000000000000781c */ /* 0x000fe40003f4f008 */
[C---:B------:R-:W-:Y:S02]  /*d5f0*/  ISETP.LT.OR P0, PT, R14.reuse, 0x9, P0 ;  /* 0x000000090e00780c */ /* 0x040fe40000701670 */
[----:B------:R-:W-:Y:S02]  /*d600*/  ISETP.GT.AND P2, PT, R13, 0x9, P2 ;  /* 0x000000090d00780c */ /* 0x000fe40001744270 */
[----:B------:R-:W-:Y:S02]  /*d610*/  FSEL R8, R139, -INF , !P0 ;  /* 0xff8000008b087808 */ /* 0x000fe40004000000 */
[----:B------:R-:W-:Y:S02]  /*d620*/  PLOP3.LUT P0, PT, PT, PT, UP0, 0x80, 0x0 ;  /* 0x000000000000781c */ /* 0x000fe40003f0f008 */
[----:B------:R-:W-:Y:S02]  /*d630*/  ISETP.LT.OR P2, PT, R14, 0xa, P2 ;  /* 0x0000000a0e00780c */ /* 0x000fe40001741670 */
[----:B------:R-:W-:Y:S02]  /*d640*/  ISETP.GT.AND P0, PT, R13, 0x10, P0 ;  /* 0x000000100d00780c */ /* 0x000fe40000704270 */
[----:B------:R-:W-:Y:S02]  /*d650*/  FSEL R6, R140, -INF , !P2 ;  /* 0xff8000008c067808 */ /* 0x000fe40005000000 */
[----:B------:R-:W-:Y:S02]  /*d660*/  ISETP.LT.OR P0, PT, R14, 0x11, P0 ;  /* 0x000000110e00780c */ /* 0x000fe40000701670 */
[----:B------:R-:W-:Y:S02]  /*d670*/  PLOP3.LUT P2, PT, PT, PT, UP0, 0x80, 0x0 ;  /* 0x000000000000781c */ /* 0x000fe40003f4f008 */
[----:B------:R-:W-:Y:S01]  /*d680*/  FSEL R164, R12, -INF , !P0 ;  /* 0xff8000000ca47808 */ /* 0x000fe20004000000 */
[--C-:B-1----:R-:W-:Y:S01]  /*d690*/  IMAD.IADD R12, R9, 0x1, R16.reuse ;  /* 0x00000001090c7824 */ /* 0x102fe200078e0210 */
[----:B------:R-:W-:Y:S02]  /*d6a0*/  PLOP3.LUT P0, PT, PT, PT, UP0, 0x80, 0x0 ;  /* 0x000000000000781c */ /* 0x000fe40003f0f008 */
[C---:B------:R-:W-:Y:S02]  /*d6b0*/  ISETP.GT.AND P2, PT, R13.reuse, 0x11, P2 ;  /* 0x000000110d00780c */ /* 0x040fe40001744270 */
[C---:B------:R-:W-:Y:S02]  /*d6c0*/  ISETP.GT.AND P0, PT, R13.reuse, 0x18, P0 ;  /* 0x000000180d00780c */ /* 0x040fe40000704270 */
        /* <DEDUP_REMOVED lines=12> */
[----:B------:R-:W-:Y:S01]  /*d790*/  FSEL R140, R4, -INF , !P2 ;  /* 0xff800000048c7808 */ /* 0x000fe20005000000 */
[----:B------:R-:W-:Y:S01]  /*d7a0*/  IMAD.IADD R4, R11, 0x1, R16 ;  /* 0x000000010b047824 */ /* 0x000fe200078e0210 */
[----:B------:R-:W-:Y:S02]  /*d7b0*/  PLOP3.LUT P2, PT, PT, PT, UP0, 0x80, 0x0 ;  /* 0x000000000000781c */ /* 0x000fe40003f4f008 */
[C---:B------:R-:W-:Y:S02]  /*d7c0*/  ISETP.GT.AND P0, PT, R13.reuse, 0x28, P0 ;  /* 0x000000280d00780c */ /* 0x040fe40000704270 */
[C---:B------:R-:W-:Y:S02]  /*d7d0*/  ISETP.GT.AND P2, PT, R13.reuse, 0x21, P2 ;  /* 0x000000210d00780c */ /* 0x040fe40001744270 */
[C---:B------:R-:W-:Y:S02]  /*d7e0*/  ISETP.LT.OR P0, PT, R14.reuse, 0x29, P0 ;  /* 0x000000290e00780c */ /* 0x040fe40000701670 */
[----:B------:R-:W-:Y:S02]  /*d7f0*/  ISETP.LT.OR P2, PT, R14, 0x22, P2 ;  /* 0x000000220e00780c */ /* 0x000fe40001741670 */
[----:B------:R-:W-:Y:S02]  /*d800*/  FSEL R156, R156, -INF , !P0 ;  /* 0xff8000009c9c7808 */ /* 0x000fe40004000000 */
[----:B------:R-:W-:Y:S02]  /*d810*/  PLOP3.LUT P0, PT, PT, PT, UP0, 0x80, 0x0 ;  /* 0x000000000000781c */ /* 0x000fe40003f0f008 */
[----:B------:R-:W-:Y:S02]  /*d820*/  FSEL R158, R158, -INF , !P2 ;  /* 0xff8000009e9e7808 */ /* 0x000fe40005000000 */
        /* <DEDUP_REMOVED lines=36> */
.L_x_207:
[----:B------:R-:W-:Y:S04]  /*da70*/  MOV R9, c[0x0][0x32c] ;  /* 0x0000cb0000097a02 */ /* 0x000fe80000000f00 */
[----:B------:R-:W-:Y:S11]  /*da80*/  ISETP.NE.AND P0, PT, R9, 0x1, PT ;  /* 0x000000010900780c */ /* 0x000ff60003f05270 */
[----:B------:R-:W-:Y:S02]  /*da90*/  @!UPT UIADD3 URZ, URZ, URZ, URZ ;  /* 0x0000003f3f3ff290 */ /* 0x000fe4000fffe03f */
[----:B------:R-:W-:Y:S05]  /*daa0*/  @P0 IMAD.HI.U32 R9, R16, c[0x0][0x330], RZ ;  /* 0x0000cc0010090a27 */ /* 0x000fea00078e00ff */
[----:B------:R-:W-:Y:S02]  /*dab0*/  @P0 SHF.R.U32.HI R16, RZ, c[0x0][0x334], R9 ;  /* 0x0000cd00ff100a19 */ /* 0x000fe40000011609 */
.L_x_208:
[----:B------:R-:W-:Y:S05]  /*dac0*/  BSYNC B0 ;  /* 0x0000000000007941 */ /* 0x000fea0003800000 */
.L_x_206:
[----:B------:R-:W-:Y:S04]  /*dad0*/  IMAD R7, R16, c[0x0][0x32c], -R7 ;  /* 0x0000cb0010077a24 */ /* 0x000fe800078e0a07 */
[----:B------:R-:W-:Y:S05]  /*dae0*/  IMAD.IADD R9, R7, 0x1, -R212 ;  /* 0x0000000107097824 */ /* 0x000fea00078e0ad4 */
[----:B------:R-:W-:Y:S02]  /*daf0*/  IADD3 R7, R9, c[0x0][0x32c], RZ ;  /* 0x0000cb0009077a10 */ /* 0x000fe40007ffe0ff */
[----:B------:R-:W-:Y:S02]  /*db00*/  IMNMX R12, R12, R9, !PT ;  /* 0x000000090c0c7217 */ /* 0x000fe40007800200 */
[----:B------:R-:W-:Y:S02]  /*db10*/  IMNMX R4, R4, R7, PT ;  /* 0x0000000704047217 */ /* 0x000fe40003800200 */
.L_x_205:
[----:B------:R-:W-:Y:S01]  /*db20*/  PLOP3.LUT P2, PT, PT, PT, UP0, 0x80, 0x0 ;  /* 0x000000000000781c */ /* 0x000fe20003f4f008 */
[----:B------:R-:W-:Y:S01]  /*db30*/  LDSM.16.MT88.4 R20, [R198+0x100] ;  /* 0x00010000c614783b */ /* 0x000fe20000004200 */
[----:B------:R-:W-:Y:S02]  /*db40*/  PLOP3.LUT P0, PT, PT, PT, UP0, 0x80, 0x0 ;  /* 0x000000000000781c */ /* 0x000fe40003f0f008 */
[----:B------:R-:W-:Y:S02]  /*db50*/  ISETP.GT.AND P2, PT, R12, RZ, P2 ;  /* 0x000000ff0c00720c */ /* 0x000fe40001744270 */
[----:B------:R-:W-:Y:S02]  /*db60*/  FMNMX.FTZ R7, R10, R3, !PT ;  /* 0x000000030a077209 */ /* 0x000fe40007810000 */
[----:B------:R-:W-:Y:S01]  /*db70*/  ISETP.GT.AND P0, PT, R12, 0x1, P0 ;  /* 0x000000010c00780c */ /* 0x000fe20000704270 */
[----:B------:R-:W-:Y:S01]  /*db80*/  LDSM.16.MT88.4 R28, [R197+0x100] ;  /* 0x00010000c51c783b */ /* 0x000fe20000004200 */
[----:B------:R-:W-:Y:S02]  /*db90*/  ISETP.LT.OR P2, PT, R4, 0x1, P2 ;  /* 0x000000010400780c */ /* 0x000fe40001741670 */
        /* <DEDUP_REMOVED lines=36> */
[----:B------:R-:W-:Y:S02]  /*dde0*/  FMNMX.FTZ R0, R13, R0, !PT ;  /* 0x000000000d007209 */ /* 0x000fe40007810000 */
[----:B------:R-:W-:Y:S02]  /*ddf0*/  ISETP.LT.OR P0, PT, R4, 0x1a, P0 ;  /* 0x0000001a0400780c */ /* 0x000fe40000701670 */
        /* <DEDUP_REMOVED lines=24> */
[C---:B------:R-:W-:Y:S02]  /*df80*/  ISETP.LT.OR P2, PT, R4.reuse, 0x29, P2 ;  /* 0x000000290400780c */ /* 0x040fe40001741670 */
        /* <DEDUP_REMOVED lines=20> */
[----:B------:R-:W-:Y:S01]  /*e0d0*/  FMNMX.FTZ R14, R149, R14, !PT ;  /* 0x0000000e950e7209 */ /* 0x000fe20007810000 */
[----:B------:R-:W-:Y:S01]  /*e0e0*/  UIADD3 UR21, UR21, -0x1, URZ ;  /* 0xffffffff15157890 */ /* 0x000fe2000fffe03f */
[----:B------:R-:W-:Y:S02]  /*e0f0*/  ISETP.GT.AND P0, PT, R12, 0x39, P0 ;  /* 0x000000390c00780c */ /* 0x000fe40000704270 */
[----:B------:R-:W-:Y:S02]  /*e100*/  ISETP.LT.OR P2, PT, R4, 0x39, P2 ;  /* 0x000000390400780c */ /* 0x000fe40001741670 */
        /* <DEDUP_REMOVED lines=47> */
[--C-:B------:R-:W-:Y:S02]  /*e400*/  FFMA.FTZ R172, R13, c[0x0][0x2d0], -R144.reuse ;  /* 0x0000b4000dac7a23 */ /* 0x100fe40000010890 */
[----:B------:R-:W2:Y:S01]  /*e410*/  LDSM.16.MT88.4 R12, [R203+0x100] ;  /* 0x00010000cb0c783b */ /* 0x000ea20000004200 */
[--C-:B------:R-:W-:Y:S01]  /*e420*/  FFMA.FTZ R171, R11, c[0x0][0x2d0], -R144.reuse ;  /* 0x0000b4000bab7a23 */ /* 0x100fe20000010890 */
[----:B------:R-:W3:Y:S01]  /*e430*/  MUFU.EX2 R3, R6 ;  /* 0x0000000600037308 */ /* 0x000ee20000000800 */
[--C-:B------:R-:W-:Y:S02]  /*e440*/  FFMA.FTZ R170, R9, c[0x0][0x2d0], -R144.reuse ;  /* 0x0000b40009aa7a23 */ /* 0x100fe40000010890 */
[----:B------:R-:W-:Y:S02]  /*e450*/  FMUL.FTZ R2, R5, c[0x0][0x2d0] ;  /* 0x0000b40005027a20 */ /* 0x000fe40000410000 */
[--C-:B------:R-:W-:Y:S02]  /*e460*/  FFMA.FTZ R178, R163, c[0x0][0x2d0], -R144.reuse ;  /* 0x0000b400a3b27a23 */ /* 0x100fe40000010890 */
[--C-:B------:R-:W-:Y:S02]  /*e470*/  FFMA.FTZ R179, R161, c[0x0][0x2d0], -R144.reuse ;  /* 0x0000b400a1b37a23 */ /* 0x100fe40000010890 */
[----:B------:R-:W-:Y:S01]  /*e480*/  LDSM.16.MT88.4 R160, [R196+0x3900] ;  /* 0x00390000c4a0783b */ /* 0x000fe20000004200 */
[----:B------:R-:W-:Y:S01]  /*e490*/  MUFU.EX2 R173, R173 ;  /* 0x000000ad00ad7308 */ /* 0x000fe20000000800 */
[--C-:B------:R-:W-:Y:S01]  /*e4a0*/  FFMA.FTZ R181, R143, c[0x0][0x2d0], -R144.reuse ;  /* 0x0000b4008fb57a23 */ /* 0x100fe20000010890 */
[----:B-1----:R-:W-:Y:S01]  /*e4b0*/  F2FP.BF16.PACK_AB R138, R169, R134 ;  /* 0x00000086a98a723e */ /* 0x002fe200000010ff */
[--C-:B------:R-:W-:Y:S02]  /*e4c0*/  FFMA.FTZ R182, R141, c[0x0][0x2d0], -R144.reuse ;  /* 0x0000b4008db67a23 */ /* 0x100fe40000010890 */
[--C-:B------:R-:W-:Y:S02]  /*e4d0*/  FFMA.FTZ R223, R159, c[0x0][0x2d0], -R144.reuse ;  /* 0x0000b4009fdf7a23 */ /* 0x100fe40000010890 */
[----:B------:R-:W-:Y:S01]  /*e4e0*/  LDSM.16.MT88.4 R140, [R197+0x2900] ;  /* 0x00290000c58c783b */ /* 0x000fe20000004200 */
[--C-:B------:R-:W-:Y:S02]  /*e4f0*/  FFMA.FTZ R226, R157, c[0x0][0x2d0], -R144.reuse ;  /* 0x0000b4009de27a23 */ /* 0x100fe40000010890 */
[----:B------:R-:W1:Y:S01]  /*e500*/  MUFU.EX2 R172, R172 ;  /* 0x000000ac00ac7308 */ /* 0x000e620000000800 */
[--C-:B------:R-:W-:Y:S02]  /*e510*/  FFMA.FTZ R225, R155, c[0x0][0x2d0], -R144.reuse ;  /* 0x0000b4009be17a23 */ /* 0x100fe40000010890 */
[--C-:B------:R-:W-:Y:S02]  /*e520*/  FFMA.FTZ R228, R153, c[0x0][0x2d0], -R144.reuse ;  /* 0x0000b40099e47a23 */ /* 0x100fe40000010890 */
[C---:B---3--:R-:W-:Y:S01]  /*e530*/  FMUL.FTZ R4, R3.reuse, R128 ;  /* 0x0000008003047220 */ /* 0x048fe20000410000 */
        /* <DEDUP_REMOVED lines=15> */
[--C-:B------:R-:W-:Y:S02]  /*e630*/  FFMA.FTZ R234, R147, c[0x0][0x2d0], -R144.reuse ;  /* 0x0000b40093ea7a23 */ /* 0x100fe40000010890 */
[--C-:B------:R-:W-:Y:S01]  /*e640*/  FFMA.FTZ R233, R145, c[0x0][0x2d0], -R144.reuse ;  /* 0x0000b40091e97a23 */ /* 0x100fe20000010890 */
[----:B------:R-:W1:Y:S01]  /*e650*/  MUFU.EX2 R2, R2 ;  /* 0x0000000200027308 */ /* 0x000e620000000800 */
[----:B------:R-:W-:Y:S02]  /*e660*/  FFMA.FTZ R151, R146, c[0x0][0x2d0], -R151 ;  /* 0x0000b40092977a23 */ /* 0x000fe40000010897 */
[----:B------:R-:W-:Y:S02]  /*e670*/  FFMA.FTZ R144, R133, c[0x0][0x2d0], -R144 ;  /* 0x0000b40085907a23 */ /* 0x000fe40000010890 */
[C---:B------:R-:W-:Y:S02]  /*e680*/  FMUL.FTZ R36, R3.reuse, R36 ;  /* 0x0000002403247220 */ /* 0x040fe40000410000 */
[C---:B------:R-:W-:Y:S02]  /*e690*/  FMUL.FTZ R37, R3.reuse, R37 ;  /* 0x0000002503257220 */ /* 0x040fe40000410000 */
        /* <DEDUP_REMOVED lines=123> */
[----:B------:R-:W3:Y:S01]  /*ee50*/  MUFU.EX2 R230, R230 ;  /* 0x000000e600e67308 */ /* 0x000ee20000000800 */
[C---:B-1----:R-:W-:Y:S04]  /*ee60*/  HMMA.16816.F32.BF16 R76, R136.reuse, R100, R76 ;  /* 0x00000064884c723c */ /* 0x042fe8000004184c */
[----:B------:R-:W-:Y:S02]  /*ee70*/  FMUL.FTZ R85, R3, R85 ;  /* 0x0000005503557220 */ /* 0x000fe40000410000 */
[C---:B------:R-:W-:Y:S01]  /*ee80*/  FMUL.FTZ R86, R2.reuse, R86 ;  /* 0x0000005602567220 */ /* 0x040fe20000410000 */
[----:B------:R-:W-:Y:S01]  /*ee90*/  F2FP.BF16.PACK_AB R100, R175, R174 ;  /* 0x000000aeaf64723e */ /* 0x000fe200000010ff */
[C---:B------:R-:W-:Y:S01]  /*eea0*/  HMMA.16816.F32.BF16 R80, R136.reuse, R102, R80 ;  /* 0x000000668850723c */ /* 0x040fe20000041850 */
[----:B------:R-:W-:Y:S03]  /*eeb0*/  MUFU.EX2 R229, R229 ;  /* 0x000000e500e57308 */ /* 0x000fe60000000800 */
[----:B------:R-:W-:Y:S01]  /*eec0*/  FMUL.FTZ R87, R2, R87 ;  /* 0x0000005702577220 */ /* 0x000fe20000410000 */
[----:B----4-:R-:W-:Y:S01]  /*eed0*/  F2FP.BF16.PACK_AB R101, R179, R178 ;  /* 0x000000b2b365723e */ /* 0x010fe200000010ff */
[----:B------:R-:W-:Y:S01]  /*eee0*/  FMUL.FTZ R88, R3, R88 ;  /* 0x0000005803587220 */ /* 0x000fe20000410000 */
[----:B------:R-:W-:Y:S01]  /*eef0*/  F2FP.BF16.PACK_AB R102, R177, R176 ;  /* 0x000000b0b166723e */ /* 0x000fe200000010ff */
[C---:B------:R-:W-:Y:S01]  /*ef00*/  FMUL.FTZ R89, R3.reuse, R89 ;  /* 0x0000005903597220 */ /* 0x040fe20000410000 */
[----:B-----5:R-:W-:Y:S02]  /*ef10*/  F2FP.BF16.PACK_AB R103, R182, R181 ;  /* 0x000000b5b667723e */ /* 0x020fe400000010ff */
[C---:B--2---:R-:W-:Y:S01]  /*ef20*/  HMMA.16816.F32.BF16 R84, R136.reuse, R108, R84 ;  /* 0x0000006c8854723c */ /* 0x044fe20000041854 */
[----:B------:R-:W-:Y:S02]  /*ef30*/  MUFU.EX2 R231, R231 ;  /* 0x000000e700e77308 */ /* 0x000fe40000000800 */
[C---:B------:R-:W-:Y:S02]  /*ef40*/  FMUL.FTZ R90, R2.reuse, R90 ;  /* 0x0000005a025a7220 */ /* 0x040fe40000410000 */
[C---:B------:R-:W-:Y:S02]  /*ef50*/  FMUL.FTZ R91, R2.reuse, R91 ;  /* 0x0000005b025b7220 */ /* 0x040fe40000410000 */
[C---:B------:R-:W-:Y:S02]  /*ef60*/  FMUL.FTZ R92, R3.reuse, R92 ;  /* 0x0000005c035c7220 */ /* 0x040fe40000410000 */
[C---:B------:R-:W-:Y:S02]  /*ef70*/  FMUL.FTZ R93, R3.reuse, R93 ;  /* 0x0000005d035d7220 */ /* 0x040fe40000410000 */
[----:B------:R-:W1:Y:S01]  /*ef80*/  MUFU.EX2 R234, R234 ;  /* 0x000000ea00ea7308 */ /* 0x000e620000000800 */
[C---:B------:R-:W-:Y:S01]  /*ef90*/  HMMA.16816.F32.BF16 R88, R136.reuse, R110, R88 ;  /* 0x0000006e8858723c */ /* 0x040fe20000041858 */
[----:B------:R-:W2:Y:S02]  /*efa0*/  LDSM.16.MT88.4 R108, [R197+0x900] ;  /* 0x00090000c56c783b */ /* 0x000ea40000004200 */
[C---:B------:R-:W-:Y:S02]  /*efb0*/  FMUL.FTZ R94, R2.reuse, R94 ;  /* 0x0000005e025e7220 */ /* 0x040fe40000410000 */
[C---:B------:R-:W-:Y:S02]  /*efc0*/  FMUL.FTZ R95, R2.reuse, R95 ;  /* 0x0000005f025f7220 */ /* 0x040fe40000410000 */
[C---:B------:R-:W-:Y:S02]  /*efd0*/  FMUL.FTZ R96, R3.reuse, R96 ;  /* 0x0000006003607220 */ /* 0x040fe40000410000 */
[C---:B------:R-:W-:Y:S01]  /*efe0*/  FMUL.FTZ R97, R3.reuse, R97 ;  /* 0x0000006103617220 */ /* 0x040fe20000410000 */
[----:B------:R-:W4:Y:S02]  /*eff0*/  MUFU.EX2 R233, R233 ;  /* 0x000000e900e97308 */ /* 0x000f240000000800 */
        /* <DEDUP_REMOVED lines=142> */
.L_x_199:
[----:B------:R-:W1:Y:S01]  /*f8e0*/  SHFL.BFLY PT, R3, R214, 0x2, 0x1f ;  /* 0x0c401f00d6037f89 */ /* 0x000e6200000e0000 */
[----:B------:R-:W-:Y:S01]  /*f8f0*/  CS2R R4, SRZ ;  /* 0x0000000000047805 */ /* 0x000fe2000001ff00 */
[----:B------:R-:W-:-:S02]  /*f900*/  MOV R8, 0xff800000 ;  /* 0xff80000000087802 */ /* 0x000fc40000000f00 */
[----:B------:R-:W2:Y:S01]  /*f910*/  SHFL.BFLY PT, R2, R215, 0x2, 0x1f ;  /* 0x0c401f00d7027f89 */ /* 0x000ea200000e0000 */
        /* <DEDUP_REMOVED lines=8> */
[----:B------:R-:W-:Y:S02]  /*f9a0*/  MOV R7, 0xff800000 ;  /* 0xff80000000077802 */ /* 0x000fe40000000f00 */
[----:B------:R-:W-:-:S09]  /*f9b0*/  FSETP.NE.FTZ.AND P0, PT, R2, RZ, PT ;  /* 0x000000ff0200720b */ /* 0x000fd20003f15000 */
[----:B------:R-:W1:Y:S01]  /*f9c0*/  @P1 MUFU.RCP R5, R3 ;  /* 0x0000000300051308 */ /* 0x000e620000001000 */
[----:B------:R-:W-:-:S03]  /*f9d0*/  @P1 MOV R10, 0x3f317218 ;  /* 0x3f317218000a1802 */ /* 0x000fc60000000f00 */
[----:B------:R-:W-:Y:S02]  /*f9e0*/  @P0 MOV R9, 0x3f317218 ;  /* 0x3f31721800090802 */ /* 0x000fe40000000f00 */
[----:B------:R-:W-:Y:S02]  /*f9f0*/  @P1 FMUL.FTZ R10, R10, c[0x0][0x2d0] ;  /* 0x0000b4000a0a1a20 */ /* 0x000fe40000410000 */
[----:B------:R-:W-:Y:S01]  /*fa00*/  @P0 MUFU.RCP R4, R2 ;  /* 0x0000000200040308 */ /* 0x000fe20000001000 */
[----:B------:R-:W-:-:S07]  /*fa10*/  @P0 FMUL.FTZ R9, R9, c[0x0][0x2d0] ;  /* 0x0000b40009090a20 */ /* 0x000fce0000410000 */
[----:B------:R-:W2:Y:S01]  /*fa20*/  @P1 MUFU.LG2 R3, R3 ;  /* 0x0000000300031308 */ /* 0x000ea20000000c00 */
[C---:B-1----:R-:W-:Y:S02]  /*fa30*/  FMUL.FTZ R128, R5.reuse, R128 ;  /* 0x0000008005807220 */ /* 0x042fe40000410000 */
[C---:B------:R-:W-:Y:S02]  /*fa40*/  FMUL.FTZ R129, R5.reuse, R129 ;  /* 0x0000008105817220 */ /* 0x040fe40000410000 */
[C---:B------:R-:W-:Y:S02]  /*fa50*/  FMUL.FTZ R124, R5.reuse, R124 ;  /* 0x0000007c057c7220 */ /* 0x040fe40000410000 */
[C---:B------:R-:W-:Y:S01]  /*fa60*/  FMUL.FTZ R125, R5.reuse, R125 ;  /* 0x0000007d057d7220 */ /* 0x040fe20000410000 */
[----:B------:R-:W1:Y:S01]  /*fa70*/  @P0 MUFU.LG2 R2, R2 ;  /* 0x0000000200020308 */ /* 0x000e620000000c00 */
[C---:B------:R-:W-:Y:S02]  /*fa80*/  FMUL.FTZ R120, R5.reuse, R120 ;  /* 0x0000007805787220 */ /* 0x040fe40000410000 */
[----:B------:R-:W-:-:S02]  /*fa90*/  FMUL.FTZ R121, R5, R121 ;  /* 0x0000007905797220 */ /* 0x000fc40000410000 */
[C---:B------:R-:W-:Y:S02]  /*faa0*/  FMUL.FTZ R116, R5.reuse, R116 ;  /* 0x0000007405747220 */ /* 0x040fe40000410000 */
[----:B------:R-:W-:Y:S02]  /*fab0*/  FMUL.FTZ R117, R5, R117 ;  /* 0x0000007505757220 */ /* 0x000fe40000410000 */
[----:B--2---:R-:W-:Y:S02]  /*fac0*/  @P1 FMUL.FTZ R3, R3, 0.69314718246459960938 ;  /* 0x3f31721803031820 */ /* 0x004fe40000410000 */
[C---:B------:R-:W-:Y:S02]  /*fad0*/  FMUL.FTZ R112, R5.reuse, R112 ;  /* 0x0000007005707220 */ /* 0x040fe40000410000 */
[C---:B------:R-:W-:Y:S02]  /*fae0*/  FMUL.FTZ R113, R5.reuse, R113 ;  /* 0x0000007105717220 */ /* 0x040fe40000410000 */
[----:B------:R-:W-:-:S02]  /*faf0*/  FMUL.FTZ R108, R5, R108 ;  /* 0x0000006c056c7220 */ /* 0x000fc40000410000 */
[----:B-1----:R-:W-:Y:S02]  /*fb00*/  @P0 FMUL.FTZ R11, R2, 0.69314718246459960938 ;  /* 0x3f317218020b0820 */ /* 0x002fe40000410000 */
        /* <DEDUP_REMOVED lines=87> */
.L_x_167:
[----:B------:R-:W-:Y:S01]  /*10080*/  USHF.R.S32.HI UR6, URZ, 0x1f, UR11 ;  /* 0x0000001f3f067899 */ /* 0x000fe2000801140b */
[----:B------:R-:W-:Y:S05]  /*10090*/  @P2 BRA `(.L_x_210) ;  /* 0x0000157000002947 */ /* 0x000fea0003800000 */
[----:B------:R-:W3:Y:S01]  /*100a0*/  S2R R0, SR_TID.X ;  /* 0x0000000000007919 */ /* 0x000ee20000002100 */
[----:B------:R-:W-:Y:S01]  /*100b0*/  ULDC.64 UR4, c[0x0][0x490] ;  /* 0x0001240000047ab9 */ /* 0x000fe20000000a00 */
[----:B------:R-:W-:Y:S01]  /*100c0*/  IMAD.MOV.U32 R12, RZ, RZ, c[0x0][0x4e8] ;  /* 0x00013a00ff0c7624 */ /* 0x000fe200078e00ff */
[----:B------:R-:W-:Y:S01]  /*100d0*/  UIMAD UR7, UR6, UR4, URZ ;  /* 0x00000004060772a4 */ /* 0x000fe2000f8e023f */
[----:B------:R-:W4:Y:S01]  /*100e0*/  S2R R22, SR_CTAID.Z ;  /* 0x0000000000167919 */ /* 0x000f220000002700 */
[----:B------:R-:W-:Y:S01]  /*100f0*/  UIMAD.WIDE.U32 UR8, UR11, UR4, URZ ;  /* 0x000000040b0872a5 */ /* 0x000fe2000f8e003f */
[----:B------:R-:W-:Y:S01]  /*10100*/  F2FP.BF16.PACK_AB R128, R129, R128 ;  /* 0x000000808180723e */ /* 0x000fe200000010ff */
[----:B------:R-:W-:Y:S01]  /*10110*/  UIMAD UR7, UR11, UR5, UR7 ;  /* 0x000000050b0772a4 */ /* 0x000fe2000f8e0207 */
[C---:B------:R-:W-:Y:S01]  /*10120*/  ISETP.NE.AND P0, PT, R12.reuse, 0x1, PT ;  /* 0x000000010c00780c */ /* 0x040fe20003f05270 */
[----:B------:R-:W-:Y:S01]  /*10130*/  IMAD R12, R12, c[0x0][0x388], RZ ;  /* 0x0000e2000c0c7a24 */ /* 0x000fe200078e02ff */
[----:B------:R-:W-:Y:S01]  /*10140*/  ULDC.64 UR4, c[0x0][0x3e8] ;  /* 0x0000fa0000047ab9 */ /* 0x000fe20000000a00 */
[----:B------:R-:W-:Y:S01]  /*10150*/  IMAD.U32 R25, RZ, RZ, UR9 ;  /* 0x00000009ff197e24 */ /* 0x000fe2000f8e00ff */
[----:B------:R-:W-:Y:S01]  /*10160*/  UIMAD UR6, UR6, UR4, URZ ;  /* 0x00000004060672a4 */ /* 0x000fe2000f8e023f */
[----:B------:R-:W-:Y:S01]  /*10170*/  IMAD.U32 R24, RZ, RZ, UR8 ;  /* 0x00000008ff187e24 */ /* 0x000fe2000f8e00ff */
[----:B--2---:R-:W-:Y:S01]  /*10180*/  UIMAD.WIDE.U32 UR12, UR11, UR4, URZ ;  /* 0x000000040b0c72a5 */ /* 0x004fe2000f8e003f */
[----:B------:R-:W-:Y:S01]  /*10190*/  F2FP.BF16.PACK_AB R130, R131, R130 ;  /* 0x000000828382723e */ /* 0x000fe200000010ff */
[----:B------:R-:W-:Y:S01]  /*101a0*/  UIMAD UR5, UR11, UR5, UR6 ;  /* 0x000000050b0572a4 */ /* 0x000fe2000f8e0206 */
[----:B------:R-:W-:Y:S01]  /*101b0*/  F2FP.BF16.PACK_AB R124, R125, R124 ;  /* 0x0000007c7d7c723e */ /* 0x000fe200000010ff */
[----:B------:R-:W-:Y:S01]  /*101c0*/  UIADD3 UR7, UR9, UR7, URZ ;  /* 0x0000000709077290 */ /* 0x000fe2000fffe03f */
[----:B------:R-:W-:Y:S01]  /*101d0*/  F2FP.BF16.PACK_AB R126, R127, R126 ;  /* 0x0000007e7f7e723e */ /* 0x000fe200000010ff */
[----:B------:R-:W-:Y:S01]  /*101e0*/  UIADD3 UR5, UR13, UR5, URZ ;  /* 0x000000050d057290 */ /* 0x000fe2000fffe03f */
[----:B------:R-:W-:Y:S01]  /*101f0*/  IMAD.U32 R17, RZ, RZ, UR13 ;  /* 0x0000000dff117e24 */ /* 0x000fe2000f8e00ff */
[----:B------:R-:W-:Y:S01]  /*10200*/  F2FP.BF16.PACK_AB R120, R121, R120 ;  /* 0x000000787978723e */ /* 0x000fe200000010ff */
[----:B------:R-:W-:Y:S01]  /*10210*/  IMAD.U32 R16, RZ, RZ, UR12 ;  /* 0x0000000cff107e24 */ /* 0x000fe2000f8e00ff */
[----:B---3--:R-:W-:Y:S01]  /*10220*/  SHF.R.S32.HI R3, RZ, 0x1f, R0 ;  /* 0x0000001fff037819 */ /* 0x008fe20000011400 */
[----:B------:R-:W-:Y:S01]  /*10230*/  IMAD.U32 R25, RZ, RZ, UR7 ;  /* 0x00000007ff197e24 */ /* 0x000fe2000f8e00ff */
[----:B------:R-:W-:Y:S01]  /*10240*/  F2FP.BF16.PACK_AB R122, R123, R122 ;  /* 0x0000007a7b7a723e */ /* 0x000fe200000010ff */
[----:B------:R-:W-:Y:S01]  /*10250*/  IMAD.U32 R17, RZ, RZ, UR5 ;  /* 0x00000005ff117e24 */ /* 0x000fe2000f8e00ff */
[CC--:B------:R-:W-:Y:S01]  /*10260*/  LEA.HI R9, R3.reuse, R0.reuse, RZ, 0x2 ;  /* 0x0000000003097211 */ /* 0x0c0fe200078f10ff */
[----:B----4-:R-:W-:Y:S01]  /*10270*/  IMAD.WIDE.U32 R24, R22, c[0x0][0x498], R24 ;  /* 0x0001260016187a25 */ /* 0x010fe200078e0018 */
[----:B------:R-:W-:Y:S01]  /*10280*/  LEA.HI R19, R3, R0, RZ, 0x5 ;  /* 0x0000000003137211 */ /* 0x000fe200078f28ff */
[----:B------:R-:W-:Y:S01]  /*10290*/  BSSY B0, `(.L_x_211) ;  /* 0x00000ef000007945 */ /* 0x000fe20003800000 */
[----:B------:R-:W-:-:S02]  /*102a0*/  SHF.R.S32.HI R21, RZ, 0x2, R9 ;  /* 0x00000002ff157819 */ /* 0x000fc40000011409 */
[----:B------:R-:W-:Y:S02]  /*102b0*/  SHF.R.S32.HI R10, RZ, 0x1f, R9 ;  /* 0x0000001fff0a7819 */ /* 0x000fe40000011409 */
[----:B------:R-:W-:Y:S02]  /*102c0*/  LOP3.LUT R11, R19, 0xffffffe0, RZ, 0xc0, !PT ;  /* 0xffffffe0130b7812 */ /* 0x000fe400078ec0ff */
[CC--:B------:R-:W-:Y:S02]  /*102d0*/  LEA.HI R4, R3.reuse, R0.reuse, RZ, 0x3 ;  /* 0x0000000003047211 */ /* 0x0c0fe400078f18ff */
[----:B-1----:R-:W-:Y:S02]  /*102e0*/  LEA.HI R2, R3, R0, RZ, 0x6 ;  /* 0x0000000003027211 */ /* 0x002fe400078f30ff */
[----:B------:R-:W-:Y:S01]  /*102f0*/  LEA.HI R3, R10, R21, RZ, 0x3 ;  /* 0x000000150a037211 */ /* 0x000fe200078f18ff */
[----:B------:R-:W-:Y:S01]  /*10300*/  IMAD.IADD R10, R0, 0x1, -R11 ;  /* 0x00000001000a7824 */ /* 0x000fe200078e0a0b */
[----:B------:R-:W-:Y:S01]  /*10310*/  LOP3.LUT R9, R9, 0xfffffffc, RZ, 0xc0, !PT ;  /* 0xfffffffc09097812 */ /* 0x000fe200078ec0ff */
[----:B------:R-:W1:Y:S01]  /*10320*/  S2R R11, SR_CTAID.X ;  /* 0x00000000000b7919 */ /* 0x000e620000002500 */
[----:B------:R-:W-:-:S02]  /*10330*/  LOP3.LUT R15, R4, 0xfffffff8, RZ, 0xc0, !PT ;  /* 0xfffffff8040f7812 */ /* 0x000fc400078ec0ff */
[----:B------:R-:W-:Y:S01]  /*10340*/  SHF.R.S32.HI R13, RZ, 0x1f, R22 ;  /* 0x0000001fff0d7819 */ /* 0x000fe20000011416 */
[----:B------:R-:W-:Y:S01]  /*10350*/  IMAD.IADD R9, R0, 0x1, -R9 ;  /* 0x0000000100097824 */ /* 0x000fe200078e0a09 */
[----:B------:R-:W-:Y:S01]  /*10360*/  LOP3.LUT P4, RZ, R10, 0x3, RZ, 0xc0, !PT ;  /* 0x000000030aff7812 */ /* 0x000fe2000788c0ff */
[----:B------:R-:W-:Y:S01]  /*10370*/  IMAD.IADD R15, R0, 0x1, -R15 ;  /* 0x00000001000f7824 */ /* 0x000fe200078e0a0f */
[----:B------:R-:W-:Y:S02]  /*10380*/  LOP3.LUT R0, R3, 0xfffffff8, RZ, 0xc0, !PT ;  /* 0xfffffff803007812 */ /* 0x000fe400078ec0ff */
[----:B------:R-:W-:Y:S02]  /*10390*/  SHF.R.S32.HI R3, RZ, 0x1f, R10 ;  /* 0x0000001fff037819 */ /* 0x000fe4000001140a */
[----:B------:R-:W-:Y:S01]  /*103a0*/  SHF.R.S32.HI R4, RZ, 0x3, R4 ;  /* 0x00000003ff047819 */ /* 0x000fe20000011404 */
[----:B------:R-:W-:Y:S01]  /*103b0*/  IMAD.IADD R21, R21, 0x1, -R0 ;  /* 0x0000000115157824 */ /* 0x000fe200078e0a00 */
[----:B------:R-:W-:Y:S01]  /*103c0*/  LEA.HI R10, R3, R10, RZ, 0x2 ;  /* 0x0000000a030a7211 */ /* 0x000fe200078f10ff */
[C---:B------:R-:W-:Y:S01]  /*103d0*/  IMAD R3, R13.reuse, c[0x0][0x498], RZ ;  /* 0x000126000d037a24 */ /* 0x040fe200078e02ff */
[--C-:B------:R-:W-:Y:S01]  /*103e0*/  SHF.R.S32.HI R20, RZ, 0x5, R19.reuse ;  /* 0x00000005ff147819 */ /* 0x100fe20000011413 */
[----:B------:R-:W-:Y:S01]  /*103f0*/  IMAD R13, R13, c[0x0][0x3f0], RZ ;  /* 0x0000fc000d0d7a24 */ /* 0x000fe200078e02ff */
[----:B------:R-:W-:Y:S01]  /*10400*/  SHF.R.S32.HI R19, RZ, 0x1f, R19 ;  /* 0x0000001fff137819 */ /* 0x000fe20000011413 */
[C---:B------:R-:W-:Y:S01]  /*10410*/  IMAD R14, R22.reuse, c[0x0][0x49c], R3 ;  /* 0x00012700160e7a24 */ /* 0x040fe200078e0203 */
[----:B------:R-:W-:Y:S01]  /*10420*/  SHF.R.S32.HI R10, RZ, 0x2, R10 ;  /* 0x00000002ff0a7819 */ /* 0x000fe2000001140a */
[C---:B------:R-:W-:Y:S01]  /*10430*/  IMAD R13, R22.reuse, c[0x0][0x3f4], R13 ;  /* 0x0000fd00160d7a24 */ /* 0x040fe200078e020d */
[----:B------:R-:W-:Y:S01]  /*10440*/  LEA.HI R19, R19, R20, RZ, 0x3 ;  /* 0x0000001413137211 */ /* 0x000fe200078f18ff */
[----:B------:R-:W-:Y:S01]  /*10450*/  IMAD.WIDE.U32 R22, R22, c[0x0][0x3f0], R16 ;  /* 0x0000fc0016167a25 */ /* 0x000fe200078e0010 */
[----:B------:R-:W-:-:S02]  /*10460*/  LEA.HI R16, R9, R9, RZ, 0x1 ;  /* 0x0000000909107211 */ /* 0x000fc400078f08ff */
[----:B------:R-:W-:Y:S01]  /*10470*/  LOP3.LUT R19, R19, 0xffffff8, RZ, 0xc0, !PT ;  /* 0x0ffffff813137812 */ /* 0x000fe200078ec0ff */
[----:B------:R-:W-:Y:S01]  /*10480*/  IMAD.SHL.U32 R26, R4, 0x40, RZ ;  /* 0x00000040041a7824 */ /* 0x000fe200078e00ff */
[----:B------:R-:W-:Y:S01]  /*10490*/  LOP3.LUT R16, R16, 0x1ffffffe, RZ, 0xc0, !PT ;  /* 0x1ffffffe10107812 */ /* 0x000fe200078ec0ff */
[----:B------:R-:W-:Y:S01]  /*104a0*/  IMAD R18, R15, 0x20, R4 ;  /* 0x000000200f127824 */ /* 0x000fe200078e0204 */
[----:B------:R-:W-:Y:S01]  /*104b0*/  R2P PR, R21, 0x6 ;  /* 0x0000000615007804 */ /* 0x000fe20000000000 */
[----:B------:R-:W-:Y:S01]  /*104c0*/  IMAD.SHL.U32 R3, R15, 0x8, RZ ;  /* 0x000000080f037824 */ /* 0x000fe200078e00ff */
[----:B------:R-:W-:Y:S01]  /*104d0*/  LOP3.LUT R26, R26, 0x1c0, RZ, 0xc0, !PT ;  /* 0x000001c01a1a7812 */ /* 0x000fe200078ec0ff */
[----:B-1----:R-:W-:Y:S01]  /*104e0*/  IMAD R18, R11, 0x80, R18 ;  /* 0x000000800b127824 */ /* 0x002fe200078e0212 */
[----:B------:R-:W-:Y:S01]  /*104f0*/  F2FP.BF16.PACK_AB R116, R117, R116 ;  /* 0x000000747574723e */ /* 0x000fe200000010ff */
[----:B------:R-:W-:Y:S01]  /*10500*/  IMAD R15, R20, 0x200, R9 ;  /* 0x00000200140f7824 */ /* 0x000fe200078e0209 */
[----:B------:R-:W-:Y:S01]  /*10510*/  SHF.R.U32.HI R0, RZ, 0x3, R26 ;  /* 0x00000003ff007819 */ /* 0x000fe2000001161a */
[----:B------:R-:W-:Y:S01]  /*10520*/  IMAD.IADD R9, R9, 0x1, -R16 ;  /* 0x0000000109097824 */ /* 0x000fe200078e0a10 */
[----:B------:R-:W-:Y:S01]  /*10530*/  LOP3.LUT R17, R26, 0x38, R3, 0xf8, !PT ;  /* 0x000000381a117812 */ /* 0x000fe200078ef803 */
[----:B------:R-:W-:Y:S01]  /*10540*/  @P0 IMAD.HI.U32 R16, R18, c[0x0][0x4ec], RZ ;  /* 0x00013b0012100a27 */ /* 0x000fe200078e00ff */
[----:B------:R-:W-:-:S02]  /*10550*/  F2FP.BF16.PACK_AB R118, R119, R118 ;  /* 0x000000767776723e */ /* 0x000fc400000010ff */
[----:B------:R-:W-:Y:S01]  /*10560*/  LOP3.LUT R0, R17, R0, RZ, 0x3c, !PT ;  /* 0x0000000011007212 */ /* 0x000fe200078e3cff */
[----:B------:R-:W-:Y:S01]  /*10570*/  IMAD.IADD R23, R23, 0x1, R13 ;  /* 0x0000000117177824 */ /* 0x000fe200078e020d */
[----:B------:R-:W-:Y:S01]  /*10580*/  F2FP.BF16.PACK_AB R112, R113, R112 ;  /* 0x000000707170723e */ /* 0x000fe200000010ff */
[----:B------:R-:W-:Y:S01]  /*10590*/  IMAD.IADD R19, R20, 0x1, -R19 ;  /* 0x0000000114137824 */ /* 0x000fe200078e0a13 */
[----:B------:R-:W-:Y:S01]  /*105a0*/  LOP3.LUT R20, R21, 0x1, RZ, 0xc0, !PT ;  /* 0x0000000115147812 */ /* 0x000fe200078ec0ff */
[----:B------:R-:W-:Y:S01]  /*105b0*/  IMAD.SHL.U32 R13, R2, 0x8, RZ ;  /* 0x00000008020d7824 */ /* 0x000fe200078e00ff */
[----:B------:R-:W-:Y:S01]  /*105c0*/  F2FP.BF16.PACK_AB R114, R115, R114 ;  /* 0x000000727372723e */ /* 0x000fe200000010ff */
[----:B------:R-:W-:Y:S01]  /*105d0*/  IMAD.MOV.U32 R17, RZ, RZ, R18 ;  /* 0x000000ffff117224 */ /* 0x000fe200078e0012 */
[----:B------:R-:W-:Y:S01]  /*105e0*/  @P0 SHF.R.U32.HI R17, RZ, c[0x0][0x4f0], R16 ;  /* 0x00013c00ff110a19 */ /* 0x000fe20000011610 */
[----:B------:R-:W-:Y:S01]  /*105f0*/  IMAD.SHL.U32 R21, R21, 0x40, RZ ;  /* 0x0000004015157824 */ /* 0x000fe200078e00ff */
[----:B------:R-:W-:Y:S01]  /*10600*/  LOP3.LUT R13, R0, 0x7ffffe00, R13, 0xf8, !PT ;  /* 0x7ffffe00000d7812 */ /* 0x000fe200078ef80d */
[----:B------:R-:W-:Y:S01]  /*10610*/  IMAD R10, R19, 0x10, R10 ;  /* 0x00000010130a7824 */ /* 0x000fe200078e020a */
[--C-:B------:R-:W-:Y:S01]  /*10620*/  SHF.R.S32.HI R0, RZ, 0x1f, R17.reuse ;  /* 0x0000001fff007819 */ /* 0x100fe20000011411 */
[----:B------:R-:W-:Y:S01]  /*10630*/  IMAD.MOV R19, RZ, RZ, -R17 ;  /* 0x000000ffff137224 */ /* 0x000fe200078e0a11 */
[----:B------:R-:W-:Y:S01]  /*10640*/  LOP3.LUT R21, R21, 0x1c0, RZ, 0xc0, !PT ;  /* 0x000001c015157812 */ /* 0x000fe200078ec0ff */
[----:B------:R-:W-:Y:S01]  /*10650*/  IMAD R16, R9, 0x8, R10 ;  /* 0x0000000809107824 */ /* 0x000fe200078e020a */
[----:B------:R-:W-:Y:S01]  /*10660*/  ISETP.NE.U32.AND P3, PT, R20, 0x1, PT ;  /* 0x000000011400780c */ /* 0x000fe20003f65070 */
[----:B------:R-:W-:Y:S01]  /*10670*/  IMAD R0, R0, c[0x0][0x3e0], RZ ;  /* 0x0000f80000007a24 */ /* 0x000fe200078e02ff */
[----:B------:R-:W-:Y:S01]  /*10680*/  LEA.HI R2, R21, R21, RZ, 0x1d ;  /* 0x0000001515027211 */ /* 0x000fe200078fe8ff */
[----:B------:R-:W-:Y:S01]  /*10690*/  IMAD R16, R11, 0x80, R16 ;  /* 0x000000800b107824 */ /* 0x000fe200078e0210 */
[----:B------:R-:W-:Y:S01]  /*106a0*/  F2FP.BF16.PACK_AB R108, R109, R108 ;  /* 0x0000006c6d6c723e */ /* 0x000fe200000010ff */
[----:B------:R-:W-:Y:S01]  /*106b0*/  IMAD R9, R11, 0x80, R10 ;  /* 0x000000800b097824 */ /* 0x000fe200078e020a */
[----:B------:R-:W-:Y:S01]  /*106c0*/  F2FP.BF16.PACK_AB R110, R111, R110 ;  /* 0x0000006e6f6e723e */ /* 0x000fe200000010ff */
[----:B------:R-:W-:Y:S01]  /*106d0*/  IMAD.WIDE.U32 R22, R17, c[0x0][0x3e0], R22 ;  /* 0x0000f80011167a25 */ /* 0x000fe200078e0016 */
[----:B------:R-:W-:-:S02]  /*106e0*/  F2FP.BF16.PACK_AB R104, R105, R104 ;  /* 0x000000686968723e */ /* 0x000fc400000010ff */
[----:B------:R-:W-:Y:S01]  /*106f0*/  ISETP.GE.OR P5, PT, R9, R12, P4 ;  /* 0x0000000c0900720c */ /* 0x000fe200027a6670 */
[----:B------:R-:W-:Y:S01]  /*10700*/  IMAD R17, R17, c[0x0][0x3e4], R0 ;  /* 0x0000f90011117a24 */ /* 0x000fe200078e0200 */
[----:B------:R-:W-:Y:S01]  /*10710*/  IADD3 R9, R9, 0x8, RZ ;  /* 0x0000000809097810 */ /* 0x000fe20007ffe0ff */
[----:B------:R-:W-:Y:S01]  /*10720*/  @P0 IMAD.HI.U32 R0, R16, c[0x0][0x4ec], RZ ;  /* 0x00013b0010000a27 */ /* 0x000fe200078e00ff */
[----:B------:R-:W-:Y:S02]  /*10730*/  F2FP.BF16.PACK_AB R106, R107, R106 ;  /* 0x0000006a6b6a723e */ /* 0x000fe400000010ff */
[----:B------:R-:W-:Y:S01]  /*10740*/  ISETP.GE.OR P4, PT, R9, R12, P4 ;  /* 0x0000000c0900720c */ /* 0x000fe20002786670 */
[----:B------:R-:W-:Y:S01]  /*10750*/  IMAD.U32 R2, R15, 0x2, R2 ;  /* 0x000000020f027824 */ /* 0x000fe200078e0002 */
[----:B------:R-:W-:Y:S01]  /*10760*/  F2FP.BF16.PACK_AB R100, R101, R100 ;  /* 0x000000646564723e */ /* 0x000fe200000010ff */
[----:B------:R-:W-:Y:S01]  /*10770*/  IMAD.MOV.U32 R15, RZ, RZ, R16 ;  /* 0x000000ffff0f7224 */ /* 0x000fe200078e0010 */
[----:B------:R-:W-:Y:S01]  /*10780*/  @P0 SHF.R.U32.HI R15, RZ, c[0x0][0x4f0], R0 ;  /* 0x00013c00ff0f0a19 */ /* 0x000fe20000011600 */
[----:B------:R-:W-:Y:S01]  /*10790*/  IMAD.SHL.U32 R21, R2, 0x2, RZ ;  /* 0x0000000202157824 */ /* 0x000fe200078e00ff */
[----:B------:R-:W-:Y:S01]  /*107a0*/  BAR.SYNC.DEFER_BLOCKING 0x1, 0x100 ;  /* 0x0044000000007b1d */ /* 0x000fe20000010000 */
[----:B------:R-:W-:Y:S01]  /*107b0*/  IMAD.IADD R23, R23, 0x1, R17 ;  /* 0x0000000117177824 */ /* 0x000fe200078e0211 */
[----:B------:R-:W-:Y:S01]  /*107c0*/  SHF.R.S32.HI R9, RZ, 0x1f, R15 ;  /* 0x0000001fff097819 */ /* 0x000fe2000001140f */
[----:B------:R-:W-:Y:S01]  /*107d0*/  IMAD R19, R19, c[0x0][0x4e8], R18 ;  /* 0x00013a0013137a24 */ /* 0x000fe200078e0212 */
[----:B------:R-:W-:-:S02]  /*107e0*/  IADD3 R24, P0, R15, R24, RZ ;  /* 0x000000180f187210 */ /* 0x000fc40007f1e0ff */
[C---:B------:R-:W-:Y:S02]  /*107f0*/  IADD3 R0, R21.reuse, 0x80, RZ ;  /* 0x0000008015007810 */ /* 0x040fe40007ffe0ff */
[----:B------:R-:W-:Y:S02]  /*10800*/  IADD3 R17, R21, 0x70, RZ ;  /* 0x0000007015117810 */ /* 0x000fe40007ffe0ff */
[----:B------:R-:W-:Y:S01]  /*10810*/  IADD3.X R25, R9, R25, R14, P0, !PT ;  /* 0x0000001909197210 */ /* 0x000fe200007fe40e */
[----:B------:R-:W-:Y:S01]  /*10820*/  IMAD.MOV R9, RZ, RZ, -R15 ;  /* 0x000000ffff097224 */ /* 0x000fe200078e0a0f */
[----:B------:R-:W-:Y:S01]  /*10830*/  @P3 IADD3 R17, R0, 0x10, RZ ;  /* 0x0000001000113810 */ /* 0x000fe20007ffe0ff */
[----:B------:R-:W-:Y:S01]  /*10840*/  IMAD.MOV.U32 R0, RZ, RZ, 0x20 ;  /* 0x00000020ff007424 */ /* 0x000fe200078e00ff */
[----:B------:R-:W-:Y:S01]  /*10850*/  SHF.R.S32.HI R2, RZ, 0x1f, R19 ;  /* 0x0000001fff027819 */ /* 0x000fe20000011413 */
[----:B------:R-:W-:Y:S01]  /*10860*/  IMAD R27, R9, c[0x0][0x4e8], R16 ;  /* 0x00013a00091b7a24 */ /* 0x000fe200078e0210 */
[----:B------:R-:W-:Y:S01]  /*10870*/  F2FP.BF16.PACK_AB R102, R103, R102 ;  /* 0x000000666766723e */ /* 0x000fe200000010ff */
[----:B------:R-:W-:Y:S01]  /*10880*/  IMAD.MOV.U32 R9, RZ, RZ, 0x40 ;  /* 0x00000040ff097424 */ /* 0x000fe200078e00ff */
[----:B------:R-:W-:Y:S01]  /*10890*/  SEL R0, R0, 0xffffffe0, !P1 ;  /* 0xffffffe000007807 */ /* 0x000fe20004800000 */
[----:B------:R-:W-:Y:S01]  /*108a0*/  IMAD R2, R2, c[0x0][0x3d8], RZ ;  /* 0x0000f60002027a24 */ /* 0x000fe200078e02ff */
[----:B------:R-:W-:Y:S01]  /*108b0*/  F2FP.BF16.PACK_AB R36, R37, R36 ;  /* 0x000000242524723e */ /* 0x000fe200000010ff */
[----:B------:R-:W-:Y:S01]  /*108c0*/  IMAD.WIDE.U32 R24, R27, c[0x0][0x488], R24 ;  /* 0x000122001b187a25 */ /* 0x000fe200078e0018 */
[----:B------:R-:W-:Y:S01]  /*108d0*/  SEL R10, R9, 0xffffffc0, !P2 ;  /* 0xffffffc0090a7807 */ /* 0x000fe20005000000 */
[----:B------:R-:W-:Y:S02]  /*108e0*/  STS [R21+0x80], R128 ;  /* 0x0000808015007388 */ /* 0x000fe40000000800 */
[----:B------:R-:W-:Y:S01]  /*108f0*/  IMAD.IADD R15, R21, 0x1, R0 ;  /* 0x00000001150f7824 */ /* 0x000fe200078e0200 */
[----:B------:R-:W-:Y:S01]  /*10900*/  F2FP.BF16.PACK_AB R38, R39, R38 ;  /* 0x000000262726723e */ /* 0x000fe200000010ff */
[----:B------:R-:W-:Y:S01]  /*10910*/  IMAD.IADD R9, R0, 0x1, R17 ;  /* 0x0000000100097824 */ /* 0x000fe200078e0211 */
[----:B------:R-:W-:Y:S01]  /*10920*/  SHF.R.S32.HI R0, RZ, 0x1f, R27 ;  /* 0x0000001fff007819 */ /* 0x000fe2000001141b */
[C---:B------:R-:W-:Y:S01]  /*10930*/  IMAD R2, R19.reuse, c[0x0][0x3dc], R2 ;  /* 0x0000f70013027a24 */ /* 0x040fe200078e0202 */
[----:B------:R-:W-:Y:S01]  /*10940*/  STS [R21+0x480], R130 ;  /* 0x0004808215007388 */ /* 0x000fe20000000800 */
[----:B------:R-:W-:Y:S01]  /*10950*/  IMAD.WIDE.U32 R18, R19, c[0x0][0x3d8], R22 ;  /* 0x0000f60013127a25 */ /* 0x000fe200078e0016 */
[----:B------:R-:W-:-:S02]  /*10960*/  F2FP.BF16.PACK_AB R40, R41, R40 ;  /* 0x000000282928723e */ /* 0x000fc400000010ff */
[----:B------:R-:W-:Y:S01]  /*10970*/  STS [R17], R124 ;  /* 0x0000007c11007388 */ /* 0x000fe20000000800 */
[----:B------:R-:W-:Y:S01]  /*10980*/  IMAD R0, R0, c[0x0][0x488], RZ ;  /* 0x0001220000007a24 */ /* 0x000fe200078e02ff */
[----:B------:R-:W-:Y:S01]  /*10990*/  F2FP.BF16.PACK_AB R42, R43, R42 ;  /* 0x0000002a2b2a723e */ /* 0x000fe200000010ff */
[----:B------:R-:W-:Y:S01]  /*109a0*/  IMAD.IADD R23, R21, 0x1, R10 ;  /* 0x0000000115177824 */ /* 0x000fe200078e020a */
[----:B------:R-:W-:Y:S01]  /*109b0*/  STS [R17+0x400], R126 ;  /* 0x0004007e11007388 */ /* 0x000fe20000000800 */
[----:B------:R-:W-:Y:S01]  /*109c0*/  IMAD R0, R27, c[0x0][0x48c], R0 ;  /* 0x000123001b007a24 */ /* 0x000fe200078e0200 */
        /* <DEDUP_REMOVED lines=8> */
[----:B------:R-:W-:Y:S01]  /*10a50*/  IMAD.IADD R25, R25, 0x1, R0 ;  /* 0x0000000119197824 */ /* 0x000fe200078e0200 */
[----:B------:R-:W-:Y:S01]  /*10a60*/  F2FP.BF16.PACK_AB R50, R51, R50 ;  /* 0x000000323332723e */ /* 0x000fe200000010ff */
[----:B------:R-:W-:Y:S01]  /*10a70*/  STS [R9], R116 ;  /* 0x0000007409007388 */ /* 0x000fe20000000800 */
[----:B------:R-:W-:-:S02]  /*10a80*/  F2FP.BF16.PACK_AB R52, R53, R52 ;  /* 0x000000343534723e */ /* 0x000fc400000010ff */
[----:B------:R-:W-:Y:S01]  /*10a90*/  F2FP.BF16.PACK_AB R54, R55, R54 ;  /* 0x000000363736723e */ /* 0x000fe200000010ff */
[----:B------:R-:W-:Y:S01]  /*10aa0*/  STS [R9+0x400], R118 ;  /* 0x0004007609007388 */ /* 0x000fe20000000800 */
[----:B------:R-:W-:Y:S01]  /*10ab0*/  F2FP.BF16.PACK_AB R56, R57, R56 ;  /* 0x000000383938723e */ /* 0x000fe200000010ff */
[----:B------:R-:W-:Y:S01]  /*10ac0*/  IMAD R57, R11, 0x80, R4 ;  /* 0x000000800b397824 */ /* 0x000fe200078e0204 */
        /* <DEDUP_REMOVED lines=23> */
[----:B------:R-:W-:-:S02]  /*10c40*/  LEA R14, P0, R24, c[0x0][0x450], 0x2 ;  /* 0x00011400180e7a11 */ /* 0x000fc400078010ff */
        /* <DEDUP_REMOVED lines=9> */
[----:B------:R-:W-:Y:S01]  /*10ce0*/  LEA.HI.X R25, R24, c[0x0][0x454], R25, 0x2, P0 ;  /* 0x0001150018197a11 */ /* 0x000fe200000f1419 */
[----:B------:R-:W-:Y:S01]  /*10cf0*/  STS [R17+0x4400], R42 ;  /* 0x0044002a11007388 */ /* 0x000fe20000000800 */
[----:B------:R-:W-:-:S03]  /*10d00*/  LEA R0, P0, R18, c[0x0][0x380], 0x1 ;  /* 0x0000e00012007a11 */ /* 0x000fc600078008ff */
        /* <DEDUP_REMOVED lines=14> */
[----:B-1----:R-:W-:-:S03]  /*10df0*/  IMAD.SHL.U32 R58, R13, 0x2, RZ ;  /* 0x000000020d3a7824 */ /* 0x002fc600078e00ff */
        /* <DEDUP_REMOVED lines=14> */
[----:B------:R-:W-:Y:S04]  /*10ee0*/  SHFL.IDX PT, R82, R14, RZ, 0x1c1f ;  /* 0x001c1fff0e527589 */ /* 0x000fe800000e0000 */
[----:B------:R-:W2:Y:S04]  /*10ef0*/  SHFL.IDX PT, R83, R25, RZ, 0x1c1f ;  /* 0x001c1fff19537589 */ /* 0x000ea800000e0000 */
[----:B------:R-:W-:Y:S06]  /*10f00*/  BAR.SYNC.DEFER_BLOCKING 0x1, 0x100 ;  /* 0x0044000000007b1d */ /* 0x000fec0000010000 */
[----:B------:R-:W-:Y:S01]  /*10f10*/  SHFL.IDX PT, R96, R14, 0x1, 0x1c1f ;  /* 0x003c1f000e607f89 */ /* 0x000fe200000e0000 */
[----:B-1----:R-:W-:-:S03]  /*10f20*/  IMAD.IADD R5, R19, 0x1, R2 ;  /* 0x0000000113057824 */ /* 0x002fc600078e0202 */
[----:B------:R-:W1:Y:S02]  /*10f30*/  SHFL.IDX PT, R97, R25, 0x1, 0x1c1f ;  /* 0x003c1f0019617f89 */ /* 0x000e6400000e0000 */
[----:B------:R-:W-:Y:S02]  /*10f40*/  LEA.HI.X R2, R18, c[0x0][0x384], R5, 0x1, P0 ;  /* 0x0000e10012027a11 */ /* 0x000fe400000f0c05 */
[----:B------:R3:W4:Y:S01]  /*10f50*/  SHFL.IDX PT, R60, R0, RZ, 0x181f ;  /* 0x00181fff003c7589 */ /* 0x00072200000e0000 */
[----:B------:R-:W-:-:S03]  /*10f60*/  ISETP.GE.AND P0, PT, R57, R12, PT ;  /* 0x0000000c3900720c */ /* 0x000fc60003f06270 */
[----:B------:R3:W3:Y:S04]  /*10f70*/  SHFL.IDX PT, R61, R2, RZ, 0x181f ;  /* 0x00181fff023d7589 */ /* 0x0006e800000e0000 */
[----:B--2---:R2:W-:Y:S04]  /*10f80*/  @!P5 ST.E [R82.64], R7 ;  /* 0x000000075200d985 */ /* 0x0045e8000c101916 */
[----:B-1----:R2:W-:Y:S04]  /*10f90*/  @!P4 ST.E [R96.64], R8 ;  /* 0x000000086000c985 */ /* 0x0025e8000c101916 */
[----:B------:R2:W1:Y:S04]  /*10fa0*/  LDS.128 R52, [R58+0x1080] ;  /* 0x001080003a347984 */ /* 0x0004680000000c00 */
[----:B------:R2:W1:Y:S04]  /*10fb0*/  LDS.128 R48, [R58+0x2080] ;  /* 0x002080003a307984 */ /* 0x0004680000000c00 */
[----:B------:R2:W1:Y:S04]  /*10fc0*/  LDS.128 R44, [R58+0x3080] ;  /* 0x003080003a2c7984 */ /* 0x0004680000000c00 */
[----:B------:R2:W1:Y:S04]  /*10fd0*/  LDS.128 R40, [R58+0x5080] ;  /* 0x005080003a287984 */ /* 0x0004680000000c00 */
[----:B------:R2:W1:Y:S04]  /*10fe0*/  LDS.128 R36, [R58+0x6080] ;  /* 0x006080003a247984 */ /* 0x0004680000000c00 */
[----:B------:R2:W1:Y:S04]  /*10ff0*/  LDS.128 R32, [R58+0x7080] ;  /* 0x007080003a207984 */ /* 0x0004680000000c00 */
[----:B------:R2:W1:Y:S04]  /*11000*/  LDS.128 R28, [R58+0x9080] ;  /* 0x009080003a1c7984 */ /* 0x0004680000000c00 */
[----:B------:R2:W1:Y:S04]  /*11010*/  LDS.128 R24, [R58+0xa080] ;  /* 0x00a080003a187984 */ /* 0x0004680000000c00 */
[----:B------:R2:W1:Y:S01]  /*11020*/  LDS.128 R20, [R58+0xb080] ;  /* 0x00b080003a147984 */ /* 0x0004620000000c00 */
[----:B------:R-:W-:Y:S05]  /*11030*/  @P0 BRA `(.L_x_212) ;  /* 0x0000014000000947 */ /* 0x000fea0003800000 */
[----:B---34-:R-:W3:Y:S01]  /*11040*/  LDS.128 R16, [R58+0x80] ;  /* 0x000080003a107984 */ /* 0x018ee20000000c00 */
[----:B------:R-:W-:-:S02]  /*11050*/  IADD3 R56, R3, 0x40, RZ ;  /* 0x0000004003387810 */ /* 0x000fc40007ffe0ff */
[C---:B------:R-:W-:Y:S01]  /*11060*/  IADD3 R14, R3.reuse, 0x80, RZ ;  /* 0x00000080030e7810 */ /* 0x040fe20007ffe0ff */
[----:B--2---:R-:W2:Y:S01]  /*11070*/  LDS.128 R8, [R58+0x4080] ;  /* 0x004080003a087984 */ /* 0x004ea20000000c00 */
[----:B------:R-:W-:Y:S02]  /*11080*/  ISETP.GE.AND P1, PT, R56, c[0x0][0x3c8], PT ;  /* 0x0000f20038007a0c */ /* 0x000fe40003f26270 */
[----:B------:R-:W-:Y:S01]  /*11090*/  ISETP.GE.AND P0, PT, R14, c[0x0][0x3c8], PT ;  /* 0x0000f2000e007a0c */ /* 0x000fe20003f06270 */
[----:B------:R4:W5:Y:S01]  /*110a0*/  LDS.128 R4, [R58+0x8080] ;  /* 0x008080003a047984 */ /* 0x0009620000000c00 */
[----:B------:R-:W-:-:S09]  /*110b0*/  ISETP.GE.AND P2, PT, R3, c[0x0][0x3c8], PT ;  /* 0x0000f20003007a0c */ /* 0x000fd20003f46270 */
[----:B------:R-:W-:Y:S02]  /*110c0*/  @!P1 SHF.R.S32.HI R15, RZ, 0x1f, R56 ;  /* 0x0000001fff0f9819 */ /* 0x000fe40000011438 */
[----:B------:R-:W-:Y:S02]  /*110d0*/  @!P0 SHF.R.S32.HI R13, RZ, 0x1f, R14 ;  /* 0x0000001fff0d8819 */ /* 0x000fe4000001140e */
[----:B------:R-:W-:Y:S02]  /*110e0*/  @!P1 LEA.HI R15, R15, R56, RZ, 0x3 ;  /* 0x000000380f0f9211 */ /* 0x000fe400078f18ff */
[----:B------:R-:W-:Y:S02]  /*110f0*/  @!P0 LEA.HI R13, R13, R14, RZ, 0x3 ;  /* 0x0000000e0d0d8211 */ /* 0x000fe400078f18ff */
[----:B------:R-:W-:Y:S02]  /*11100*/  @!P1 LOP3.LUT R15, R15, 0xfffffff8, RZ, 0xc0, !PT ;  /* 0xfffffff80f0f9812 */ /* 0x000fe400078ec0ff */
[----:B------:R-:W-:Y:S01]  /*11110*/  @!P0 LOP3.LUT R13, R13, 0xfffffff8, RZ, 0xc0, !PT ;  /* 0xfffffff80d0d8812 */ /* 0x000fe200078ec0ff */
[----:B----4-:R-:W-:-:S04]  /*11120*/  @!P2 IMAD.WIDE R58, R3, 0x2, R60 ;  /* 0x00000002033aa825 */ /* 0x010fc800078e023c */
[----:B------:R-:W-:-:S04]  /*11130*/  @!P1 IMAD.WIDE R14, R15, 0x2, R60 ;  /* 0x000000020f0e9825 */ /* 0x000fc800078e023c */
[----:B------:R-:W-:Y:S01]  /*11140*/  @!P0 IMAD.WIDE R60, R13, 0x2, R60 ;  /* 0x000000020d3c8825 */ /* 0x000fe200078e023c */
[----:B---3--:R3:W-:Y:S04]  /*11150*/  @!P2 ST.E.128 [R58.64], R16 ;  /* 0x000000103a00a985 */ /* 0x0087e8000c101d16 */
[----:B--2---:R3:W-:Y:S04]  /*11160*/  @!P1 ST.E.128 [R14.64], R8 ;  /* 0x000000080e009985 */ /* 0x0047e8000c101d16 */
[----:B-----5:R3:W-:Y:S02]  /*11170*/  @!P0 ST.E.128 [R60.64], R4 ;  /* 0x000000043c008985 */ /* 0x0207e4000c101d16 */
.L_x_212:
[----:B---34-:R-:W-:Y:S05]  /*11180*/  BSYNC B0 ;  /* 0x0000000000007941 */ /* 0x018fea0003800000 */
.L_x_211:
[----:B------:R-:W-:Y:S01]  /*11190*/  IADD3 R5, R57, 0x20, RZ ;  /* 0x0000002039057810 */ /* 0x000fe20007ffe0ff */
[----:B------:R3:W4:Y:S01]  /*111a0*/  SHFL.IDX PT, R9, R2, 0x1, 0x181f ;  /* 0x00381f0002097f89 */ /* 0x00072200000e0000 */
[----:B------:R-:W-:Y:S02]  /*111b0*/  BSSY B0, `(.L_x_213) ;  /* 0x0000015000007945 */ /* 0x000fe40003800000 */
[----:B------:R-:W-:Y:S01]  /*111c0*/  ISETP.GE.AND P0, PT, R5, R12, PT ;  /* 0x0000000c0500720c */ /* 0x000fe20003f06270 */
[----:B--2---:R3:W2:-:S12]  /*111d0*/  SHFL.IDX PT, R8, R0, 0x1, 0x181f ;  /* 0x00381f0000087f89 */ /* 0x00469800000e0000 */
        /* <DEDUP_REMOVED lines=13> */
[----:B-1----:R1:W-:Y:S02]  /*112b0*/  @!P2 ST.E.128 [R10.64], R52 ;  /* 0x000000340a00a985 */ /* 0x0023e4000c101d16 */
[----:B------:R-:W-:-:S04]  /*112c0*/  @!P1 IMAD.WIDE R6, R6, 0x2, R8 ;  /* 0x0000000206069825 */ /* 0x000fc800078e0208 */
[----:B------:R-:W-:Y:S01]  /*112d0*/  @!P0 IMAD.WIDE R4, R4, 0x2, R8 ;  /* 0x0000000204048825 */ /* 0x000fe200078e0208 */
[----:B------:R1:W-:Y:S04]  /*112e0*/  @!P1 ST.E.128 [R6.64], R40 ;  /* 0x0000002806009985 */ /* 0x0003e8000c101d16 */
[----:B------:R1:W-:Y:S02]  /*112f0*/  @!P0 ST.E.128 [R4.64], R28 ;  /* 0x0000001c04008985 */ /* 0x0003e4000c101d16 */
.L_x_214:
[----:B------:R-:W-:Y:S05]  /*11300*/  BSYNC B0 ;  /* 0x0000000000007941 */ /* 0x000fea0003800000 */
.L_x_213:
[----:B-1----:R-:W-:Y:S01]  /*11310*/  IADD3 R5, R57, 0x40, RZ ;  /* 0x0000004039057810 */ /* 0x002fe20007ffe0ff */
[----:B----4-:R1:W4:Y:S01]  /*11320*/  SHFL.IDX PT, R9, R2, 0x2, 0x181f ;  /* 0x00581f0002097f89 */ /* 0x01032200000e0000 */
        /* <DEDUP_REMOVED lines=21> */
.L_x_216:
[----:B------:R-:W-:Y:S05]  /*11480*/  BSYNC B0 ;  /* 0x0000000000007941 */ /* 0x000fea0003800000 */
.L_x_215:
[----:B------:R-:W-:Y:S01]  /*11490*/  IADD3 R57, R57, 0x60, RZ ;  /* 0x0000006039397810 */ /* 0x000fe20007ffe0ff */
[----:B--2---:R2:W1:Y:S03]  /*114a0*/  SHFL.IDX PT, R7, R2, 0x3, 0x181f ;  /* 0x00781f0002077f89 */ /* 0x00446600000e0000 */
[----:B------:R-:W-:Y:S01]  /*114b0*/  ISETP.GE.AND P0, PT, R57, R12, PT ;  /* 0x0000000c3900720c */ /* 0x000fe20003f06270 */
[----:B------:R2:W3:-:S12]  /*114c0*/  SHFL.IDX PT, R6, R0, 0x3, 0x181f ;  /* 0x00781f0000067f89 */ /* 0x0004d800000e0000 */
[----:B------:R-:W-:Y:S05]  /*114d0*/  @P0 EXIT ;  /* 0x000000000000094d */ /* 0x000fea0003800000 */
[C---:B------:R-:W-:Y:S02]  /*114e0*/  IADD3 R5, R3.reuse, 0x40, RZ ;  /* 0x0000004003057810 */ /* 0x040fe40007ffe0ff */
[----:B------:R-:W-:Y:S02]  /*114f0*/  ISETP.GE.AND P1, PT, R3, c[0x0][0x3c8], PT ;  /* 0x0000f20003007a0c */ /* 0x000fe40003f26270 */
[----:B------:R-:W-:-:S13]  /*11500*/  ISETP.GE.AND P0, PT, R5, c[0x0][0x3c8], PT ;  /* 0x0000f20005007a0c */ /* 0x000fda0003f06270 */
[----:B-123--:R-:W-:-:S04]  /*11510*/  @!P0 SHF.R.S32.HI R0, RZ, 0x1f, R5 ;  /* 0x0000001fff008819 */ /* 0x00efc80000011405 */
[----:B------:R-:W-:Y:S01]  /*11520*/  @!P0 LEA.HI R0, R0, R5, RZ, 0x3 ;  /* 0x0000000500008211 */ /* 0x000fe200078f18ff */
[C-C-:B------:R-:W-:Y:S01]  /*11530*/  @!P1 IMAD.WIDE R4, R3.reuse, 0x2, R6.reuse ;  /* 0x0000000203049825 */ /* 0x140fe200078e0206 */
[----:B------:R-:W-:Y:S02]  /*11540*/  IADD3 R3, R3, 0x80, RZ ;  /* 0x0000008003037810 */ /* 0x000fe40007ffe0ff */
[----:B------:R-:W-:Y:S02]  /*11550*/  @!P0 LOP3.LUT R0, R0, 0xfffffff8, RZ, 0xc0, !PT ;  /* 0xfffffff800008812 */ /* 0x000fe400078ec0ff */
[----:B------:R1:W-:Y:S03]  /*11560*/  @!P1 ST.E.128 [R4.64], R44 ;  /* 0x0000002c04009985 */ /* 0x0003e6000c101d16 */
[----:B----4-:R-:W-:-:S05]  /*11570*/  @!P0 IMAD.WIDE R8, R0, 0x2, R6 ;  /* 0x0000000200088825 */ /* 0x010fca00078e0206 */
        /* <DEDUP_REMOVED lines=9> */
.L_x_210:
[----:B------:R-:W3:Y:S01]  /*11610*/  S2R R7, SR_TID.X ;  /* 0x0000000000077919 */ /* 0x000ee20000002100 */
[----:B------:R-:W-:Y:S03]  /*11620*/  BSSY B0, `(.L_x_217) ;  /* 0x0000029000007945 */ /* 0x000fe60003800000 */
[----:B------:R-:W4:Y:S01]  /*11630*/  S2R R8, SR_CTAID.Z ;  /* 0x0000000000087919 */ /* 0x000f220000002700 */
[----:B---3--:R-:W-:Y:S02]  /*11640*/  ISETP.GT.AND P0, PT, R7, 0x7f, PT ;  /* 0x0000007f0700780c */ /* 0x008fe40003f04270 */
[----:B----4-:R-:W-:-:S11]  /*11650*/  SHF.R.S32.HI R11, RZ, 0x1f, R8 ;  /* 0x0000001fff0b7819 */ /* 0x010fd60000011408 */
[----:B------:R-:W-:Y:S05]  /*11660*/  @P0 BRA `(.L_x_218) ;  /* 0x0000024000000947 */ /* 0x000fea0003800000 */
[----:B------:R-:W3:Y:S01]  /*11670*/  S2R R4, SR_CTAID.X ;  /* 0x0000000000047919 */ /* 0x000ee20000002500 */
[----:B-1----:R-:W-:-:S05]  /*11680*/  MOV R2, c[0x0][0x4e8] ;  /* 0x00013a0000027a02 */ /* 0x002fca0000000f00 */
[----:B------:R-:W-:Y:S01]  /*11690*/  IMAD R0, R2, c[0x0][0x388], RZ ;  /* 0x0000e20002007a24 */ /* 0x000fe200078e02ff */
[----:B---3--:R-:W-:-:S04]  /*116a0*/  LEA R9, R4, R7, 0x7 ;  /* 0x0000000704097211 */ /* 0x008fc800078e38ff */
[----:B------:R-:W-:-:S13]  /*116b0*/  ISETP.GE.AND P0, PT, R9, R0, PT ;  /* 0x000000000900720c */ /* 0x000fda0003f06270 */
[----:B------:R-:W-:Y:S05]  /*116c0*/  @P0 BRA `(.L_x_218) ;  /* 0x000001e000000947 */ /* 0x000fea0003800000 */
[----:B------:R-:W-:Y:S01]  /*116d0*/  ISETP.NE.AND P0, PT, R2, 0x1, PT ;  /* 0x000000010200780c */ /* 0x000fe20003f05270 */
[----:B------:R-:W-:Y:S01]  /*116e0*/  ULDC.64 UR4, c[0x0][0x490] ;  /* 0x0001240000047ab9 */ /* 0x000fe20000000a00 */
[----:B------:R-:W-:Y:S01]  /*116f0*/  IMAD.MOV.U32 R5, RZ, RZ, R9 ;  /* 0x000000ffff057224 */ /* 0x000fe200078e0009 */
[----:B------:R-:W-:Y:S02]  /*11700*/  UIMAD UR7, UR6, UR4, URZ ;  /* 0x00000004060772a4 */ /* 0x000fe4000f8e023f */
[----:B------:R-:W-:Y:S02]  /*11710*/  UIMAD.WIDE.U32 UR8, UR11, UR4, URZ ;  /* 0x000000040b0872a5 */ /* 0x000fe4000f8e003f */
[----:B------:R-:W-:-:S04]  /*11720*/  UIMAD UR4, UR11, UR5, UR7 ;  /* 0x000000050b0472a4 */ /* 0x000fc8000f8e0207 */
[----:B------:R-:W-:Y:S01]  /*11730*/  UIADD3 UR4, UR9, UR4, URZ ;  /* 0x0000000409047290 */ /* 0x000fe2000fffe03f */
[----:B------:R-:W-:Y:S01]  /*11740*/  MOV R2, UR8 ;  /* 0x0000000800027c02 */ /* 0x000fe20008000f00 */
[----:B------:R-:W-:-:S04]  /*11750*/  @P0 IMAD.HI.U32 R0, R9, c[0x0][0x4ec], RZ ;  /* 0x00013b0009000a27 */ /* 0x000fc800078e00ff */
[----:B------:R-:W-:Y:S01]  /*11760*/  MOV R13, UR4 ;  /* 0x00000004000d7c02 */ /* 0x000fe20008000f00 */
[----:B------:R-:W-:Y:S01]  /*11770*/  IMAD.MOV.U32 R12, RZ, RZ, R2 ;  /* 0x000000ffff0c7224 */ /* 0x000fe200078e0002 */
[----:B------:R-:W-:Y:S01]  /*11780*/  @P0 SHF.R.U32.HI R5, RZ, c[0x0][0x4f0], R0 ;  /* 0x00013c00ff050a19 */ /* 0x000fe20000011600 */
[----:B------:R-:W-:Y:S02]  /*11790*/  IMAD.U32 R3, RZ, RZ, UR9 ;  /* 0x00000009ff037e24 */ /* 0x000fe4000f8e00ff */
[----:B------:R-:W-:Y:S02]  /*117a0*/  IMAD R3, R11, c[0x0][0x498], RZ ;  /* 0x000126000b037a24 */ /* 0x000fe400078e02ff */
[----:B------:R-:W-:Y:S02]  /*117b0*/  IMAD.MOV R4, RZ, RZ, -R5 ;  /* 0x000000ffff047224 */ /* 0x000fe400078e0a05 */
[----:B------:R-:W-:-:S04]  /*117c0*/  IMAD.WIDE.U32 R12, R8, c[0x0][0x498], R12 ;  /* 0x00012600080c7a25 */ /* 0x000fc800078e000c */
[----:B------:R-:W-:Y:S01]  /*117d0*/  IMAD R4, R4, c[0x0][0x4e8], R9 ;  /* 0x00013a0004047a24 */ /* 0x000fe200078e0209 */
[----:B------:R-:W-:Y:S01]  /*117e0*/  IADD3 R12, P0, R5, R12, RZ ;  /* 0x0000000c050c7210 */ /* 0x000fe20007f1e0ff */
[----:B------:R-:W-:Y:S01]  /*117f0*/  IMAD R0, R8, c[0x0][0x49c], R3 ;  /* 0x0001270008007a24 */ /* 0x000fe200078e0203 */
[----:B------:R-:W-:Y:S02]  /*11800*/  SHF.R.S32.HI R3, RZ, 0x1f, R5 ;  /* 0x0000001fff037819 */ /* 0x000fe40000011405 */
[----:B------:R-:W-:Y:S02]  /*11810*/  SHF.R.S32.HI R2, RZ, 0x1f, R4 ;  /* 0x0000001fff027819 */ /* 0x000fe40000011404 */
[----:B------:R-:W-:-:S03]  /*11820*/  IADD3.X R13, R3, R13, R0, P0, !PT ;  /* 0x0000000d030d7210 */ /* 0x000fc600007fe400 */
[----:B------:R-:W-:Y:S02]  /*11830*/  IMAD R5, R2, c[0x0][0x488], RZ ;  /* 0x0001220002057a24 */ /* 0x000fe400078e02ff */
[----:B------:R-:W-:-:S04]  /*11840*/  IMAD.WIDE.U32 R12, R4, c[0x0][0x488], R12 ;  /* 0x00012200040c7a25 */ /* 0x000fc800078e000c */
[----:B------:R-:W-:Y:S01]  /*11850*/  IMAD R5, R4, c[0x0][0x48c], R5 ;  /* 0x0001230004057a24 */ /* 0x000fe200078e0205 */
[----:B------:R-:W-:-:S04]  /*11860*/  LEA R2, P0, R12, c[0x0][0x450], 0x2 ;  /* 0x000114000c027a11 */ /* 0x000fc800078010ff */
[----:B------:R-:W-:-:S04]  /*11870*/  IADD3 R5, R13, R5, RZ ;  /* 0x000000050d057210 */ /* 0x000fc80007ffe0ff */
[----:B------:R-:W-:Y:S02]  /*11880*/  LEA.HI.X R3, R12, c[0x0][0x454], R5, 0x2, P0 ;  /* 0x000115000c037a11 */ /* 0x000fe400000f1405 */
[----:B------:R-:W-:-:S05]  /*11890*/  MOV R5, 0xff800000 ;  /* 0xff80000000057802 */ /* 0x000fca0000000f00 */
[----:B------:R1:W-:Y:S02]  /*118a0*/  STG.E [R2.64], R5 ;  /* 0x0000000502007986 */ /* 0x0003e4000c101916 */
.L_x_218:
[----:B------:R-:W-:Y:S05]  /*118b0*/  BSYNC B0 ;  /* 0x0000000000007941 */ /* 0x000fea0003800000 */
.L_x_217:
[----:B-1----:R-:W1:Y:S01]  /*118c0*/  S2R R5, SR_CTAID.X ;  /* 0x0000000000057919 */ /* 0x002e620000002500 */
[----:B------:R-:W-:Y:S01]  /*118d0*/  SHF.R.S32.HI R4, RZ, 0x1f, R7 ;  /* 0x0000001fff047819 */ /* 0x000fe20000011407 */
[----:B------:R-:W-:Y:S01]  /*118e0*/  IMAD.MOV.U32 R3, RZ, RZ, c[0x0][0x4e8] ;  /* 0x00013a00ff037624 */ /* 0x000fe200078e00ff */
[----:B------:R-:W-:Y:S01]  /*118f0*/  ULDC.64 UR4, c[0x0][0x3e8] ;  /* 0x0000fa0000047ab9 */ /* 0x000fe20000000a00 */
[----:B------:R-:W-:Y:S01]  /*11900*/  IMAD R11, R11, c[0x0][0x3f0], RZ ;  /* 0x0000fc000b0b7a24 */ /* 0x000fe200078e02ff */
[----:B------:R-:W-:Y:S01]  /*11910*/  LEA.HI R4, R4, R7, RZ, 0x3 ;  /* 0x0000000704047211 */ /* 0x000fe200078f18ff */
[----:B------:R-:W-:Y:S01]  /*11920*/  UIMAD UR6, UR6, UR4, URZ ;  /* 0x00000004060672a4 */ /* 0x000fe2000f8e023f */
[C---:B------:R-:W-:Y:S01]  /*11930*/  ISETP.NE.AND P0, PT, R3.reuse, 0x1, PT ;  /* 0x000000010300780c */ /* 0x040fe20003f05270 */
[----:B------:R-:W-:Y:S01]  /*11940*/  UIMAD.WIDE.U32 UR8, UR11, UR4, URZ ;  /* 0x000000040b0872a5 */ /* 0x000fe2000f8e003f */
[----:B------:R-:W-:Y:S01]  /*11950*/  LOP3.LUT R0, R4, 0xfffffff8, RZ, 0xc0, !PT ;  /* 0xfffffff804007812 */ /* 0x000fe200078ec0ff */
[----:B------:R-:W-:Y:S01]  /*11960*/  UIMAD UR4, UR11, UR5, UR6 ;  /* 0x000000050b0472a4 */ /* 0x000fe2000f8e0206 */
[----:B------:R-:W-:Y:S01]  /*11970*/  SHF.R.S32.HI R4, RZ, 0x3, R4 ;  /* 0x00000003ff047819 */ /* 0x000fe20000011404 */
[----:B------:R-:W-:Y:S01]  /*11980*/  IMAD R3, R3, c[0x0][0x388], RZ ;  /* 0x0000e20003037a24 */ /* 0x000fe200078e02ff */
[----:B------:R-:W-:Y:S01]  /*11990*/  BSSY B0, `(.L_x_219) ;  /* 0x0000033000007945 */ /* 0x000fe20003800000 */
[----:B------:R-:W-:Y:S01]  /*119a0*/  IMAD.IADD R7, R7, 0x1, -R0 ;  /* 0x0000000107077824 */ /* 0x000fe200078e0a00 */
[----:B------:R-:W-:Y:S01]  /*119b0*/  UIADD3 UR4, UR9, UR4, URZ ;  /* 0x0000000409047290 */ /* 0x000fe2000fffe03f */
[----:B------:R-:W-:Y:S01]  /*119c0*/  IMAD.U32 R13, RZ, RZ, UR9 ;  /* 0x00000009ff0d7e24 */ /* 0x000fe2000f8e00ff */
[----:B------:R-:W-:Y:S01]  /*119d0*/  MOV R12, UR8 ;  /* 0x00000008000c7c02 */ /* 0x000fe20008000f00 */
[----:B------:R-:W-:Y:S01]  /*119e0*/  IMAD R0, R8, c[0x0][0x3f4], R11 ;  /* 0x0000fd0008007a24 */ /* 0x000fe200078e020b */
[----:B------:R-:W-:-:S02]  /*119f0*/  LEA R6, R7, R4, 0x5 ;  /* 0x0000000407067211 */ /* 0x000fc400078e28ff */
[----:B------:R-:W-:Y:S02]  /*11a00*/  MOV R13, UR4 ;  /* 0x00000004000d7c02 */ /* 0x000fe40008000f00 */
[----:B------:R-:W-:Y:S01]  /*11a10*/  SHF.L.U32 R7, R7, 0x3, RZ ;  /* 0x0000000307077819 */ /* 0x000fe200000006ff */
[C---:B-1----:R-:W-:Y:S01]  /*11a20*/  IMAD R6, R5.reuse, 0x80, R6 ;  /* 0x0000008005067824 */ /* 0x042fe200078e0206 */
[----:B------:R-:W-:Y:S01]  /*11a30*/  LEA R4, R5, R4, 0x7 ;  /* 0x0000000405047211 */ /* 0x000fe200078e38ff */
[----:B------:R-:W-:Y:S01]  /*11a40*/  IMAD.WIDE.U32 R12, R8, c[0x0][0x3f0], R12 ;  /* 0x0000fc00080c7a25 */ /* 0x000fe200078e000c */
[----:B------:R-:W-:-:S03]  /*11a50*/  IADD3 R5, R7, 0x80, RZ ;  /* 0x0000008007057810 */ /* 0x000fc60007ffe0ff */
[----:B------:R-:W-:-:S04]  /*11a60*/  @P0 IMAD.HI.U32 R2, R6, c[0x0][0x4ec], RZ ;  /* 0x00013b0006020a27 */ /* 0x000fc800078e00ff */
[----:B------:R-:W-:Y:S01]  /*11a70*/  IMAD.MOV.U32 R9, RZ, RZ, R6 ;  /* 0x000000ffff097224 */ /* 0x000fe200078e0006 */
[----:B------:R-:W-:Y:S01]  /*11a80*/  @P0 SHF.R.U32.HI R9, RZ, c[0x0][0x4f0], R2 ;  /* 0x00013c00ff090a19 */ /* 0x000fe20000011602 */
[----:B------:R-:W-:-:S03]  /*11a90*/  IMAD.IADD R13, R13, 0x1, R0 ;  /* 0x000000010d0d7824 */ /* 0x000fc600078e0200 */
[----:B------:R-:W-:Y:S01]  /*11aa0*/  SHF.R.S32.HI R2, RZ, 0x1f, R9 ;  /* 0x0000001fff027819 */ /* 0x000fe20000011409 */
[C---:B------:R-:W-:Y:S01]  /*11ab0*/  IMAD.WIDE.U32 R12, R9.reuse, c[0x0][0x3e0], R12 ;  /* 0x0000f800090c7a25 */ /* 0x040fe200078e000c */
[----:B------:R-:W-:-:S03]  /*11ac0*/  IADD3 R11, -R9, RZ, RZ ;  /* 0x000000ff090b7210 */ /* 0x000fc60007ffe1ff */
[----:B------:R-:W-:Y:S02]  /*11ad0*/  IMAD R2, R2, c[0x0][0x3e0], RZ ;  /* 0x0000f80002027a24 */ /* 0x000fe400078e02ff */
[----:B------:R-:W-:Y:S01]  /*11ae0*/  IMAD R11, R11, c[0x0][0x4e8], R6 ;  /* 0x00013a000b0b7a24 */ /* 0x000fe200078e0206 */
[----:B------:R-:W-:Y:S01]  /*11af0*/  IADD3 R6, R7, 0x40, RZ ;  /* 0x0000004007067810 */ /* 0x000fe20007ffe0ff */
[----:B------:R-:W-:-:S03]  /*11b00*/  IMAD R9, R9, c[0x0][0x3e4], R2 ;  /* 0x0000f90009097a24 */ /* 0x000fc600078e0202 */
[----:B------:R-:W-:Y:S02]  /*11b10*/  SHF.R.S32.HI R0, RZ, 0x1f, R11 ;  /* 0x0000001fff007819 */ /* 0x000fe4000001140b */
[----:B------:R-:W-:-:S03]  /*11b20*/  IADD3 R13, R13, R9, RZ ;  /* 0x000000090d0d7210 */ /* 0x000fc60007ffe0ff */
[----:B------:R-:W-:Y:S02]  /*11b30*/  IMAD R0, R0, c[0x0][0x3d8], RZ ;  /* 0x0000f60000007a24 */ /* 0x000fe400078e02ff */
[----:B------:R-:W-:-:S04]  /*11b40*/  IMAD.WIDE.U32 R8, R11, c[0x0][0x3d8], R12 ;  /* 0x0000f6000b087a25 */ /* 0x000fc800078e000c */
[----:B------:R-:W-:-:S04]  /*11b50*/  IMAD R0, R11, c[0x0][0x3dc], R0 ;  /* 0x0000f7000b007a24 */ /* 0x000fc800078e0200 */
[----:B------:R-:W-:Y:S01]  /*11b60*/  IMAD.IADD R11, R9, 0x1, R0 ;  /* 0x00000001090b7824 */ /* 0x000fe200078e0200 */
[----:B------:R-:W-:-:S04]  /*11b70*/  LEA R9, P0, R8, c[0x0][0x380], 0x1 ;  /* 0x0000e00008097a11 */ /* 0x000fc800078008ff */
[----:B------:R-:W-:Y:S01]  /*11b80*/  LEA.HI.X R8, R8, c[0x0][0x384], R11, 0x1, P0 ;  /* 0x0000e10008087a11 */ /* 0x000fe200000f0c0b */
[----:B------:R1:W3:Y:S01]  /*11b90*/  SHFL.IDX PT, R10, R9, RZ, 0x181f ;  /* 0x00181fff090a7589 */ /* 0x0002e200000e0000 */
[----:B------:R-:W-:-:S03]  /*11ba0*/  ISETP.GE.AND P0, PT, R4, R3, PT ;  /* 0x000000030400720c */ /* 0x000fc60003f06270 */
[----:B------:R1:W4:Y:S10]  /*11bb0*/  SHFL.IDX PT, R11, R8, RZ, 0x181f ;  /* 0x00181fff080b7589 */ /* 0x00033400000e0000 */
[----:B------:R-:W-:Y:S05]  /*11bc0*/  @P0 BRA `(.L_x_220) ;  /* 0x000000f000000947 */ /* 0x000fea0003800000 */
[----:B------:R-:W-:Y:S02]  /*11bd0*/  ISETP.GE.AND P1, PT, R6, c[0x0][0x3c8], PT ;  /* 0x0000f20006007a0c */ /* 0x000fe40003f26270 */
[----:B------:R-:W-:-:S02]  /*11be0*/  ISETP.GE.AND P0, PT, R5, c[0x0][0x3c8], PT ;  /* 0x0000f20005007a0c */ /* 0x000fc40003f06270 */
        /* <DEDUP_REMOVED lines=13> */
.L_x_220:
[----:B------:R-:W-:Y:S05]  /*11cc0*/  BSYNC B0 ;  /* 0x0000000000007941 */ /* 0x000fea0003800000 */
.L_x_219:
[----:B------:R-:W-:Y:S01]  /*11cd0*/  IADD3 R0, R4, 0x20, RZ ;  /* 0x0000002004007810 */ /* 0x000fe20007ffe0ff */
[----:B---34-:R3:W4:Y:S01]  /*11ce0*/  SHFL.IDX PT, R11, R8, 0x1, 0x181f ;  /* 0x00381f00080b7f89 */ /* 0x01872200000e0000 */
[----:B------:R-:W-:Y:S02]  /*11cf0*/  BSSY B0, `(.L_x_221) ;  /* 0x0000013000007945 */ /* 0x000fe40003800000 */
[----:B------:R-:W-:Y:S01]  /*11d00*/  ISETP.GE.AND P0, PT, R0, R3, PT ;  /* 0x000000030000720c */ /* 0x000fe20003f06270 */
[----:B------:R3:W1:-:S12]  /*11d10*/  SHFL.IDX PT, R10, R9, 0x1, 0x181f ;  /* 0x00381f00090a7f89 */ /* 0x00065800000e0000 */
        /* <DEDUP_REMOVED lines=16> */
.L_x_222:
[----:B------:R-:W-:Y:S05]  /*11e20*/  BSYNC B0 ;  /* 0x0000000000007941 */ /* 0x000fea0003800000 */
.L_x_221:
[----:B------:R-:W-:Y:S01]  /*11e30*/  IADD3 R0, R4, 0x40, RZ ;  /* 0x0000004004007810 */ /* 0x000fe20007ffe0ff */
[----:B-1--4-:R1:W4:Y:S01]  /*11e40*/  SHFL.IDX PT, R11, R8, 0x2, 0x181f ;  /* 0x00581f00080b7f89 */ /* 0x01232200000e0000 */
[----:B------:R-:W-:Y:S02]  /*11e50*/  BSSY B0, `(.L_x_223) ;  /* 0x0000013000007945 */ /* 0x000fe40003800000 */
[----:B------:R-:W-:Y:S01]  /*11e60*/  ISETP.GE.AND P0, PT, R0, R3, PT ;  /* 0x000000030000720c */ /* 0x000fe20003f06270 */
[----:B------:R1:W3:-:S12]  /*11e70*/  SHFL.IDX PT, R10, R9, 0x2, 0x181f ;  /* 0x00581f00090a7f89 */ /* 0x0002d800000e0000 */
        /* <DEDUP_REMOVED lines=16> */
.L_x_224:
[----:B------:R-:W-:Y:S05]  /*11f80*/  BSYNC B0 ;  /* 0x0000000000007941 */ /* 0x000fea0003800000 */
.L_x_223:
[----:B------:R-:W-:Y:S01]  /*11f90*/  IADD3 R4, R4, 0x60, RZ ;  /* 0x0000006004047810 */ /* 0x000fe20007ffe0ff */
[----:B---34-:R3:W4:Y:S03]  /*11fa0*/  SHFL.IDX PT, R11, R8, 0x3, 0x181f ;  /* 0x00781f00080b7f89 */ /* 0x01872600000e0000 */
[----:B------:R-:W-:Y:S01]  /*11fb0*/  ISETP.GE.AND P0, PT, R4, R3, PT ;  /* 0x000000030400720c */ /* 0x000fe20003f06270 */
[----:B------:R3:W1:-:S12]  /*11fc0*/  SHFL.IDX PT, R10, R9, 0x3, 0x181f ;  /* 0x00781f00090a7f89 */ /* 0x00065800000e0000 */
[----:B------:R-:W-:Y:S05]  /*11fd0*/  @P0 EXIT ;  /* 0x000000000000094d */ /* 0x000fea0003800000 */
[----:B------:R-:W-:Y:S02]  /*11fe0*/  ISETP.GE.AND P0, PT, R6, c[0x0][0x3c8], PT ;  /* 0x0000f20006007a0c */ /* 0x000fe40003f06270 */
[----:B------:R-:W-:-:S11]  /*11ff0*/  ISETP.GE.AND P1, PT, R7, c[0x0][0x3c8], PT ;  /* 0x0000f20007007a0c */ /* 0x000fd60003f26270 */
[----:B------:R-:W-:-:S04]  /*12000*/  @!P0 SHF.R.S32.HI R3, RZ, 0x1f, R6 ;  /* 0x0000001fff038819 */ /* 0x000fc80000011406 */
[----:B------:R-:W-:Y:S01]  /*12010*/  @!P0 LEA.HI R3, R3, R6, RZ, 0x3 ;  /* 0x0000000603038211 */ /* 0x000fe200078f18ff */
[----:B-1--4-:R-:W-:-:S03]  /*12020*/  @!P1 IMAD.WIDE R6, R7, 0x2, R10 ;  /* 0x0000000207069825 */ /* 0x012fc600078e020a */
        /* <DEDUP_REMOVED lines=8> */
[----:B-1----:R-:W-:-:S05]  /*120b0*/  LOP3.LUT R3, R0, 0xfffffff8, RZ, 0xc0, !PT ;  /* 0xfffffff800037812 */ /* 0x002fca00078ec0ff */
[----:B------:R-:W-:-:S05]  /*120c0*/  IMAD.WIDE R10, R3, 0x2, R10 ;  /* 0x00000002030a7825 */ /* 0x000fca00078e020a */
[----:B------:R-:W-:Y:S01]  /*120d0*/  ST.E.128 [R10.64], RZ ;  /* 0x000000ff0a007985 */ /* 0x000fe2000c101d16 */
[----:B------:R-:W-:Y:S05]  /*120e0*/  EXIT ;  /* 0x000000000000794d */ /* 0x000fea0003800000 */
.L_x_225:
        /* <DEDUP_REMOVED lines=9> */
.L_x_1700:


//--------------------- .text._ZN7cutlass13device_kernelIN5flash19enable_sm80_to_sm89INS1_16FlashAttnFwdSm80INS1_25CollectiveMainloopFwdSm80ILi8ELi1ELb0EN4cute5tupleIJNS5_1CILi128EEENS7_ILi64EEENS7_ILi192EEEEEELi192ENS_10bfloat16_tEfNS_4arch4Sm80ELb0ELb1ELb1ELb1ELb1ELb0ELb1ELb0EEENS1_21CollectiveEpilogueFwdINS6_IJS8_SA_S9_EEENS6_IJNS7_ILi1EEESI_SI_EEESC_SE_Li256ELb1ELb1ELb0ELb0EEENS1_19SingleTileSchedulerILb1ELb0ELb1ELi128EEEEEEEEEvNT_6ParamsE --------------------------
	.section	.text._ZN7cutlass13device_kernelIN5flash19enable_sm80_to_sm89INS1_16FlashAttnFwdSm80INS1_25CollectiveMainloopFwdSm80ILi8ELi1ELb0EN4cute5tupleIJNS5_1CILi128EEENS7_ILi64EEENS7_ILi192EEEEEELi192ENS_10bfloat16_tEfNS_4arch4Sm80ELb0ELb1ELb1ELb1ELb1ELb0ELb1ELb0EEENS1_21CollectiveEpilogueFwdINS6_IJS8_SA_S9_EEENS6_IJNS7_ILi1EEESI_SI_EEESC_SE_Li256ELb1ELb1ELb0ELb0EEENS1_19SingleTileSchedulerILb1ELb0ELb1ELi128EEEEEEEEEvNT_6ParamsE,"ax",@progbits
	.sectioninfo	@"SHI_REGISTERS=255"
	.align	128
.text._ZN7cutlass13device_kernelIN5flash19enable_sm80_to_sm89INS1_16FlashAttnFwdSm80INS1_25CollectiveMainloopFwdSm80ILi8ELi1ELb0EN4cute5tupleIJNS5_1CILi128EEENS7_ILi64EEENS7_ILi192EEEEEELi192ENS_10bfloat16_tEfNS_4arch4Sm80ELb0ELb1ELb1ELb1ELb1ELb0ELb1ELb0EEENS1_21CollectiveEpilogueFwdINS6_IJS8_SA_S9_EEENS6_IJNS7_ILi1EEESI_SI_EEESC_SE_Li256ELb1ELb1ELb0ELb0EEENS1_19SingleTileSchedulerILb1ELb0ELb1ELi128EEEEEEEEEvNT_6ParamsE:
        .type           _ZN7cutlass13device_kernelIN5flash19enable_sm80_to_sm89INS1_16FlashAttnFwdSm80INS1_25CollectiveMainloopFwdSm80ILi8ELi1ELb0EN4cute5tupleIJNS5_1CILi128EEENS7_ILi64EEENS7_ILi192EEEEEELi192ENS_10bfloat16_tEfNS_4arch4Sm80ELb0ELb1ELb1ELb1ELb1ELb0ELb1ELb0EEENS1_21CollectiveEpilogueFwdINS6_IJS8_SA_S9_EEENS6_IJNS7_ILi1EEESI_SI_EEESC_SE_Li256ELb1ELb1ELb0ELb0EEENS1_19SingleTileSchedulerILb1ELb0ELb1ELi128EEEEEEEEEvNT_6ParamsE,@function
        .size           _ZN7cutlass13device_kernelIN5flash19enable_sm80_to_sm89INS1_16FlashAttnFwdSm80INS1_25CollectiveMainloopFwdSm80ILi8ELi1ELb0EN4cute5tupleIJNS5_1CILi128EEENS7_ILi64EEENS7_ILi192EEEEEELi192ENS_10bfloat16_tEfNS_4arch4Sm80ELb0ELb1ELb1ELb1ELb1ELb0ELb1ELb0EEENS1_21CollectiveEpilogueFwdINS6_IJS8_SA_S9_EEENS6_IJNS7_ILi1EEESI_SI_EEESC_SE_Li256ELb1ELb1ELb0ELb0EEENS1_19SingleTileSchedulerILb1ELb0ELb1ELi128EEEEEEEEEvNT_6ParamsE,(.L_x_1701 - _ZN7cutlass13device_kernelIN5flash19enable_sm80_to_sm89INS1_16FlashAttnFwdSm80INS1_25CollectiveMainloopFwdSm80ILi8ELi1ELb0EN4cute5tupleIJNS5_1CILi128EEENS7_ILi64EEENS7_ILi192EEEEEELi192ENS_10bfloat16_tEfNS_4arch4Sm80ELb0ELb1ELb1ELb1ELb1ELb0ELb1ELb0EEENS1_21CollectiveEpilogueFwdINS6_IJS8_SA_S9_EEENS6_IJNS7_ILi1EEESI_SI_EEESC_SE_Li256ELb1ELb1ELb0ELb0EEENS1_19SingleTileSchedulerILb1ELb0ELb1ELi128EEEEEEEEEvNT_6ParamsE)
        .other          _ZN7cutlass13device_kernelIN5flash19enable_sm80_to_sm89INS1_16FlashAttnFwdSm80INS1_25CollectiveMainloopFwdSm80ILi8ELi1ELb0EN4cute5tupleIJNS5_1CILi128EEENS7_ILi64EEENS7_ILi192EEEEEELi192ENS_10bfloat16_tEfNS_4arch4Sm80ELb0ELb1ELb1ELb1ELb1ELb0ELb1ELb0EEENS1_21CollectiveEpilogueFwdINS6_IJS8_SA_S9_EEENS6_IJNS7_ILi1EEESI_SI_EEESC_SE_Li256ELb1ELb1ELb0ELb0EEENS1_19SingleTileSchedulerILb1ELb0ELb1ELi128EEEEEEEEEvNT_6ParamsE,@"STO_CUDA_ENTRY STV_DEFAULT"
_ZN7cutlass13device_kernelIN5flash19enable_sm80_to_sm89INS1_16FlashAttnFwdSm80INS1_25CollectiveMainloopFwdSm80ILi8ELi1ELb0EN4cute5tupleIJNS5_1CILi128EEENS7_ILi64EEENS7_ILi192EEEEEELi192ENS_10bfloat16_tEfNS_4arch4Sm80ELb0ELb1ELb1ELb1ELb1ELb0ELb1ELb0EEENS1_21CollectiveEpilogueFwdINS6_IJS8_SA_S9_EEENS6_IJNS7_ILi1EEESI_SI_EEESC_SE_Li256ELb1ELb1ELb0ELb0EEENS1_19SingleTileSchedulerILb1ELb0ELb1ELi128EEEEEEEEEvNT_6ParamsE:
        /* <DEDUP_REMOVED lines=11> */
[----:B------:R-:W-:Y:S05]  /*00b0*/  @!P0 BRA `(.L_x_226) ;  /* 0x000001c000008947 */ /* 0x000fea0003800000 */
[----:B---3--:R-:W-:-:S04]  /*00c0*/  ISETP.NE.U32.AND P0, PT, RZ, c[0x0][0x568], PT ;  /* 0x00015a00ff007a0c */ /* 0x008fc80003f05070 */
[----:B------:R-:W-:-:S13]  /*00d0*/  ISETP.NE.AND.EX P0, PT, RZ, c[0x0][0x56c], PT, P0 ;  /* 0x00015b00ff007a0c */ /* 0x000fda0003f05300 */
[----:B------:R-:W-:Y:S05]  /*00e0*/  @!P0 BRA `(.L_x_227) ;  /* 0x0000005000008947 */ /* 0x000fea0003800000 */
[----:B------:R-:W-:Y:S02]  /*00f0*/  MOV R2, UR4 ;  /* 0x0000000400027c02 */ /* 0x000fe40008000f00 */
[----:B------:R-:W-:-:S05]  /*0100*/  MOV R3, UR5 ;  /* 0x0000000500037c02 */ /* 0x000fca0008000f00 */
[----:B------:R-:W2:Y:S02]  /*0110*/  LDG.E R2, [R2.64] ;  /* 0x0000001402027981 */ /* 0x000ea4000c1e1900 */
[----:B--2---:R1:W2:Y:S02]  /*0120*/  R2UR UR5, R2 ;  /* 0x00000000020573c2 */ /* 0x0042a400000e0000 */
[----:B-12---:R-:W-:Y:S05]  /*0130*/  BRA `(.L_x_228) ;  /* 0x000000e000007947 */ /* 0x006fea0003800000 */
.L_x_227:
        /* <DEDUP_REMOVED lines=13> */
.L_x_229:
[----:B------:R-:W-:Y:S02]  /*0210*/  ULDC UR5, c[0x0][0x54c] ;  /* 0x0001530000057ab9 */ /* 0x000fe40000000800 */
.L_x_228:
[----:B------:R-:W-:Y:S02]  /*0220*/  ULDC UR4, c[0x0][0x548] ;  /* 0x0001520000047ab9 */ /* 0x000fe40000000800 */
[----:B------:R-:W-:-:S02]  /*0230*/  USHF.L.U32 UR26, UR27, 0x7, URZ ;  /* 0x000000071b1a7899 */ /* 0x000fc4000800063f */
[----:B------:R-:W-:-:S04]  /*0240*/  UIMAD UR4, UR5, UR4, URZ ;  /* 0x00000004050472a4 */ /* 0x000fc8000f8e023f */
[----:B------:R-:W-:-:S04]  /*0250*/  UISETP.GE.AND UP0, UPT, UR26, UR4, UPT ;  /* 0x000000041a00728c */ /* 0x000fc8000bf06270 */
[----:B------:R-:W-:Y:S01]  /*0260*/  USEL UR13, UR13, 0xffffffff, !UP0 ;  /* 0xffffffff0d0d7887 */ /* 0x000fe2000c000000 */
[----:B------:R-:W-:Y:S05]  /*0270*/  BRA `(.L_x_230) ;  /* 0x000001b000007947 */ /* 0x000fea0003800000 */
.L_x_226:
        /* <DEDUP_REMOVED lines=8> */
.L_x_231:
        /* <DEDUP_REMOVED lines=13> */
.L_x_233:
[----:B------:R-:W-:Y:S02]  /*03d0*/  ULDC UR5, c[0x0][0x54c] ;  /* 0x0001530000057ab9 */ /* 0x000fe40000000800 */
.L_x_232:
[----:B------:R-:W-:Y:S02]  /*03e0*/  ULDC UR4, c[0x0][0x548] ;  /* 0x0001520000047ab9 */ /* 0x000fe40000000800 */
[----:B------:R-:W-:-:S02]  /*03f0*/  USHF.L.U32 UR26, UR27, 0x7, URZ ;  /* 0x000000071b1a7899 */ /* 0x000fc4000800063f */
[----:B------:R-:W-:-:S04]  /*0400*/  UIMAD UR4, UR5, UR4, URZ ;  /* 0x00000004050472a4 */ /* 0x000fc8000f8e023f */
[----:B------:R-:W-:-:S04]  /*0410*/  UISETP.GE.AND UP0, UPT, UR26, UR4, UPT ;  /* 0x000000041a00728c */ /* 0x000fc8000bf06270 */
[----:B------:R-:W-:-:S06]  /*0420*/  USEL UR13, UR13, 0xffffffff, !UP0 ;  /* 0xffffffff0d0d7887 */ /* 0x000fcc000c000000 */
.L_x_230:
[----:B------:R-:W-:-:S13]  /*0430*/  ISETP.LE.AND P0, PT, RZ, UR13, PT ;  /* 0x0000000dff007c0c */ /* 0x000fda000bf03270 */
[----:B------:R-:W-:Y:S05]  /*0440*/  @!P0 EXIT ;  /* 0x000000000000894d */ /* 0x000fea0003800000 */
[----:B------:R-:W-:Y:S02]  /*0450*/  ULDC.64 UR8, c[0x0][0x370] ;  /* 0x0000dc0000087ab9 */ /* 0x000fe40000000a00 */
[----:B------:R-:W-:Y:S02]  /*0460*/  ULDC.64 UR4, c[0x0][0x360] ;  /* 0x0000d80000047ab9 */ /* 0x000fe40000000a00 */
[----:B------:R-:W-:Y:S02]  /*0470*/  UISETP.NE.U32.AND UP1, UPT, URZ, UR8, UPT ;  /* 0x000000083f00728c */ /* 0x000fe4000bf25070 */
[----:B------:R-:W-:Y:S02]  /*0480*/  UISETP.NE.U32.AND UP0, UPT, URZ, UR4, UPT ;  /* 0x000000043f00728c */ /* 0x000fe4000bf05070 */
[----:B------:R-:W-:Y:S02]  /*0490*/  ULDC.64 UR6, c[0x0][0x348] ;  /* 0x0000d20000067ab9 */ /* 0x000fe40000000a00 */
[----:B------:R-:W-:-:S02]  /*04a0*/  UISETP.NE.U32.AND UP3, UPT, URZ, UR6, UPT ;  /* 0x000000063f00728c */ /* 0x000fc4000bf65070 */
[----:B------:R-:W-:Y:S02]  /*04b0*/  UISETP.NE.AND.EX UP1, UPT, URZ, UR9, UPT, UP1 ;  /* 0x000000093f00728c */ /* 0x000fe4000bf25310 */
[----:B------:R-:W-:Y:S02]  /*04c0*/  UISETP.NE.AND.EX UP0, UPT, URZ, UR5, UPT, UP0 ;  /* 0x000000053f00728c */ /* 0x000fe4000bf05300 */
[----:B------:R-:W-:Y:S02]  /*04d0*/  UISETP.NE.AND.EX UP3, UPT, URZ, UR7, UPT, UP3 ;  /* 0x000000073f00728c */ /* 0x000fe4000bf65330 */
[----:B------:R-:W-:Y:S01]  /*04e0*/  ULDC.64 UR8, c[0x0][0x370] ;  /* 0x0000dc0000087ab9 */ /* 0x000fe20000000a00 */
[----:B------:R-:W-:Y:S01]  /*04f0*/  PLOP3.LUT P2, PT, PT, PT, UP1, 0x80, 0x0 ;  /* 0x000000000000781c */ /* 0x000fe20003f4f018 */
[----:B------:R-:W-:Y:S01]  /*0500*/  ULDC.64 UR6, c[0x0][0x348] ;  /* 0x0000d20000067ab9 */ /* 0x000fe20000000a00 */
[----:B------:R-:W-:Y:S01]  /*0510*/  PLOP3.LUT P0, PT, PT, PT, UP0, 0x80, 0x0 ;  /* 0x000000000000781c */ /* 0x000fe20003f0f008 */
[----:B------:R-:W-:Y:S01]  /*0520*/  ULDC.64 UR4, c[0x0][0x360] ;  /* 0x0000d80000047ab9 */ /* 0x000fe20000000a00 */
[----:B------:R-:W-:Y:S01]  /*0530*/  PLOP3.LUT P1, PT, PT, PT, UP3, 0x80, 0x0 ;  /* 0x000000000000781c */ /* 0x000fe20003f2f038 */
[----:B------:R-:W-:-:S02]  /*0540*/  @UP1 UIMAD.WIDE UR8, UR13, UR14, UR8 ;  /* 0x0000000e0d0812a5 */ /* 0x000fc4000f8e0208 */
[----:B------:R-:W-:Y:S02]  /*0550*/  @UP0 UIMAD.WIDE UR4, UR13, UR14, UR4 ;  /* 0x0000000e0d0402a5 */ /* 0x000fe4000f8e0204 */
[----:B------:R-:W-:Y:S02]  /*0560*/  UIMAD.WIDE UR6, UR13, UR14, UR6 ;  /* 0x0000000e0d0672a5 */ /* 0x000fe4000f8e0206 */
[----:B------:R-:W-:Y:S02]  /*0570*/  IMAD.U32 R8, RZ, RZ, UR8 ;  /* 0x00000008ff087e24 */ /* 0x000fe4000f8e00ff */
[----:B------:R-:W-:Y:S01]  /*0580*/  IMAD.U32 R9, RZ, RZ, UR9 ;  /* 0x00000009ff097e24 */ /* 0x000fe2000f8e00ff */
[----:B------:R-:W-:Y:S01]  /*0590*/  MOV R6, UR4 ;  /* 0x0000000400067c02 */ /* 0x000fe20008000f00 */
[----:B------:R-:W-:Y:S01]  /*05a0*/  IMAD.U32 R7, RZ, RZ, UR5 ;  /* 0x00000005ff077e24 */ /* 0x000fe2000f8e00ff */
[----:B------:R-:W-:Y:S01]  /*05b0*/  MOV R4, UR6 ;  /* 0x0000000600047c02 */ /* 0x000fe20008000f00 */
[----:B------:R-:W-:Y:S01]  /*05c0*/  IMAD.U32 R5, RZ, RZ, UR7 ;  /* 0x00000007ff057e24 */ /* 0x000fe2000f8e00ff */
[----:B------:R-:W2:Y:S04]  /*05d0*/  @P2 LDG.E R3, [R8.64] ;  /* 0x0000001408032981 */ /* 0x000ea8000c1e1900 */
[----:B------:R-:W3:Y:S04]  /*05e0*/  @P0 LDG.E R0, [R6.64] ;  /* 0x0000001406000981 */ /* 0x000ee8000c1e1900 */
[----:B------:R-:W4:Y:S01]  /*05f0*/  @P1 LDG.E R2, [R4.64] ;  /* 0x0000001404021981 */ /* 0x000f22000c1e1900 */
[----:B------:R-:W1:Y:S01]  /*0600*/  S2UR UR10, SR_CTAID.Y ;  /* 0x00000000000a79c3 */ /* 0x000e620000002600 */
[----:B------:R-:W-:-:S02]  /*0610*/  UMOV UR11, URZ ;  /* 0x0000003f000b7c82 */ /* 0x000fc40008000000 */
[----:B------:R-:W-:Y:S02]  /*0620*/  ULDC UR12, c[0x0][0x168] ;  /* 0x00005a00000c7ab9 */ /* 0x000fe40000000800 */
[----:B------:R-:W-:Y:S02]  /*0630*/  UMOV UR9, URZ ;  /* 0x0000003f00097c82 */ /* 0x000fe40008000000 */
[----:B------:R-:W-:Y:S02]  /*0640*/  ULDC UR4, c[0x0][0x2ac] ;  /* 0x0000ab0000047ab9 */ /* 0x000fe40000000800 */
[----:B------:R-:W-:Y:S02]  /*0650*/  ULDC UR8, c[0x0][0x1d0] ;  /* 0x0000740000087ab9 */ /* 0x000fe40000000800 */
[----:B------:R-:W-:Y:S02]  /*0660*/  UIMAD UR8, UR4, UR8, URZ ;  /* 0x00000008040872a4 */ /* 0x000fe4000f8e023f */
[----:B-1----:R-:W-:Y:S01]  /*0670*/  USHF.R.S32.HI UR18, URZ, 0x1f, UR10 ;  /* 0x0000001f3f127899 */ /* 0x002fe2000801140a */
[----:B--2---:R1:W2:Y:S08]  /*0680*/  @P2 R2UR UR11, R3 ;  /* 0x00000000030b23c2 */ /* 0x0042b000000e0000 */
[----:B---3--:R1:W3:Y:S08]  /*0690*/  @P0 R2UR UR12, R0 ;  /* 0x00000000000c03c2 */ /* 0x0082f000000e0000 */
[----:B----4-:R1:W4:Y:S02]  /*06a0*/  @P1 R2UR UR9, R2 ;  /* 0x00000000020913c2 */ /* 0x01032400000e0000 */
[----:B-1--4-:R-:W-:Y:S05]  /*06b0*/  @P0 BRA `(.L_x_234) ;  /* 0x0000006000000947 */ /* 0x012fea0003800000 */
[----:B------:R-:W-:Y:S05]  /*06c0*/  @!P1 BRA `(.L_x_234) ;  /* 0x0000005000009947 */ /* 0x000fea0003800000 */
[----:B------:R-:W4:Y:S04]  /*06d0*/  LDG.E R0, [R4.64] ;  /* 0x0000001404007981 */ /* 0x000f28000c1e1900 */
[----:B------:R-:W5:Y:S01]  /*06e0*/  LDG.E R2, [R4.64+0x4] ;  /* 0x0000041404027981 */ /* 0x000f62000c1e1900 */
[----:B---34-:R-:W1:Y:S08]  /*06f0*/  R2UR UR12, R0 ;  /* 0x00000000000c73c2 */ /* 0x018e7000000e0000 */
[----:B-----5:R-:W1:Y:S02]  /*0700*/  R2UR UR4, R2 ;  /* 0x00000000020473c2 */ /* 0x020e6400000e0000 */
[----:B-1----:R-:W-:-:S06]  /*0710*/  UIADD3 UR12, -UR12, UR4, URZ ;  /* 0x000000040c0c7290 */ /* 0x002fcc000fffe13f */
.L_x_234:
[----:B------:R-:W-:-:S04]  /*0720*/  ISETP.NE.U32.AND P0, PT, RZ, c[0x0][0x368], PT ;  /* 0x0000da00ff007a0c */ /* 0x000fc80003f05070 */
[----:B------:R-:W-:-:S13]  /*0730*/  ISETP.NE.AND.EX P0, PT, RZ, c[0x0][0x36c], PT, P0 ;  /* 0x0000db00ff007a0c */ /* 0x000fda0003f05300 */
[----:B------:R-:W-:Y:S05]  /*0740*/  @!P0 BRA `(.L_x_235) ;  /* 0x0000007000008947 */ /* 0x000fea0003800000 */
[----:B------:R-:W-:Y:S02]  /*0750*/  ULDC.64 UR4, c[0x0][0x368] ;  /* 0x0000da0000047ab9 */ /* 0x000fe40000000a00 */
[----:B------:R-:W-:-:S06]  /*0760*/  UIMAD.WIDE UR4, UR13, UR14, UR4 ;  /* 0x0000000e0d0472a5 */ /* 0x000fcc000f8e0204 */
[----:B------:R-:W-:Y:S02]  /*0770*/  MOV R2, UR4 ;  /* 0x0000000400027c02 */ /* 0x000fe40008000f00 */
[----:B------:R-:W-:-:S05]  /*0780*/  MOV R3, UR5 ;  /* 0x0000000500037c02 */ /* 0x000fca0008000f00 */
[----:B------:R-:W4:Y:S02]  /*0790*/  LDG.E R2, [R2.64] ;  /* 0x0000001402027981 */ /* 0x000f24000c1e1900 */
[----:B----4-:R1:W4:Y:S02]  /*07a0*/  R2UR UR8, R2 ;  /* 0x00000000020873c2 */ /* 0x01032400000e0000 */
[----:B-1--4-:R-:W-:Y:S05]  /*07b0*/  BRA `(.L_x_236) ;  /* 0x000000c000007947 */ /* 0x012fea0003800000 */
.L_x_235:
[----:B------:R-:W-:-:S04]  /*07c0*/  ISETP.NE.U32.AND P0, PT, RZ, c[0x0][0x350], PT ;  /* 0x0000d400ff007a0c */ /* 0x000fc80003f05070 */
[----:B------:R-:W-:-:S13]  /*07d0*/  ISETP.NE.AND.EX P0, PT, RZ, c[0x0][0x354], PT, P0 ;  /* 0x0000d500ff007a0c */ /* 0x000fda0003f05300 */
[----:B------:R-:W-:Y:S05]  /*07e0*/  @!P0 BRA `(.L_x_236) ;  /* 0x0000009000008947 */ /* 0x000fea0003800000 */
[----:B------:R-:W-:Y:S02]  /*07f0*/  ULDC.64 UR4, c[0x0][0x350] ;  /* 0x0000d40000047ab9 */ /* 0x000fe40000000a00 */
[----:B------:R-:W-:-:S06]  /*0800*/  UIMAD.WIDE UR4, UR13, UR14, UR4 ;  /* 0x0000000e0d0472a5 */ /* 0x000fcc000f8e0204 */
[----:B------:R-:W-:Y:S02]  /*0810*/  MOV R4, UR4 ;  /* 0x0000000400047c02 */ /* 0x000fe40008000f00 */
[----:B------:R-:W-:-:S05]  /*0820*/  MOV R5, UR5 ;  /* 0x0000000500057c02 */ /* 0x000fca0008000f00 */
[----:B------:R-:W4:Y:S04]  /*0830*/  LDG.E R2, [R4.64] ;  /* 0x0000001404027981 */ /* 0x000f28000c1e1900 */
[----:B------:R-:W5:Y:S01]  /*0840*/  LDG.E R0, [R4.64+0x4] ;  /* 0x0000041404007981 */ /* 0x000f62000c1e1900 */
[----:B----4-:R-:W1:Y:S08]  /*0850*/  R2UR UR4, R2 ;  /* 0x00000000020473c2 */ /* 0x010e7000000e0000 */
[----:B-----5:R-:W1:Y:S02]  /*0860*/  R2UR UR8, R0 ;  /* 0x00000000000873c2 */ /* 0x020e6400000e0000 */
[----:B-1----:R-:W-:-:S06]  /*0870*/  UIADD3 UR8, -UR4, UR8, URZ ;  /* 0x0000000804087290 */ /* 0x002fcc000fffe13f */
.L_x_236:
[----:B------:R-:W-:Y:S02]  /*0880*/  ULDC UR4, c[0x0][0x2c4] ;  /* 0x0000b10000047ab9 */ /* 0x000fe40000000800 */
[----:B------:R-:W-:-:S02]  /*0890*/  UISETP.NE.AND UP2, UPT, UR4, 0x1, UPT ;  /* 0x000000010400788c */ /* 0x000fc4000bf45270 */
[----:B------:R-:W-:Y:S02]  /*08a0*/  ULDC.64 UR6, c[0x0][0x2c8] ;  /* 0x0000b20000067ab9 */ /* 0x000fe40000000a00 */
[----:B------:R-:W-:Y:S02]  /*08b0*/  ULDC.64 UR4, c[0x0][0x328] ;  /* 0x0000ca0000047ab9 */ /* 0x000fe40000000a00 */
[----:B------:R-:W-:Y:S02]  /*08c0*/  UISETP.GE.AND UP1, UPT, UR5, 0x1, UPT ;  /* 0x000000010500788c */ /* 0x000fe4000bf26270 */
[----:B--2---:R-:W-:Y:S02]  /*08d0*/  UIADD3 UR8, -UR11, UR8, URZ ;  /* 0x000000080b087290 */ /* 0x004fe4000fffe13f */
[----:B------:R-:W-:Y:S02]  /*08e0*/  UIADD3 UR15, UR26, 0x7f, URZ ;  /* 0x0000007f1a0f7890 */ /* 0x000fe4000fffe03f */
[----:B------:R-:W-:Y:S01]  /*08f0*/  @UP2 UIADD3 UR16, UR26, 0x7f, URZ ;  /* 0x0000007f1a102890 */ /* 0x000fe2000fffe03f */
[----:B------:R-:W-:-:S03]  /*0900*/  PLOP3.LUT P0, PT, PT, PT, UP1, 0x40, 0x0 ;  /* 0x000000000000781c */ /* 0x000fc60003f0e818 */
[----:B------:R-:W-:Y:S02]  /*0910*/  UIMAD.WIDE.U32 UR16, UR16, UR6, URZ ;  /* 0x00000006101072a5 */ /* 0x000fe4000f8e003f */
[----:B---3--:R-:W-:Y:S02]  /*0920*/  UIADD3 UR6, UR8, 0x1, -UR12 ;  /* 0x0000000108067890 */ /* 0x008fe4000fffe80c */
[----:B------:R-:W-:-:S04]  /*0930*/  @UP2 USHF.R.U32.HI UR15, URZ, UR7, UR17 ;  /* 0x000000073f0f2299 */ /* 0x000fc80008011611 */
[----:B------:R-:W-:-:S04]  /*0940*/  UIADD3 UR6, UR6, UR15, URZ ;  /* 0x0000000f06067290 */ /* 0x000fc8000fffe03f */
[----:B------:R-:W-:Y:S01]  /*0950*/  UIADD3 UR4, UR6, UR4, URZ ;  /* 0x0000000406047290 */ /* 0x000fe2000fffe03f */
[----:B------:R-:W-:Y:S05]  /*0960*/  @P0 BRA `(.L_x_237) ;  /* 0x0000012000000947 */ /* 0x000fea0003800000 */
[----:B------:R-:W-:Y:S01]  /*0970*/  ISETP.LT.AND P0, PT, RZ, UR6, PT ;  /* 0x00000006ff007c0c */ /* 0x000fe2000bf01270 */
[----:B------:R-:W-:-:S12]  /*0980*/  UIADD3 UR15, UR6, -0x1, URZ ;  /* 0xffffffff060f7890 */ /* 0x000fd8000fffe03f */
[----:B------:R-:W-:Y:S05]  /*0990*/  @P0 BRA `(.L_x_238) ;  /* 0x0000007000000947 */ /* 0x000fea0003800000 */
[----:B------:R-:W-:Y:S02]  /*09a0*/  UISETP.NE.AND UP0, UPT, UR5, 0x1, UPT ;  /* 0x000000010500788c */ /* 0x000fe4000bf05270 */
[----:B------:R-:W-:-:S03]  /*09b0*/  UIADD3 UR15, -UR6, URZ, URZ ;  /* 0x0000003f060f7290 */ /* 0x000fc6000fffe13f */
[----:B------:R-:W-:Y:S02]  /*09c0*/  ULDC.64 UR6, c[0x0][0x330] ;  /* 0x0000cc0000067ab9 */ /* 0x000fe40000000a00 */
[----:B------:R-:W-:-:S04]  /*09d0*/  UIMAD.WIDE.U32 UR16, UR15, UR6, URZ ;  /* 0x000000060f1072a5 */ /* 0x000fc8000f8e003f */
[----:B------:R-:W-:-:S04]  /*09e0*/  @UP0 USHF.R.U32.HI UR15, URZ, UR7, UR17 ;  /* 0x000000073f0f0299 */ /* 0x000fc80008011611 */
[----:B------:R-:W-:Y:S01]  /*09f0*/  ULOP3.LUT UR15, URZ, UR15, URZ, 0x33, !UPT ;  /* 0x0000000f3f0f7292 */ /* 0x000fe2000f8e333f */
[----:B------:R-:W-:Y:S05]  /*0a00*/  BRA `(.L_x_239) ;  /* 0x0000004000007947 */ /* 0x000fea0003800000 */
.L_x_238:
[----:B------:R-:W-:Y:S02]  /*0a10*/  UISETP.NE.AND UP0, UPT, UR5, 0x1, UPT ;  /* 0x000000010500788c */ /* 0x000fe4000bf05270 */
[----:B------:R-:W-:Y:S02]  /*0a20*/  ULDC.64 UR6, c[0x0][0x330] ;  /* 0x0000cc0000067ab9 */ /* 0x000fe40000000a00 */
[----:B------:R-:W-:-:S07]  /*0a30*/  UIMAD.WIDE.U32 UR16, UR15, UR6, URZ ;  /* 0x000000060f1072a5 */ /* 0x000fce000f8e003f */
[----:B------:R-:W-:Y:S02]  /*0a40*/  @UP0 USHF.R.U32.HI UR15, URZ, UR7, UR17 ;  /* 0x000000073f0f0299 */ /* 0x000fe40008011611 */
.L_x_239:
[----:B------:R-:W-:Y:S02]  /*0a50*/  ULDC UR6, c[0x0][0x32c] ;  /* 0x0000cb0000067ab9 */ /* 0x000fe40000000800 */
[----:B------:R-:W-:-:S04]  /*0a60*/  UIMAD UR6, UR15, UR5, UR6 ;  /* 0x000000050f0672a4 */ /* 0x000fc8000f8e0206 */
[----:B------:R-:W-:-:S04]  /*0a70*/  UISETP.LT.AND UP0, UPT, UR4, UR6, UPT ;  /* 0x000000060400728c */ /* 0x000fc8000bf01270 */
[----:B------:R-:W-:Y:S02]  /*0a80*/  USEL UR4, UR4, UR6, UP0 ;  /* 0x0000000604047287 */ /* 0x000fe40008000000 */
.L_x_237:
[----:B------:R-:W-:Y:S01]  /*0a90*/  UIADD3 UR17, UR8, 0x3f, URZ ;  /* 0x0000003f08117890 */ /* 0x000fe2000fffe03f */
[----:B------:R-:W-:Y:S01]  /*0aa0*/  PLOP3.LUT P0, PT, PT, PT, UP1, 0x40, 0x0 ;  /* 0x000000000000781c */ /* 0x000fe20003f0e818 */
[----:B------:R-:W-:Y:S02]  /*0ab0*/  UIADD3 UR15, UR4, 0x3f, URZ ;  /* 0x0000003f040f7890 */ /* 0x000fe4000fffe03f */
[----:B------:R-:W-:Y:S02]  /*0ac0*/  ULDC.64 UR6, c[0x0][0x2c8] ;  /* 0x0000b20000067ab9 */ /* 0x000fe40000000a00 */
[----:B------:R-:W-:Y:S02]  /*0ad0*/  UIMAD.WIDE.U32 UR22, UR26, UR6, URZ ;  /* 0x000000061a1672a5 */ /* 0x000fe4000f8e003f */
[----:B------:R-:W-:Y:S02]  /*0ae0*/  USHF.R.S32.HI UR16, URZ, 0x1f, UR17 ;  /* 0x0000001f3f107899 */ /* 0x000fe40008011411 */
[----:B------:R-:W-:-:S02]  /*0af0*/  USHF.R.S32.HI UR6, URZ, 0x1f, UR15 ;  /* 0x0000001f3f067899 */ /* 0x000fc4000801140f */
[----:B------:R-:W-:Y:S02]  /*0b00*/  ULEA.HI UR16, UR16, UR17, URZ, 0x6 ;  /* 0x0000001110107291 */ /* 0x000fe4000f8f303f */
[----:B------:R-:W-:Y:S02]  /*0b10*/  ULEA.HI UR6, UR6, UR15, URZ, 0x6 ;  /* 0x0000000f06067291 */ /* 0x000fe4000f8f303f */
[----:B------:R-:W-:Y:S02]  /*0b20*/  UMOV UR4, UR26 ;  /* 0x0000001a00047c82 */ /* 0x000fe40008000000 */
[----:B------:R-:W-:Y:S02]  /*0b30*/  @UP2 USHF.R.U32.HI UR4, URZ, UR7, UR23 ;  /* 0x000000073f042299 */ /* 0x000fe40008011617 */
[----:B------:R-:W-:Y:S02]  /*0b40*/  USHF.R.S32.HI UR16, URZ, 0x6, UR16 ;  /* 0x000000063f107899 */ /* 0x000fe40008011410 */
[----:B------:R-:W-:-:S02]  /*0b50*/  USHF.R.S32.HI UR22, URZ, 0x6, UR6 ;  /* 0x000000063f167899 */ /* 0x000fc40008011406 */
[----:B------:R-:W-:Y:S02]  /*0b60*/  UIADD3 UR23, UR8, -UR12, URZ ;  /* 0x8000000c08177290 */ /* 0x000fe4000fffe03f */
[----:B------:R-:W-:Y:S02]  /*0b70*/  UISETP.LT.AND UP0, UPT, UR16, UR22, UPT ;  /* 0x000000161000728c */ /* 0x000fe4000bf01270 */
[----:B------:R-:W-:Y:S02]  /*0b80*/  UIADD3 UR7, UR23, UR4, URZ ;  /* 0x0000000417077290 */ /* 0x000fe4000fffe03f */
[----:B------:R-:W-:Y:S02]  /*0b90*/  ULDC UR6, c[0x0][0x324] ;  /* 0x0000c90000067ab9 */ /* 0x000fe40000000800 */
[----:B------:R-:W-:Y:S02]  /*0ba0*/  USEL UR22, UR16, UR22, UP0 ;  /* 0x0000001610167287 */ /* 0x000fe40008000000 */
[----:B------:R-:W-:Y:S01]  /*0bb0*/  UIADD3 UR6, UR7, -UR6, URZ ;  /* 0x8000000607067290 */ /* 0x000fe2000fffe03f */
[----:B------:R-:W-:Y:S05]  /*0bc0*/  @P0 BRA `(.L_x_240) ;  /* 0x0000014000000947 */ /* 0x000fea0003800000 */
[----:B------:R-:W-:-:S06]  /*0bd0*/  UISETP.GT.AND UP0, UPT, UR7, -0x1, UPT ;  /* 0xffffffff0700788c */ /* 0x000fcc000bf04270 */
[----:B------:R-:W-:-:S13]  /*0be0*/  PLOP3.LUT P0, PT, PT, PT, UP0, 0x80, 0x0 ;  /* 0x000000000000781c */ /* 0x000fda0003f0f008 */
[----:B------:R-:W-:Y:S05]  /*0bf0*/  @P0 BRA `(.L_x_241) ;  /* 0x0000008000000947 */ /* 0x000fea0003800000 */
        /* <DEDUP_REMOVED lines=8> */
.L_x_241:
[----:B------:R-:W-:-:S03]  /*0c80*/  UISETP.NE.AND UP0, UPT, UR5, 0x1, UPT ;  /* 0x000000010500788c */ /* 0x000fc6000bf05270 */
[----:B------:R-:W-:Y:S02]  /*0c90*/  ULDC.64 UR4, c[0x0][0x330] ;  /* 0x0000cc0000047ab9 */ /* 0x000fe40000000a00 */
[----:B------:R-:W-:-:S07]  /*0ca0*/  UIMAD.WIDE.U32 UR16, UR7, UR4, URZ ;  /* 0x00000004071072a5 */ /* 0x000fce000f8e003f */
[----:B------:R-:W-:Y:S02]  /*0cb0*/  @UP0 UMOV UR15, UR17 ;  /* 0x00000011000f0c82 */ /* 0x000fe40008000000 */
[----:B------:R-:W-:Y:S02]  /*0cc0*/  @UP0 USHF.R.U32.HI UR7, URZ, UR5, UR15 ;  /* 0x000000053f070299 */ /* 0x000fe4000801160f */
.L_x_242:
[----:B------:R-:W-:Y:S02]  /*0cd0*/  ULDC UR4, c[0x0][0x32c] ;  /* 0x0000cb0000047ab9 */ /* 0x000fe40000000800 */
[----:B------:R-:W-:-:S04]  /*0ce0*/  UIMAD UR4, UR7, UR4, URZ ;  /* 0x00000004070472a4 */ /* 0x000fc8000f8e023f */
[----:B------:R-:W-:-:S04]  /*0cf0*/  UISETP.LT.AND UP0, UPT, UR6, UR4, UPT ;  /* 0x000000040600728c */ /* 0x000fc8000bf01270 */
[----:B------:R-:W-:-:S04]  /*0d00*/  USEL UR6, UR6, UR4, !UP0 ;  /* 0x0000000406067287 */ /* 0x000fc8000c000000 */
.L_x_240:
[----:B------:R-:W-:Y:S01]  /*0d10*/  USHF.R.S32.HI UR4, URZ, 0x1f, UR6 ;  /* 0x0000001f3f047899 */ /* 0x000fe20008011406 */
[----:B------:R-:W-:Y:S01]  /*0d20*/  PLOP3.LUT P2, PT, PT, PT, PT, 0x80, 0x0 ;  /* 0x000000000000781c */ /* 0x000fe20003f4f070 */
[----:B------:R-:W-:Y:S01]  /*0d30*/  IMAD.MOV.U32 R3, RZ, RZ, RZ ;  /* 0x000000ffff037224 */ /* 0x000fe200078e00ff */
[----:B------:R-:W-:Y:S01]  /*0d40*/  CS2R R96, SRZ ;  /* 0x0000000000607805 */ /* 0x000fe2000001ff00 */
[----:B------:R-:W-:Y:S01]  /*0d50*/  ULEA.HI UR4, UR4, UR6, URZ, 0x6 ;  /* 0x0000000604047291 */ /* 0x000fe2000f8f303f */
[----:B------:R-:W-:Y:S01]  /*0d60*/  IMAD.MOV.U32 R98, RZ, RZ, RZ ;  /* 0x000000ffff627224 */ /* 0x000fe200078e00ff */
[----:B------:R-:W-:Y:S01]  /*0d70*/  CS2R R94, SRZ ;  /* 0x00000000005e7805 */ /* 0x000fe2000001ff00 */
[----:B------:R-:W-:Y:S01]  /*0d80*/  CS2R R92, SRZ ;  /* 0x00000000005c7805 */ /* 0x000fe2000001ff00 */
[----:B------:R-:W-:Y:S01]  /*0d90*/  USHF.R.S32.HI UR7, URZ, 0x6, UR4 ;  /* 0x000000063f077899 */ /* 0x000fe20008011404 */
[----:B------:R-:W-:Y:S01]  /*0da0*/  CS2R R90, SRZ ;  /* 0x00000000005a7805 */ /* 0x000fe2000001ff00 */
[----:B------:R-:W-:Y:S01]  /*0db0*/  CS2R R88, SRZ ;  /* 0x0000000000587805 */ /* 0x000fe2000001ff00 */
[----:B------:R-:W-:Y:S01]  /*0dc0*/  MOV R87, RZ ;  /* 0x000000ff00577202 */ /* 0x000fe20000000f00 */
[----:B------:R-:W-:Y:S01]  /*0dd0*/  UISETP.LT.AND UP0, UPT, URZ, UR7, UPT ;  /* 0x000000073f00728c */ /* 0x000fe2000bf01270 */
[----:B------:R-:W-:Y:S01]  /*0de0*/  IMAD.MOV.U32 R4, RZ, RZ, RZ ;  /* 0x000000ffff047224 */ /* 0x000fe200078e00ff */
[----:B------:R-:W-:Y:S01]  /*0df0*/  CS2R R84, SRZ ;  /* 0x0000000000547805 */ /* 0x000fe2000001ff00 */
        /* <DEDUP_REMOVED lines=44> */
[----:B------:R-:W-:Y:S05]  /*10c0*/  @!P0 BRA `(.L_x_243) ;  /* 0x0000f8e000008947 */ /* 0x000fea0003800000 */
[----:B------:R-:W-:Y:S02]  /*10d0*/  ULDC.64 UR4, c[0x0][0x340] ;  /* 0x0000d00000047ab9 */ /* 0x000fe40000000a00 */
[----:B------:R-:W-:-:S04]  /*10e0*/  UISETP.NE.U32.AND UP0, UPT, URZ, UR4, UPT ;  /* 0x000000043f00728c */ /* 0x000fc8000bf05070 */
[----:B------:R-:W-:-:S03]  /*10f0*/  UISETP.NE.AND.EX UP0, UPT, URZ, UR5, UPT, UP0 ;  /* 0x000000053f00728c */ /* 0x000fc6000bf05300 */
[----:B------:R-:W-:-:S03]  /*1100*/  ULDC.64 UR4, c[0x0][0x340] ;  /* 0x0000d00000047ab9 */ /* 0x000fc60000000a00 */
[----:B------:R-:W-:-:S05]  /*1110*/  PLOP3.LUT P2, PT, PT, PT, UP0, 0x80, 0x0 ;  /* 0x000000000000781c */ /* 0x000fca0003f4f008 */
[----:B------:R-:W-:-:S06]  /*1120*/  @UP0 UIMAD.WIDE UR4, UR13, UR14, UR4 ;  /* 0x0000000e0d0402a5 */ /* 0x000fcc000f8e0204 */
[----:B------:R-:W-:Y:S02]  /*1130*/  IMAD.U32 R3, RZ, RZ, UR5 ;  /* 0x00000005ff037e24 */ /* 0x000fe4000f8e00ff */
[----:B------:R-:W-:Y:S01]  /*1140*/  IMAD.U32 R2, RZ, RZ, UR4 ;  /* 0x00000004ff027e24 */ /* 0x000fe2000f8e00ff */
[----:B------:R-:W-:Y:S01]  /*1150*/  SHF.R.S32.HI R89, RZ, 0x1f, R86 ;  /* 0x0000001fff597819 */ /* 0x000fe20000011456 */
[----:B------:R-:W-:Y:S02]  /*1160*/  USHF.R.S32.HI UR6, URZ, 0x1f, UR9 ;  /* 0x0000001f3f067899 */ /* 0x000fe40008011409 */
[----:B------:R-:W-:Y:S01]  /*1170*/  ULDC.64 UR4, c[0x0][0x178] ;  /* 0x00005e0000047ab9 */ /* 0x000fe20000000a00 */
[----:B------:R1:W2:Y:S01]  /*1180*/  @P2 LDG.E R3, [R2.64] ;  /* 0x0000001402032981 */ /* 0x0002a2000c1e1900 */
[-C--:B------:R-:W-:Y:S01]  /*1190*/  LEA.HI R13, R89, R86.reuse, RZ, 0x3 ;  /* 0x00000056590d7211 */ /* 0x080fe200078f18ff */
[----:B------:R-:W-:Y:S01]  /*11a0*/  UIMAD UR6, UR6, UR4, URZ ;  /* 0x00000004060672a4 */ /* 0x000fe2000f8e023f */
[----:B------:R-:W-:Y:S01]  /*11b0*/  PLOP3.LUT P1, PT, PT, PT, UP2, 0x80, 0x0 ;  /* 0x000000000000781c */ /* 0x000fe20003f2f028 */
[----:B------:R-:W-:Y:S01]  /*11c0*/  UIMAD.WIDE.U32 UR14, UR9, UR4, URZ ;  /* 0x00000004090e72a5 */ /* 0x000fe2000f8e003f */
[----:B------:R-:W-:Y:S01]  /*11d0*/  LOP3.LUT R5, R13, 0xfffffff8, RZ, 0xc0, !PT ;  /* 0xfffffff80d057812 */ /* 0x000fe200078ec0ff */
[----:B------:R-:W-:Y:S01]  /*11e0*/  UIMAD UR6, UR9, UR5, UR6 ;  /* 0x00000005090672a4 */ /* 0x000fe2000f8e0206 */
[----:B------:R-:W-:Y:S01]  /*11f0*/  SHF.R.S32.HI R13, RZ, 0x3, R13 ;  /* 0x00000003ff0d7819 */ /* 0x000fe2000001140d */
[----:B------:R-:W-:Y:S01]  /*1200*/  USHF.R.S32.HI UR9, URZ, 0x1f, UR13 ;  /* 0x0000001f3f097899 */ /* 0x000fe2000801140d */
[----:B------:R-:W-:Y:S01]  /*1210*/  PLOP3.LUT P0, PT, PT, PT, UP2, 0x80, 0x0 ;  /* 0x000000000000781c */ /* 0x000fe20003f0f028 */
[----:B------:R-:W-:Y:S01]  /*1220*/  IMAD.IADD R12, R86, 0x1, -R5 ;  /* 0x00000001560c7824 */ /* 0x000fe200078e0a05 */
[----:B------:R-:W-:Y:S01]  /*1230*/  ULDC.64 UR4, c[0x0][0x1b8] ;  /* 0x00006e0000047ab9 */ /* 0x000fe20000000a00 */
[----:B------:R-:W-:Y:S01]  /*1240*/  IMAD.SHL.U32 R207, R13, 0x40, RZ ;  /* 0x000000400dcf7824 */ /* 0x000fe200078e00ff */
[----:B------:R-:W-:Y:S01]  /*1250*/  UIADD3 UR15, UR15, UR6, URZ ;  /* 0x000000060f0f7290 */ /* 0x000fe2000fffe03f */
[C---:B------:R-:W-:Y:S01]  /*1260*/  IMAD R210, R12.reuse, 0x20, R13 ;  /* 0x000000200cd27824 */ /* 0x040fe200078e020d */
[----:B------:R-:W-:Y:S01]  /*1270*/  UIMAD UR6, UR18, UR4, URZ ;  /* 0x00000004120672a4 */ /* 0x000fe2000f8e023f */
[----:B------:R-:W-:Y:S01]  /*1280*/  IMAD.SHL.U32 R218, R12, 0x8, RZ ;  /* 0x000000080cda7824 */ /* 0x000fe200078e00ff */
[----:B------:R-:W-:Y:S01]  /*1290*/  USEL UR9, UR9, URZ, !UP3 ;  /* 0x0000003f09097287 */ /* 0x000fe2000d800000 */
[----:B------:R-:W-:Y:S01]  /*12a0*/  LOP3.LUT R207, R207, 0x1c0, RZ, 0xc0, !PT ;  /* 0x000001c0cfcf7812 */ /* 0x000fe200078ec0ff */
[----:B------:R-:W-:Y:S01]  /*12b0*/  UIMAD UR6, UR10, UR5, UR6 ;  /* 0x000000050a0672a4 */ /* 0x000fe2000f8e0206 */
[----:B------:R-:W-:Y:S01]  /*12c0*/  IADD3 R0, R210, UR26, RZ ;  /* 0x0000001ad2007c10 */ /* 0x000fe2000fffe0ff */
[----:B------:R-:W-:Y:S01]  /*12d0*/  UIMAD.WIDE.U32 UR16, UR10, UR4, UR14 ;  /* 0x000000040a1072a5 */ /* 0x000fe2000f8e000e */
[----:B------:R-:W-:Y:S01]  /*12e0*/  IADD3 R4, R218, 0x40, RZ ;  /* 0x00000040da047810 */ /* 0x000fe20007ffe0ff */
[----:B------:R-:W-:Y:S01]  /*12f0*/  USEL UR14, UR13, URZ, !UP3 ;  /* 0x0000003f0d0e7287 */ /* 0x000fe2000d800000 */
[-C--:B------:R-:W-:Y:S01]  /*1300*/  LEA.HI R10, R89, R86.reuse, RZ, 0x6 ;  /* 0x00000056590a7211 */ /* 0x080fe200078f30ff */
[----:B------:R-:W-:Y:S01]  /*1310*/  ULDC.64 UR4, c[0x0][0x1c0] ;  /* 0x0000700000047ab9 */ /* 0x000fe20000000a00 */
[----:B-1----:R-:W-:Y:S01]  /*1320*/  @P1 IMAD.HI.U32 R2, R0, c[0x0][0x2c8], RZ ;  /* 0x0000b20000021a27 */ /* 0x002fe200078e00ff */
[----:B------:R-:W-:Y:S01]  /*1330*/  UIMAD UR9, UR9, UR4, URZ ;  /* 0x00000004090972a4 */ /* 0x000fe2000f8e023f */
[----:B------:R-:W-:Y:S01]  /*1340*/  ISETP.GE.AND P4, PT, R218, c[0x0][0x198], PT ;  /* 0x00006600da007a0c */ /* 0x000fe20003f86270 */
[----:B------:R-:W-:Y:S01]  /*1350*/  UIADD3 UR17, UR17, UR6, URZ ;  /* 0x0000000611117290 */ /* 0x000fe2000fffe03f */
[----:B------:R-:W-:Y:S01]  /*1360*/  IMAD.MOV.U32 R7, RZ, RZ, R0 ;  /* 0x000000ffff077224 */ /* 0x000fe200078e0000 */
[----:B------:R-:W-:Y:S01]  /*1370*/  UIMAD UR5, UR14, UR5, UR9 ;  /* 0x000000050e0572a4 */ /* 0x000fe2000f8e0209 */
[----:B------:R-:W-:Y:S01]  /*1380*/  @P0 SHF.R.U32.HI R7, RZ, c[0x0][0x2cc], R2 ;  /* 0x0000b300ff070a19 */ /* 0x000fe20000011602 */
[----:B------:R-:W-:Y:S01]  /*1390*/  UIMAD.WIDE.U32 UR14, UR14, UR4, UR16 ;  /* 0x000000040e0e72a5 */ /* 0x000fe2000f8e0010 */
[----:B------:R-:W-:Y:S01]  /*13a0*/  ISETP.GE.AND P3, PT, R4, c[0x0][0x198], PT ;  /* 0x0000660004007a0c */ /* 0x000fe20003f66270 */
[----:B------:R-:W-:Y:S01]  /*13b0*/  IMAD.SHL.U32 R10, R10, 0x8, RZ ;  /* 0x000000080a0a7824 */ /* 0x000fe200078e00ff */
[--C-:B------:R-:W-:Y:S01]  /*13c0*/  SHF.R.S32.HI R2, RZ, 0x1f, R7.reuse ;  /* 0x0000001fff027819 */ /* 0x100fe20000011407 */
[----:B------:R-:W-:Y:S01]  /*13d0*/  UIADD3 UR5, UR15, UR5, URZ ;  /* 0x000000050f057290 */ /* 0x000fe2000fffe03f */
[----:B------:R-:W-:Y:S01]  /*13e0*/  IMAD.MOV R5, RZ, RZ, -R7 ;  /* 0x000000ffff057224 */ /* 0x000fe200078e0a07 */
[----:B------:R-:W-:Y:S01]  /*13f0*/  ULDC UR4, c[0x0][0x2c4] ;  /* 0x0000b10000047ab9 */ /* 0x000fe20000000800 */
[----:B------:R-:W-:Y:S01]  /*1400*/  IMAD.U32 R9, RZ, RZ, UR15 ;  /* 0x0000000fff097e24 */ /* 0x000fe2000f8e00ff */
[----:B------:R-:W-:Y:S01]  /*1410*/  UIMAD UR4, UR12, UR4, URZ ;  /* 0x000000040c0472a4 */ /* 0x000fe2000f8e023f */
[----:B------:R-:W-:Y:S01]  /*1420*/  IMAD R0, R5, c[0x0][0x2c4], R0 ;  /* 0x0000b10005007a24 */ /* 0x000fe200078e0200 */
[----:B------:R-:W-:Y:S01]  /*1430*/  LEA.HI R5, R89, R86, RZ, 0x4 ;  /* 0x0000005659057211 */ /* 0x000fe200078f20ff */
[----:B------:R-:W-:Y:S01]  /*1440*/  IMAD R2, R2, c[0x0][0x1b0], RZ ;  /* 0x00006c0002027a24 */ /* 0x000fe200078e02ff */
[----:B------:R-:W-:Y:S01]  /*1450*/  BSSY B0, `(.L_x_244) ;  /* 0x0000033000007945 */ /* 0x000fe20003800000 */
[----:B------:R-:W-:Y:S01]  /*1460*/  IMAD.U32 R8, RZ, RZ, UR14 ;  /* 0x0000000eff087e24 */ /* 0x000fe2000f8e00ff */
[----:B------:R-:W-:Y:S01]  /*1470*/  SHF.R.S32.HI R11, RZ, 0x1f, R0 ;  /* 0x0000001fff0b7819 */ /* 0x000fe20000011400 */
[----:B------:R-:W-:-:S02]  /*1480*/  IMAD.U32 R9, RZ, RZ, UR5 ;  /* 0x00000005ff097e24 */ /* 0x000fc4000f8e00ff */
[C---:B------:R-:W-:Y:S02]  /*1490*/  IMAD R2, R7.reuse, c[0x0][0x1b4], R2 ;  /* 0x00006d0007027a24 */ /* 0x040fe400078e0202 */
[----:B------:R-:W-:Y:S01]  /*14a0*/  IMAD.WIDE.U32 R6, R7, c[0x0][0x1b0], R8 ;  /* 0x00006c0007067a25 */ /* 0x000fe200078e0008 */
[----:B------:R-:W-:-:S03]  /*14b0*/  LOP3.LUT R9, R5, 0xfffffff0, RZ, 0xc0, !PT ;  /* 0xfffffff005097812 */ /* 0x000fc600078ec0ff */
[----:B------:R-:W-:Y:S01]  /*14c0*/  IMAD.IADD R7, R7, 0x1, R2 ;  /* 0x0000000107077824 */ /* 0x000fe200078e0202 */
[----:B------:R-:W-:Y:S01]  /*14d0*/  SHF.R.U32.HI R2, RZ, 0x3, R207 ;  /* 0x00000003ff027819 */ /* 0x000fe200000116cf */
[----:B------:R-:W-:Y:S01]  /*14e0*/  IMAD R11, R11, c[0x0][0x1a8], RZ ;  /* 0x00006a000b0b7a24 */ /* 0x000fe200078e02ff */
[----:B------:R-:W-:Y:S01]  /*14f0*/  LOP3.LUT R207, R207, 0x38, R218, 0xf8, !PT ;  /* 0x00000038cfcf7812 */ /* 0x000fe200078ef8da */
[----:B------:R-:W-:-:S03]  /*1500*/  IMAD.WIDE.U32 R6, R0, c[0x0][0x1a8], R6 ;  /* 0x00006a0000067a25 */ /* 0x000fc600078e0006 */
[----:B------:R-:W-:Y:S01]  /*1510*/  LOP3.LUT R207, R207, R2, RZ, 0x3c, !PT ;  /* 0x00000002cfcf7212 */ /* 0x000fe200078e3cff */
[----:B------:R-:W-:Y:S01]  /*1520*/  IMAD R11, R0, c[0x0][0x1ac], R11 ;  /* 0x00006b00000b7a24 */ /* 0x000fe200078e020b */
[----:B------:R-:W-:Y:S01]  /*1530*/  LEA R15, P0, R6, c[0x0][0x160], 0x1 ;  /* 0x00005800060f7a11 */ /* 0x000fe200078008ff */
[----:B------:R-:W-:Y:S01]  /*1540*/  IMAD.IADD R0, R86, 0x1, -R9 ;  /* 0x0000000156007824 */ /* 0x000fe200078e0a09 */
[----:B------:R-:W-:Y:S01]  /*1550*/  LOP3.LUT R207, R207, 0xfffffe00, R10, 0xf8, !PT ;  /* 0xfffffe00cfcf7812 */ /* 0x000fe200078ef80a */
[----:B------:R-:W-:Y:S02]  /*1560*/  IMAD.IADD R8, R7, 0x1, R11 ;  /* 0x0000000107087824 */ /* 0x000fe400078e020b */
[----:B------:R-:W-:Y:S01]  /*1570*/  IMAD.MOV.U32 R2, RZ, RZ, 0x10 ;  /* 0x00000010ff027424 */ /* 0x000fe200078e00ff */
[----:B------:R-:W-:Y:S01]  /*1580*/  SHF.R.S32.HI R7, RZ, 0x1f, R0 ;  /* 0x0000001fff077819 */ /* 0x000fe20000011400 */
[----:B------:R1:W3:Y:S01]  /*1590*/  SHFL.IDX PT, R16, R15, RZ, 0x181f ;  /* 0x00181fff0f107589 */ /* 0x0002e200000e0000 */
[----:B------:R-:W-:-:S02]  /*15a0*/  LEA.HI.X R8, R6, c[0x0][0x164], R8, 0x1, P0 ;  /* 0x0000590006087a11 */ /* 0x000fc400000f0c08 */
[----:B------:R-:W-:Y:S02]  /*15b0*/  LEA.HI R7, R7, R0, RZ, 0x3 ;  /* 0x0000000007077211 */ /* 0x000fe400078f18ff */
[----:B------:R-:W-:Y:S01]  /*15c0*/  IADD3 R6, R13, UR26, RZ ;  /* 0x0000001a0d067c10 */ /* 0x000fe2000fffe0ff */
[----:B------:R1:W4:Y:S01]  /*15d0*/  SHFL.IDX PT, R17, R8, RZ, 0x181f ;  /* 0x00181fff08117589 */ /* 0x00032200000e0000 */
[----:B------:R-:W-:Y:S02]  /*15e0*/  LOP3.LUT R9, R7, 0xfffffff8, RZ, 0xc0, !PT ;  /* 0xfffffff807097812 */ /* 0x000fe400078ec0ff */
[----:B------:R-:W-:-:S03]  /*15f0*/  ISETP.GE.AND P5, PT, R6, UR4, PT ;  /* 0x0000000406007c0c */ /* 0x000fc6000bfa6270 */
[----:B------:R-:W-:Y:S01]  /*1600*/  IMAD.IADD R9, R0, 0x1, -R9 ;  /* 0x0000000100097824 */ /* 0x000fe200078e0a09 */
[----:B------:R-:W-:-:S04]  /*1610*/  IADD3 R0, R218, 0x80, RZ ;  /* 0x00000080da007810 */ /* 0x000fc80007ffe0ff */
[----:B------:R-:W-:Y:S01]  /*1620*/  ISETP.GE.AND P0, PT, R0, c[0x0][0x198], PT ;  /* 0x0000660000007a0c */ /* 0x000fe20003f06270 */
[----:B--2---:R2:W5:Y:S03]  /*1630*/  @P2 R2UR UR9, R3 ;  /* 0x00000000030923c2 */ /* 0x00456600000e0000 */
[----:B------:R-:W-:Y:S01]  /*1640*/  R2P PR, R9, 0x6 ;  /* 0x0000000609007804 */ /* 0x000fe20000000000 */
[----:B-----5:R-:W-:-:S04]  /*1650*/  @!UP0 UMOV UR9, UR13 ;  /* 0x0000000d00098c82 */ /* 0x020fc80008000000 */
[----:B------:R-:W-:Y:S01]  /*1660*/  SEL R2, R2, 0xfffffff0, !P1 ;  /* 0xfffffff002027807 */ /* 0x000fe20004800000 */
[----:B--2---:R-:W-:-:S05]  /*1670*/  IMAD.MOV.U32 R3, RZ, RZ, 0x20 ;  /* 0x00000020ff037424 */ /* 0x004fca00078e00ff */
[----:B------:R-:W-:Y:S01]  /*1680*/  SEL R3, R3, 0xffffffe0, !P2 ;  /* 0xffffffe003037807 */ /* 0x000fe20005000000 */
[----:B------:R-:W-:Y:S05]  /*1690*/  @P5 BRA `(.L_x_245) ;  /* 0x000000e000005947 */ /* 0x000fea0003800000 */
[----:B-1-34-:R-:W-:Y:S01]  /*16a0*/  SHF.R.S32.HI R11, RZ, 0x1f, R4 ;  /* 0x0000001fff0b7819 */ /* 0x01afe20000011404 */
[----:B------:R-:W-:Y:S01]  /*16b0*/  IMAD.SHL.U32 R14, R207, 0x2, RZ ;  /* 0x00000002cf0e7824 */ /* 0x000fe200078e00ff */
[----:B------:R-:W-:Y:S02]  /*16c0*/  SHF.R.S32.HI R19, RZ, 0x1f, R0 ;  /* 0x0000001fff137819 */ /* 0x000fe40000011400 */
[----:B------:R-:W-:Y:S02]  /*16d0*/  LEA.HI R11, R11, R4, RZ, 0x3 ;  /* 0x000000040b0b7211 */ /* 0x000fe400078f18ff */
[----:B------:R-:W-:Y:S01]  /*16e0*/  LEA.HI R10, R19, R0, RZ, 0x3 ;  /* 0x00000000130a7211 */ /* 0x000fe200078f18ff */
[----:B------:R-:W-:Y:S01]  /*16f0*/  IMAD.WIDE R18, R218, 0x2, R16 ;  /* 0x00000002da127825 */ /* 0x000fe200078e0210 */
        /* <DEDUP_REMOVED lines=8> */
.L_x_245:
[----:B-1-34-:R-:W-:Y:S05]  /*1780*/  BSYNC B0 ;  /* 0x0000000000007941 */ /* 0x01afea0003800000 */
.L_x_244:
[----:B------:R-:W-:Y:S01]  /*1790*/  IADD3 R10, R6, 0x20, RZ ;  /* 0x00000020060a7810 */ /* 0x000fe20007ffe0ff */
[----:B------:R1:W2:Y:S01]  /*17a0*/  SHFL.IDX PT, R17, R8, 0x1, 0x181f ;  /* 0x00381f0008117f89 */ /* 0x0002a200000e0000 */
[----:B------:R-:W-:Y:S02]  /*17b0*/  BSSY B0, `(.L_x_246) ;  /* 0x0000012000007945 */ /* 0x000fe40003800000 */
[----:B------:R-:W-:Y:S01]  /*17c0*/  ISETP.GE.AND P1, PT, R10, UR4, PT ;  /* 0x000000040a007c0c */ /* 0x000fe2000bf26270 */
[----:B------:R1:W3:-:S12]  /*17d0*/  SHFL.IDX PT, R16, R15, 0x1, 0x181f ;  /* 0x00381f000f107f89 */ /* 0x0002d800000e0000 */
[----:B------:R-:W-:Y:S05]  /*17e0*/  @P1 BRA `(.L_x_247) ;  /* 0x000000e000001947 */ /* 0x000fea0003800000 */
[----:B------:R-:W-:Y:S01]  /*17f0*/  SHF.R.S32.HI R11, RZ, 0x1f, R4 ;  /* 0x0000001fff0b7819 */ /* 0x000fe20000011404 */
[----:B------:R-:W-:Y:S01]  /*1800*/  IMAD.SHL.U32 R14, R207, 0x2, RZ ;  /* 0x00000002cf0e7824 */ /* 0x000fe200078e00ff */
[----:B------:R-:W-:Y:S02]  /*1810*/  SHF.R.S32.HI R19, RZ, 0x1f, R0 ;  /* 0x0000001fff137819 */ /* 0x000fe40000011400 */
[----:B------:R-:W-:Y:S02]  /*1820*/  LEA.HI R11, R11, R4, RZ, 0x3 ;  /* 0x000000040b0b7211 */ /* 0x000fe400078f18ff */
[----:B------:R-:W-:Y:S01]  /*1830*/  LEA.HI R10, R19, R0, RZ, 0x3 ;  /* 0x00000000130a7211 */ /* 0x000fe200078f18ff */
[----:B--23--:R-:W-:Y:S01]  /*1840*/  IMAD.WIDE R18, R218, 0x2, R16 ;  /* 0x00000002da127825 */ /* 0x00cfe200078e0210 */
        /* <DEDUP_REMOVED lines=8> */
.L_x_247:
[----:B------:R-:W-:Y:S05]  /*18d0*/  BSYNC B0 ;  /* 0x0000000000007941 */ /* 0x000fea0003800000 */
.L_x_246:
[----:B--2---:R-:W-:Y:S01]  /*18e0*/  IADD3 R10, R6, 0x40, RZ ;  /* 0x00000040060a7810 */ /* 0x004fe20007ffe0ff */
[----:B------:R2:W4:Y:S01]  /*18f0*/  SHFL.IDX PT, R17, R8, 0x2, 0x181f ;  /* 0x00581f0008117f89 */ /* 0x00052200000e0000 */
[----:B------:R-:W-:Y:S02]  /*1900*/  BSSY B0, `(.L_x_248) ;  /* 0x0000012000007945 */ /* 0x000fe40003800000 */
[----:B------:R-:W-:Y:S01]  /*1910*/  ISETP.GE.AND P1, PT, R10, UR4, PT ;  /* 0x000000040a007c0c */ /* 0x000fe2000bf26270 */
[----:B---3--:R2:W3:-:S12]  /*1920*/  SHFL.IDX PT, R16, R15, 0x2, 0x181f ;  /* 0x00581f000f107f89 */ /* 0x0084d800000e0000 */
[----:B------:R-:W-:Y:S05]  /*1930*/  @P1 BRA `(.L_x_249) ;  /* 0x000000e000001947 */ /* 0x000fea0003800000 */
[----:B------:R-:W-:Y:S01]  /*1940*/  SHF.R.S32.HI R11, RZ, 0x1f, R4 ;  /* 0x0000001fff0b7819 */ /* 0x000fe20000011404 */
[----:B------:R-:W-:Y:S01]  /*1950*/  IMAD.SHL.U32 R14, R207, 0x2, RZ ;  /* 0x00000002cf0e7824 */ /* 0x000fe200078e00ff */
[----:B------:R-:W-:Y:S02]  /*1960*/  SHF.R.S32.HI R19, RZ, 0x1f, R0 ;  /* 0x0000001fff137819 */ /* 0x000fe40000011400 */
[----:B------:R-:W-:Y:S02]  /*1970*/  LEA.HI R11, R11, R4, RZ, 0x3 ;  /* 0x000000040b0b7211 */ /* 0x000fe400078f18ff */
[----:B------:R-:W-:Y:S01]  /*1980*/  LEA.HI R10, R19, R0, RZ, 0x3 ;  /* 0x00000000130a7211 */ /* 0x000fe200078f18ff */
[----:B---34-:R-:W-:Y:S01]  /*1990*/  IMAD.WIDE R18, R218, 0x2, R16 ;  /* 0x00000002da127825 */ /* 0x018fe200078e0210 */
        /* <DEDUP_REMOVED lines=8> */
.L_x_249:
[----:B------:R-:W-:Y:S05]  /*1a20*/  BSYNC B0 ;  /* 0x0000000000007941 */ /* 0x000fea0003800000 */
.L_x_248:
[----:B---3--:R-:W-:Y:S01]  /*1a30*/  SHFL.IDX PT, R18, R15, 0x3, 0x181f ;  /* 0x00781f000f127f89 */ /* 0x008fe200000e0000 */
[----:B------:R-:W-:Y:S01]  /*1a40*/  IMAD.MOV.U32 R10, RZ, RZ, c[0x0][0x2b8] ;  /* 0x0000ae00ff0a7624 */ /* 0x000fe200078e00ff */
[----:B------:R-:W-:Y:S01]  /*1a50*/  UIADD3 UR28, UR22, -0x1, URZ ;  /* 0xffffffff161c7890 */ /* 0x000fe2000fffe03f */
[----:B------:R-:W-:Y:S01]  /*1a60*/  SHF.R.S32.HI R217, RZ, 0x1f, R4 ;  /* 0x0000001fffd97819 */ /* 0x000fe20000011404 */
[----:B------:R-:W3:Y:S01]  /*1a70*/  SHFL.IDX PT, R19, R8, 0x3, 0x181f ;  /* 0x00781f0008137f89 */ /* 0x000ee200000e0000 */
[----:B------:R-:W-:Y:S01]  /*1a80*/  SHF.R.S32.HI R11, RZ, 0x1f, R0 ;  /* 0x0000001fff0b7819 */ /* 0x000fe20000011400 */
[----:B------:R-:W-:Y:S01]  /*1a90*/  USHF.L.U32 UR19, UR28, 0x6, URZ ;  /* 0x000000061c137899 */ /* 0x000fe2000800063f */
[----:B------:R-:W-:Y:S01]  /*1aa0*/  ISETP.NE.AND P2, PT, R10, 0x1, PT ;  /* 0x000000010a00780c */ /* 0x000fe20003f45270 */
[----:B------:R-:W-:Y:S01]  /*1ab0*/  IMAD.SHL.U32 R207, R207, 0x2, RZ ;  /* 0x00000002cfcf7824 */ /* 0x000fe200078e00ff */
[----:B------:R-:W-:Y:S01]  /*1ac0*/  IADD3 R10, R6, 0x60, RZ ;  /* 0x00000060060a7810 */ /* 0x000fe20007ffe0ff */
[----:B------:R-:W-:Y:S01]  /*1ad0*/  USHF.R.S32.HI UR6, URZ, 0x1f, UR9 ;  /* 0x0000001f3f067899 */ /* 0x000fe20008011409 */
[----:B------:R-:W-:Y:S01]  /*1ae0*/  LEA.HI R217, R217, R4, RZ, 0x3 ;  /* 0x00000004d9d97211 */ /* 0x000fe200078f18ff */
[----:B------:R-:W-:Y:S01]  /*1af0*/  IMAD.MOV.U32 R208, RZ, RZ, RZ ;  /* 0x000000ffffd07224 */ /* 0x000fe200078e00ff */
[----:B------:R-:W-:Y:S01]  /*1b00*/  ISETP.GE.AND P5, PT, R10, UR4, PT ;  /* 0x000000040a007c0c */ /* 0x000fe2000bfa6270 */
[----:B------:R-:W-:Y:S01]  /*1b10*/  ULDC.64 UR4, c[0x0][0x2b0] ;  /* 0x0000ac0000047ab9 */ /* 0x000fe20000000a00 */
[----:B------:R-:W-:Y:S01]  /*1b20*/  LEA.HI R216, R11, R0, RZ, 0x3 ;  /* 0x000000000bd87211 */ /* 0x000fe200078f18ff */
[----:B------:R-:W-:Y:S01]  /*1b30*/  UIMAD UR6, UR6, UR4, URZ ;  /* 0x00000004060672a4 */ /* 0x000fe2000f8e023f */
[----:B------:R-:W-:Y:S01]  /*1b40*/  LOP3.LUT R217, R217, 0xfffffff8, RZ, 0xc0, !PT ;  /* 0xfffffff8d9d97812 */ /* 0x000fe200078ec0ff */
[----:B------:R-:W-:Y:S01]  /*1b50*/  UIMAD.WIDE.U32 UR14, UR9, UR4, URZ ;  /* 0x00000004090e72a5 */ /* 0x000fe2000f8e003f */
[----:B------:R-:W-:Y:S01]  /*1b60*/  LOP3.LUT R216, R216, 0xfffffff8, RZ, 0xc0, !PT ;  /* 0xfffffff8d8d87812 */ /* 0x000fe200078ec0ff */
[----:B------:R-:W-:Y:S01]  /*1b70*/  UIMAD UR6, UR9, UR5, UR6 ;  /* 0x00000005090672a4 */ /* 0x000fe2000f8e0206 */
[----:B------:R-:W-:-:S02]  /*1b80*/  IADD3 R6, R210, UR19, RZ ;  /* 0x00000013d2067c10 */ /* 0x000fc4000fffe0ff */
[----:B------:R-:W-:Y:S02]  /*1b90*/  ULDC.64 UR4, c[0x0][0x1e8] ;  /* 0x00007a0000047ab9 */ /* 0x000fe40000000a00 */
[C---:B------:R-:W-:Y:S01]  /*1ba0*/  ISETP.GE.AND P6, PT, R6.reuse, UR8, PT ;  /* 0x0000000806007c0c */ /* 0x040fe2000bfc6270 */
[----:B------:R-:W-:Y:S01]  /*1bb0*/  UIADD3 UR6, UR15, UR6, URZ ;  /* 0x000000060f067290 */ /* 0x000fe2000fffe03f */
[----:B------:R-:W-:Y:S01]  /*1bc0*/  IADD3 R209, R6, UR11, RZ ;  /* 0x0000000b06d17c10 */ /* 0x000fe2000fffe0ff */
[----:B-123--:R-:W-:Y:S01]  /*1bd0*/  @!P5 IMAD.WIDE R14, R218, 0x2, R18 ;  /* 0x00000002da0ed825 */ /* 0x00efe200078e0212 */
[----:B------:R-:W-:-:S03]  /*1be0*/  ISETP.GT.OR P6, PT, R210, 0x3f, P6 ;  /* 0x0000003fd200780c */ /* 0x000fc600037c4670 */
[--C-:B----4-:R-:W-:Y:S01]  /*1bf0*/  @!P5 IMAD.WIDE R16, R217, 0x2, R18.reuse ;  /* 0x00000002d910d825 */ /* 0x110fe200078e0212 */
        /* <DEDUP_REMOVED lines=12> */
[----:B------:R-:W-:Y:S01]  /*1cc0*/  @!P6 LEA.HI.X R11, R11, c[0x0][0x2a4], R8, 0x2, P1 ;  /* 0x0000a9000b0bea11 */ /* 0x000fe200008f1408 */
[----:B------:R-:W-:Y:S06]  /*1cd0*/  BAR.SYNC.DEFER_BLOCKING 0x0 ;  /* 0x0000000000007b1d */ /* 0x000fec0000010000 */
[----:B------:R4:W5:Y:S01]  /*1ce0*/  @!P6 LDG.E R208, [R10.64] ;  /* 0x000000140ad0e981 */ /* 0x000962000c1e1900 */
[----:B------:R-:W-:Y:S01]  /*1cf0*/  IMAD.MOV R6, RZ, RZ, -R6 ;  /* 0x000000ffff067224 */ /* 0x000fe200078e0a06 */
[----:B------:R-:W-:Y:S01]  /*1d00*/  UIMAD UR9, UR18, UR4, URZ ;  /* 0x00000004120972a4 */ /* 0x000fe2000f8e023f */
[----:B-1----:R-:W-:Y:S01]  /*1d10*/  IMAD.SHL.U32 R15, R12, 0x40, RZ ;  /* 0x000000400c0f7824 */ /* 0x002fe200078e00ff */
[----:B------:R-:W-:Y:S01]  /*1d20*/  UIMAD.WIDE.U32 UR16, UR10, UR4, URZ ;  /* 0x000000040a1072a5 */ /* 0x000fe2000f8e003f */
[----:B------:R-:W-:Y:S01]  /*1d30*/  IMAD R209, R6, c[0x0][0x2b8], R209 ;  /* 0x0000ae0006d17a24 */ /* 0x000fe200078e02d1 */
[----:B------:R-:W-:Y:S01]  /*1d40*/  UIMAD UR9, UR10, UR5, UR9 ;  /* 0x000000050a0972a4 */ /* 0x000fe2000f8e0209 */
[----:B------:R-:W-:Y:S01]  /*1d50*/  IMAD.SHL.U32 R8, R13, 0x8, RZ ;  /* 0x000000080d087824 */ /* 0x000fe200078e00ff */
[----:B------:R-:W-:Y:S01]  /*1d60*/  LOP3.LUT R15, R15, 0x1c0, RZ, 0xc0, !PT ;  /* 0x000001c00f0f7812 */ /* 0x000fe200078ec0ff */
[----:B------:R-:W-:Y:S01]  /*1d70*/  IMAD.WIDE.U32 R20, R209, c[0x0][0x1e0], RZ ;  /* 0x00007800d1147a25 */ /* 0x000fe200078e00ff */
[----:B------:R-:W-:Y:S01]  /*1d80*/  SHF.R.S32.HI R14, RZ, 0x1f, R209 ;  /* 0x0000001fff0e7819 */ /* 0x000fe200000114d1 */
[----:B------:R-:W-:Y:S01]  /*1d90*/  UIADD3 UR9, UR17, UR9, URZ ;  /* 0x0000000911097290 */ /* 0x000fe2000fffe03f */
[----:B------:R-:W-:Y:S01]  /*1da0*/  LOP3.LUT R8, R15, 0x8, R8, 0xf8, !PT ;  /* 0x000000080f087812 */ /* 0x000fe200078ef808 */
[C---:B---3--:R-:W-:Y:S01]  /*1db0*/  IMAD.WIDE.U32 R18, R209.reuse, c[0x0][0x208], RZ ;  /* 0x00008200d1127a25 */ /* 0x048fe200078e00ff */
[----:B------:R-:W-:Y:S01]  /*1dc0*/  SHF.R.U32.HI R15, RZ, 0x3, R15 ;  /* 0x00000003ff0f7819 */ /* 0x000fe2000001160f */
[----:B------:R-:W-:Y:S01]  /*1dd0*/  ULDC.64 UR4, c[0x0][0x210] ;  /* 0x0000840000047ab9 */ /* 0x000fe20000000a00 */
[----:B------:R-:W-:Y:S01]  /*1de0*/  LOP3.LUT P3, RZ, R12, 0x2, RZ, 0xc0, !PT ;  /* 0x000000020cff7812 */ /* 0x000fe2000786c0ff */
[C---:B------:R-:W-:Y:S01]  /*1df0*/  IMAD R6, R14.reuse, c[0x0][0x1e0], RZ ;  /* 0x000078000e067a24 */ /* 0x040fe200078e02ff */
[----:B------:R-:W-:Y:S01]  /*1e00*/  UIMAD UR18, UR18, UR4, URZ ;  /* 0x00000004121272a4 */ /* 0x000fe2000f8e023f */
[----:B------:R-:W-:Y:S01]  /*1e10*/  IMAD R14, R14, c[0x0][0x208], RZ ;  /* 0x000082000e0e7a24 */ /* 0x000fe200078e02ff */
[----:B------:R-:W-:Y:S01]  /*1e20*/  LOP3.LUT R8, R8, R15, RZ, 0x3c, !PT ;  /* 0x0000000f08087212 */ /* 0x000fe200078e3cff */
[----:B--2---:R-:W-:Y:S01]  /*1e30*/  IMAD R16, R209, c[0x0][0x1e4], R6 ;  /* 0x00007900d1107a24 */ /* 0x004fe200078e0206 */
[----:B------:R-:W-:Y:S01]  /*1e40*/  UIMAD.WIDE.U32 UR24, UR10, UR4, URZ ;  /* 0x000000040a1872a5 */ /* 0x000fe2000f8e003f */
[----:B------:R-:W-:Y:S01]  /*1e50*/  IMAD.SHL.U32 R9, R9, 0x40, RZ ;  /* 0x0000004009097824 */ /* 0x000fe200078e00ff */
[----:B------:R-:W-:Y:S01]  /*1e60*/  UIMAD UR18, UR10, UR5, UR18 ;  /* 0x000000050a1272a4 */ /* 0x000fe2000f8e0212 */
[----:B------:R-:W-:Y:S01]  /*1e70*/  IMAD.IADD R17, R21, 0x1, R16 ;  /* 0x0000000115117824 */ /* 0x000fe200078e0210 */
[----:B----4-:R-:W-:Y:S01]  /*1e80*/  SHF.R.S32.HI R10, RZ, 0x4, R5 ;  /* 0x00000004ff0a7819 */ /* 0x010fe20000011405 */
[----:B------:R-:W-:Y:S01]  /*1e90*/  IMAD.MOV.U32 R16, RZ, RZ, R20 ;  /* 0x000000ffff107224 */ /* 0x000fe200078e0014 */
[----:B------:R-:W-:Y:S01]  /*1ea0*/  UIADD3 UR18, UR25, UR18, URZ ;  /* 0x0000001219127290 */ /* 0x000fe2000fffe03f */
[----:B------:R-:W-:Y:S01]  /*1eb0*/  IMAD R11, R209, c[0x0][0x20c], R14 ;  /* 0x00008300d10b7a24 */ /* 0x000fe200078e020e */
[----:B------:R-:W-:Y:S01]  /*1ec0*/  LEA.HI R5, R5, R10, RZ, 0x1 ;  /* 0x0000000a05057211 */ /* 0x000fe200078f08ff */
[----:B------:R-:W-:Y:S01]  /*1ed0*/  IMAD.U32 R85, RZ, RZ, UR19 ;  /* 0x00000013ff557e24 */ /* 0x000fe2000f8e00ff */
[----:B------:R-:W-:Y:S01]  /*1ee0*/  ISETP.GE.AND P5, PT, R218, c[0x0][0x1d4], PT ;  /* 0x00007500da007a0c */ /* 0x000fe20003fa6270 */
[----:B------:R-:W-:Y:S01]  /*1ef0*/  IMAD.IADD R11, R19, 0x1, R11 ;  /* 0x00000001130b7824 */ /* 0x000fe200078e020b */
[----:B------:R-:W-:Y:S01]  /*1f00*/  LOP3.LUT R5, R5, 0xfffffffe, RZ, 0xc0, !PT ;  /* 0xfffffffe05057812 */ /* 0x000fe200078ec0ff */
[----:B------:R-:W-:Y:S01]  /*1f10*/  IMAD.SHL.U32 R87, R7, 0x40, RZ ;  /* 0x0000004007577824 */ /* 0x000fe200078e00ff */
[----:B------:R-:W-:Y:S01]  /*1f20*/  IADD3 R13, -R13, UR8, -R85 ;  /* 0x000000080d0d7c10 */ /* 0x000fe2000fffe955 */
[----:B------:R-:W-:Y:S01]  /*1f30*/  UISETP.GT.AND UP0, UPT, UR28, UR7, UPT ;  /* 0x000000071c00728c */ /* 0x000fe2000bf04270 */
[----:B------:R-:W-:Y:S01]  /*1f40*/  ISETP.GE.AND P4, PT, R4, c[0x0][0x1d4], PT ;  /* 0x0000750004007a0c */ /* 0x000fe20003f86270 */
[----:B------:R-:W-:Y:S01]  /*1f50*/  IMAD.IADD R5, R10, 0x1, -R5 ;  /* 0x000000010a057824 */ /* 0x000fe200078e0a05 */
[----:B------:R-:W-:Y:S01]  /*1f60*/  ISETP.GE.AND P1, PT, R13, 0x1, PT ;  /* 0x000000010d00780c */ /* 0x000fe20003f26270 */
[----:B------:R-:W-:Y:S01]  /*1f70*/  IMAD.MOV.U32 R10, RZ, RZ, R18 ;  /* 0x000000ffff0a7224 */ /* 0x000fe200078e0012 */
[----:B------:R-:W-:Y:S01]  /*1f80*/  LEA.HI R90, R89, R86, RZ, 0x5 ;  /* 0x00000056595a7211 */ /* 0x000fe200078f28ff */
[----:B------:R-:W-:Y:S01]  /*1f90*/  IMAD R205, R5, 0x200, R8 ;  /* 0x0000020005cd7824 */ /* 0x000fe200078e0208 */
[----:B------:R-:W-:Y:S01]  /*1fa0*/  LOP3.LUT R87, R87, 0xfffffe00, RZ, 0xc0, !PT ;  /* 0xfffffe0057577812 */ /* 0x000fe200078ec0ff */
[----:B------:R-:W-:Y:S01]  /*1fb0*/  IMAD.SHL.U32 R84, R5, 0x8, RZ ;  /* 0x0000000805547824 */ /* 0x000fe200078e00ff */
[----:B------:R-:W-:Y:S01]  /*1fc0*/  SHF.R.S32.HI R88, RZ, 0x5, R90 ;  /* 0x00000005ff587819 */ /* 0x000fe2000001145a */
[----:B------:R-:W-:Y:S01]  /*1fd0*/  IMAD.SHL.U32 R205, R205, 0x2, RZ ;  /* 0x00000002cdcd7824 */ /* 0x000fe200078e00ff */
[----:B------:R-:W-:-:S02]  /*1fe0*/  SHF.R.S32.HI R133, RZ, 0x1f, R218 ;  /* 0x0000001fff857819 */ /* 0x000fc400000114da */
[----:B------:R-:W-:Y:S01]  /*1ff0*/  IADD3 R213, R207, 0x100, RZ ;  /* 0x00000100cfd57810 */ /* 0x000fe20007ffe0ff */
[----:B------:R-:W-:Y:S01]  /*2000*/  IMAD R7, R88, 0x400, R87 ;  /* 0x0000040058077824 */ /* 0x000fe200078e0257 */
[----:B------:R-:W-:Y:S02]  /*2010*/  IADD3 R204, R205, 0x6120, RZ ;  /* 0x00006120cdcc7810 */ /* 0x000fe40007ffe0ff */
[----:B------:R-:W-:Y:S02]  /*2020*/  SHF.R.S32.HI R220, RZ, 0x1f, R217 ;  /* 0x0000001fffdc7819 */ /* 0x000fe400000114d9 */
[----:B------:R-:W-:Y:S02]  /*2030*/  SHF.R.S32.HI R219, RZ, 0x1f, R216 ;  /* 0x0000001fffdb7819 */ /* 0x000fe400000114d8 */
[----:B-----5:R-:W-:Y:S01]  /*2040*/  SHF.R.S32.HI R6, RZ, 0x1f, R208 ;  /* 0x0000001fff067819 */ /* 0x020fe200000114d0 */
[----:B------:R-:W-:-:S04]  /*2050*/  IMAD.WIDE.U32 R16, R208, c[0x0][0x1f0], R16 ;  /* 0x00007c00d0107a25 */ /* 0x000fc800078e0010 */
[----:B------:R-:W-:Y:S01]  /*2060*/  IMAD R21, R6, c[0x0][0x1f0], RZ ;  /* 0x00007c0006157a24 */ /* 0x000fe200078e02ff */
[----:B------:R-:W-:-:S03]  /*2070*/  IADD3 R16, P0, R16, UR16, RZ ;  /* 0x0000001010107c10 */ /* 0x000fc6000ff1e0ff */
[----:B------:R-:W-:-:S05]  /*2080*/  IMAD R14, R208, c[0x0][0x1f4], R21 ;  /* 0x00007d00d00e7a24 */ /* 0x000fca00078e0215 */
[----:B------:R-:W-:Y:S01]  /*2090*/  IADD3.X R17, R17, UR9, R14, P0, !PT ;  /* 0x0000000911117c10 */ /* 0x000fe200087fe40e */
[----:B------:R-:W-:Y:S01]  /*20a0*/  IMAD.WIDE.U32 R14, R208, c[0x0][0x218], R10 ;  /* 0x00008600d00e7a25 */ /* 0x000fe200078e000a */
[----:B------:R-:W-:-:S04]  /*20b0*/  LEA R18, P0, R16, c[0x0][0x1c8], 0x1 ;  /* 0x0000720010127a11 */ /* 0x000fc800078008ff */
[----:B------:R-:W-:Y:S01]  /*20c0*/  LEA.HI.X R16, R16, c[0x0][0x1cc], R17, 0x1, P0 ;  /* 0x0000730010107a11 */ /* 0x000fe200000f0c11 */
[----:B------:R-:W-:Y:S01]  /*20d0*/  SHFL.IDX PT, R10, R18, RZ, 0x181f ;  /* 0x00181fff120a7589 */ /* 0x000fe200000e0000 */
[----:B------:R-:W-:Y:S01]  /*20e0*/  LOP3.LUT R17, R9, 0x1c0, RZ, 0xc0, !PT ;  /* 0x000001c009117812 */ /* 0x000fe200078ec0ff */
[----:B------:R-:W-:Y:S01]  /*20f0*/  IMAD R9, R6, c[0x0][0x218], RZ ;  /* 0x0000860006097a24 */ /* 0x000fe200078e02ff */
[----:B------:R-:W-:Y:S01]  /*2100*/  IADD3 R6, P0, R14, UR24, RZ ;  /* 0x000000180e067c10 */ /* 0x000fe2000ff1e0ff */
[----:B------:R-:W1:Y:S01]  /*2110*/  SHFL.IDX PT, R11, R16, RZ, 0x181f ;  /* 0x00181fff100b7589 */ /* 0x000e6200000e0000 */
[----:B------:R-:W-:Y:S01]  /*2120*/  LOP3.LUT R84, R17, 0x8, R84, 0xf8, !PT ;  /* 0x0000000811547812 */ /* 0x000fe200078ef854 */
[----:B------:R-:W-:Y:S01]  /*2130*/  IMAD R5, R208, c[0x0][0x21c], R9 ;  /* 0x00008700d0057a24 */ /* 0x000fe200078e0209 */
[----:B------:R-:W-:Y:S01]  /*2140*/  SHF.R.U32.HI R17, RZ, 0x3, R17 ;  /* 0x00000003ff117819 */ /* 0x000fe20000011611 */
[----:B------:R2:W-:Y:S03]  /*2150*/  SHFL.IDX PT, R8, R18, 0x1, 0x181f ;  /* 0x00381f0012087f89 */ /* 0x0005e600000e0000 */
[----:B------:R-:W-:Y:S01]  /*2160*/  IADD3.X R5, R15, UR18, R5, P0, !PT ;  /* 0x000000120f057c10 */ /* 0x000fe200087fe405 */
[----:B------:R3:W4:Y:S01]  /*2170*/  SHFL.IDX PT, R9, R16, 0x1, 0x181f ;  /* 0x00381f0010097f89 */ /* 0x00072200000e0000 */
[----:B------:R-:W-:-:S02]  /*2180*/  IADD3 R15, R205, 0x6100, RZ ;  /* 0x00006100cd0f7810 */ /* 0x000fc40007ffe0ff */
[C---:B------:R-:W-:Y:S02]  /*2190*/  LEA R14, P0, R6.reuse, c[0x0][0x1f8], 0x1 ;  /* 0x00007e00060e7a11 */ /* 0x040fe400078008ff */
[----:B------:R-:W-:Y:S02]  /*21a0*/  @P3 IADD3 R204, R15, -0x20, RZ ;  /* 0xffffffe00fcc3810 */ /* 0x000fe40007ffe0ff */
[----:B------:R-:W-:Y:S01]  /*21b0*/  LEA.HI.X R15, R6, c[0x0][0x1fc], R5, 0x1, P0 ;  /* 0x00007f00060f7a11 */ /* 0x000fe200000f0c05 */
[----:B------:R-:W5:Y:S01]  /*21c0*/  SHFL.IDX PT, R30, R14, RZ, 0x181f ;  /* 0x00181fff0e1e7589 */ /* 0x000f6200000e0000 */
[----:B------:R-:W-:Y:S02]  /*21d0*/  ISETP.GT.AND P0, PT, R13, 0x20, PT ;  /* 0x000000200d00780c */ /* 0x000fe40003f04270 */
[----:B------:R-:W-:Y:S01]  /*21e0*/  ISETP.GE.AND P3, PT, R0, c[0x0][0x1d4], PT ;  /* 0x0000750000007a0c */ /* 0x000fe20003f66270 */
[----:B------:R-:W5:Y:S01]  /*21f0*/  SHFL.IDX PT, R20, R14, 0x1, 0x181f ;  /* 0x00381f000e147f89 */ /* 0x000f6200000e0000 */
[----:B------:R-:W-:-:S02]  /*2200*/  LOP3.LUT R84, R84, R17, RZ, 0x3c, !PT ;  /* 0x0000001154547212 */ /* 0x000fc400078e3cff */
[----:B------:R-:W-:Y:S01]  /*2210*/  SEL R221, RZ, 0x10, P3 ;  /* 0x00000010ffdd7807 */ /* 0x000fe20001800000 */
[--C-:B-1----:R-:W-:Y:S01]  /*2220*/  @P1 IMAD.WIDE R24, R216, 0x2, R10.reuse ;  /* 0x00000002d8181825 */ /* 0x102fe200078e020a */
[----:B------:R-:W1:Y:S01]  /*2230*/  SHFL.IDX PT, R6, R15, RZ, 0x181f ;  /* 0x00181fff0f067589 */ /* 0x000e6200000e0000 */
[----:B------:R-:W-:Y:S02]  /*2240*/  IADD3 R195, R204, 0x800, RZ ;  /* 0x00000800ccc37810 */ /* 0x000fe40007ffe0ff */
[--C-:B--2---:R-:W-:Y:S01]  /*2250*/  @P1 IMAD.WIDE R18, R218, 0x2, R10.reuse ;  /* 0x00000002da121825 */ /* 0x104fe200078e020a */
[----:B------:R2:W1:Y:S01]  /*2260*/  SHFL.IDX PT, R5, R15, 0x1, 0x181f ;  /* 0x00381f000f057f89 */ /* 0x00046200000e0000 */
[C---:B------:R-:W-:Y:S02]  /*2270*/  IADD3 R194, R204.reuse, 0x1000, RZ ;  /* 0x00001000ccc27810 */ /* 0x040fe40007ffe0ff */
[----:B---3--:R-:W-:Y:S01]  /*2280*/  @P1 IMAD.WIDE R16, R217, 0x2, R10 ;  /* 0x00000002d9101825 */ /* 0x008fe200078e020a */
[----:B------:R3:W-:Y:S01]  /*2290*/  @P1 LDGSTS.E.BYPASS.LTC128B.128 [R207+0x6100], [R18.64], !P5 ;  /* 0x0610000012cf1fae */ /* 0x0007e2000e901d54 */
[----:B------:R-:W-:-:S02]  /*22a0*/  IADD3 R193, R204, 0x1800, RZ ;  /* 0x00001800ccc17810 */ /* 0x000fc40007ffe0ff */
[--C-:B----4-:R-:W-:Y:S01]  /*22b0*/  @P0 IMAD.WIDE R22, R218, 0x2, R8.reuse ;  /* 0x00000002da160825 */ /* 0x110fe200078e0208 */
[----:B------:R3:W-:Y:S01]  /*22c0*/  @P1 LDGSTS.E.BYPASS.LTC128B.128 [R207+0x8100], [R16.64], !P4 ;  /* 0x0810000010cf1fae */ /* 0x0007e2000e101d54 */
[C---:B------:R-:W-:Y:S02]  /*22d0*/  IADD3 R191, R204.reuse, 0x2000, RZ ;  /* 0x00002000ccbf7810 */ /* 0x040fe40007ffe0ff */
[--C-:B------:R-:W-:Y:S01]  /*22e0*/  @P0 IMAD.WIDE R26, R217, 0x2, R8.reuse ;  /* 0x00000002d91a0825 */ /* 0x100fe200078e0208 */
[----:B------:R4:W-:Y:S01]  /*22f0*/  @P1 LDGSTS.E.BYPASS.LTC128B.128 [R207+0xa100], [R24.64], !P3 ;  /* 0x0a10000018cf1fae */ /* 0x0009e2000d901d54 */
[----:B------:R-:W-:Y:S02]  /*2300*/  IADD3 R190, R204, 0x2800, RZ ;  /* 0x00002800ccbe7810 */ /* 0x000fe40007ffe0ff */
[----:B------:R-:W-:Y:S01]  /*2310*/  @P0 IMAD.WIDE R8, R216, 0x2, R8 ;  /* 0x00000002d8080825 */ /* 0x000fe200078e0208 */
[----:B------:R3:W-:Y:S01]  /*2320*/  @P0 LDGSTS.E.BYPASS.LTC128B.128 [R207+0x7100], [R22.64], !P5 ;  /* 0x0710000016cf0fae */ /* 0x0007e2000e901d54 */
[----:B------:R-:W-:-:S02]  /*2330*/  IADD3 R189, R204, 0x3000, RZ ;  /* 0x00003000ccbd7810 */ /* 0x000fc40007ffe0ff */
[----:B------:R-:W-:Y:S01]  /*2340*/  IMAD.WIDE R10, R217, 0x2, RZ ;  /* 0x00000002d90a7825 */ /* 0x000fe200078e02ff */
[----:B------:R4:W-:Y:S01]  /*2350*/  @P0 LDGSTS.E.BYPASS.LTC128B.128 [R207+0x9100], [R26.64], !P4 ;  /* 0x091000001acf0fae */ /* 0x0009e2000e101d54 */
[----:B------:R-:W-:Y:S02]  /*2360*/  IADD3 R188, R204, 0x3800, RZ ;  /* 0x00003800ccbc7810 */ /* 0x000fe40007ffe0ff */
[----:B--2---:R-:W-:Y:S01]  /*2370*/  IMAD.WIDE R14, R218, 0x2, RZ ;  /* 0x00000002da0e7825 */ /* 0x004fe200078e02ff */
[----:B------:R2:W-:Y:S01]  /*2380*/  @P0 LDGSTS.E.BYPASS.LTC128B.128 [R207+0xb100], [R8.64], !P3 ;  /* 0x0b10000008cf0fae */ /* 0x0005e2000d901d54 */
[----:B------:R-:W-:Y:S02]  /*2390*/  IADD3 R187, R204, 0x4000, RZ ;  /* 0x00004000ccbb7810 */ /* 0x000fe40007ffe0ff */
[----:B------:R-:W-:Y:S01]  /*23a0*/  IMAD.IADD R206, R84, 0x1, R7 ;  /* 0x0000000154ce7824 */ /* 0x000fe200078e0207 */
[----:B------:R-:W0:Y:S01]  /*23b0*/  LDGDEPBAR ;  /* 0x00000000000079af */ /* 0x000e220000000000 */
[----:B-----5:R-:W-:-:S02]  /*23c0*/  IADD3 R36, P0, R30, R14, RZ ;  /* 0x0000000e1e247210 */ /* 0x020fc40007f1e0ff */
[----:B------:R-:W-:Y:S01]  /*23d0*/  IADD3 R28, P1, R14, R20, RZ ;  /* 0x000000140e1c7210 */ /* 0x000fe20007f3e0ff */
[----:B------:R-:W-:Y:S01]  /*23e0*/  IMAD.SHL.U32 R206, R206, 0x2, RZ ;  /* 0x00000002cece7824 */ /* 0x000fe200078e00ff */
[----:B------:R-:W-:Y:S01]  /*23f0*/  IADD3 R14, P6, R30, R10, RZ ;  /* 0x0000000a1e0e7210 */ /* 0x000fe20007fde0ff */
[----:B-1----:R-:W-:Y:S01]  /*2400*/  IMAD.X R37, R6, 0x1, R15, P0 ;  /* 0x0000000106257824 */ /* 0x002fe200000e060f */
[C---:B------:R-:W-:Y:S01]  /*2410*/  IADD3 R186, R204.reuse, 0x4800, RZ ;  /* 0x00004800ccba7810 */ /* 0x040fe20007ffe0ff */
[----:B------:R-:W-:Y:S01]  /*2420*/  IMAD.X R29, R15, 0x1, R5, P1 ;  /* 0x000000010f1d7824 */ /* 0x000fe200008e0605 */
[----:B------:R-:W-:Y:S01]  /*2430*/  IADD3 R185, R204, 0x5000, RZ ;  /* 0x00005000ccb97810 */ /* 0x000fe20007ffe0ff */
[--C-:B------:R-:W-:Y:S01]  /*2440*/  IMAD R202, R2, 0x2, R206.reuse ;  /* 0x0000000202ca7824 */ /* 0x100fe200078e02ce */
[----:B------:R-:W-:Y:S01]  /*2450*/  IADD3 R184, R204, 0x5800, RZ ;  /* 0x00005800ccb87810 */ /* 0x000fe20007ffe0ff */
[----:B------:R-:W-:Y:S01]  /*2460*/  IMAD.X R15, R6, 0x1, R11, P6 ;  /* 0x00000001060f7824 */ /* 0x000fe200030e060b */
[----:B------:R-:W-:Y:S01]  /*2470*/  ISETP.GE.AND P6, PT, R4, c[0x0][0x1d4], PT ;  /* 0x0000750004007a0c */ /* 0x000fe20003fc6270 */
[C---:B------:R-:W-:Y:S01]  /*2480*/  IMAD R201, R3.reuse, 0x2, R206 ;  /* 0x0000000203c97824 */ /* 0x040fe200078e02ce */
[----:B---3--:R-:W-:Y:S01]  /*2490*/  IADD3 R22, P0, R10, R20, RZ ;  /* 0x000000140a167210 */ /* 0x008fe20007f1e0ff */
[----:B------:R-:W-:-:S04]  /*24a0*/  IMAD R199, R3, 0x2, R202 ;  /* 0x0000000203c77824 */ /* 0x000fc800078e02ca */
[----:B------:R-:W-:Y:S02]  /*24b0*/  IMAD.X R23, R11, 0x1, R5, P0 ;  /* 0x000000010b177824 */ /* 0x000fe400000e0605 */
[----:B--2---:R-:W-:Y:S01]  /*24c0*/  IMAD.WIDE R8, R216, 0x2, RZ ;  /* 0x00000002d8087825 */ /* 0x004fe200078e02ff */
[----:B------:R-:W-:-:S04]  /*24d0*/  DEPBAR.LE SB0, 0x1 ;  /* 0x000080400000791a */ /* 0x000fc80000000000 */
[----:B------:R-:W-:-:S04]  /*24e0*/  DEPBAR.LE SB0, 0x0 ;  /* 0x000080000000791a */ /* 0x000fc80000000000 */
[----:B------:R-:W-:Y:S01]  /*24f0*/  BAR.SYNC.DEFER_BLOCKING 0x0 ;  /* 0x0000000000007b1d */ /* 0x000fe20000010000 */
[----:B------:R-:W-:Y:S02]  /*2500*/  IADD3 R30, P1, R30, R8, RZ ;  /* 0x000000081e1e7210 */ /* 0x000fe40007f3e0ff */
[----:B------:R-:W-:-:S03]  /*2510*/  IADD3 R20, P0, R8, R20, RZ ;  /* 0x0000001408147210 */ /* 0x000fc60007f1e0ff */
[----:B------:R-:W-:Y:S01]  /*2520*/  IMAD.X R31, R6, 0x1, R9, P1 ;  /* 0x00000001061f7824 */ /* 0x000fe200008e0609 */
[----:B------:R-:W-:Y:S01]  /*2530*/  ISETP.GE.AND P1, PT, R218, c[0x0][0x1d4], PT ;  /* 0x00007500da007a0c */ /* 0x000fe20003f26270 */
[----:B------:R-:W-:-:S03]  /*2540*/  IMAD.X R21, R9, 0x1, R5, P0 ;  /* 0x0000000109157824 */ /* 0x000fc600000e0605 */
[C---:B------:R-:W-:Y:S02]  /*2550*/  ISETP.LT.OR P0, PT, R13.reuse, 0x1, P1 ;  /* 0x000000010d00780c */ /* 0x040fe40000f01670 */
[----:B------:R-:W-:Y:S01]  /*2560*/  ISETP.GE.AND P1, PT, R0, c[0x0][0x1d4], PT ;  /* 0x0000750000007a0c */ /* 0x000fe20003f26270 */
[----:B------:R-:W-:Y:S01]  /*2570*/  IMAD.MOV.U32 R0, RZ, RZ, 0x40 ;  /* 0x00000040ff007424 */ /* 0x000fe200078e00ff */
[----:B------:R-:W-:Y:S04]  /*2580*/  LDSM.16.M88.4 R4, [R206+0xc100] ;  /* 0x00c10000ce04783b */ /* 0x000fe80000000200 */
[----:B------:R-:W-:Y:S04]  /*2590*/  LDSM.16.M88.4 R16, [R202+0xc100] ;  /* 0x00c10000ca10783b */ /* 0x000fe80000000200 */
[----:B------:R-:W-:Y:S04]  /*25a0*/  LDSM.16.M88.4 R60, [R205+0x6100] ;  /* 0x00610000cd3c783b */ /* 0x000fe80000000200 */
[----:B------:R-:W1:Y:S04]  /*25b0*/  LDSM.16.M88.4 R52, [R205+0x6900] ;  /* 0x00690000cd34783b */ /* 0x000e680000000200 */
[----:B------:R-:W2:Y:S04]  /*25c0*/  LDSM.16.M88.4 R44, [R205+0x7100] ;  /* 0x00710000cd2c783b */ /* 0x000ea80000000200 */
[----:B------:R-:W3:Y:S04]  /*25d0*/  LDSM.16.M88.4 R8, [R205+0x7900] ;  /* 0x00790000cd08783b */ /* 0x000ee80000000200 */
[----:B------:R-:W5:Y:S04]  /*25e0*/  LDSM.16.M88.4 R76, [R204] ;  /* 0x00000000cc4c783b */ /* 0x000f680000000200 */
[----:B------:R-:W3:Y:S04]  /*25f0*/  LDSM.16.M88.4 R64, [R204+0x800] ;  /* 0x00080000cc40783b */ /* 0x000ee80000000200 */
[----:B------:R-:W-:Y:S04]  /*2600*/  LDSM.16.M88.4 R32, [R204+0x1000] ;  /* 0x00100000cc20783b */ /* 0x000fe80000000200 */
[----:B----4-:R-:W-:Y:S04]  /*2610*/  LDSM.16.M88.4 R24, [R204+0x1800] ;  /* 0x00180000cc18783b */ /* 0x010fe80000000200 */
[----:B------:R-:W-:Y:S01]  /*2620*/  @!PT LDS RZ, [RZ] ;  /* 0x00000000fffff984 */ /* 0x000fe20000000800 */
[----:B------:R-:W-:Y:S01]  /*2630*/  @!PT LDS RZ, [RZ] ;  /* 0x00000000fffff984 */ /* 0x000fe20000000800 */
[----:B------:R-:W-:Y:S01]  /*2640*/  @!PT LDS RZ, [RZ] ;  /* 0x00000000fffff984 */ /* 0x000fe20000000800 */
[----:B------:R4:W-:Y:S01]  /*2650*/  LDGSTS.E.BYPASS.LTC128B.128 [R207+0x100], [R36.64], !P0 ;  /* 0x0010000024cf7fae */ /* 0x0009e2000c101d54 */
[----:B------:R-:W-:-:S02]  /*2660*/  ISETP.LT.OR P0, PT, R13, 0x1, P6 ;  /* 0x000000010d00780c */ /* 0x000fc40003701670 */
[C---:B------:R-:W-:Y:S01]  /*2670*/  ISETP.LT.OR P6, PT, R13.reuse, 0x21, P6 ;  /* 0x000000210d00780c */ /* 0x040fe200037c1670 */
[----:B-1----:R-:W-:Y:S10]  /*2680*/  HMMA.16816.F32.BF16 R56, R4, R52, RZ ;  /* 0x000000340438723c */ /* 0x002ff400000418ff */
[----:B------:R1:W-:Y:S01]  /*2690*/  LDGSTS.E.BYPASS.LTC128B.128 [R207+0x2100], [R14.64], !P0 ;  /* 0x021000000ecf7fae */ /* 0x0003e2000c101d54 */
[----:B------:R-:W-:-:S02]  /*26a0*/  ISETP.LT.OR P0, PT, R13, 0x1, P1 ;  /* 0x000000010d00780c */ /* 0x000fc40000f01670 */
[C---:B------:R-:W-:Y:S01]  /*26b0*/  ISETP.LT.OR P1, PT, R13.reuse, 0x21, P1 ;  /* 0x000000210d00780c */ /* 0x040fe20000f21670 */
[C---:B--2---:R-:W-:Y:S10]  /*26c0*/  HMMA.16816.F32.BF16 R48, R4.reuse, R44, RZ ;  /* 0x0000002c0430723c */ /* 0x044ff400000418ff */
[----:B------:R2:W-:Y:S01]  /*26d0*/  LDGSTS.E.BYPASS.LTC128B.128 [R207+0x4100], [R30.64], !P0 ;  /* 0x041000001ecf7fae */ /* 0x0005e2000c101d54 */
[----:B------:R-:W-:Y:S01]  /*26e0*/  ISETP.GE.AND P0, PT, R218, c[0x0][0x1d4], PT ;  /* 0x00007500da007a0c */ /* 0x000fe20003f06270 */
[----:B------:R-:W-:Y:S03]  /*26f0*/  HMMA.16816.F32.BF16 R52, R4, R54, RZ ;  /* 0x000000360434723c */ /* 0x000fe600000418ff */
[----:B------:R-:W-:-:S05]  /*2700*/  ISETP.LT.OR P0, PT, R13, 0x21, P0 ;  /* 0x000000210d00780c */ /* 0x000fca0000701670 */
[C---:B------:R-:W-:Y:S08]  /*2710*/  HMMA.16816.F32.BF16 R44, R4.reuse, R46, RZ ;  /* 0x0000002e042c723c */ /* 0x040ff000000418ff */
[----:B------:R2:W-:Y:S01]  /*2720*/  LDGSTS.E.BYPASS.LTC128B.128 [R207+0x1100], [R28.64], !P0 ;  /* 0x011000001ccf7fae */ /* 0x0005e2000c101d54 */
[----:B------:R-:W-:Y:S01]  /*2730*/  LOP3.LUT P0, RZ, R12, 0x4, RZ, 0xc0, !PT ;  /* 0x000000040cff7812 */ /* 0x000fe2000780c0ff */
[----:B---3--:R-:W-:Y:S02]  /*2740*/  HMMA.16816.F32.BF16 R40, R4, R8, RZ ;  /* 0x000000080428723c */ /* 0x008fe400000418ff */
[----:B------:R3:W-:Y:S01]  /*2750*/  LDGSTS.E.BYPASS.LTC128B.128 [R207+0x3100], [R22.64], !P6 ;  /* 0x0310000016cf7fae */ /* 0x0007e2000f101d54 */
[----:B------:R-:W-:-:S02]  /*2760*/  SEL R0, R0, 0xffffffc0, !P0 ;  /* 0xffffffc000007807 */ /* 0x000fc40004000000 */
[----:B------:R-:W-:Y:S01]  /*2770*/  PLOP3.LUT P0, PT, PT, PT, UP0, 0x40, 0x0 ;  /* 0x000000000000781c */ /* 0x000fe20003f0e808 */
[----:B------:R3:W-:Y:S01]  /*2780*/  LDGSTS.E.BYPASS.LTC128B.128 [R207+0x5100], [R20.64], !P1 ;  /* 0x0510000014cf7fae */ /* 0x0007e2000c901d54 */
[----:B------:R-:W-:Y:S01]  /*2790*/  ISETP.GT.AND P1, PT, R210, 0x3f, PT ;  /* 0x0000003fd200780c */ /* 0x000fe20003f24270 */
[----:B-1----:R-:W-:Y:S01]  /*27a0*/  HMMA.16816.F32.BF16 R12, R4, R60, RZ ;  /* 0x0000003c040c723c */ /* 0x002fe200000418ff */
[----:B------:R-:W-:Y:S01]  /*27b0*/  IMAD.IADD R200, R205, 0x1, R0 ;  /* 0x00000001cdc87824 */ /* 0x000fe200078e0200 */
[----:B----4-:R-:W-:Y:S01]  /*27c0*/  LDSM.16.M88.4 R36, [R201+0xc100] ;  /* 0x00c10000c924783b */ /* 0x010fe20000000200 */
[----:B------:R-:W-:-:S03]  /*27d0*/  IMAD.IADD R192, R0, 0x1, R204 ;  /* 0x0000000100c07824 */ /* 0x000fc600078e02cc */
[----:B------:R-:W1:Y:S02]  /*27e0*/  LDSM.16.M88.4 R72, [R200+0x6100] ;  /* 0x00610000c848783b */ /* 0x000e640000000200 */
[C---:B------:R-:W-:Y:S02]  /*27f0*/  HMMA.16816.F32.BF16 R60, R4.reuse, R62, RZ ;  /* 0x0000003e043c723c */ /* 0x040fe400000418ff */
[----:B------:R-:W-:Y:S04]  /*2800*/  LDSM.16.M88.4 R80, [R192] ;  /* 0x00000000c050783b */ /* 0x000fe80000000200 */
[----:B------:R-:W-:Y:S02]  /*2810*/  LDSM.16.M88.4 R68, [R200+0x6900] ;  /* 0x00690000c844783b */ /* 0x000fe40000000200 */
[----:B------:R-:W-:Y:S02]  /*2820*/  HMMA.16816.F32.BF16 R4, R4, R10, RZ ;  /* 0x0000000a0404723c */ /* 0x000fe400000418ff */
[----:B------:R-:W4:Y:S04]  /*2830*/  LDSM.16.M88.4 R8, [R199+0xc100] ;  /* 0x00c10000c708783b */ /* 0x000f280000000200 */
[----:B--2---:R-:W2:Y:S02]  /*2840*/  LDSM.16.M88.4 R28, [R200+0x7100] ;  /* 0x00710000c81c783b */ /* 0x004ea40000000200 */
[C---:B-----5:R-:W-:Y:S02]  /*2850*/  HMMA.16816.F32.BF16 R12, R16.reuse, R76, R12 ;  /* 0x0000004c100c723c */ /* 0x060fe4000004180c */
[----:B---3--:R-:W3:Y:S04]  /*2860*/  LDSM.16.M88.4 R20, [R200+0x7900] ;  /* 0x00790000c814783b */ /* 0x008ee80000000200 */
[----:B------:R-:W0:Y:S02]  /*2870*/  LDGDEPBAR ;  /* 0x00000000000079af */ /* 0x000e240000000000 */
[C---:B------:R-:W-:Y:S02]  /*2880*/  HMMA.16816.F32.BF16 R60, R16.reuse, R78, R60 ;  /* 0x0000004e103c723c */ /* 0x040fe4000004183c */
[----:B------:R-:W-:Y:S06]  /*2890*/  LDSM.16.M88.4 R76, [R205+0x8100] ;  /* 0x00810000cd4c783b */ /* 0x000fec0000000200 */
[----:B------:R-:W-:Y:S08]  /*28a0*/  HMMA.16816.F32.BF16 R56, R16, R64, R56 ;  /* 0x000000401038723c */ /* 0x000ff00000041838 */
[----:B-1----:R-:W-:Y:S08]  /*28b0*/  HMMA.16816.F32.BF16 R12, R36, R72, R12 ;  /* 0x00000048240c723c */ /* 0x002ff0000004180c */
[C---:B------:R-:W-:Y:S01]  /*28c0*/  HMMA.16816.F32.BF16 R52, R16.reuse, R66, R52 ;  /* 0x000000421034723c */ /* 0x040fe20000041834 */
[----:B------:R-:W-:Y:S07]  /*28d0*/  LDSM.16.M88.4 R64, [R192+0x800] ;  /* 0x00080000c040783b */ /* 0x000fee0000000200 */
[C---:B------:R-:W-:Y:S08]  /*28e0*/  HMMA.16816.F32.BF16 R48, R16.reuse, R32, R48 ;  /* 0x000000201030723c */ /* 0x040ff00000041830 */
[C---:B------:R-:W-:Y:S01]  /*28f0*/  HMMA.16816.F32.BF16 R44, R16.reuse, R34, R44 ;  /* 0x00000022102c723c */ /* 0x040fe2000004182c */
[----:B------:R-:W-:Y:S07]  /*2900*/  LDSM.16.M88.4 R32, [R192+0x1000] ;  /* 0x00100000c020783b */ /* 0x000fee0000000200 */
[C---:B------:R-:W-:Y:S08]  /*2910*/  HMMA.16816.F32.BF16 R40, R16.reuse, R24, R40 ;  /* 0x000000181028723c */ /* 0x040ff00000041828 */
[----:B------:R-:W-:Y:S01]  /*2920*/  HMMA.16816.F32.BF16 R4, R16, R26, R4 ;  /* 0x0000001a1004723c */ /* 0x000fe20000041804 */
[----:B------:R-:W1:Y:S04]  /*2930*/  LDSM.16.M88.4 R16, [R206+0x10100] ;  /* 0x01010000ce10783b */ /* 0x000e680000000200 */
[----:B------:R-:W5:Y:S03]  /*2940*/  LDSM.16.M88.4 R24, [R192+0x1800] ;  /* 0x00180000c018783b */ /* 0x000f660000000200 */
[----:B------:R-:W-:Y:S01]  /*2950*/  HMMA.16816.F32.BF16 R60, R36, R74, R60 ;  /* 0x0000004a243c723c */ /* 0x000fe2000004183c */
[----:B------:R-:W-:Y:S07]  /*2960*/  LDSM.16.M88.4 R72, [R205+0x8900] ;  /* 0x00890000cd48783b */ /* 0x000fee0000000200 */
[----:B----4-:R-:W-:Y:S08]  /*2970*/  HMMA.16816.F32.BF16 R12, R8, R80, R12 ;  /* 0x00000050080c723c */ /* 0x010ff0000004180c */
[C---:B------:R-:W-:Y:S08]  /*2980*/  HMMA.16816.F32.BF16 R56, R36.reuse, R68, R56 ;  /* 0x000000442438723c */ /* 0x040ff00000041838 */
[C---:B------:R-:W-:Y:S01]  /*2990*/  HMMA.16816.F32.BF16 R52, R36.reuse, R70, R52 ;  /* 0x000000462434723c */ /* 0x040fe20000041834 */
[----:B------:R-:W-:Y:S07]  /*29a0*/  LDSM.16.M88.4 R68, [R204+0x2000] ;  /* 0x00200000cc44783b */ /* 0x000fee0000000200 */
[C---:B--2---:R-:W-:Y:S08]  /*29b0*/  HMMA.16816.F32.BF16 R48, R36.reuse, R28, R48 ;  /* 0x0000001c2430723c */ /* 0x044ff00000041830 */
[C---:B------:R-:W-:Y:S01]  /*29c0*/  HMMA.16816.F32.BF16 R44, R36.reuse, R30, R44 ;  /* 0x0000001e242c723c */ /* 0x040fe2000004182c */
[----:B------:R-:W-:Y:S07]  /*29d0*/  LDSM.16.M88.4 R28, [R205+0x9100] ;  /* 0x00910000cd1c783b */ /* 0x000fee0000000200 */
[C---:B---3--:R-:W-:Y:S08]  /*29e0*/  HMMA.16816.F32.BF16 R40, R36.reuse, R20, R40 ;  /* 0x000000142428723c */ /* 0x048ff00000041828 */
[----:B------:R-:W-:Y:S01]  /*29f0*/  HMMA.16816.F32.BF16 R36, R36, R22, R4 ;  /* 0x000000162424723c */ /* 0x000fe20000041804 */
[----:B------:R-:W2:Y:S04]  /*2a00*/  LDSM.16.M88.4 R4, [R202+0x10100] ;  /* 0x01010000ca04783b */ /* 0x000ea80000000200 */
[----:B------:R-:W3:Y:S03]  /*2a10*/  LDSM.16.M88.4 R20, [R205+0x9900] ;  /* 0x00990000cd14783b */ /* 0x000ee60000000200 */
[----:B------:R-:W-:Y:S01]  /*2a20*/  HMMA.16816.F32.BF16 R60, R8, R82, R60 ;  /* 0x00000052083c723c */ /* 0x000fe2000004183c */
[----:B------:R-:W-:Y:S07]  /*2a30*/  LDSM.16.M88.4 R80, [R200+0x8100] ;  /* 0x00810000c850783b */ /* 0x000fee0000000200 */
[----:B-1----:R-:W-:Y:S08]  /*2a40*/  HMMA.16816.F32.BF16 R12, R16, R76, R12 ;  /* 0x0000004c100c723c */ /* 0x002ff0000004180c */
[C---:B------:R-:W-:Y:S08]  /*2a50*/  HMMA.16816.F32.BF16 R56, R8.reuse, R64, R56 ;  /* 0x000000400838723c */ /* 0x040ff00000041838 */
[C---:B------:R-:W-:Y:S01]  /*2a60*/  HMMA.16816.F32.BF16 R52, R8.reuse, R66, R52 ;  /* 0x000000420834723c */ /* 0x040fe20000041834 */
[----:B------:R-:W-:Y:S07]  /*2a70*/  LDSM.16.M88.4 R64, [R204+0x2800] ;  /* 0x00280000cc40783b */ /* 0x000fee0000000200 */
[C---:B------:R-:W-:Y:S08]  /*2a80*/  HMMA.16816.F32.BF16 R48, R8.reuse, R32, R48 ;  /* 0x000000200830723c */ /* 0x040ff00000041830 */
[C---:B------:R-:W-:Y:S01]  /*2a90*/  HMMA.16816.F32.BF16 R44, R8.reuse, R34, R44 ;  /* 0x00000022082c723c */ /* 0x040fe2000004182c */
[----:B------:R-:W-:Y:S07]  /*2aa0*/  LDSM.16.M88.4 R32, [R204+0x3000] ;  /* 0x00300000cc20783b */ /* 0x000fee0000000200 */
[C---:B-----5:R-:W-:Y:S08]  /*2ab0*/  HMMA.16816.F32.BF16 R40, R8.reuse, R24, R40 ;  /* 0x000000180828723c */ /* 0x060ff00000041828 */
[----:B------:R-:W-:Y:S01]  /*2ac0*/  HMMA.16816.F32.BF16 R36, R8, R26, R36 ;  /* 0x0000001a0824723c */ /* 0x000fe20000041824 */
[----:B------:R-:W1:Y:S04]  /*2ad0*/  LDSM.16.M88.4 R8, [R201+0x10100] ;  /* 0x01010000c908783b */ /* 0x000e680000000200 */
[----:B------:R-:W4:Y:S03]  /*2ae0*/  LDSM.16.M88.4 R24, [R204+0x3800] ;  /* 0x00380000cc18783b */ /* 0x000f260000000200 */
[----:B------:R-:W-:Y:S01]  /*2af0*/  HMMA.16816.F32.BF16 R60, R16, R78, R60 ;  /* 0x0000004e103c723c */ /* 0x000fe2000004183c */
[----:B------:R-:W-:Y:S07]  /*2b00*/  LDSM.16.M88.4 R76, [R200+0x8900] ;  /* 0x00890000c84c783b */ /* 0x000fee0000000200 */
[----:B--2---:R-:W-:Y:S08]  /*2b10*/  HMMA.16816.F32.BF16 R12, R4, R68, R12 ;  /* 0x00000044040c723c */ /* 0x004ff0000004180c */
[C---:B------:R-:W-:Y:S08]  /*2b20*/  HMMA.16816.F32.BF16 R56, R16.reuse, R72, R56 ;  /* 0x000000481038723c */ /* 0x040ff00000041838 */
[C---:B------:R-:W-:Y:S01]  /*2b30*/  HMMA.16816.F32.BF16 R52, R16.reuse, R74, R52 ;  /* 0x0000004a1034723c */ /* 0x040fe20000041834 */
[----:B------:R-:W-:Y:S07]  /*2b40*/  LDSM.16.M88.4 R72, [R192+0x2000] ;  /* 0x00200000c048783b */ /* 0x000fee0000000200 */
[C---:B------:R-:W-:Y:S08]  /*2b50*/  HMMA.16816.F32.BF16 R48, R16.reuse, R28, R48 ;  /* 0x0000001c1030723c */ /* 0x040ff00000041830 */
[C---:B------:R-:W-:Y:S01]  /*2b60*/  HMMA.16816.F32.BF16 R44, R16.reuse, R30, R44 ;  /* 0x0000001e102c723c */ /* 0x040fe2000004182c */
[----:B------:R-:W2:Y:S07]  /*2b70*/  LDSM.16.M88.4 R28, [R199+0x10100] ;  /* 0x01010000c71c783b */ /* 0x000eae0000000200 */
[C---:B---3--:R-:W-:Y:S08]  /*2b80*/  HMMA.16816.F32.BF16 R40, R16.reuse, R20, R40 ;  /* 0x000000141028723c */ /* 0x048ff00000041828 */
[----:B------:R-:W-:Y:S01]  /*2b90*/  HMMA.16816.F32.BF16 R36, R16, R22, R36 ;  /* 0x000000161024723c */ /* 0x000fe20000041824 */
[----:B------:R-:W3:Y:S04]  /*2ba0*/  LDSM.16.M88.4 R20, [R200+0x9100] ;  /* 0x00910000c814783b */ /* 0x000ee80000000200 */
[----:B------:R-:W5:Y:S03]  /*2bb0*/  LDSM.16.M88.4 R16, [R200+0x9900] ;  /* 0x00990000c810783b */ /* 0x000f660000000200 */
        /* <DEDUP_REMOVED lines=9> */
[C---:B----4-:R-:W-:Y:S08]  /*2c50*/  HMMA.16816.F32.BF16 R40, R4.reuse, R24, R40 ;  /* 0x000000180428723c */ /* 0x050ff00000041828 */
[----:B------:R-:W-:Y:S01]  /*2c60*/  HMMA.16816.F32.BF16 R36, R4, R26, R36 ;  /* 0x0000001a0424723c */ /* 0x000fe20000041824 */
[----:B------:R-:W-:Y:S04]  /*2c70*/  LDSM.16.M88.4 R4, [R206+0x14100] ;  /* 0x01410000ce04783b */ /* 0x000fe80000000200 */
[----:B------:R-:W1:Y:S03]  /*2c80*/  LDSM.16.M88.4 R24, [R205+0xa100] ;  /* 0x00a10000cd18783b */ /* 0x000e660000000200 */
[----:B------:R-:W-:Y:S01]  /*2c90*/  HMMA.16816.F32.BF16 R60, R8, R82, R60 ;  /* 0x00000052083c723c */ /* 0x000fe2000004183c */
[----:B------:R-:W-:Y:S07]  /*2ca0*/  LDSM.16.M88.4 R80, [R204+0x4000] ;  /* 0x00400000cc50783b */ /* 0x000fee0000000200 */
[----:B--2---:R-:W-:Y:S08]  /*2cb0*/  HMMA.16816.F32.BF16 R12, R28, R72, R12 ;  /* 0x000000481c0c723c */ /* 0x004ff0000004180c */
[C---:B------:R-:W-:Y:S08]  /*2cc0*/  HMMA.16816.F32.BF16 R56, R8.reuse, R76, R56 ;  /* 0x0000004c0838723c */ /* 0x040ff00000041838 */
[C---:B------:R-:W-:Y:S01]  /*2cd0*/  HMMA.16816.F32.BF16 R52, R8.reuse, R78, R52 ;  /* 0x0000004e0834723c */ /* 0x040fe20000041834 */
[----:B------:R-:W2:Y:S07]  /*2ce0*/  LDSM.16.M88.4 R76, [R202+0x14100] ;  /* 0x01410000ca4c783b */ /* 0x000eae0000000200 */
[C---:B---3--:R-:W-:Y:S08]  /*2cf0*/  HMMA.16816.F32.BF16 R48, R8.reuse, R20, R48 ;  /* 0x000000140830723c */ /* 0x048ff00000041830 */
[C---:B------:R-:W-:Y:S01]  /*2d00*/  HMMA.16816.F32.BF16 R44, R8.reuse, R22, R44 ;  /* 0x00000016082c723c */ /* 0x040fe2000004182c */
[----:B------:R-:W3:Y:S07]  /*2d10*/  LDSM.16.M88.4 R20, [R205+0xa900] ;  /* 0x00a90000cd14783b */ /* 0x000eee0000000200 */
[C---:B-----5:R-:W-:Y:S08]  /*2d20*/  HMMA.16816.F32.BF16 R40, R8.reuse, R16, R40 ;  /* 0x000000100828723c */ /* 0x060ff00000041828 */
[----:B------:R-:W-:Y:S01]  /*2d30*/  HMMA.16816.F32.BF16 R36, R8, R18, R36 ;  /* 0x000000120824723c */ /* 0x000fe20000041824 */
[----:B------:R-:W4:Y:S04]  /*2d40*/  LDSM.16.M88.4 R16, [R205+0xb100] ;  /* 0x00b10000cd10783b */ /* 0x000f280000000200 */
        /* <DEDUP_REMOVED lines=12> */
[----:B------:R-:W-:Y:S04]  /*2e10*/  LDSM.16.M88.4 R32, [R201+0x14100] ;  /* 0x01410000c920783b */ /* 0x000fe80000000200 */
[----:B------:R-:W1:Y:S03]  /*2e20*/  LDSM.16.M88.4 R28, [R200+0xa100] ;  /* 0x00a10000c81c783b */ /* 0x000e660000000200 */
[----:B------:R-:W-:Y:S01]  /*2e30*/  HMMA.16816.F32.BF16 R60, R4, R26, R60 ;  /* 0x0000001a043c723c */ /* 0x000fe2000004183c */
[----:B------:R-:W-:Y:S07]  /*2e40*/  LDSM.16.M88.4 R24, [R200+0xa900] ;  /* 0x00a90000c818783b */ /* 0x000fee0000000200 */
[----:B--2---:R-:W-:Y:S08]  /*2e50*/  HMMA.16816.F32.BF16 R12, R76, R80, R12 ;  /* 0x000000504c0c723c */ /* 0x004ff0000004180c */
[C---:B---3--:R-:W-:Y:S08]  /*2e60*/  HMMA.16816.F32.BF16 R56, R4.reuse, R20, R56 ;  /* 0x000000140438723c */ /* 0x048ff00000041838 */
[C---:B------:R-:W-:Y:S01]  /*2e70*/  HMMA.16816.F32.BF16 R52, R4.reuse, R22, R52 ;  /* 0x000000160434723c */ /* 0x040fe20000041834 */
[----:B------:R-:W-:Y:S07]  /*2e80*/  LDSM.16.M88.4 R20, [R200+0xb100] ;  /* 0x00b10000c814783b */ /* 0x000fee0000000200 */
[C---:B----4-:R-:W-:Y:S08]  /*2e90*/  HMMA.16816.F32.BF16 R48, R4.reuse, R16, R48 ;  /* 0x000000100430723c */ /* 0x050ff00000041830 */
[C---:B------:R-:W-:Y:S01]  /*2ea0*/  HMMA.16816.F32.BF16 R44, R4.reuse, R18, R44 ;  /* 0x00000012042c723c */ /* 0x040fe2000004182c */
[----:B------:R-:W-:Y:S07]  /*2eb0*/  LDSM.16.M88.4 R16, [R200+0xb900] ;  /* 0x00b90000c810783b */ /* 0x000fee0000000200 */
[C---:B-----5:R-:W-:Y:S08]  /*2ec0*/  HMMA.16816.F32.BF16 R40, R4.reuse, R8, R40 ;  /* 0x000000080428723c */ /* 0x060ff00000041828 */
[----:B------:R-:W-:Y:S01]  /*2ed0*/  HMMA.16816.F32.BF16 R36, R4, R10, R36 ;  /* 0x0000000a0424723c */ /* 0x000fe20000041824 */
[----:B------:R-:W-:Y:S04]  /*2ee0*/  LDSM.16.M88.4 R8, [R199+0x14100] ;  /* 0x01410000c708783b */ /* 0x000fe80000000200 */
[----:B------:R-:W2:Y:S03]  /*2ef0*/  LDSM.16.M88.4 R4, [R192+0x4000] ;  /* 0x00400000c004783b */ /* 0x000ea60000000200 */
[----:B------:R-:W-:Y:S08]  /*2f00*/  HMMA.16816.F32.BF16 R60, R76, R82, R60 ;  /* 0x000000524c3c723c */ /* 0x000ff0000004183c */
[----:B-1----:R-:W-:Y:S08]  /*2f10*/  HMMA.16816.F32.BF16 R12, R32, R28, R12 ;  /* 0x0000001c200c723c */ /* 0x002ff0000004180c */
[C---:B------:R-:W-:Y:S08]  /*2f20*/  HMMA.16816.F32.BF16 R56, R76.reuse, R72, R56 ;  /* 0x000000484c38723c */ /* 0x040ff00000041838 */
[C---:B------:R-:W-:Y:S01]  /*2f30*/  HMMA.16816.F32.BF16 R52, R76.reuse, R74, R52 ;  /* 0x0000004a4c34723c */ /* 0x040fe20000041834 */
[----:B------:R-:W1:Y:S07]  /*2f40*/  LDSM.16.M88.4 R72, [R192+0x4800] ;  /* 0x00480000c048783b */ /* 0x000e6e0000000200 */
[C---:B------:R-:W-:Y:S08]  /*2f50*/  HMMA.16816.F32.BF16 R48, R76.reuse, R68, R48 ;  /* 0x000000444c30723c */ /* 0x040ff00000041830 */
[C---:B------:R-:W-:Y:S01]  /*2f60*/  HMMA.16816.F32.BF16 R44, R76.reuse, R70, R44 ;  /* 0x000000464c2c723c */ /* 0x040fe2000004182c */
[----:B------:R-:W3:Y:S07]  /*2f70*/  LDSM.16.M88.4 R68, [R192+0x5000] ;  /* 0x00500000c044783b */ /* 0x000eee0000000200 */
[C---:B------:R-:W-:Y:S08]  /*2f80*/  HMMA.16816.F32.BF16 R40, R76.reuse, R64, R40 ;  /* 0x000000404c28723c */ /* 0x040ff00000041828 */
[----:B------:R-:W-:Y:S01]  /*2f90*/  HMMA.16816.F32.BF16 R36, R76, R66, R36 ;  /* 0x000000424c24723c */ /* 0x000fe20000041824 */
[----:B------:R-:W4:Y:S01]  /*2fa0*/  LDSM.16.M88.4 R64, [R192+0x5800] ;  /* 0x00580000c040783b */ /* 0x000f220000000200 */
[----:B------:R-:W-:-:S06]  /*2fb0*/  DEPBAR.LE SB0, 0x0 ;  /* 0x000080000000791a */ /* 0x000fcc0000000000 */
[----:B------:R-:W-:Y:S08]  /*2fc0*/  HMMA.16816.F32.BF16 R60, R32, R30, R60 ;  /* 0x0000001e203c723c */ /* 0x000ff0000004183c */
[----:B--2---:R-:W-:Y:S08]  /*2fd0*/  HMMA.16816.F32.BF16 R12, R8, R4, R12 ;  /* 0x00000004080c723c */ /* 0x004ff0000004180c */
[C---:B------:R-:W-:Y:S08]  /*2fe0*/  HMMA.16816.F32.BF16 R56, R32.reuse, R24, R56 ;  /* 0x000000182038723c */ /* 0x040ff00000041838 */
[C---:B------:R-:W-:Y:S08]  /*2ff0*/  HMMA.16816.F32.BF16 R52, R32.reuse, R26, R52 ;  /* 0x0000001a2034723c */ /* 0x040ff00000041834 */
[----:B------:R-:W-:Y:S01]  /*3000*/  HMMA.16816.F32.BF16 R48, R32, R20, R48 ;  /* 0x000000142030723c */ /* 0x000fe20000041830 */
[----:B------:R-:W-:-:S02]  /*3010*/  FMUL.FTZ R0, R14, c[0x0][0x320] ;  /* 0x0000c8000e007a20 */ /* 0x000fc40000410000 */
[----:B------:R-:W-:-:S04]  /*3020*/  FMUL.FTZ R13, R13, c[0x0][0x320] ;  /* 0x0000c8000d0d7a20 */ /* 0x000fc80000410000 */
[----:B------:R-:W2:Y:S01]  /*3030*/  MUFU.TANH R0, R0 ;  /* 0x0000000000007308 */ /* 0x000ea20000002400 */
[C---:B------:R-:W-:Y:S08]  /*3040*/  HMMA.16816.F32.BF16 R44, R32.reuse, R22, R44 ;  /* 0x00000016202c723c */ /* 0x040ff0000004182c */
[C---:B------:R-:W-:Y:S08]  /*3050*/  HMMA.16816.F32.BF16 R40, R32.reuse, R16, R40 ;  /* 0x000000102028723c */ /* 0x040ff00000041828 */
[----:B------:R-:W-:Y:S01]  /*3060*/  HMMA.16816.F32.BF16 R36, R32, R18, R36 ;  /* 0x000000122024723c */ /* 0x000fe20000041824 */
[----:B------:R2:W2:Y:S07]  /*3070*/  MUFU.TANH R19, R13 ;  /* 0x0000000d00137308 */ /* 0x0004ae0000002400 */
[C---:B------:R-:W-:Y:S07]  /*3080*/  HMMA.16816.F32.BF16 R60, R8.reuse, R6, R60 ;  /* 0x00000006083c723c */ /* 0x040fee000004183c */
[----:B------:R-:W-:Y:S01]  /*3090*/  FMUL.FTZ R6, R12, c[0x0][0x320] ;  /* 0x0000c8000c067a20 */ /* 0x000fe20000410000 */
[C---:B-1----:R-:W-:Y:S05]  /*30a0*/  HMMA.16816.F32.BF16 R56, R8.reuse, R72, R56 ;  /* 0x000000480838723c */ /* 0x042fea0000041838 */
[----:B------:R-:W1:Y:S03]  /*30b0*/  MUFU.TANH R6, R6 ;  /* 0x0000000600067308 */ /* 0x000e660000002400 */
[C---:B------:R-:W-:Y:S08]  /*30c0*/  HMMA.16816.F32.BF16 R52, R8.reuse, R74, R52 ;  /* 0x0000004a0834723c */ /* 0x040ff00000041834 */
[C---:B---3--:R-:W-:Y:S08]  /*30d0*/  HMMA.16816.F32.BF16 R48, R8.reuse, R68, R48 ;  /* 0x000000440830723c */ /* 0x048ff00000041830 */
[C---:B------:R-:W-:Y:S08]  /*30e0*/  HMMA.16816.F32.BF16 R44, R8.reuse, R70, R44 ;  /* 0x00000046082c723c */ /* 0x040ff0000004182c */
[C---:B----4-:R-:W-:Y:S08]  /*30f0*/  HMMA.16816.F32.BF16 R40, R8.reuse, R64, R40 ;  /* 0x000000400828723c */ /* 0x050ff00000041828 */
[----:B------:R-:W-:Y:S01]  /*3100*/  HMMA.16816.F32.BF16 R36, R8, R66, R36 ;  /* 0x000000420824723c */ /* 0x000fe20000041824 */
        /* <DEDUP_REMOVED lines=14> */
[----:B------:R-:W-:Y:S01]  /*31f0*/  IADD3 R13, -R221, 0x10, RZ ;  /* 0x00000010dd0d7810 */ /* 0x000fe20007ffe1ff */
[----:B------:R-:W-:Y:S02]  /*3200*/  IMAD.SHL.U32 R7, R217, 0x2, RZ ;  /* 0x00000002d9077824 */ /* 0x000fe400078e00ff */
[----:B------:R-:W-:Y:S01]  /*3210*/  IMAD R209, R4, c[0x0][0x2b8], R209 ;  /* 0x0000ae0004d17a24 */ /* 0x000fe200078e02d1 */
[----:B------:R-:W-:-:S03]  /*3220*/  LOP3.LUT R13, R13, 0xf, RZ, 0xc0, !PT ;  /* 0x0000000f0d0d7812 */ /* 0x000fc600078ec0ff */
[----:B------:R-:W-:Y:S01]  /*3230*/  IMAD.WIDE.U32 R10, R209, c[0x0][0x1e0], RZ ;  /* 0x00007800d10a7a25 */ /* 0x000fe200078e00ff */
[----:B------:R-:W-:-:S05]  /*3240*/  SHF.R.S32.HI R4, RZ, 0x1f, R209 ;  /* 0x0000001fff047819 */ /* 0x000fca00000114d1 */
[----:B------:R-:W-:-:S04]  /*3250*/  IMAD R4, R4, c[0x0][0x1e0], RZ ;  /* 0x0000780004047a24 */ /* 0x000fc800078e02ff */
[----:B------:R-:W-:-:S04]  /*3260*/  IMAD R5, R209, c[0x0][0x1e4], R4 ;  /* 0x00007900d1057a24 */ /* 0x000fc800078e0204 */
[----:B------:R-:W-:Y:S01]  /*3270*/  IMAD.IADD R11, R11, 0x1, R5 ;  /* 0x000000010b0b7824 */ /* 0x000fe200078e0205 */
[----:B--2---:R-:W-:-:S03]  /*3280*/  SHF.R.S32.HI R5, RZ, 0x1f, R208 ;  /* 0x0000001fff057819 */ /* 0x004fc600000114d0 */
[----:B------:R-:W-:Y:S01]  /*3290*/  IMAD.WIDE.U32 R8, R208, c[0x0][0x1f0], R10 ;  /* 0x00007c00d0087a25 */ /* 0x000fe200078e000a */
[----:B------:R-:W-:-:S03]  /*32a0*/  SHF.L.U64.HI R11, R218, 0x1, R133 ;  /* 0x00000001da0b7819 */ /* 0x000fc60000010285 */
[----:B------:R-:W-:Y:S01]  /*32b0*/  IMAD R5, R5, c[0x0][0x1f0], RZ ;  /* 0x00007c0005057a24 */ /* 0x000fe200078e02ff */
[----:B------:R-:W-:Y:S01]  /*32c0*/  IADD3 R18, P0, R8, UR16, RZ ;  /* 0x0000001008127c10 */ /* 0x000fe2000ff1e0ff */
[----:B------:R-:W-:Y:S01]  /*32d0*/  IMAD.SHL.U32 R10, R218, 0x2, RZ ;  /* 0x00000002da0a7824 */ /* 0x000fe200078e00ff */
[----:B------:R-:W-:Y:S01]  /*32e0*/  SHF.L.U64.HI R8, R217, 0x1, R220 ;  /* 0x00000001d9087819 */ /* 0x000fe200000102dc */
[----:B------:R-:W-:Y:S01]  /*32f0*/  IMAD R4, R208, c[0x0][0x1f4], R5 ;  /* 0x00007d00d0047a24 */ /* 0x000fe200078e0205 */
[----:B------:R-:W-:-:S04]  /*3300*/  SEL R5, RZ, 0x10, P4 ;  /* 0x00000010ff057807 */ /* 0x000fc80002000000 */
[----:B------:R-:W-:Y:S02]  /*3310*/  IADD3.X R9, R9, UR9, R4, P0, !PT ;  /* 0x0000000909097c10 */ /* 0x000fe400087fe404 */
[C---:B------:R-:W-:Y:S02]  /*3320*/  LEA R4, P0, R18.reuse, c[0x0][0x1c8], 0x1 ;  /* 0x0000720012047a11 */ /* 0x040fe400078008ff */
[----:B------:R-:W-:Y:S02]  /*3330*/  IADD3 R20, -R5, 0x10, RZ ;  /* 0x0000001005147810 */ /* 0x000fe40007ffe1ff */
[----:B------:R-:W-:Y:S01]  /*3340*/  LEA.HI.X R18, R18, c[0x0][0x1cc], R9, 0x1, P0 ;  /* 0x0000730012127a11 */ /* 0x000fe200000f0c09 */
[----:B------:R-:W1:Y:S01]  /*3350*/  SHFL.IDX PT, R12, R4, 0x1, 0x181f ;  /* 0x00381f00040c7f89 */ /* 0x000e6200000e0000 */
[----:B------:R-:W-:Y:S02]  /*3360*/  SEL R9, RZ, 0x10, P5 ;  /* 0x00000010ff097807 */ /* 0x000fe40002800000 */
[----:B------:R-:W-:Y:S01]  /*3370*/  LOP3.LUT R20, R20, 0xf, RZ, 0xc0, !PT ;  /* 0x0000000f14147812 */ /* 0x000fe200078ec0ff */
[----:B------:R-:W2:Y:S01]  /*3380*/  SHFL.IDX PT, R14, R18, 0x1, 0x181f ;  /* 0x00381f00120e7f89 */ /* 0x000ea200000e0000 */
[----:B------:R-:W-:-:S03]  /*3390*/  IADD3 R23, -R9, 0x10, RZ ;  /* 0x0000001009177810 */ /* 0x000fc60007ffe1ff */
[----:B------:R3:W4:Y:S01]  /*33a0*/  SHFL.IDX PT, R17, R4, RZ, 0x181f ;  /* 0x00181fff04117589 */ /* 0x00072200000e0000 */
[----:B------:R-:W-:-:S03]  /*33b0*/  LOP3.LUT R23, R23, 0xf, RZ, 0xc0, !PT ;  /* 0x0000000f17177812 */ /* 0x000fc600078ec0ff */
[----:B------:R-:W5:Y:S01]  /*33c0*/  SHFL.IDX PT, R16, R18, RZ, 0x181f ;  /* 0x00181fff12107589 */ /* 0x000f6200000e0000 */
[----:B-1----:R-:W-:-:S04]  /*33d0*/  IADD3 R22, P6, P0, R23, R12, R10 ;  /* 0x0000000c17167210 */ /* 0x002fc800078de00a */
[----:B--2---:R-:W-:Y:S02]  /*33e0*/  IADD3.X R23, RZ, R14, R11, P6, P0 ;  /* 0x0000000eff177210 */ /* 0x004fe400037e040b */
[----:B------:R-:W-:Y:S01]  /*33f0*/  IADD3 R20, P6, P0, R20, R12, R7 ;  /* 0x0000000c14147210 */ /* 0x000fe200078de007 */
[----:B---3--:R-:W-:-:S03]  /*3400*/  IMAD.SHL.U32 R4, R216, 0x2, RZ ;  /* 0x00000002d8047824 */ /* 0x008fc600078e00ff */
[----:B------:R-:W-:Y:S02]  /*3410*/  IADD3.X R21, RZ, R14, R8, P6, P0 ;  /* 0x0000000eff157210 */ /* 0x000fe400037e0408 */
[----:B------:R-:W-:Y:S02]  /*3420*/  IADD3 R24, P6, P0, R13, R12, R4 ;  /* 0x0000000c0d187210 */ /* 0x000fe400078de004 */
[----:B------:R-:W-:-:S04]  /*3430*/  SHF.L.U64.HI R13, R216, 0x1, R219 ;  /* 0x00000001d80d7819 */ /* 0x000fc800000102db */
[----:B------:R-:W-:Y:S02]  /*3440*/  IADD3.X R25, RZ, R14, R13, P6, P0 ;  /* 0x0000000eff197210 */ /* 0x000fe400037e040d */
[C---:B----4-:R-:W-:Y:S02]  /*3450*/  IADD3 R10, P6, R17.reuse, R10, RZ ;  /* 0x0000000a110a7210 */ /* 0x050fe40007fde0ff */
[----:B------:R-:W-:-:S03]  /*3460*/  IADD3 R26, P0, R17, R7, RZ ;  /* 0x00000007111a7210 */ /* 0x000fc60007f1e0ff */
[C---:B-----5:R-:W-:Y:S01]  /*3470*/  IMAD.X R11, R16.reuse, 0x1, R11, P6 ;  /* 0x00000001100b7824 */ /* 0x060fe200030e060b */
        /* <DEDUP_REMOVED lines=12> */
.L_x_250:
[----:B-12---:R-:W-:Y:S01]  /*3540*/  LOP3.LUT R23, R90, 0xffffffe0, RZ, 0xc0, !PT ;  /* 0xffffffe05a177812 */ /* 0x006fe200078ec0ff */
[----:B------:R-:W-:Y:S01]  /*3550*/  UIADD3 UR19, UR8, 0x1, -UR19 ;  /* 0x0000000108137890 */ /* 0x000fe2000fffe813 */
[----:B------:R-:W-:Y:S01]  /*3560*/  LEA.HI R89, R89, R86, RZ, 0x2 ;  /* 0x0000005659597211 */ /* 0x000fe200078f10ff */
[----:B------:R-:W-:Y:S01]  /*3570*/  FMUL.FTZ R17, R60, c[0x0][0x320] ;  /* 0x0000c8003c117a20 */ /* 0x000fe20000410000 */
[----:B------:R-:W-:Y:S01]  /*3580*/  SHF.R.S32.HI R21, RZ, 0x1f, R88 ;  /* 0x0000001fff157819 */ /* 0x000fe20000011458 */
[----:B------:R-:W-:Y:S01]  /*3590*/  IMAD.IADD R8, R86, 0x1, -R23 ;  /* 0x0000000156087824 */ /* 0x000fe200078e0a17 */
[----:B------:R-:W-:Y:S01]  /*35a0*/  LOP3.LUT R89, R89, 0xfffffffc, RZ, 0xc0, !PT ;  /* 0xfffffffc59597812 */ /* 0x000fe200078ec0ff */
[----:B------:R-:W-:Y:S01]  /*35b0*/  FMUL.FTZ R13, R61, c[0x0][0x320] ;  /* 0x0000c8003d0d7a20 */ /* 0x000fe20000410000 */
        /* <DEDUP_REMOVED lines=8> */
[----:B------:R-:W-:Y:S01]  /*3640*/  LEA.HI R4, R89, R89, RZ, 0x1 ;  /* 0x0000005959047211 */ /* 0x000fe200078f08ff */
[----:B------:R-:W-:Y:S01]  /*3650*/  FMUL.FTZ R5, R53, c[0x0][0x320] ;  /* 0x0000c80035057a20 */ /* 0x000fe20000410000 */
[----:B------:R-:W-:Y:S01]  /*3660*/  IADD3 R21, -R21, R88, RZ ;  /* 0x0000005815157210 */ /* 0x000fe20007ffe1ff */
[----:B------:R-:W-:Y:S01]  /*3670*/  FMUL.FTZ R44, R44, c[0x0][0x320] ;  /* 0x0000c8002c2c7a20 */ /* 0x000fe20000410000 */
[----:B------:R-:W-:Y:S01]  /*3680*/  LEA.HI.SX32 R12, R10, UR26, 0x1e ;  /* 0x0000001a0a0c7c11 */ /* 0x000fe2000f8ff2ff */
[----:B------:R-:W-:Y:S01]  /*3690*/  FMUL.FTZ R45, R45, c[0x0][0x320] ;  /* 0x0000c8002d2d7a20 */ /* 0x000fe20000410000 */
[----:B------:R-:W-:Y:S01]  /*36a0*/  LOP3.LUT R4, R4, 0x1ffffffe, RZ, 0xc0, !PT ;  /* 0x1ffffffe04047812 */ /* 0x000fe200078ec0ff */
[----:B------:R-:W-:Y:S01]  /*36b0*/  FMUL.FTZ R40, R40, c[0x0][0x320] ;  /* 0x0000c80028287a20 */ /* 0x000fe20000410000 */
[----:B------:R-:W-:Y:S01]  /*36c0*/  PLOP3.LUT P6, PT, PT, PT, UP2, 0x80, 0x0 ;  /* 0x000000000000781c */ /* 0x000fe20003fcf028 */
[----:B------:R-:W-:Y:S01]  /*36d0*/  IMAD R12, R21, 0x10, R12 ;  /* 0x00000010150c7824 */ /* 0x000fe200078e020c */
[----:B------:R-:W-:Y:S01]  /*36e0*/  PLOP3.LUT P0, PT, PT, PT, UP2, 0x80, 0x0 ;  /* 0x000000000000781c */ /* 0x000fe20003f0f028 */
[----:B------:R-:W-:Y:S01]  /*36f0*/  IMAD.IADD R211, R89, 0x1, -R4 ;  /* 0x0000000159d37824 */ /* 0x000fe200078e0a04 */
[----:B------:R-:W-:Y:S01]  /*3700*/  LOP3.LUT R23, R10, 0x7ffffffc, RZ, 0xc0, !PT ;  /* 0x7ffffffc0a177812 */ /* 0x000fe200078ec0ff */
[----:B------:R-:W-:Y:S01]  /*3710*/  FMUL.FTZ R41, R41, c[0x0][0x320] ;  /* 0x0000c80029297a20 */ /* 0x000fe20000410000 */
[----:B------:R-:W1:Y:S01]  /*3720*/  MUFU.TANH R17, R17 ;  /* 0x0000001100117308 */ /* 0x000e620000002400 */
[----:B------:R-:W-:Y:S01]  /*3730*/  FMUL.FTZ R36, R36, c[0x0][0x320] ;  /* 0x0000c80024247a20 */ /* 0x000fe20000410000 */
[----:B------:R-:W-:Y:S01]  /*3740*/  LEA R211, R211, R12, 0x3 ;  /* 0x0000000cd3d37211 */ /* 0x000fe200078e18ff */
[----:B------:R-:W-:Y:S01]  /*3750*/  IMAD.IADD R212, R8, 0x1, -R23 ;  /* 0x0000000108d47824 */ /* 0x000fe200078e0a17 */
[----:B------:R-:W-:Y:S01]  /*3760*/  MOV R23, UR19 ;  /* 0x0000001300177c02 */ /* 0x000fe20008000f00 */
[----:B------:R-:W-:Y:S01]  /*3770*/  FMUL.FTZ R37, R37, c[0x0][0x320] ;  /* 0x0000c80025257a20 */ /* 0x000fe20000410000 */
[----:B------:R-:W-:Y:S01]  /*3780*/  ULDC UR19, c[0x0][0x324] ;  /* 0x0000c90000137ab9 */ /* 0x000fe20000000800 */
[----:B------:R-:W-:Y:S01]  /*3790*/  @P6 IMAD.HI.U32 R12, R211, c[0x0][0x2c8], RZ ;  /* 0x0000b200d30c6a27 */ /* 0x000fe200078e00ff */
[----:B------:R-:W2:Y:S01]  /*37a0*/  MUFU.TANH R13, R13 ;  /* 0x0000000d000d7308 */ /* 0x000ea20000002400 */
[----:B------:R-:W-:Y:S01]  /*37b0*/  ULOP3.LUT UR19, URZ, UR19, URZ, 0x33, !UPT ;  /* 0x000000133f137292 */ /* 0x000fe2000f8e333f */
[----:B------:R-:W0:Y:S01]  /*37c0*/  LDGDEPBAR ;  /* 0x00000000000079af */ /* 0x000e220000000000 */
[----:B------:R-:W-:Y:S01]  /*37d0*/  IMAD.MOV.U32 R4, RZ, RZ, R211 ;  /* 0x000000ffff047224 */ /* 0x000fe200078e00d3 */
[----:B------:R-:W-:Y:S01]  /*37e0*/  @P0 SHF.R.U32.HI R4, RZ, c[0x0][0x2cc], R12 ;  /* 0x0000b300ff040a19 */ /* 0x000fe2000001160c */
[----:B------:R-:W-:Y:S01]  /*37f0*/  IMAD.SHL.U32 R212, R212, 0x2, RZ ;  /* 0x00000002d4d47824 */ /* 0x000fe200078e00ff */
[----:B------:R-:W-:Y:S01]  /*3800*/  PLOP3.LUT P0, PT, PT, PT, UP1, 0x40, 0x0 ;  /* 0x000000000000781c */ /* 0x000fe20003f0e818 */
[----:B------:R-:W-:Y:S01]  /*3810*/  FMUL.FTZ R49, R49, c[0x0][0x320] ;  /* 0x0000c80031317a20 */ /* 0x000fe20000410000 */
[----:B------:R-:W3:Y:S01]  /*3820*/  MUFU.TANH R11, R11 ;  /* 0x0000000b000b7308 */ /* 0x000ee20000002400 */
[----:B------:R-:W4:Y:S01]  /*3830*/  SHFL.IDX PT, R21, R4, RZ, 0x1c1f ;  /* 0x001c1fff04157589 */ /* 0x000f2200000e0000 */
[----:B------:R-:W-:Y:S01]  /*3840*/  FMUL.FTZ R48, R48, c[0x0][0x320] ;  /* 0x0000c80030307a20 */ /* 0x000fe20000410000 */
[----:B------:R-:W-:Y:S01]  /*3850*/  IADD3 R10, R23, -UR12, -R212 ;  /* 0x8000000c170a7c10 */ /* 0x000fe2000fffe8d4 */
[----:B------:R-:W-:Y:S01]  /*3860*/  IMAD.IADD R203, R87, 0x1, R84 ;  /* 0x0000000157cb7824 */ /* 0x000fe200078e0254 */
[----:B------:R-:W-:-:S02]  /*3870*/  IADD3 R8, -R212, UR8, -R85 ;  /* 0x00000008d4087c10 */ /* 0x000fc4000fffe955 */
[C---:B------:R-:W-:Y:S01]  /*3880*/  IADD3 R12, R10.reuse, c[0x0][0x328], RZ ;  /* 0x0000ca000a0c7a10 */ /* 0x040fe20007ffe0ff */
[----:B------:R-:W1:Y:S01]  /*3890*/  MUFU.TANH R9, R9 ;  /* 0x0000000900097308 */ /* 0x000e620000002400 */
[----:B------:R-:W-:-:S07]  /*38a0*/  IADD3 R10, R10, UR19, RZ ;  /* 0x000000130a0a7c10 */ /* 0x000fce000fffe0ff */
[----:B------:R-:W1:Y:S08]  /*38b0*/  MUFU.TANH R7, R7 ;  /* 0x0000000700077308 */ /* 0x000e700000002400 */
[----:B------:R-:W1:Y:S01]  /*38c0*/  MUFU.TANH R5, R5 ;  /* 0x0000000500057308 */ /* 0x000e620000002400 */
[-C--:B----4-:R-:W-:Y:S02]  /*38d0*/  IADD3 R23, R12, R21.reuse, RZ ;  /* 0x000000150c177210 */ /* 0x090fe40007ffe0ff */
[----:B------:R-:W-:-:S02]  /*38e0*/  IADD3 R14, R10, R21, RZ ;  /* 0x000000150a0e7210 */ /* 0x000fc40007ffe0ff */
[----:B------:R-:W-:-:S03]  /*38f0*/  IMNMX R16, R23, R8, PT ;  /* 0x0000000817107217 */ /* 0x000fc60003800200 */
        /* <DEDUP_REMOVED lines=9> */
[----:B--23--:R-:W-:Y:S01]  /*3990*/  IMAD.U32 R18, RZ, RZ, UR12 ;  /* 0x0000000cff127e24 */ /* 0x00cfe2000f8e00ff */
[----:B------:R-:W-:Y:S04]  /*39a0*/  BSSY B0, `(.L_x_252) ;  /* 0x000000f000007945 */ /* 0x000fe80003800000 */
[----:B------:R-:W-:-:S04]  /*39b0*/  IADD3 R20, -R18, UR8, R21 ;  /* 0x0000000812147c10 */ /* 0x000fc8000fffe115 */
[----:B------:R-:W-:-:S13]  /*39c0*/  ISETP.GT.AND P0, PT, R20, -0x1, PT ;  /* 0xffffffff1400780c */ /* 0x000fda0003f04270 */
[----:B------:R-:W-:Y:S05]  /*39d0*/  @P0 BRA `(.L_x_253) ;  /* 0x0000007000000947 */ /* 0x000fea0003800000 */
[----:B------:R-:W-:Y:S01]  /*39e0*/  IMAD.MOV.U32 R18, RZ, RZ, 0x1 ;  /* 0x00000001ff127424 */ /* 0x000fe200078e00ff */
[----:B------:R-:W-:-:S04]  /*39f0*/  LOP3.LUT R20, RZ, R20, RZ, 0x33, !PT ;  /* 0x00000014ff147212 */ /* 0x000fc800078e33ff */
[----:B------:R-:W-:-:S13]  /*3a00*/  ISETP.NE.AND P0, PT, R18, c[0x0][0x32c], PT ;  /* 0x0000cb0012007a0c */ /* 0x000fda0003f05270 */
[----:B------:R-:W-:-:S05]  /*3a10*/  @P0 IMAD.HI.U32 R18, R20, c[0x0][0x330], RZ ;  /* 0x0000cc0014120a27 */ /* 0x000fca00078e00ff */
[----:B------:R-:W-:-:S04]  /*3a20*/  @P0 SHF.R.U32.HI R20, RZ, c[0x0][0x334], R18 ;  /* 0x0000cd00ff140a19 */ /* 0x000fc80000011612 */
[----:B------:R-:W-:Y:S01]  /*3a30*/  LOP3.LUT R20, RZ, R20, RZ, 0x33, !PT ;  /* 0x00000014ff147212 */ /* 0x000fe200078e33ff */
[----:B------:R-:W-:Y:S05]  /*3a40*/  BRA `(.L_x_254) ;  /* 0x0000004000007947 */ /* 0x000fea0003800000 */
.L_x_253:
[----:B------:R-:W-:-:S04]  /*3a50*/  MOV R18, 0x1 ;  /* 0x0000000100127802 */ /* 0x000fc80000000f00 */
[----:B------:R-:W-:-:S13]  /*3a60*/  ISETP.NE.AND P0, PT, R18, c[0x0][0x32c], PT ;  /* 0x0000cb0012007a0c */ /* 0x000fda0003f05270 */
[----:B------:R-:W-:-:S05]  /*3a70*/  @P0 IMAD.HI.U32 R18, R20, c[0x0][0x330], RZ ;  /* 0x0000cc0014120a27 */ /* 0x000fca00078e00ff */
[----:B------:R-:W-:Y:S02]  /*3a80*/  @P0 SHF.R.U32.HI R20, RZ, c[0x0][0x334], R18 ;  /* 0x0000cd00ff140a19 */ /* 0x000fe40000011612 */
.L_x_254:
[----:B------:R-:W-:Y:S05]  /*3a90*/  BSYNC B0 ;  /* 0x0000000000007941 */ /* 0x000fea0003800000 */
.L_x_252:
[----:B------:R-:W-:-:S04]  /*3aa0*/  IMAD R23, R20, c[0x0][0x32c], -R85 ;  /* 0x0000cb0014177a24 */ /* 0x000fc800078e0a55 */
[----:B------:R-:W-:-:S05]  /*3ab0*/  IMAD.IADD R23, R23, 0x1, -R212 ;  /* 0x0000000117177824 */ /* 0x000fca00078e0ad4 */
[----:B------:R-:W-:Y:S02]  /*3ac0*/  IADD3 R21, R23, c[0x0][0x32c], RZ ;  /* 0x0000cb0017157a10 */ /* 0x000fe40007ffe0ff */
[----:B------:R-:W-:Y:S02]  /*3ad0*/  IMNMX R14, R14, R23, !PT ;  /* 0x000000170e0e7217 */ /* 0x000fe40007800200 */
[----:B------:R-:W-:Y:S02]  /*3ae0*/  IMNMX R16, R16, R21, PT ;  /* 0x0000001510107217 */ /* 0x000fe40003800200 */
.L_x_251:
[----:B--23--:R-:W-:Y:S01]  /*3af0*/  ISETP.LT.AND P6, PT, RZ, UR22, PT ;  /* 0x00000016ff007c0c */ /* 0x00cfe2000bfc1270 */
[----:B------:R-:W2:Y:S01]  /*3b00*/  SHFL.IDX PT, R27, R4, 0x1, 0x1c1f ;  /* 0x003c1f00041b7f89 */ /* 0x000ea200000e0000 */
[----:B------:R-:W-:Y:S02]  /*3b10*/  FMUL.FTZ R22, R15, c[0x0][0x320] ;  /* 0x0000c8000f167a20 */ /* 0x000fe40000410000 */
        /* <DEDUP_REMOVED lines=20> */
[----:B------:R-:W-:Y:S01]  /*3c60*/  FMUL.FTZ R38, R38, c[0x0][0x320] ;  /* 0x0000c80026267a20 */ /* 0x000fe20000410000 */
[----:B------:R-:W-:Y:S01]  /*3c70*/  ISETP.LT.OR P0, PT, R16, 0x9, P0 ;  /* 0x000000091000780c */ /* 0x000fe20000701670 */
[----:B------:R-:W-:Y:S01]  /*3c80*/  FMUL.FTZ R39, R39, c[0x0][0x320] ;  /* 0x0000c80027277a20 */ /* 0x000fe20000410000 */
[----:B------:R4:W1:Y:S01]  /*3c90*/  MUFU.TANH R172, R51 ;  /* 0x0000003300ac7308 */ /* 0x0008620000002400 */
[----:B------:R-:W-:Y:S01]  /*3ca0*/  FMUL.FTZ R42, R42, c[0x0][0x320] ;  /* 0x0000c8002a2a7a20 */ /* 0x000fe20000410000 */
[----:B-1----:R-:W-:Y:S01]  /*3cb0*/  FSEL R17, R17, -INF , !P0 ;  /* 0xff80000011117808 */ /* 0x002fe20004000000 */
[----:B--2---:R-:W-:Y:S01]  /*3cc0*/  IMAD.IADD R25, R12, 0x1, R27 ;  /* 0x000000010c197824 */ /* 0x004fe200078e021b */
[----:B------:R-:W-:-:S04]  /*3cd0*/  ISETP.GT.AND P0, PT, R14, 0x9, P6 ;  /* 0x000000090e00780c */ /* 0x000fc80003704270 */
[----:B------:R-:W-:Y:S01]  /*3ce0*/  ISETP.LT.OR P0, PT, R16, 0xa, P0 ;  /* 0x0000000a1000780c */ /* 0x000fe20000701670 */
[----:B------:R-:W1:Y:S01]  /*3cf0*/  MUFU.TANH R20, R20 ;  /* 0x0000001400147308 */ /* 0x000e620000002400 */
[----:B------:R-:W-:Y:S01]  /*3d00*/  IMNMX R24, R25, R8, PT ;  /* 0x0000000819187217 */ /* 0x000fe20003800200 */
[----:B------:R-:W-:Y:S01]  /*3d10*/  IMAD.IADD R25, R10, 0x1, R27 ;  /* 0x000000010a197824 */ /* 0x000fe200078e021b */
[----:B------:R-:W-:Y:S02]  /*3d20*/  FSEL R13, R13, -INF , !P0 ;  /* 0xff8000000d0d7808 */ /* 0x000fe40004000000 */
[----:B------:R-:W-:-:S03]  /*3d30*/  ISETP.GT.AND P0, PT, R14, 0x10, P6 ;  /* 0x000000100e00780c */ /* 0x000fc60003704270 */
[----:B------:R-:W2:Y:S01]  /*3d40*/  MUFU.TANH R18, R18 ;  /* 0x0000001200127308 */ /* 0x000ea20000002400 */
[----:B------:R-:W-:-:S04]  /*3d50*/  ISETP.LT.OR P0, PT, R16, 0x11, P0 ;  /* 0x000000111000780c */ /* 0x000fc80000701670 */
[----:B------:R-:W-:Y:S02]  /*3d60*/  FSEL R11, R11, -INF , !P0 ;  /* 0xff8000000b0b7808 */ /* 0x000fe40004000000 */
[----:B------:R-:W-:Y:S01]  /*3d70*/  ISETP.GT.AND P0, PT, R14, 0x11, P6 ;  /* 0x000000110e00780c */ /* 0x000fe20003704270 */
[----:B------:R4:W1:Y:S03]  /*3d80*/  MUFU.TANH R164, R46 ;  /* 0x0000002e00a47308 */ /* 0x0008660000002400 */
[----:B------:R-:W-:-:S04]  /*3d90*/  ISETP.LT.OR P0, PT, R16, 0x12, P0 ;  /* 0x000000121000780c */ /* 0x000fc80000701670 */
[----:B------:R-:W-:Y:S01]  /*3da0*/  FSEL R9, R9, -INF , !P0 ;  /* 0xff80000009097808 */ /* 0x000fe20004000000 */
[----:B------:R4:W1:Y:S01]  /*3db0*/  MUFU.TANH R170, R47 ;  /* 0x0000002f00aa7308 */ /* 0x0008620000002400 */
[----:B------:R-:W-:-:S04]  /*3dc0*/  ISETP.GT.AND P0, PT, R14, 0x18, P6 ;  /* 0x000000180e00780c */ /* 0x000fc80003704270 */
[----:B------:R-:W-:-:S03]  /*3dd0*/  ISETP.LT.OR P0, PT, R16, 0x19, P0 ;  /* 0x000000191000780c */ /* 0x000fc60000701670 */
[----:B------:R-:W1:Y:S01]  /*3de0*/  MUFU.TANH R21, R21 ;  /* 0x0000001500157308 */ /* 0x000e620000002400 */
[----:B------:R-:W-:Y:S02]  /*3df0*/  FSEL R7, R7, -INF , !P0 ;  /* 0xff80000007077808 */ /* 0x000fe40004000000 */
[----:B------:R-:W-:-:S04]  /*3e00*/  ISETP.GT.AND P0, PT, R14, 0x19, P6 ;  /* 0x000000190e00780c */ /* 0x000fc80003704270 */
[----:B------:R-:W-:Y:S01]  /*3e10*/  ISETP.LT.OR P0, PT, R16, 0x1a, P0 ;  /* 0x0000001a1000780c */ /* 0x000fe20000701670 */
[----:B------:R4:W1:Y:S03]  /*3e20*/  MUFU.TANH R144, R63 ;  /* 0x0000003f00907308 */ /* 0x0008660000002400 */
[----:B------:R-:W-:Y:S02]  /*3e30*/  FSEL R5, R5, -INF , !P0 ;  /* 0xff80000005057808 */ /* 0x000fe40004000000 */
[----:B------:R-:W-:-:S03]  /*3e40*/  ISETP.GT.AND P0, PT, R14, 0x20, P6 ;  /* 0x000000200e00780c */ /* 0x000fc60003704270 */
[----:B------:R4:W1:Y:S01]  /*3e50*/  MUFU.TANH R142, R43 ;  /* 0x0000002b008e7308 */ /* 0x0008620000002400 */
        /* <DEDUP_REMOVED lines=28> */
[----:B------:R-:W-:-:S13]  /*4020*/  PLOP3.LUT P0, PT, PT, PT, UP1, 0x40, 0x0 ;  /* 0x000000000000781c */ /* 0x000fda0003f0e818 */
[----:B------:R-:W-:Y:S05]  /*4030*/  @P0 BRA `(.L_x_255) ;  /* 0x0000016000000947 */ /* 0x000fea0003800000 */
[----:B-1234-:R-:W-:Y:S01]  /*4040*/  IMAD.U32 R4, RZ, RZ, UR12 ;  /* 0x0000000cff047e24 */ /* 0x01efe2000f8e00ff */
        /* <DEDUP_REMOVED lines=11> */
.L_x_257:
[----:B------:R-:W-:-:S04]  /*4100*/  MOV R4, 0x1 ;  /* 0x0000000100047802 */ /* 0x000fc80000000f00 */
[----:B------:R-:W-:-:S13]  /*4110*/  ISETP.NE.AND P0, PT, R4, c[0x0][0x32c], PT ;  /* 0x0000cb0004007a0c */ /* 0x000fda0003f05270 */
[----:B------:R-:W-:-:S05]  /*4120*/  @P0 IMAD.HI.U32 R4, R8, c[0x0][0x330], RZ ;  /* 0x0000cc0008040a27 */ /* 0x000fca00078e00ff */
[----:B------:R-:W-:Y:S02]  /*4130*/  @P0 SHF.R.U32.HI R8, RZ, c[0x0][0x334], R4 ;  /* 0x0000cd00ff080a19 */ /* 0x000fe40000011604 */
.L_x_258:
[----:B------:R-:W-:Y:S05]  /*4140*/  BSYNC B0 ;  /* 0x0000000000007941 */ /* 0x000fea0003800000 */
.L_x_256:
[----:B------:R-:W-:-:S04]  /*4150*/  IMAD R85, R8, c[0x0][0x32c], -R85 ;  /* 0x0000cb0008557a24 */ /* 0x000fc800078e0a55 */
[----:B------:R-:W-:-:S05]  /*4160*/  IMAD.IADD R4, R85, 0x1, -R212 ;  /* 0x0000000155047824 */ /* 0x000fca00078e0ad4 */
[----:B------:R-:W-:Y:S02]  /*4170*/  IADD3 R27, R4, c[0x0][0x32c], RZ ;  /* 0x0000cb00041b7a10 */ /* 0x000fe40007ffe0ff */
[----:B------:R-:W-:Y:S02]  /*4180*/  IMNMX R25, R25, R4, !PT ;  /* 0x0000000419197217 */ /* 0x000fe40007800200 */
[----:B------:R-:W-:Y:S02]  /*4190*/  IMNMX R24, R24, R27, PT ;  /* 0x0000001b18187217 */ /* 0x000fe40003800200 */
.L_x_255:
[----:B-1234-:R-:W-:Y:S01]  /*41a0*/  ISETP.GT.AND P0, PT, R25, 0x1, P6 ;  /* 0x000000011900780c */ /* 0x01efe20003704270 */
[----:B------:R-:W-:Y:S01]  /*41b0*/  IMAD.SHL.U32 R203, R203, 0x2, RZ ;  /* 0x00000002cbcb7824 */ /* 0x000fe200078e00ff */
[----:B------:R-:W-:Y:S02]  /*41c0*/  @UP2 USHF.L.U32 UR27, UR27, 0x7, URZ ;  /* 0x000000071b1b2899 */ /* 0x000fe4000800063f */
[----:B------:R-:W-:Y:S01]  /*41d0*/  ISETP.LT.OR P0, PT, R24, 0x2, P0 ;  /* 0x000000021800780c */ /* 0x000fe20000701670 */
[--C-:B------:R-:W-:Y:S01]  /*41e0*/  IMAD R197, R3, 0x2, R203.reuse ;  /* 0x0000000203c57824 */ /* 0x100fe200078e02cb */
[----:B------:R-:W-:Y:S01]  /*41f0*/  LDSM.16.MT88.4 R40, [R203+0x2100] ;  /* 0x00210000cb28783b */ /* 0x000fe20000004200 */
[----:B------:R-:W-:Y:S01]  /*4200*/  IMAD R198, R2, 0x2, R203 ;  /* 0x0000000202c67824 */ /* 0x000fe200078e02cb */
[----:B------:R-:W-:Y:S01]  /*4210*/  FSEL R16, R22, -INF , !P0 ;  /* 0xff80000016107808 */ /* 0x000fe20004000000 */
[----:B------:R-:W-:Y:S01]  /*4220*/  ULDC.64 UR4, c[0x0][0x2c8] ;  /* 0x0000b20000047ab9 */ /* 0x000fe20000000a00 */
[----:B------:R-:W-:Y:S01]  /*4230*/  ISETP.GT.AND P0, PT, R25, 0x8, P6 ;  /* 0x000000081900780c */ /* 0x000fe20003704270 */
[----:B------:R-:W-:Y:S01]  /*4240*/  LDSM.16.MT88.4 R56, [R197+0x2100] ;  /* 0x00210000c538783b */ /* 0x000fe20000004200 */
[----:B------:R-:W-:Y:S01]  /*4250*/  IMAD R196, R3, 0x2, R198 ;  /* 0x0000000203c47824 */ /* 0x000fe200078e02c6 */
[----:B------:R-:W-:Y:S01]  /*4260*/  UIMAD.WIDE.U32 UR28, UR27, UR4, URZ ;  /* 0x000000041b1c72a5 */ /* 0x000fe2000f8e003f */
[----:B------:R-:W-:Y:S01]  /*4270*/  ISETP.LT.OR P0, PT, R24, 0x9, P0 ;  /* 0x000000091800780c */ /* 0x000fe20000701670 */
[----:B------:R-:W-:Y:S01]  /*4280*/  LDSM.16.MT88.4 R124, [R203+0x100] ;  /* 0x00010000cb7c783b */ /* 0x000fe20000004200 */
[----:B------:R-:W-:-:S02]  /*4290*/  UIADD3 UR22, UR22, -0x2, URZ ;  /* 0xfffffffe16167890 */ /* 0x000fc4000fffe03f */
[----:B------:R-:W-:Y:S01]  /*42a0*/  FSEL R4, R20, -INF , !P0 ;  /* 0xff80000014047808 */ /* 0x000fe20004000000 */
[----:B------:R-:W-:Y:S01]  /*42b0*/  LDSM.16.MT88.4 R116, [R198+0x100] ;  /* 0x00010000c674783b */ /* 0x000fe20000004200 */
[C---:B------:R-:W-:Y:S01]  /*42c0*/  ISETP.GT.AND P0, PT, R25.reuse, 0x9, P6 ;  /* 0x000000091900780c */ /* 0x040fe20003704270 */
[----:B------:R-:W-:Y:S02]  /*42d0*/  @UP2 UMOV UR27, UR29 ;  /* 0x0000001d001b2c82 */ /* 0x000fe40008000000 */
[----:B------:R-:W-:Y:S01]  /*42e0*/  LDSM.16.MT88.4 R108, [R197+0x100] ;  /* 0x00010000c56c783b */ /* 0x000fe20000004200 */
[----:B------:R-:W-:Y:S01]  /*42f0*/  ISETP.LT.OR P0, PT, R24, 0xa, P0 ;  /* 0x0000000a1800780c */ /* 0x000fe20000701670 */
[----:B------:R-:W-:Y:S02]  /*4300*/  @UP2 USHF.R.U32.HI UR26, URZ, UR5, UR27 ;  /* 0x000000053f1a2299 */ /* 0x000fe4000801161b */
[----:B------:R-:W-:Y:S01]  /*4310*/  LDSM.16.MT88.4 R100, [R196+0x100] ;  /* 0x00010000c464783b */ /* 0x000fe20000004200 */
[----:B------:R-:W-:Y:S01]  /*4320*/  FSEL R144, R144, -INF , !P0 ;  /* 0xff80000090907808 */ /* 0x000fe20004000000 */
[----:B------:R-:W-:Y:S01]  /*4330*/  UIADD3 UR4, UR23, UR26, URZ ;  /* 0x0000001a17047290 */ /* 0x000fe2000fffe03f */
[----:B------:R-:W-:Y:S01]  /*4340*/  ISETP.GT.AND P0, PT, R25, 0x10, P6 ;  /* 0x000000101900780c */ /* 0x000fe20003704270 */
[----:B------:R-:W-:Y:S01]  /*4350*/  LDSM.16.MT88.4 R48, [R198+0x2100] ;  /* 0x00210000c630783b */ /* 0x000fe20000004200 */
[----:B------:R-:W-:-:S02]  /*4360*/  ULDC UR23, c[0x0][0x328] ;  /* 0x0000ca0000177ab9 */ /* 0x000fc40000000800 */
[----:B------:R-:W-:Y:S01]  /*4370*/  ISETP.LT.OR P0, PT, R24, 0x11, P0 ;  /* 0x000000111800780c */ /* 0x000fe20000701670 */
[----:B------:R-:W-:Y:S01]  /*4380*/  LDSM.16.MT88.4 R64, [R196+0x2100] ;  /* 0x00210000c440783b */ /* 0x000fe20000004200 */
[----:B------:R-:W-:Y:S02]  /*4390*/  UIADD3 UR23, UR4, UR23, URZ ;  /* 0x0000001704177290 */ /* 0x000fe4000fffe03f */
[----:B------:R-:W-:Y:S01]  /*43a0*/  FSEL R14, R18, -INF , !P0 ;  /* 0xff800000120e7808 */ /* 0x000fe20004000000 */
[----:B------:R-:W-:Y:S01]  /*43b0*/  LDSM.16.MT88.4 R72, [R203+0x4100] ;  /* 0x00410000cb48783b */ /* 0x000fe20000004200 */
[----:B------:R-:W-:Y:S02]  /*43c0*/  ISETP.GT.AND P0, PT, R25, 0x11, P6 ;  /* 0x000000111900780c */ /* 0x000fe40003704270 */
[----:B------:R-:W-:Y:S01]  /*43d0*/  FMNMX.FTZ R18, R6, R19, !PT ;  /* 0x0000001306127209 */ /* 0x000fe20007810000 */
[----:B------:R-:W-:Y:S01]  /*43e0*/  LDSM.16.MT88.4 R80, [R198+0x4100] ;  /* 0x00410000c650783b */ /* 0x000fe20000004200 */
[----:B------:R-:W-:-:S02]  /*43f0*/  ISETP.LT.OR P0, PT, R24, 0x12, P0 ;  /* 0x000000121800780c */ /* 0x000fc40000701670 */
[----:B------:R-:W-:Y:S01]  /*4400*/  FMNMX.FTZ R18, R17, R18, !PT ;  /* 0x0000001211127209 */ /* 0x000fe20007810000 */
[----:B------:R-:W-:Y:S01]  /*4410*/  LDSM.16.MT88.4 R88, [R197+0x4100] ;  /* 0x00410000c558783b */ /* 0x000fe20000004200 */
[----:B------:R-:W-:Y:S02]  /*4420*/  FSEL R12, R21, -INF , !P0 ;  /* 0xff800000150c7808 */ /* 0x000fe40004000000 */
[----:B------:R-:W-:Y:S01]  /*4430*/  ISETP.GT.AND P0, PT, R25, 0x18, P6 ;  /* 0x000000181900780c */ /* 0x000fe20003704270 */
[----:B------:R-:W-:Y:S01]  /*4440*/  LDSM.16.MT88.4 R136, [R198+0x900] ;  /* 0x00090000c688783b */ /* 0x000fe20000004200 */
[----:B------:R-:W-:Y:S02]  /*4450*/  FMNMX.FTZ R18, R13, R18, !PT ;  /* 0x000000120d127209 */ /* 0x000fe40007810000 */
[----:B------:R-:W-:Y:S01]  /*4460*/  ISETP.LT.OR P0, PT, R24, 0x19, P0 ;  /* 0x000000191800780c */ /* 0x000fe20000701670 */
[----:B------:R-:W-:Y:S01]  /*4470*/  LDSM.16.MT88.4 R32, [R197+0x900] ;  /* 0x00090000c520783b */ /* 0x000fe20000004200 */
[----:B------:R-:W-:-:S02]  /*4480*/  FMNMX.FTZ R18, R11, R18, !PT ;  /* 0x000000120b127209 */ /* 0x000fc40007810000 */
[----:B------:R-:W-:Y:S01]  /*4490*/  FSEL R10, R15, -INF , !P0 ;  /* 0xff8000000f0a7808 */ /* 0x000fe20004000000 */
[----:B------:R-:W-:Y:S01]  /*44a0*/  LDSM.16.MT88.4 R28, [R196+0x900] ;  /* 0x00090000c41c783b */ /* 0x000fe20000004200 */
[----:B------:R-:W-:Y:S02]  /*44b0*/  ISETP.GT.AND P0, PT, R25, 0x19, P6 ;  /* 0x000000191900780c */ /* 0x000fe40003704270 */
[----:B------:R-:W-:Y:S02]  /*44c0*/  FMNMX.FTZ R18, R9, R18, !PT ;  /* 0x0000001209127209 */ /* 0x000fe40007810000 */
        /* <DEDUP_REMOVED lines=11> */
[----:B------:R-:W-:Y:S02]  /*4580*/  FMNMX.FTZ R0, R7, R18, !PT ;  /* 0x0000001207007209 */ /* 0x000fe40007810000 */
[----:B------:R-:W-:Y:S02]  /*4590*/  FMNMX.FTZ R23, R15, R16, !PT ;  /* 0x000000100f177209 */ /* 0x000fe40007810000 */
[----:B------:R-:W-:Y:S02]  /*45a0*/  FMNMX.FTZ R0, R5, R0, !PT ;  /* 0x0000000005007209 */ /* 0x000fe40007810000 */
[----:B------:R-:W-:Y:S02]  /*45b0*/  ISETP.GT.AND P0, PT, R25, 0x28, P6 ;  /* 0x000000281900780c */ /* 0x000fe40003704270 */
[----:B------:R-:W-:-:S02]  /*45c0*/  FMNMX.FTZ R0, R165, R0, !PT ;  /* 0x00000000a5007209 */ /* 0x000fc40007810000 */
[----:B------:R-:W-:Y:S02]  /*45d0*/  FMNMX.FTZ R23, R4, R23, !PT ;  /* 0x0000001704177209 */ /* 0x000fe40007810000 */
[----:B------:R-:W-:Y:S02]  /*45e0*/  FMNMX.FTZ R0, R159, R0, !PT ;  /* 0x000000009f007209 */ /* 0x000fe40007810000 */
[----:B------:R-:W-:Y:S02]  /*45f0*/  ISETP.LT.OR P0, PT, R24, 0x29, P0 ;  /* 0x000000291800780c */ /* 0x000fe40000701670 */
[----:B------:R-:W-:Y:S02]  /*4600*/  FMNMX.FTZ R23, R144, R23, !PT ;  /* 0x0000001790177209 */ /* 0x000fe40007810000 */
[----:B------:R-:W-:Y:S02]  /*4610*/  FMNMX.FTZ R0, R157, R0, !PT ;  /* 0x000000009d007209 */ /* 0x000fe40007810000 */
[----:B------:R-:W-:-:S02]  /*4620*/  FSEL R164, R164, -INF , !P0 ;  /* 0xff800000a4a47808 */ /* 0x000fc40004000000 */
[----:B------:R-:W-:Y:S02]  /*4630*/  FMNMX.FTZ R23, R14, R23, !PT ;  /* 0x000000170e177209 */ /* 0x000fe40007810000 */
[----:B------:R-:W-:Y:S02]  /*4640*/  ISETP.GT.AND P0, PT, R25, 0x29, P6 ;  /* 0x000000291900780c */ /* 0x000fe40003704270 */
[----:B------:R-:W-:Y:S02]  /*4650*/  FMNMX.FTZ R0, R163, R0, !PT ;  /* 0x00000000a3007209 */ /* 0x000fe40007810000 */
[----:B------:R-:W-:Y:S02]  /*4660*/  FMNMX.FTZ R23, R12, R23, !PT ;  /* 0x000000170c177209 */ /* 0x000fe40007810000 */
[----:B------:R-:W-:Y:S02]  /*4670*/  ISETP.LT.OR P0, PT, R24, 0x2a, P0 ;  /* 0x0000002a1800780c */ /* 0x000fe40000701670 */
[----:B------:R-:W-:-:S02]  /*4680*/  FMNMX.FTZ R0, R169, R0, !PT ;  /* 0x00000000a9007209 */ /* 0x000fc40007810000 */
[----:B------:R-:W-:Y:S02]  /*4690*/  FMNMX.FTZ R23, R10, R23, !PT ;  /* 0x000000170a177209 */ /* 0x000fe40007810000 */
[----:B------:R-:W-:Y:S02]  /*46a0*/  FSEL R170, R170, -INF , !P0 ;  /* 0xff800000aaaa7808 */ /* 0x000fe40004000000 */
[----:B------:R-:W-:Y:S02]  /*46b0*/  ISETP.GT.AND P0, PT, R25, 0x30, P6 ;  /* 0x000000301900780c */ /* 0x000fe40003704270 */
[----:B------:R-:W-:Y:S02]  /*46c0*/  FMNMX.FTZ R0, R167, R0, !PT ;  /* 0x00000000a7007209 */ /* 0x000fe40007810000 */
[----:B------:R-:W-:Y:S02]  /*46d0*/  FMNMX.FTZ R23, R8, R23, !PT ;  /* 0x0000001708177209 */ /* 0x000fe40007810000 */
[----:B------:R-:W-:-:S02]  /*46e0*/  ISETP.LT.OR P0, PT, R24, 0x31, P0 ;  /* 0x000000311800780c */ /* 0x000fc40000701670 */
[----:B------:R-:W-:Y:S02]  /*46f0*/  FMNMX.FTZ R0, R143, R0, !PT ;  /* 0x000000008f007209 */ /* 0x000fe40007810000 */
[----:B------:R-:W-:Y:S02]  /*4700*/  FMNMX.FTZ R23, R162, R23, !PT ;  /* 0x00000017a2177209 */ /* 0x000fe40007810000 */
[----:B------:R-:W-:Y:S02]  /*4710*/  FSEL R166, R166, -INF , !P0 ;  /* 0xff800000a6a67808 */ /* 0x000fe40004000000 */
[----:B------:R-:W-:Y:S02]  /*4720*/  ISETP.GT.AND P0, PT, R25, 0x31, P6 ;  /* 0x000000311900780c */ /* 0x000fe40003704270 */
[----:B------:R-:W-:Y:S02]  /*4730*/  FMNMX.FTZ R0, R141, R0, !PT ;  /* 0x000000008d007209 */ /* 0x000fe40007810000 */
[----:B------:R-:W-:-:S02]  /*4740*/  FMNMX.FTZ R23, R172, R23, !PT ;  /* 0x00000017ac177209 */ /* 0x000fc40007810000 */
[----:B------:R-:W-:Y:S01]  /*4750*/  ISETP.LT.OR P0, PT, R24, 0x32, P0 ;  /* 0x000000321800780c */ /* 0x000fe20000701670 */
[----:B------:R-:W1:Y:S01]  /*4760*/  SHFL.BFLY PT, R21, R0, 0x2, 0x1f ;  /* 0x0c401f0000157f89 */ /* 0x000e6200000e0000 */
[----:B------:R-:W-:Y:S02]  /*4770*/  FMNMX.FTZ R23, R164, R23, !PT ;  /* 0x00000017a4177209 */ /* 0x000fe40007810000 */
[----:B------:R-:W-:Y:S02]  /*4780*/  FSEL R142, R142, -INF , !P0 ;  /* 0xff8000008e8e7808 */ /* 0x000fe40004000000 */
[C---:B------:R-:W-:Y:S02]  /*4790*/  ISETP.GT.AND P0, PT, R25.reuse, 0x38, P6 ;  /* 0x000000381900780c */ /* 0x040fe40003704270 */
[----:B------:R-:W-:Y:S02]  /*47a0*/  FMNMX.FTZ R23, R170, R23, !PT ;  /* 0x00000017aa177209 */ /* 0x000fe40007810000 */
[----:B------:R-:W-:-:S02]  /*47b0*/  ISETP.GT.AND P6, PT, R25, 0x39, P6 ;  /* 0x000000391900780c */ /* 0x000fc400037c4270 */
[----:B------:R-:W-:Y:S02]  /*47c0*/  ISETP.LT.OR P0, PT, R24, 0x39, P0 ;  /* 0x000000391800780c */ /* 0x000fe40000701670 */
[----:B------:R-:W-:Y:S02]  /*47d0*/  FMNMX.FTZ R23, R166, R23, !PT ;  /* 0x00000017a6177209 */ /* 0x000fe40007810000 */
[----:B------:R-:W-:Y:S02]  /*47e0*/  ISETP.LT.OR P6, PT, R24, 0x3a, P6 ;  /* 0x0000003a1800780c */ /* 0x000fe400037c1670 */
[----:B------:R-:W-:Y:S01]  /*47f0*/  FSEL R140, R140, -INF , !P0 ;  /* 0xff8000008c8c7808 */ /* 0x000fe20004000000 */
[----:B------:R-:W-:Y:S01]  /*4800*/  LDSM.16.MT88.4 R24, [R198+0x2900] ;  /* 0x00290000c618783b */ /* 0x000fe20000004200 */
[----:B------:R-:W-:Y:S02]  /*4810*/  FMNMX.FTZ R23, R142, R23, !PT ;  /* 0x000000178e177209 */ /* 0x000fe40007810000 */
[----:B------:R-:W-:-:S02]  /*4820*/  FSEL R160, R160, -INF , !P6 ;  /* 0xff800000a0a07808 */ /* 0x000fc40007000000 */
        /* <DEDUP_REMOVED lines=30> */
[--C-:B------:R-:W-:Y:S01]  /*4a10*/  FFMA.FTZ R169, R169, c[0x0][0x2d0], -R168.reuse ;  /* 0x0000b400a9a97a23 */ /* 0x100fe200000108a8 */
[----:B------:R-:W-:Y:S01]  /*4a20*/  FSEL R161, R161, RZ, P0 ;  /* 0x000000ffa1a17208 */ /* 0x000fe20000000000 */
[----:B------:R-:W-:Y:S01]  /*4a30*/  FFMA.FTZ R214, R141, c[0x0][0x2d0], -R168 ;  /* 0x0000b4008dd67a23 */ /* 0x000fe200000108a8 */
        /* <DEDUP_REMOVED lines=24> */
[----:B------:R-:W-:Y:S02]  /*4bc0*/  FFMA.FTZ R167, R143, c[0x0][0x2d0], -R168 ;  /* 0x0000b4008fa77a23 */ /* 0x000fe400000108a8 */
[--C-:B------:R-:W-:Y:S01]  /*4bd0*/  FFMA.FTZ R166, R166, c[0x0][0x2d0], -R161.reuse ;  /* 0x0000b400a6a67a23 */ /* 0x100fe200000108a1 */
[----:B------:R-:W5:Y:S01]  /*4be0*/  MUFU.EX2 R144, R144 ;  /* 0x0000009000907308 */ /* 0x000f620000000800 */
[----:B----4-:R-:W-:Y:S01]  /*4bf0*/  F2FP.BF16.PACK_AB R97, R150, R149 ;  /* 0x000000959661723e */ /* 0x010fe200000010ff */
[--C-:B------:R-:W-:Y:S02]  /*4c00*/  FFMA.FTZ R171, R142, c[0x0][0x2d0], -R161.reuse ;  /* 0x0000b4008eab7a23 */ /* 0x100fe400000108a1 */
[--C-:B------:R-:W-:Y:S02]  /*4c10*/  FFMA.FTZ R168, R140, c[0x0][0x2d0], -R161.reuse ;  /* 0x0000b4008ca87a23 */ /* 0x100fe400000108a1 */
[----:B------:R-:W-:Y:S01]  /*4c20*/  FFMA.FTZ R215, R160, c[0x0][0x2d0], -R161 ;  /* 0x0000b400a0d77a23 */ /* 0x000fe200000108a1 */
[----:B------:R-:W-:Y:S01]  /*4c30*/  LDSM.16.MT88.4 R140, [R198+0x1900] ;  /* 0x00190000c68c783b */ /* 0x000fe20000004200 */
[----:B------:R-:W-:Y:S01]  /*4c40*/  MUFU.EX2 R152, R152 ;  /* 0x0000009800987308 */ /* 0x000fe20000000800 */
[----:B------:R-:W-:-:S02]  /*4c50*/  FADD.FTZ R154, R155, R154 ;  /* 0x0000009a9b9a7221 */ /* 0x000fc40000010000 */
[----:B------:R-:W-:Y:S02]  /*4c60*/  FADD.FTZ R150, R149, R150 ;  /* 0x0000009695967221 */ /* 0x000fe40000010000 */
[----:B------:R-:W-:Y:S01]  /*4c70*/  FADD.FTZ R153, R153, R154 ;  /* 0x0000009a99997221 */ /* 0x000fe20000010000 */
[----:B-----5:R-:W-:Y:S02]  /*4c80*/  F2FP.BF16.PACK_AB R99, R144, R151 ;  /* 0x000000979063723e */ /* 0x020fe400000010ff */
[----:B------:R-:W4:Y:S01]  /*4c90*/  MUFU.EX2 R147, R147 ;  /* 0x0000009300937308 */ /* 0x000f220000000800 */
        /* <DEDUP_REMOVED lines=186> */
[----:B------:R-:W-:-:S12]  /*5840*/  UIADD3 UR26, UR4, -0x1, URZ ;  /* 0xffffffff041a7890 */ /* 0x000fd8000fffe03f */
[----:B------:R-:W-:Y:S05]  /*5850*/  @P0 BRA `(.L_x_260) ;  /* 0x000000a000000947 */ /* 0x000fea0003800000 */
[----:B------:R-:W-:Y:S02]  /*5860*/  UMOV UR26, 0x1 ;  /* 0x00000001001a7882 */ /* 0x000fe40000000000 */
        /* <DEDUP_REMOVED lines=9> */
.L_x_260:
[----:B------:R-:W-:Y:S02]  /*5900*/  UMOV UR5, 0x1 ;  /* 0x0000000100057882 */ /* 0x000fe40000000000 */
[----:B------:R-:W-:Y:S02]  /*5910*/  ULDC UR4, c[0x0][0x32c] ;  /* 0x0000cb0000047ab9 */ /* 0x000fe40000000800 */
[----:B------:R-:W-:-:S03]  /*5920*/  UISETP.NE.AND UP0, UPT, UR5, UR4, UPT ;  /* 0x000000040500728c */ /* 0x000fc6000bf05270 */
[----:B------:R-:W-:Y:S02]  /*5930*/  ULDC.64 UR4, c[0x0][0x330] ;  /* 0x0000cc0000047ab9 */ /* 0x000fe40000000a00 */
[----:B------:R-:W-:-:S07]  /*5940*/  UIMAD.WIDE.U32 UR28, UR26, UR4, URZ ;  /* 0x000000041a1c72a5 */ /* 0x000fce000f8e003f */
[----:B------:R-:W-:Y:S02]  /*5950*/  @UP0 UMOV UR27, UR29 ;  /* 0x0000001d001b0c82 */ /* 0x000fe40008000000 */
[----:B------:R-:W-:Y:S02]  /*5960*/  @UP0 USHF.R.U32.HI UR26, URZ, UR5, UR27 ;  /* 0x000000053f1a0299 */ /* 0x000fe4000801161b */
.L_x_261:
[----:B------:R-:W-:Y:S02]  /*5970*/  ULDC UR4, c[0x0][0x32c] ;  /* 0x0000cb0000047ab9 */ /* 0x000fe40000000800 */
[----:B------:R-:W-:-:S04]  /*5980*/  UIMAD UR4, UR26, UR4, UR4 ;  /* 0x000000041a0472a4 */ /* 0x000fc8000f8e0204 */
[----:B------:R-:W-:-:S04]  /*5990*/  UISETP.LT.AND UP0, UPT, UR23, UR4, UPT ;  /* 0x000000041700728c */ /* 0x000fc8000bf01270 */
[----:B------:R-:W-:-:S04]  /*59a0*/  USEL UR23, UR23, UR4, UP0 ;  /* 0x0000000417177287 */ /* 0x000fc80008000000 */
.L_x_259:
        /* <DEDUP_REMOVED lines=17> */
.L_x_273:
        /* <DEDUP_REMOVED lines=23> */
[C---:B------:R-:W-:Y:S02]  /*5c30*/  IMAD R4, R208.reuse, c[0x0][0x21c], R4 ;  /* 0x00008700d0047a24 */ /* 0x040fe400078e0204 */
        /* <DEDUP_REMOVED lines=32> */
.L_x_263:
        /* <DEDUP_REMOVED lines=232> */
[----:B------:R-:W-:Y:S04]  /*6cc0*/  @!P1 LEA.HI.X R7, R8, c[0x0][0x2a4], R5, 0x2, P0 ;  /* 0x0000a90008079a11 */ /* 0x000fe800000f1405 */
[----:B------:R-:W-:Y:S01]  /*6cd0*/  SHF.R.S32.HI R5, RZ, 0x1f, R209 ;  /* 0x0000001fff057819 */ /* 0x000fe200000114d1 */
[----:B------:R2:W3:Y:S04]  /*6ce0*/  @!P1 LDG.E R208, [R6.64] ;  /* 0x0000001406d09981 */ /* 0x0004e8000c1e1900 */
[----:B------:R-:W-:Y:S04]  /*6cf0*/  IMAD R5, R5, c[0x0][0x1e0], RZ ;  /* 0x0000780005057a24 */ /* 0x000fe800078e02ff */
[C---:B------:R-:W-:Y:S02]  /*6d00*/  IMAD R5, R209.reuse, c[0x0][0x1e4], R5 ;  /* 0x00007900d1057a24 */ /* 0x040fe400078e0205 */
[----:B--2---:R-:W-:Y:S04]  /*6d10*/  IMAD.WIDE.U32 R6, R209, c[0x0][0x1e0], RZ ;  /* 0x00007800d1067a25 */ /* 0x004fe800078e00ff */
[----:B------:R-:W-:Y:S01]  /*6d20*/  IMAD.IADD R7, R7, 0x1, R5 ;  /* 0x0000000107077824 */ /* 0x000fe200078e0205 */
[----:B---3--:R-:W-:Y:S03]  /*6d30*/  SHF.R.S32.HI R4, RZ, 0x1f, R208 ;  /* 0x0000001fff047819 */ /* 0x008fe600000114d0 */
[----:B------:R-:W-:Y:S04]  /*6d40*/  IMAD.WIDE.U32 R6, R208, c[0x0][0x1f0], R6 ;  /* 0x00007c00d0067a25 */ /* 0x000fe800078e0006 */
        /* <DEDUP_REMOVED lines=30> */
.L_x_264:
[----:B--234-:R-:W-:Y:S01]  /*6f30*/  PLOP3.LUT P6, PT, PT, PT, UP2, 0x80, 0x0 ;  /* 0x000000000000781c */ /* 0x01cfe20003fcf028 */
[----:B------:R-:W0:Y:S01]  /*6f40*/  LDGDEPBAR ;  /* 0x00000000000079af */ /* 0x000e220000000000 */
[----:B------:R-:W-:Y:S01]  /*6f50*/  PLOP3.LUT P0, PT, PT, PT, UP2, 0x80, 0x0 ;  /* 0x000000000000781c */ /* 0x000fe20003f0f028 */
[----:B------:R-:W-:Y:S01]  /*6f60*/  IMAD.MOV.U32 R11, RZ, RZ, R211 ;  /* 0x000000ffff0b7224 */ /* 0x000fe200078e00d3 */
[----:B------:R-:W-:Y:S06]  /*6f70*/  USHF.L.U32 UR5, UR22, 0x6, URZ ;  /* 0x0000000616057899 */ /* 0x000fec000800063f */
[----:B------:R-:W-:Y:S03]  /*6f80*/  IMAD.U32 R5, RZ, RZ, UR5 ;  /* 0x00000005ff057e24 */ /* 0x000fe6000f8e00ff */
[----:B------:R-:W-:Y:S02]  /*6f90*/  @P6 IMAD.HI.U32 R4, R211, c[0x0][0x2c8], RZ ;  /* 0x0000b200d3046a27 */ /* 0x000fe400078e00ff */
[----:B------:R-:W-:Y:S03]  /*6fa0*/  IADD3 R5, -R212, 0x1, -R5 ;  /* 0x00000001d4057810 */ /* 0x000fe60007ffe905 */
[----:B------:R-:W-:Y:S01]  /*6fb0*/  @P0 SHF.R.U32.HI R11, RZ, c[0x0][0x2cc], R4 ;  /* 0x0000b300ff0b0a19 */ /* 0x000fe20000011604 */
[----:B------:R-:W-:Y:S01]  /*6fc0*/  IMAD.U32 R4, RZ, RZ, UR12 ;  /* 0x0000000cff047e24 */ /* 0x000fe2000f8e00ff */
[----:B------:R-:W-:Y:S03]  /*6fd0*/  PLOP3.LUT P0, PT, PT, PT, UP1, 0x40, 0x0 ;  /* 0x000000000000781c */ /* 0x000fe60003f0e818 */
[----:B------:R-:W2:Y:S01]  /*6fe0*/  SHFL.IDX PT, R6, R11, RZ, 0x1c1f ;  /* 0x001c1fff0b067589 */ /* 0x000ea200000e0000 */
[----:B------:R-:W-:Y:S04]  /*6ff0*/  IADD3 R4, -R4, UR8, R5 ;  /* 0x0000000804047c10 */ /* 0x000fe8000fffe105 */
[C---:B------:R-:W-:Y:S02]  /*7000*/  IADD3 R5, R4.reuse, c[0x0][0x328], RZ ;  /* 0x0000ca0004057a10 */ /* 0x040fe40007ffe0ff */
[----:B------:R-:W-:Y:S03]  /*7010*/  IADD3 R4, R4, UR19, RZ ;  /* 0x0000001304047c10 */ /* 0x000fe6000fffe0ff */
[--C-:B--2---:R-:W-:Y:S02]  /*7020*/  IMAD.IADD R9, R5, 0x1, R6.reuse ;  /* 0x0000000105097824 */ /* 0x104fe400078e0206 */
[----:B------:R-:W-:Y:S01]  /*7030*/  IMAD.IADD R7, R4, 0x1, R6 ;  /* 0x0000000104077824 */ /* 0x000fe200078e0206 */
[----:B------:R-:W-:-:S05]  /*7040*/  @P0 BRA `(.L_x_265) ;  /* 0x000001a000000947 */ /* 0x000fca0003800000 */
[----:B------:R-:W-:Y:S01]  /*7050*/  IMAD.U32 R13, RZ, RZ, UR12 ;  /* 0x0000000cff0d7e24 */ /* 0x000fe2000f8e00ff */
[----:B------:R-:W-:Y:S04]  /*7060*/  BSSY B0, `(.L_x_266) ;  /* 0x0000012000007945 */ /* 0x000fe80003800000 */
[----:B------:R-:W-:Y:S04]  /*7070*/  IADD3 R13, -R13, UR8, R6 ;  /* 0x000000080d0d7c10 */ /* 0x000fe8000fffe106 */
[----:B------:R-:W-:Y:S11]  /*7080*/  ISETP.GT.AND P0, PT, R13, -0x1, PT ;  /* 0xffffffff0d00780c */ /* 0x000ff60003f04270 */
[----:B------:R-:W-:Y:S02]  /*7090*/  @!UPT UIADD3 URZ, URZ, URZ, URZ ;  /* 0x0000003f3f3ff290 */ /* 0x000fe4000fffe03f */
[----:B------:R-:W-:-:S05]  /*70a0*/  @P0 BRA `(.L_x_267) ;  /* 0x0000008000000947 */ /* 0x000fca0003800000 */
[----:B------:R-:W-:Y:S01]  /*70b0*/  LOP3.LUT R13, RZ, R13, RZ, 0x33, !PT ;  /* 0x0000000dff0d7212 */ /* 0x000fe200078e33ff */
[----:B------:R-:W-:Y:S05]  /*70c0*/  IMAD.MOV.U32 R6, RZ, RZ, 0x1 ;  /* 0x00000001ff067424 */ /* 0x000fea00078e00ff */
[----:B------:R-:W-:Y:S11]  /*70d0*/  ISETP.NE.AND P0, PT, R6, c[0x0][0x32c], PT ;  /* 0x0000cb0006007a0c */ /* 0x000ff60003f05270 */
[----:B------:R-:W-:Y:S02]  /*70e0*/  @!UPT UIADD3 URZ, URZ, URZ, URZ ;  /* 0x0000003f3f3ff290 */ /* 0x000fe4000fffe03f */
[----:B------:R-:W-:Y:S05]  /*70f0*/  @P0 IMAD.HI.U32 R6, R13, c[0x0][0x330], RZ ;  /* 0x0000cc000d060a27 */ /* 0x000fea00078e00ff */
[----:B------:R-:W-:Y:S04]  /*7100*/  @P0 SHF.R.U32.HI R13, RZ, c[0x0][0x334], R6 ;  /* 0x0000cd00ff0d0a19 */ /* 0x000fe80000011606 */
[----:B------:R-:W-:Y:S01]  /*7110*/  LOP3.LUT R13, RZ, R13, RZ, 0x33, !PT ;  /* 0x0000000dff0d7212 */ /* 0x000fe200078e33ff */
[----:B------:R-:W-:-:S05]  /*7120*/  BRA `(.L_x_268) ;  /* 0x0000005000007947 */ /* 0x000fca0003800000 */
.L_x_267:
[----:B------:R-:W-:Y:S04]  /*7130*/  MOV R6, 0x1 ;  /* 0x0000000100067802 */ /* 0x000fe80000000f00 */
[----:B------:R-:W-:Y:S11]  /*7140*/  ISETP.NE.AND P0, PT, R6, c[0x0][0x32c], PT ;  /* 0x0000cb0006007a0c */ /* 0x000ff60003f05270 */
[----:B------:R-:W-:Y:S02]  /*7150*/  @!UPT UIADD3 URZ, URZ, URZ, URZ ;  /* 0x0000003f3f3ff290 */ /* 0x000fe4000fffe03f */
[----:B------:R-:W-:Y:S05]  /*7160*/  @P0 IMAD.HI.U32 R6, R13, c[0x0][0x330], RZ ;  /* 0x0000cc000d060a27 */ /* 0x000fea00078e00ff */
[----:B------:R-:W-:Y:S02]  /*7170*/  @P0 SHF.R.U32.HI R13, RZ, c[0x0][0x334], R6 ;  /* 0x0000cd00ff0d0a19 */ /* 0x000fe40000011606 */
.L_x_268:
[----:B------:R-:W-:Y:S05]  /*7180*/  BSYNC B0 ;  /* 0x0000000000007941 */ /* 0x000fea0003800000 */
.L_x_266:
[----:B------:R-:W-:Y:S04]  /*7190*/  IMAD.MOV.U32 R6, RZ, RZ, c[0x0][0x32c] ;  /* 0x0000cb00ff067624 */ /* 0x000fe800078e00ff */
[----:B------:R-:W-:Y:S04]  /*71a0*/  IMAD R13, R13, R6, -UR5 ;  /* 0x800000050d0d7e24 */ /* 0x000fe8000f8e0206 */
[----:B------:R-:W-:Y:S05]  /*71b0*/  IMAD.IADD R8, R13, 0x1, -R212 ;  /* 0x000000010d087824 */ /* 0x000fea00078e0ad4 */
[----:B------:R-:W-:Y:S02]  /*71c0*/  IADD3 R6, R8, c[0x0][0x32c], RZ ;  /* 0x0000cb0008067a10 */ /* 0x000fe40007ffe0ff */
[----:B------:R-:W-:Y:S02]  /*71d0*/  IMNMX R7, R7, R8, !PT ;  /* 0x0000000807077217 */ /* 0x000fe40007800200 */
[----:B------:R-:W-:Y:S02]  /*71e0*/  IMNMX R9, R9, R6, PT ;  /* 0x0000000609097217 */ /* 0x000fe40003800200 */
.L_x_265:
        /* <DEDUP_REMOVED lines=84> */
.L_x_271:
[----:B------:R-:W-:Y:S04]  /*7730*/  MOV R7, 0x1 ;  /* 0x0000000100077802 */ /* 0x000fe80000000f00 */
[----:B------:R-:W-:Y:S11]  /*7740*/  ISETP.NE.AND P0, PT, R7, c[0x0][0x32c], PT ;  /* 0x0000cb0007007a0c */ /* 0x000ff60003f05270 */
[----:B------:R-:W-:Y:S02]  /*7750*/  @!UPT UIADD3 URZ, URZ, URZ, URZ ;  /* 0x0000003f3f3ff290 */ /* 0x000fe4000fffe03f */
[----:B------:R-:W-:Y:S05]  /*7760*/  @P0 IMAD.HI.U32 R7, R12, c[0x0][0x330], RZ ;  /* 0x0000cc000c070a27 */ /* 0x000fea00078e00ff */
[----:B------:R-:W-:Y:S02]  /*7770*/  @P0 SHF.R.U32.HI R12, RZ, c[0x0][0x334], R7 ;  /* 0x0000cd00ff0c0a19 */ /* 0x000fe40000011607 */
.L_x_272:
[----:B------:R-:W-:Y:S05]  /*7780*/  BSYNC B0 ;  /* 0x0000000000007941 */ /* 0x000fea0003800000 */
.L_x_270:
[----:B------:R-:W-:Y:S04]  /*7790*/  IMAD.MOV.U32 R7, RZ, RZ, c[0x0][0x32c] ;  /* 0x0000cb00ff077624 */ /* 0x000fe800078e00ff */
[----:B------:R-:W-:Y:S04]  /*77a0*/  IMAD R7, R12, R7, -UR5 ;  /* 0x800000050c077e24 */ /* 0x000fe8000f8e0207 */
[----:B------:R-:W-:Y:S05]  /*77b0*/  IMAD.IADD R7, R7, 0x1, -R212 ;  /* 0x0000000107077824 */ /* 0x000fea00078e0ad4 */
[----:B------:R-:W-:Y:S02]  /*77c0*/  IADD3 R12, R7, c[0x0][0x32c], RZ ;  /* 0x0000cb00070c7a10 */ /* 0x000fe40007ffe0ff */
[----:B------:R-:W-:Y:S02]  /*77d0*/  IMNMX R4, R4, R7, !PT ;  /* 0x0000000704047217 */ /* 0x000fe40007800200 */
[----:B------:R-:W-:Y:S02]  /*77e0*/  IMNMX R5, R5, R12, PT ;  /* 0x0000000c05057217 */ /* 0x000fe40003800200 */
.L_x_269:
[----:B------:R-:W-:Y:S01]  /*77f0*/  PLOP3.LUT P6, PT, PT, PT, UP0, 0x80, 0x0 ;  /* 0x000000000000781c */ /* 0x000fe20003fcf008 */
[----:B------:R-:W-:Y:S01]  /*7800*/  LDSM.16.MT88.4 R20, [R198+0x100] ;  /* 0x00010000c614783b */ /* 0x000fe20000004200 */
[----:B------:R-:W-:Y:S02]  /*7810*/  PLOP3.LUT P0, PT, PT, PT, UP0, 0x80, 0x0 ;  /* 0x000000000000781c */ /* 0x000fe40003f0f008 */
[----:B------:R-:W-:Y:S02]  /*7820*/  ISETP.GT.AND P6, PT, R4, RZ, P6 ;  /* 0x000000ff0400720c */ /* 0x000fe400037c4270 */
[----:B------:R-:W-:Y:S02]  /*7830*/  FMNMX.FTZ R7, R10, R3, !PT ;  /* 0x000000030a077209 */ /* 0x000fe40007810000 */
[C---:B------:R-:W-:Y:S01]  /*7840*/  ISETP.LT.OR P6, PT, R5.reuse, 0x1, P6 ;  /* 0x000000010500780c */ /* 0x040fe200037c1670 */
[----:B------:R-:W-:Y:S01]  /*7850*/  LDSM.16.MT88.4 R28, [R197+0x100] ;  /* 0x00010000c51c783b */ /* 0x000fe20000004200 */
[----:B------:R-:W-:Y:S02]  /*7860*/  ISETP.GT.AND P0, PT, R4, 0x1, P0 ;  /* 0x000000010400780c */ /* 0x000fe40000704270 */
        /* <DEDUP_REMOVED lines=20> */
[C---:B------:R-:W-:Y:S02]  /*79b0*/  ISETP.LT.OR P6, PT, R5.reuse, 0x11, P6 ;  /* 0x000000110500780c */ /* 0x040fe400037c1670 */
        /* <DEDUP_REMOVED lines=11> */
[----:B------:R-:W-:Y:S02]  /*7a70*/  ISETP.LT.OR P6, PT, R5, 0x19, P6 ;  /* 0x000000190500780c */ /* 0x000fe400037c1670 */
[----:B------:R-:W-:Y:S02]  /*7a80*/  ISETP.GT.AND P0, PT, R4, 0x19, P0 ;  /* 0x000000190400780c */ /* 0x000fe40000704270 */
[----:B------:R-:W-:Y:S02]  /*7a90*/  FMNMX.FTZ R7, R156, R7, !PT ;  /* 0x000000079c077209 */ /* 0x000fe40007810000 */
[----:B------:R-:W-:Y:S02]  /*7aa0*/  FSEL R143, R235, -INF , !P6 ;  /* 0xff800000eb8f7808 */ /* 0x000fe40007000000 */
[----:B------:R-:W-:Y:S02]  /*7ab0*/  ISETP.LT.OR P0, PT, R5, 0x1a, P0 ;  /* 0x0000001a0500780c */ /* 0x000fe40000701670 */
[----:B------:R-:W-:Y:S02]  /*7ac0*/  FMNMX.FTZ R0, R225, R0, !PT ;  /* 0x00000000e1007209 */ /* 0x000fe40007810000 */
[----:B------:R-:W-:Y:S02]  /*7ad0*/  PLOP3.LUT P6, PT, PT, PT, UP0, 0x80, 0x0 ;  /* 0x000000000000781c */ /* 0x000fe40003fcf008 */
[----:B------:R-:W-:Y:S02]  /*7ae0*/  FMNMX.FTZ R7, R154, R7, !PT ;  /* 0x000000079a077209 */ /* 0x000fe40007810000 */
[----:B------:R-:W-:Y:S02]  /*7af0*/  FSEL R141, R234, -INF , !P0 ;  /* 0xff800000ea8d7808 */ /* 0x000fe40004000000 */
[----:B------:R-:W-:Y:S02]  /*7b00*/  FMNMX.FTZ R0, R11, R0, !PT ;  /* 0x000000000b007209 */ /* 0x000fe40007810000 */
[----:B------:R-:W-:Y:S02]  /*7b10*/  ISETP.GT.AND P6, PT, R4, 0x20, P6 ;  /* 0x000000200400780c */ /* 0x000fe400037c4270 */
[----:B------:R-:W-:Y:S02]  /*7b20*/  PLOP3.LUT P0, PT, PT, PT, UP0, 0x80, 0x0 ;  /* 0x000000000000781c */ /* 0x000fe40003f0f008 */
[----:B------:R-:W-:Y:S02]  /*7b30*/  FMNMX.FTZ R7, R152, R7, !PT ;  /* 0x0000000798077209 */ /* 0x000fe40007810000 */
[----:B------:R-:W-:Y:S02]  /*7b40*/  ISETP.LT.OR P6, PT, R5, 0x21, P6 ;  /* 0x000000210500780c */ /* 0x000fe400037c1670 */
[----:B------:R-:W-:Y:S02]  /*7b50*/  FMNMX.FTZ R0, R9, R0, !PT ;  /* 0x0000000009007209 */ /* 0x000fe40007810000 */
[----:B------:R-:W-:Y:S02]  /*7b60*/  ISETP.GT.AND P0, PT, R4, 0x21, P0 ;  /* 0x000000210400780c */ /* 0x000fe40000704270 */
        /* <DEDUP_REMOVED lines=12> */
[----:B------:R-:W-:Y:S01]  /*7c30*/  ISETP.LT.OR P6, PT, R5, 0x29, P6 ;  /* 0x000000290500780c */ /* 0x000fe200037c1670 */
[----:B------:R-:W1:Y:S01]  /*7c40*/  SHFL.BFLY PT, R7, R0, 0x2, 0x1f ;  /* 0x0c401f0000077f89 */ /* 0x000e6200000e0000 */
[----:B------:R-:W-:Y:S02]  /*7c50*/  ISETP.GT.AND P0, PT, R4, 0x29, P0 ;  /* 0x000000290400780c */ /* 0x000fe40000704270 */
[----:B------:R-:W-:Y:S02]  /*7c60*/  FSEL R155, R244, -INF , !P6 ;  /* 0xff800000f49b7808 */ /* 0x000fe40007000000 */
[----:B------:R-:W-:Y:S02]  /*7c70*/  FMNMX.FTZ R12, R141, R12, !PT ;  /* 0x0000000c8d0c7209 */ /* 0x000fe40007810000 */
[----:B------:R-:W-:Y:S02]  /*7c80*/  ISETP.LT.OR P0, PT, R5, 0x2a, P0 ;  /* 0x0000002a0500780c */ /* 0x000fe40000701670 */
[----:B------:R-:W-:Y:S02]  /*7c90*/  PLOP3.LUT P6, PT, PT, PT, UP0, 0x80, 0x0 ;  /* 0x000000000000781c */ /* 0x000fe40003fcf008 */
[----:B------:R-:W-:Y:S02]  /*7ca0*/  FSEL R153, R243, -INF , !P0 ;  /* 0xff800000f3997808 */ /* 0x000fe40004000000 */
[----:B------:R-:W-:Y:S02]  /*7cb0*/  FMNMX.FTZ R12, R159, R12, !PT ;  /* 0x0000000c9f0c7209 */ /* 0x000fe40007810000 */
[C---:B------:R-:W-:Y:S02]  /*7cc0*/  ISETP.GT.AND P6, PT, R4.reuse, 0x30, P6 ;  /* 0x000000300400780c */ /* 0x040fe400037c4270 */
[----:B------:R-:W-:Y:S02]  /*7cd0*/  PLOP3.LUT P0, PT, PT, PT, UP0, 0x80, 0x0 ;  /* 0x000000000000781c */ /* 0x000fe40003f0f008 */
[----:B------:R-:W-:Y:S02]  /*7ce0*/  FMNMX.FTZ R12, R157, R12, !PT ;  /* 0x0000000c9d0c7209 */ /* 0x000fe40007810000 */
[----:B------:R-:W-:Y:S02]  /*7cf0*/  ISETP.LT.OR P6, PT, R5, 0x31, P6 ;  /* 0x000000310500780c */ /* 0x000fe400037c1670 */
        /* <DEDUP_REMOVED lines=12> */
[----:B------:R-:W-:Y:S02]  /*7dc0*/  ISETP.LT.OR P6, PT, R5, 0x39, P6 ;  /* 0x000000390500780c */ /* 0x000fe400037c1670 */
[----:B------:R-:W-:Y:S02]  /*7dd0*/  ISETP.GT.AND P0, PT, R4, 0x39, P0 ;  /* 0x000000390400780c */ /* 0x000fe40000704270 */
        /* <DEDUP_REMOVED lines=381> */
.L_x_262:
[----:B------:R-:W1:Y:S01]  /*95b0*/  S2UR UR23, SR_CTAID.X ;  /* 0x00000000001779c3 */ /* 0x000e620000002500 */
[----:B------:R-:W-:Y:S01]  /*95c0*/  ULDC.64 UR4, c[0x0][0x2c8] ;  /* 0x0000b20000047ab9 */ /* 0x000fe20000000a00 */
[----:B------:R-:W-:Y:S01]  /*95d0*/  PLOP3.LUT P0, PT, PT, PT, UP1, 0x40, 0x0 ;  /* 0x000000000000781c */ /* 0x000fe20003f0e818 */
[----:B-1----:R-:W-:-:S04]  /*95e0*/  ULEA UR23, UR23, 0x7f, 0x7 ;  /* 0x0000007f17177891 */ /* 0x002fc8000f8e383f */
[----:B------:R-:W-:Y:S02]  /*95f0*/  UIMAD.WIDE.U32 UR28, UR23, UR4, URZ ;  /* 0x00000004171c72a5 */ /* 0x000fe4000f8e003f */
[----:B------:R-:W-:Y:S02]  /*9600*/  UIADD3 UR4, UR8, 0x1, -UR12 ;  /* 0x0000000108047890 */ /* 0x000fe4000fffe80c */
[----:B------:R-:W-:-:S03]  /*9610*/  UMOV UR26, UR23 ;  /* 0x00000017001a7c82 */ /* 0x000fc60008000000 */
[----:B------:R-:W-:Y:S02]  /*9620*/  @UP2 UMOV UR23, UR29 ;  /* 0x0000001d00172c82 */ /* 0x000fe40008000000 */
[----:B------:R-:W-:-:S03]  /*9630*/  @UP2 USHF.R.U32.HI UR26, URZ, UR5, UR23 ;  /* 0x000000053f1a2299 */ /* 0x000fc60008011617 */
[----:B------:R-:W-:Y:S02]  /*9640*/  ULDC UR23, c[0x0][0x324] ;  /* 0x0000c90000177ab9 */ /* 0x000fe40000000800 */
[----:B------:R-:W-:-:S04]  /*9650*/  UIADD3 UR26, UR4, UR26, URZ ;  /* 0x0000001a041a7290 */ /* 0x000fc8000fffe03f */
[----:B------:R-:W-:Y:S01]  /*9660*/  UIADD3 UR23, UR26, -UR23, URZ ;  /* 0x800000171a177290 */ /* 0x000fe2000fffe03f */
[----:B------:R-:W-:Y:S05]  /*9670*/  @P0 BRA `(.L_x_274) ;  /* 0x0000018000000947 */ /* 0x000fea0003800000 */
[----:B------:R-:W-:-:S06]  /*9680*/  UISETP.GT.AND UP0, UPT, UR26, -0x1, UPT ;  /* 0xffffffff1a00788c */ /* 0x000fcc000bf04270 */
[----:B------:R-:W-:-:S13]  /*9690*/  PLOP3.LUT P0, PT, PT, PT, UP0, 0x80, 0x0 ;  /* 0x000000000000781c */ /* 0x000fda0003f0f008 */
[----:B------:R-:W-:Y:S05]  /*96a0*/  @P0 BRA `(.L_x_275) ;  /* 0x000000a000000947 */ /* 0x000fea0003800000 */
[----:B------:R-:W-:Y:S02]  /*96b0*/  UMOV UR5, 0x1 ;  /* 0x0000000100057882 */ /* 0x000fe40000000000 */
[----:B------:R-:W-:Y:S02]  /*96c0*/  ULDC UR4, c[0x0][0x32c] ;  /* 0x0000cb0000047ab9 */ /* 0x000fe40000000800 */
[----:B------:R-:W-:Y:S02]  /*96d0*/  UISETP.NE.AND UP0, UPT, UR5, UR4, UPT ;  /* 0x000000040500728c */ /* 0x000fe4000bf05270 */
[----:B------:R-:W-:Y:S02]  /*96e0*/  ULOP3.LUT UR26, URZ, UR26, URZ, 0x33, !UPT ;  /* 0x0000001a3f1a7292 */ /* 0x000fe4000f8e333f */
[----:B------:R-:W-:Y:S02]  /*96f0*/  ULDC.64 UR4, c[0x0][0x330] ;  /* 0x0000cc0000047ab9 */ /* 0x000fe40000000a00 */
[----:B------:R-:W-:-:S07]  /*9700*/  UIMAD.WIDE.U32 UR28, UR26, UR4, URZ ;  /* 0x000000041a1c72a5 */ /* 0x000fce000f8e003f */
[----:B------:R-:W-:Y:S02]  /*9710*/  @UP0 UMOV UR27, UR29 ;  /* 0x0000001d001b0c82 */ /* 0x000fe40008000000 */
[----:B------:R-:W-:-:S04]  /*9720*/  @UP0 USHF.R.U32.HI UR26, URZ, UR5, UR27 ;  /* 0x000000053f1a0299 */ /* 0x000fc8000801161b */
[----:B------:R-:W-:Y:S01]  /*9730*/  ULOP3.LUT UR26, URZ, UR26, URZ, 0x33, !UPT ;  /* 0x0000001a3f1a7292 */ /* 0x000fe2000f8e333f */
[----:B------:R-:W-:Y:S05]  /*9740*/  BRA `(.L_x_276) ;  /* 0x0000007000007947 */ /* 0x000fea0003800000 */
.L_x_275:
[----:B------:R-:W-:Y:S02]  /*9750*/  UMOV UR5, 0x1 ;  /* 0x0000000100057882 */ /* 0x000fe40000000000 */
[----:B------:R-:W-:Y:S02]  /*9760*/  ULDC UR4, c[0x0][0x32c] ;  /* 0x0000cb0000047ab9 */ /* 0x000fe40000000800 */
[----:B------:R-:W-:-:S03]  /*9770*/  UISETP.NE.AND UP0, UPT, UR5, UR4, UPT ;  /* 0x000000040500728c */ /* 0x000fc6000bf05270 */
[----:B------:R-:W-:Y:S02]  /*9780*/  ULDC.64 UR4, c[0x0][0x330] ;  /* 0x0000cc0000047ab9 */ /* 0x000fe40000000a00 */
[----:B------:R-:W-:-:S07]  /*9790*/  UIMAD.WIDE.U32 UR28, UR26, UR4, URZ ;  /* 0x000000041a1c72a5 */ /* 0x000fce000f8e003f */
[----:B------:R-:W-:Y:S02]  /*97a0*/  @UP0 UMOV UR27, UR29 ;  /* 0x0000001d001b0c82 */ /* 0x000fe40008000000 */
[----:B------:R-:W-:Y:S02]  /*97b0*/  @UP0 USHF.R.U32.HI UR26, URZ, UR5, UR27 ;  /* 0x000000053f1a0299 */ /* 0x000fe4000801161b */
.L_x_276:
[----:B------:R-:W-:Y:S02]  /*97c0*/  ULDC UR4, c[0x0][0x32c] ;  /* 0x0000cb0000047ab9 */ /* 0x000fe40000000800 */
[----:B------:R-:W-:-:S04]  /*97d0*/  UIMAD UR4, UR26, UR4, URZ ;  /* 0x000000041a0472a4 */ /* 0x000fc8000f8e023f */
[----:B------:R-:W-:-:S04]  /*97e0*/  UISETP.LT.AND UP0, UPT, UR23, UR4, UPT ;  /* 0x000000041700728c */ /* 0x000fc8000bf01270 */
[----:B------:R-:W-:-:S04]  /*97f0*/  USEL UR23, UR23, UR4, !UP0 ;  /* 0x0000000417177287 */ /* 0x000fc8000c000000 */
.L_x_274:
        /* <DEDUP_REMOVED lines=19> */
.L_x_280:
        /* <DEDUP_REMOVED lines=56> */
.L_x_278:
        /* <DEDUP_REMOVED lines=223> */
[--C-:B------:R-:W-:Y:S01]  /*aaa0*/  IMAD.MOV.U32 R0, RZ, RZ, R209.reuse ;  /* 0x000000ffff007224 */ /* 0x100fe200078e00d1 */
[----:B------:R-:W-:Y:S04]  /*aab0*/  @P2 SHF.R.U32.HI R0, RZ, c[0x0][0x2c0], R2 ;  /* 0x0000b000ff002a19 */ /* 0x000fe80000011602 */
[C---:B------:R-:W-:Y:S04]  /*aac0*/  @!P1 IADD3 R7, P0, R0.reuse, UR14, RZ ;  /* 0x0000000e00079c10 */ /* 0x040fe8000ff1e0ff */
[----:B------:R-:W-:Y:S01]  /*aad0*/  @!P1 LEA.HI.X.SX32 R2, R0, UR6, 0x1, P0 ;  /* 0x0000000600029c11 */ /* 0x000fe200080f0eff */
[----:B------:R-:W-:Y:S01]  /*aae0*/  IMAD.MOV R0, RZ, RZ, -R0 ;  /* 0x000000ffff007224 */ /* 0x000fe200078e0a00 */
[C---:B------:R-:W-:Y:S03]  /*aaf0*/  @!P1 LEA R4, P0, R7.reuse, c[0x0][0x2a0], 0x2 ;  /* 0x0000a80007049a11 */ /* 0x040fe600078010ff */
        /* <DEDUP_REMOVED lines=42> */
.L_x_279:
        /* <DEDUP_REMOVED lines=407> */
.L_x_277:
        /* <DEDUP_REMOVED lines=12> */
.L_x_291:
        /* <DEDUP_REMOVED lines=9> */
[C---:B------:R-:W-:Y:S03]  /*c860*/  IMAD R6, R208.reuse, c[0x0][0x21c], R6 ;  /* 0x00008700d0067a24 */ /* 0x040fe600078e0206 */
        /* <DEDUP_REMOVED lines=305> */
.L_x_282:
[----:B--234-:R-:W-:Y:S01]  /*db80*/  PLOP3.LUT P6, PT, PT, PT, UP2, 0x80, 0x0 ;  /* 0x000000000000781c */ /* 0x01cfe20003fcf028 */
[----:B------:R-:W0:Y:S01]  /*db90*/  LDGDEPBAR ;  /* 0x00000000000079af */ /* 0x000e220000000000 */
[----:B------:R-:W-:Y:S01]  /*dba0*/  PLOP3.LUT P0, PT, PT, PT, UP2, 0x80, 0x0 ;  /* 0x000000000000781c */ /* 0x000fe20003f0f028 */
[----:B-1----:R-:W-:Y:S01]  /*dbb0*/  IMAD.MOV.U32 R14, RZ, RZ, R211 ;  /* 0x000000ffff0e7224 */ /* 0x002fe200078e00d3 */
[----:B------:R-:W-:Y:S01]  /*dbc0*/  USHF.L.U32 UR4, UR22, 0x6, URZ ;  /* 0x0000000616047899 */ /* 0x000fe2000800063f */
[----:B------:R-:W-:Y:S05]  /*dbd0*/  IMAD.U32 R7, RZ, RZ, UR12 ;  /* 0x0000000cff077e24 */ /* 0x000fea000f8e00ff */
[----:B------:R-:W-:Y:S03]  /*dbe0*/  IMAD.U32 R9, RZ, RZ, UR4 ;  /* 0x00000004ff097e24 */ /* 0x000fe6000f8e00ff */
[----:B------:R-:W-:Y:S02]  /*dbf0*/  @P6 IMAD.HI.U32 R6, R211, c[0x0][0x2c8], RZ ;  /* 0x0000b200d3066a27 */ /* 0x000fe400078e00ff */
[----:B------:R-:W-:Y:S03]  /*dc00*/  IADD3 R8, -R212, 0x1, -R9 ;  /* 0x00000001d4087810 */ /* 0x000fe60007ffe909 */
[----:B------:R-:W-:Y:S02]  /*dc10*/  @P0 SHF.R.U32.HI R14, RZ, c[0x0][0x2cc], R6 ;  /* 0x0000b300ff0e0a19 */ /* 0x000fe40000011606 */
[----:B------:R-:W-:Y:S02]  /*dc20*/  PLOP3.LUT P0, PT, PT, PT, UP1, 0x40, 0x0 ;  /* 0x000000000000781c */ /* 0x000fe40003f0e818 */
[----:B------:R-:W-:Y:S01]  /*dc30*/  IADD3 R7, -R7, UR8, R8 ;  /* 0x0000000807077c10 */ /* 0x000fe2000fffe108 */
[----:B------:R-:W1:Y:S03]  /*dc40*/  SHFL.IDX PT, R6, R14, RZ, 0x1c1f ;  /* 0x001c1fff0e067589 */ /* 0x000e6600000e0000 */
[C---:B------:R-:W-:Y:S02]  /*dc50*/  IADD3 R9, R7.reuse, c[0x0][0x328], RZ ;  /* 0x0000ca0007097a10 */ /* 0x040fe40007ffe0ff */
[----:B------:R-:W-:Y:S03]  /*dc60*/  IADD3 R7, R7, UR19, RZ ;  /* 0x0000001307077c10 */ /* 0x000fe6000fffe0ff */
[--C-:B-1----:R-:W-:Y:S02]  /*dc70*/  IMAD.IADD R13, R9, 0x1, R6.reuse ;  /* 0x00000001090d7824 */ /* 0x102fe400078e0206 */
        /* <DEDUP_REMOVED lines=16> */
.L_x_285:
[----:B------:R-:W-:Y:S04]  /*dd80*/  MOV R6, 0x1 ;  /* 0x0000000100067802 */ /* 0x000fe80000000f00 */
[----:B------:R-:W-:Y:S11]  /*dd90*/  ISETP.NE.AND P0, PT, R6, c[0x0][0x32c], PT ;  /* 0x0000cb0006007a0c */ /* 0x000ff60003f05270 */
[----:B------:R-:W-:Y:S02]  /*dda0*/  @!UPT UIADD3 URZ, URZ, URZ, URZ ;  /* 0x0000003f3f3ff290 */ /* 0x000fe4000fffe03f */
[----:B------:R-:W-:Y:S05]  /*ddb0*/  @P0 IMAD.HI.U32 R6, R15, c[0x0][0x330], RZ ;  /* 0x0000cc000f060a27 */ /* 0x000fea00078e00ff */
[----:B------:R-:W-:Y:S02]  /*ddc0*/  @P0 SHF.R.U32.HI R15, RZ, c[0x0][0x334], R6 ;  /* 0x0000cd00ff0f0a19 */ /* 0x000fe40000011606 */
.L_x_286:
[----:B------:R-:W-:Y:S05]  /*ddd0*/  BSYNC B0 ;  /* 0x0000000000007941 */ /* 0x000fea0003800000 */
.L_x_284:
[----:B------:R-:W-:Y:S04]  /*dde0*/  IMAD.MOV.U32 R6, RZ, RZ, c[0x0][0x32c] ;  /* 0x0000cb00ff067624 */ /* 0x000fe800078e00ff */
[----:B------:R-:W-:Y:S04]  /*ddf0*/  IMAD R15, R15, R6, -UR4 ;  /* 0x800000040f0f7e24 */ /* 0x000fe8000f8e0206 */
[----:B------:R-:W-:Y:S05]  /*de00*/  IMAD.IADD R8, R15, 0x1, -R212 ;  /* 0x000000010f087824 */ /* 0x000fea00078e0ad4 */
[----:B------:R-:W-:Y:S02]  /*de10*/  IADD3 R6, R8, c[0x0][0x32c], RZ ;  /* 0x0000cb0008067a10 */ /* 0x000fe40007ffe0ff */
[----:B------:R-:W-:Y:S02]  /*de20*/  IMNMX R11, R11, R8, !PT ;  /* 0x000000080b0b7217 */ /* 0x000fe40007800200 */
[----:B------:R-:W-:Y:S02]  /*de30*/  IMNMX R13, R13, R6, PT ;  /* 0x000000060d0d7217 */ /* 0x000fe40003800200 */
.L_x_283:
[----:B------:R-:W-:Y:S06]  /*de40*/  UISETP.GT.AND UP0, UPT, UR22, -0x1, UPT ;  /* 0xffffffff1600788c */ /* 0x000fec000bf04270 */
        /* <DEDUP_REMOVED lines=9> */
[----:B------:R-:W-:Y:S02]  /*dee0*/  ISETP.GT.AND P0, PT, R11, 0x8, P0 ;  /* 0x000000080b00780c */ /* 0x000fe40000704270 */
[----:B------:R-:W-:Y:S02]  /*def0*/  PLOP3.LUT P6, PT, PT, PT, UP0, 0x80, 0x0 ;  /* 0x000000000000781c */ /* 0x000fe40003fcf008 */
[----:B------:R-:W-:Y:S02]  /*df00*/  ISETP.LT.OR P0, PT, R13, 0x9, P0 ;  /* 0x000000090d00780c */ /* 0x000fe40000701670 */
        /* <DEDUP_REMOVED lines=8> */
[----:B------:R-:W-:Y:S02]  /*df90*/  FSEL R164, R12, -INF , !P0 ;  /* 0xff8000000ca47808 */ /* 0x000fe40004000000 */
[----:B------:R-:W-:Y:S01]  /*dfa0*/  PLOP3.LUT P0, PT, PT, PT, UP0, 0x80, 0x0 ;  /* 0x000000000000781c */ /* 0x000fe20003f0f008 */
[----:B------:R-:W1:Y:S01]  /*dfb0*/  SHFL.IDX PT, R12, R14, 0x1, 0x1c1f ;  /* 0x003c1f000e0c7f89 */ /* 0x000e6200000e0000 */
        /* <DEDUP_REMOVED lines=11> */
[----:B------:R-:W-:Y:S01]  /*e070*/  ISETP.LT.OR P6, PT, R13, 0x1a, P6 ;  /* 0x0000001a0d00780c */ /* 0x000fe200037c1670 */
[--C-:B-1----:R-:W-:Y:S01]  /*e080*/  IMAD.IADD R7, R7, 0x1, R12.reuse ;  /* 0x0000000107077824 */ /* 0x102fe200078e020c */
[----:B------:R-:W-:Y:S02]  /*e090*/  FSEL R160, R160, -INF , !P0 ;  /* 0xff800000a0a07808 */ /* 0x000fe40004000000 */
[----:B------:R-:W-:Y:S02]  /*e0a0*/  PLOP3.LUT P0, PT, PT, PT, UP0, 0x80, 0x0 ;  /* 0x000000000000781c */ /* 0x000fe40003f0f008 */
[----:B------:R-:W-:Y:S01]  /*e0b0*/  FSEL R140, R4, -INF , !P6 ;  /* 0xff800000048c7808 */ /* 0x000fe20007000000 */
[----:B------:R-:W-:Y:S01]  /*e0c0*/  IMAD.IADD R4, R9, 0x1, R12 ;  /* 0x0000000109047824 */ /* 0x000fe200078e020c */
        /* <DEDUP_REMOVED lines=43> */
.L_x_289:
[----:B------:R-:W-:Y:S04]  /*e380*/  MOV R9, 0x1 ;  /* 0x0000000100097802 */ /* 0x000fe80000000f00 */
[----:B------:R-:W-:Y:S11]  /*e390*/  ISETP.NE.AND P0, PT, R9, c[0x0][0x32c], PT ;  /* 0x0000cb0009007a0c */ /* 0x000ff60003f05270 */
[----:B------:R-:W-:Y:S02]  /*e3a0*/  @!UPT UIADD3 URZ, URZ, URZ, URZ ;  /* 0x0000003f3f3ff290 */ /* 0x000fe4000fffe03f */
[----:B------:R-:W-:Y:S05]  /*e3b0*/  @P0 IMAD.HI.U32 R9, R12, c[0x0][0x330], RZ ;  /* 0x0000cc000c090a27 */ /* 0x000fea00078e00ff */
[----:B------:R-:W-:Y:S02]  /*e3c0*/  @P0 SHF.R.U32.HI R12, RZ, c[0x0][0x334], R9 ;  /* 0x0000cd00ff0c0a19 */ /* 0x000fe40000011609 */
.L_x_290:
[----:B------:R-:W-:Y:S05]  /*e3d0*/  BSYNC B0 ;  /* 0x0000000000007941 */ /* 0x000fea0003800000 */
.L_x_288:
[----:B------:R-:W-:Y:S04]  /*e3e0*/  IMAD.MOV.U32 R9, RZ, RZ, c[0x0][0x32c] ;  /* 0x0000cb00ff097624 */ /* 0x000fe800078e00ff */
[----:B------:R-:W-:Y:S04]  /*e3f0*/  IMAD R9, R12, R9, -UR4 ;  /* 0x800000040c097e24 */ /* 0x000fe8000f8e0209 */
[----:B------:R-:W-:Y:S05]  /*e400*/  IMAD.IADD R12, R9, 0x1, -R212 ;  /* 0x00000001090c7824 */ /* 0x000fea00078e0ad4 */
[----:B------:R-:W-:Y:S02]  /*e410*/  IADD3 R9, R12, c[0x0][0x32c], RZ ;  /* 0x0000cb000c097a10 */ /* 0x000fe40007ffe0ff */
[----:B------:R-:W-:Y:S02]  /*e420*/  IMNMX R7, R7, R12, !PT ;  /* 0x0000000c07077217 */ /* 0x000fe40007800200 */
[----:B------:R-:W-:Y:S02]  /*e430*/  IMNMX R4, R4, R9, PT ;  /* 0x0000000904047217 */ /* 0x000fe40003800200 */
.L_x_287:
[----:B------:R-:W-:Y:S01]  /*e440*/  PLOP3.LUT P6, PT, PT, PT, UP0, 0x80, 0x0 ;  /* 0x000000000000781c */ /* 0x000fe20003fcf008 */
[----:B------:R-:W-:Y:S01]  /*e450*/  LDSM.16.MT88.4 R20, [R198+0x100] ;  /* 0x00010000c614783b */ /* 0x000fe20000004200 */
[----:B------:R-:W-:Y:S02]  /*e460*/  PLOP3.LUT P0, PT, PT, PT, UP0, 0x80, 0x0 ;  /* 0x000000000000781c */ /* 0x000fe40003f0f008 */
[C---:B------:R-:W-:Y:S02]  /*e470*/  ISETP.GT.AND P6, PT, R7.reuse, RZ, P6 ;  /* 0x000000ff0700720c */ /* 0x040fe400037c4270 */
[----:B------:R-:W-:Y:S02]  /*e480*/  FMNMX.FTZ R17, R10, R3, !PT ;  /* 0x000000030a117209 */ /* 0x000fe40007810000 */
[----:B------:R-:W-:Y:S01]  /*e490*/  ISETP.LT.OR P6, PT, R4, 0x1, P6 ;  /* 0x000000010400780c */ /* 0x000fe200037c1670 */
[----:B------:R-:W-:Y:S01]  /*e4a0*/  LDSM.16.MT88.4 R28, [R197+0x100] ;  /* 0x00010000c51c783b */ /* 0x000fe20000004200 */
[C---:B------:R-:W-:Y:S02]  /*e4b0*/  ISETP.GT.AND P0, PT, R7.reuse, 0x1, P0 ;  /* 0x000000010700780c */ /* 0x040fe40000704270 */
[----:B------:R-:W-:Y:S02]  /*e4c0*/  FMNMX.FTZ R17, R138, R17, !PT ;  /* 0x000000118a117209 */ /* 0x000fe40007810000 */
[----:B------:R-:W-:Y:S02]  /*e4d0*/  FSEL R15, R0, -INF , !P6 ;  /* 0xff800000000f7808 */ /* 0x000fe40007000000 */
[----:B------:R-:W-:Y:S02]  /*e4e0*/  ISETP.LT.OR P0, PT, R4, 0x2, P0 ;  /* 0x000000020400780c */ /* 0x000fe40000701670 */
[----:B------:R-:W-:Y:S02]  /*e4f0*/  PLOP3.LUT P6, PT, PT, PT, UP0, 0x80, 0x0 ;  /* 0x000000000000781c */ /* 0x000fe40003fcf008 */
[----:B------:R-:W-:Y:S02]  /*e500*/  FMNMX.FTZ R17, R8, R17, !PT ;  /* 0x0000001108117209 */ /* 0x000fe40007810000 */
[----:B------:R-:W-:Y:S02]  /*e510*/  FSEL R13, R136, -INF , !P0 ;  /* 0xff800000880d7808 */ /* 0x000fe40004000000 */
        /* <DEDUP_REMOVED lines=14> */
[----:B------:R-:W-:Y:S02]  /*e600*/  ISETP.LT.OR P6, PT, R4, 0x11, P6 ;  /* 0x000000110400780c */ /* 0x000fe400037c1670 */
        /* <DEDUP_REMOVED lines=39> */
[C---:B------:R-:W-:Y:S01]  /*e880*/  ISETP.LT.OR P6, PT, R4.reuse, 0x29, P6 ;  /* 0x000000290400780c */ /* 0x040fe200037c1670 */
[----:B------:R-:W1:Y:S01]  /*e890*/  SHFL.BFLY PT, R17, R0, 0x2, 0x1f ;  /* 0x0c401f0000117f89 */ /* 0x000e6200000e0000 */
[----:B------:R-:W-:Y:S02]  /*e8a0*/  ISETP.GT.AND P0, PT, R7, 0x29, P0 ;  /* 0x000000290700780c */ /* 0x000fe40000704270 */
[----:B------:R-:W-:Y:S02]  /*e8b0*/  FSEL R155, R155, -INF , !P6 ;  /* 0xff8000009b9b7808 */ /* 0x000fe40007000000 */
[----:B------:R-:W-:Y:S02]  /*e8c0*/  FMNMX.FTZ R12, R141, R12, !PT ;  /* 0x0000000c8d0c7209 */ /* 0x000fe40007810000 */
[C---:B------:R-:W-:Y:S02]  /*e8d0*/  ISETP.LT.OR P0, PT, R4.reuse, 0x2a, P0 ;  /* 0x0000002a0400780c */ /* 0x040fe40000701670 */
[----:B------:R-:W-:Y:S02]  /*e8e0*/  PLOP3.LUT P6, PT, PT, PT, UP0, 0x80, 0x0 ;  /* 0x000000000000781c */ /* 0x000fe40003fcf008 */
[----:B------:R-:W-:Y:S02]  /*e8f0*/  FSEL R153, R153, -INF , !P0 ;  /* 0xff80000099997808 */ /* 0x000fe40004000000 */
[----:B------:R-:W-:Y:S02]  /*e900*/  FMNMX.FTZ R12, R159, R12, !PT ;  /* 0x0000000c9f0c7209 */ /* 0x000fe40007810000 */
[----:B------:R-:W-:Y:S02]  /*e910*/  ISETP.GT.AND P6, PT, R7, 0x30, P6 ;  /* 0x000000300700780c */ /* 0x000fe400037c4270 */
[----:B------:R-:W-:Y:S02]  /*e920*/  PLOP3.LUT P0, PT, PT, PT, UP0, 0x80, 0x0 ;  /* 0x000000000000781c */ /* 0x000fe40003f0f008 */
[----:B------:R-:W-:Y:S02]  /*e930*/  FMNMX.FTZ R12, R157, R12, !PT ;  /* 0x0000000c9d0c7209 */ /* 0x000fe40007810000 */
[C---:B------:R-:W-:Y:S02]  /*e940*/  ISETP.LT.OR P6, PT, R4.reuse, 0x31, P6 ;  /* 0x000000310400780c */ /* 0x040fe400037c1670 */
        /* <DEDUP_REMOVED lines=8> */
[----:B------:R-:W-:Y:S01]  /*e9d0*/  PLOP3.LUT P0, PT, PT, PT, UP0, 0x80, 0x0 ;  /* 0x000000000000781c */ /* 0x000fe20003f0f008 */
[----:B------:R-:W-:Y:S01]  /*e9e0*/  UISETP.GT.AND UP0, UPT, UR22, UR7, UPT ;  /* 0x000000071600728c */ /* 0x000fe2000bf04270 */
[----:B------:R-:W-:Y:S01]  /*e9f0*/  FMNMX.FTZ R12, R149, R12, !PT ;  /* 0x0000000c950c7209 */ /* 0x000fe20007810000 */
[----:B------:R-:W-:Y:S01]  /*ea00*/  UIADD3 UR22, UR22, -0x1, URZ ;  /* 0xffffffff16167890 */ /* 0x000fe2000fffe03f */
[----:B------:R-:W-:Y:S02]  /*ea10*/  ISETP.LT.OR P6, PT, R4, 0x39, P6 ;  /* 0x000000390400780c */ /* 0x000fe400037c1670 */
[----:B------:R-:W-:Y:S02]  /*ea20*/  ISETP.GT.AND P0, PT, R7, 0x39, P0 ;  /* 0x000000390700780c */ /* 0x000fe40000704270 */
[----:B------:R-:W-:Y:S02]  /*ea30*/  FSEL R145, R145, -INF , !P6 ;  /* 0xff80000091917808 */ /* 0x000fe40007000000 */
[----:B-1----:R-:W-:Y:S02]  /*ea40*/  FMNMX.FTZ R17, R0, R17, !PT ;  /* 0x0000001100117209 */ /* 0x002fe40007810000 */
[----:B------:R-:W-:Y:S02]  /*ea50*/  FMNMX.FTZ R0, R147, R12, !PT ;  /* 0x0000000c93007209 */ /* 0x000fe40007810000 */
[----:B------:R-:W-:Y:S01]  /*ea60*/  ISETP.LT.OR P0, PT, R4, 0x3a, P0 ;  /* 0x0000003a0400780c */ /* 0x000fe20000701670 */
[----:B------:R-:W1:Y:S01]  /*ea70*/  SHFL.BFLY PT, R12, R17, 0x1, 0x1f ;  /* 0x0c201f00110c7f89 */ /* 0x000e6200000e0000 */
        /* <DEDUP_REMOVED lines=8> */
[----:B--2---:R-:W-:Y:S02]  /*eb00*/  FMNMX.FTZ R5, R4, R7, !PT ;  /* 0x0000000704057209 */ /* 0x004fe40007810000 */
[----:B------:R-:W-:Y:S01]  /*eb10*/  FSEL R4, R0, RZ, P0 ;  /* 0x000000ff00047208 */ /* 0x000fe20000000000 */
[--C-:B------:R-:W-:Y:S02]  /*eb20*/  FFMA.FTZ R168, R10, c[0x0][0x2d0], -R151.reuse ;  /* 0x0000b4000aa87a23 */ /* 0x100fe40000010897 */
[----:B------:R-:W1:Y:S01]  /*eb30*/  SHFL.BFLY PT, R132, R5, 0x1, 0x1f ;  /* 0x0c201f0005847f89 */ /* 0x000e6200000e0000 */
[----:B------:R-:W-:Y:S02]  /*eb40*/  FFMA.FTZ R135, R138, c[0x0][0x2d0], -R151 ;  /* 0x0000b4008a877a23 */ /* 0x000fe40000010897 */
[----:B------:R-:W-:Y:S01]  /*eb50*/  FADD.FTZ R4, -R4, R3 ;  /* 0x0000000304047221 */ /* 0x000fe20000010100 */
[----:B------:R-:W-:Y:S01]  /*eb60*/  MUFU.EX2 R168, R168 ;  /* 0x000000a800a87308 */ /* 0x000fe20000000800 */
[--C-:B------:R-:W-:Y:S02]  /*eb70*/  FFMA.FTZ R134, R8, c[0x0][0x2d0], -R151.reuse ;  /* 0x0000b40008867a23 */ /* 0x100fe40000010897 */
        /* <DEDUP_REMOVED lines=10> */
[----:B-1----:R-:W-:Y:S01]  /*ec20*/  FMNMX.FTZ R132, R132, R5, !PT ;  /* 0x0000000584847209 */ /* 0x002fe20007810000 */
[----:B------:R-:W-:Y:S01]  /*ec30*/  MUFU.EX2 R134, R134 ;  /* 0x0000008600867308 */ /* 0x000fe20000000800 */
[--C-:B------:R-:W-:Y:S02]  /*ec40*/  FFMA.FTZ R221, R156, c[0x0][0x2d0], -R151.reuse ;  /* 0x0000b4009cdd7a23 */ /* 0x100fe40000010897 */
[C---:B------:R-:W-:Y:S01]  /*ec50*/  FSETP.NEU.FTZ.AND P0, PT, R132.reuse, -INF , PT ;  /* 0xff8000008400780b */ /* 0x040fe20003f1d000 */
[----:B------:R-:W-:Y:S02]  /*ec60*/  FMUL.FTZ R144, R132, c[0x0][0x2d0] ;  /* 0x0000b40084907a20 */ /* 0x000fe40000410000 */
[--C-:B------:R-:W-:Y:S01]  /*ec70*/  FFMA.FTZ R224, R154, c[0x0][0x2d0], -R151.reuse ;  /* 0x0000b4009ae07a23 */ /* 0x100fe20000010897 */
[----:B------:R-:W-:Y:S01]  /*ec80*/  FSEL R5, R132, RZ, P0 ;  /* 0x000000ff84057208 */ /* 0x000fe20000000000 */
[--C-:B------:R-:W-:Y:S01]  /*ec90*/  FFMA.FTZ R227, R152, c[0x0][0x2d0], -R151.reuse ;  /* 0x0000b40098e37a23 */ /* 0x100fe20000010897 */
[----:B------:R-:W-:Y:S01]  /*eca0*/  FSEL R144, R144, RZ, P0 ;  /* 0x000000ff90907208 */ /* 0x000fe20000000000 */
[----:B------:R-:W1:Y:S01]  /*ecb0*/  MUFU.EX2 R169, R169 ;  /* 0x000000a900a97308 */ /* 0x000e620000000800 */
[--C-:B------:R-:W-:Y:S01]  /*ecc0*/  FFMA.FTZ R230, R150, c[0x0][0x2d0], -R151.reuse ;  /* 0x0000b40096e67a23 */ /* 0x100fe20000010897 */
[----:B------:R-:W-:Y:S01]  /*ecd0*/  PLOP3.LUT P0, PT, PT, PT, UP0, 0x80, 0x0 ;  /* 0x000000000000781c */ /* 0x000fe20003f0f008 */
[----:B------:R-:W-:Y:S01]  /*ece0*/  FADD.FTZ R5, -R5, R2 ;  /* 0x0000000205057221 */ /* 0x000fe20000010100 */
[----:B--2---:R-:W-:Y:S01]  /*ecf0*/  F2FP.BF16.PACK_AB R136, R135, R168 ;  /* 0x000000a88788723e */ /* 0x004fe200000010ff */
        /* <DEDUP_REMOVED lines=39> */
[--C-:B------:R-:W-:Y:S02]  /*ef70*/  FFMA.FTZ R233, R145, c[0x0][0x2d0], -R144.reuse ;  /* 0x0000b40091e97a23 */ /* 0x100fe40000010890 */
[----:B------:R-:W-:Y:S02]  /*ef80*/  FFMA.FTZ R151, R146, c[0x0][0x2d0], -R151 ;  /* 0x0000b40092977a23 */ /* 0x000fe40000010897 */
[----:B------:R-:W-:Y:S02]  /*ef90*/  FFMA.FTZ R144, R133, c[0x0][0x2d0], -R144 ;  /* 0x0000b40085907a23 */ /* 0x000fe40000010890 */
        /* <DEDUP_REMOVED lines=126> */
[C---:B------:R-:W-:Y:S02]  /*f780*/  FMUL.FTZ R84, R3.reuse, R84 ;  /* 0x0000005403547220 */ /* 0x040fe40000410000 */
[----:B------:R-:W-:Y:S01]  /*f790*/  FMUL.FTZ R85, R3, R85 ;  /* 0x0000005503557220 */ /* 0x000fe20000410000 */
[----:B------:R-:W-:Y:S01]  /*f7a0*/  F2FP.BF16.PACK_AB R100, R175, R174 ;  /* 0x000000aeaf64723e */ /* 0x000fe200000010ff */
[C---:B------:R-:W-:Y:S01]  /*f7b0*/  HMMA.16816.F32.BF16 R80, R136.reuse, R102, R80 ;  /* 0x000000668850723c */ /* 0x040fe20000041850 */
[----:B------:R-:W-:Y:S03]  /*f7c0*/  MUFU.EX2 R229, R229 ;  /* 0x000000e500e57308 */ /* 0x000fe60000000800 */
[C---:B------:R-:W-:Y:S01]  /*f7d0*/  FMUL.FTZ R86, R2.reuse, R86 ;  /* 0x0000005602567220 */ /* 0x040fe20000410000 */
[----:B----4-:R-:W-:Y:S01]  /*f7e0*/  F2FP.BF16.PACK_AB R101, R179, R178 ;  /* 0x000000b2b365723e */ /* 0x010fe200000010ff */
[----:B------:R-:W-:Y:S01]  /*f7f0*/  FMUL.FTZ R87, R2, R87 ;  /* 0x0000005702577220 */ /* 0x000fe20000410000 */
[----:B------:R-:W-:Y:S01]  /*f800*/  F2FP.BF16.PACK_AB R102, R177, R176 ;  /* 0x000000b0b166723e */ /* 0x000fe200000010ff */
[C---:B------:R-:W-:Y:S01]  /*f810*/  FMUL.FTZ R88, R3.reuse, R88 ;  /* 0x0000005803587220 */ /* 0x040fe20000410000 */
[----:B-----5:R-:W-:Y:S02]  /*f820*/  F2FP.BF16.PACK_AB R103, R182, R181 ;  /* 0x000000b5b667723e */ /* 0x020fe400000010ff */
[----:B------:R-:W-:Y:S01]  /*f830*/  MUFU.EX2 R231, R231 ;  /* 0x000000e700e77308 */ /* 0x000fe20000000800 */
[C---:B------:R-:W-:Y:S01]  /*f840*/  FMUL.FTZ R89, R3.reuse, R89 ;  /* 0x0000005903597220 */ /* 0x040fe20000410000 */
[C---:B--2---:R-:W-:Y:S03]  /*f850*/  HMMA.16816.F32.BF16 R84, R136.reuse, R108, R84 ;  /* 0x0000006c8854723c */ /* 0x044fe60000041854 */
[C---:B------:R-:W-:Y:S02]  /*f860*/  FMUL.FTZ R90, R2.reuse, R90 ;  /* 0x0000005a025a7220 */ /* 0x040fe40000410000 */
        /* <DEDUP_REMOVED lines=153> */
.L_x_281:
[----:B------:R-:W1:Y:S01]  /*10200*/  SHFL.BFLY PT, R3, R214, 0x2, 0x1f ;  /* 0x0c401f00d6037f89 */ /* 0x000e6200000e0000 */
[----:B------:R-:W-:-:S02]  /*10210*/  MOV R4, RZ ;  /* 0x000000ff00047202 */ /* 0x000fc40000000f00 */
[----:B------:R-:W-:Y:S01]  /*10220*/  PLOP3.LUT P2, PT, PT, PT, PT, 0x8, 0x0 ;  /* 0x000000000000781c */ /* 0x000fe20003f4e170 */
[----:B------:R-:W2:Y:S01]  /*10230*/  SHFL.BFLY PT, R2, R215, 0x2, 0x1f ;  /* 0x0c401f00d7027f89 */ /* 0x000ea200000e0000 */
[----:B-1----:R-:W-:Y:S01]  /*10240*/  FADD.FTZ R6, R3, R214 ;  /* 0x000000d603067221 */ /* 0x002fe20000010000 */
[----:B------:R-:W-:Y:S01]  /*10250*/  MOV R3, RZ ;  /* 0x000000ff00037202 */ /* 0x000fe20000000f00 */
[----:B--2---:R-:W-:-:S03]  /*10260*/  FADD.FTZ R7, R2, R215 ;  /* 0x000000d702077221 */ /* 0x004fc60000010000 */
[----:B------:R-:W1:Y:S04]  /*10270*/  SHFL.BFLY PT, R5, R6, 0x1, 0x1f ;  /* 0x0c201f0006057f89 */ /* 0x000e6800000e0000 */
[----:B------:R-:W2:Y:S01]  /*10280*/  SHFL.BFLY PT, R2, R7, 0x1, 0x1f ;  /* 0x0c201f0007027f89 */ /* 0x000ea200000e0000 */
[----:B-1----:R-:W-:Y:S01]  /*10290*/  FADD.FTZ R5, R6, R5 ;  /* 0x0000000506057221 */ /* 0x002fe20000010000 */
[----:B------:R-:W-:Y:S01]  /*102a0*/  MOV R6, 0xff800000 ;  /* 0xff80000000067802 */ /* 0x000fe20000000f00 */
        /* <DEDUP_REMOVED lines=19> */
[C---:B------:R-:W-:Y:S02]  /*103e0*/  FMUL.FTZ R117, R4.reuse, R117 ;  /* 0x0000007504757220 */ /* 0x040fe40000410000 */
        /* <DEDUP_REMOVED lines=92> */
.L_x_243:
[----:B------:R-:W-:Y:S01]  /*109b0*/  USHF.R.S32.HI UR8, URZ, 0x1f, UR10 ;  /* 0x0000001f3f087899 */ /* 0x000fe2000801140a */
[----:B------:R-:W-:Y:S05]  /*109c0*/  @P2 BRA `(.L_x_292) ;  /* 0x000017e000002947 */ /* 0x000fea0003800000 */
[----:B------:R-:W1:Y:S01]  /*109d0*/  S2R R0, SR_TID.X ;  /* 0x0000000000007919 */ /* 0x000e620000002100 */
        /* <DEDUP_REMOVED lines=18> */
[----:B-1----:R-:W-:Y:S02]  /*10b00*/  SHF.R.S32.HI R5, RZ, 0x1f, R0 ;  /* 0x0000001fff057819 */ /* 0x002fe40000011400 */
[----:B------:R-:W-:Y:S02]  /*10b10*/  F2FP.BF16.PACK_AB R104, R105, R104 ;  /* 0x000000686968723e */ /* 0x000fe400000010ff */
[----:B------:R-:W-:Y:S02]  /*10b20*/  LEA.HI R2, R5, R0, RZ, 0x2 ;  /* 0x0000000005027211 */ /* 0x000fe400078f10ff */
        /* <DEDUP_REMOVED lines=40> */
[----:B------:R-:W-:Y:S02]  /*10db0*/  F2FP.BF16.PACK_AB R54, R55, R54 ;  /* 0x000000363736723e */ /* 0x000fe400000010ff */
        /* <DEDUP_REMOVED lines=9> */
[----:B------:R-:W-:Y:S01]  /*10e50*/  F2FP.BF16.PACK_AB R62, R63, R62 ;  /* 0x0000003e3f3e723e */ /* 0x000fe200000010ff */
[----:B------:R-:W-:Y:S01]  /*10e60*/  IMAD.U32 R12, RZ, RZ, UR4 ;  /* 0x00000004ff0c7e24 */ /* 0x000fe2000f8e00ff */
        /* <DEDUP_REMOVED lines=70> */
[----:B------:R-:W3:Y:S02]  /*112d0*/  @P1 LDG.E R10, [R12.64] ;  /* 0x000000140c0a1981 */ /* 0x000ee4000c1e1900 */
        /* <DEDUP_REMOVED lines=9> */
[----:B---3--:R-:W2:Y:S02]  /*11370*/  @P1 R2UR UR5, R10 ;  /* 0x000000000a0513c2 */ /* 0x008ea400000e0000 */
        /* <DEDUP_REMOVED lines=8> */
.L_x_293:
[----:B-1----:R-:W-:Y:S01]  /*11400*/  SHF.R.S32.HI R13, RZ, 0x1f, R2 ;  /* 0x0000001fff0d7819 */ /* 0x002fe20000011402 */
        /* <DEDUP_REMOVED lines=25> */
[----:B------:R-:W-:Y:S01]  /*115a0*/  UIMAD.WIDE.U32 UR14, UR10, UR6, UR14 ;  /* 0x000000060a0e72a5 */ /* 0x000fe2000f8e000e */
[-C--:B------:R-:W-:Y:S01]  /*115b0*/  LEA.HI R4, R5, R0.reuse, RZ, 0x3 ;  /* 0x0000000005047211 */ /* 0x080fe200078f18ff */
[----:B------:R-:W-:Y:S01]  /*115c0*/  UIMAD UR9, UR10, UR7, UR9 ;  /* 0x000000070a0972a4 */ /* 0x000fe2000f8e0209 */
[----:B------:R-:W-:Y:S01]  /*115d0*/  IMAD R8, R11, 0x8, R2 ;  /* 0x000000080b087824 */ /* 0x000fe200078e0202 */
[----:B------:R-:W-:Y:S01]  /*115e0*/  UIMAD.WIDE.U32 UR16, UR18, UR4, URZ ;  /* 0x00000004121072a5 */ /* 0x000fe2000f8e003f */
[----:B------:R-:W-:Y:S01]  /*115f0*/  LEA.HI R5, R5, R0, RZ, 0x6 ;  /* 0x0000000005057211 */ /* 0x000fe200078f30ff */
[----:B------:R-:W-:-:S02]  /*11600*/  ULDC.64 UR6, c[0x0][0x498] ;  /* 0x0001260000067ab9 */ /* 0x000fc40000000a00 */
[----:B-1----:R-:W-:Y:S01]  /*11610*/  LEA R8, R57, R8, 0x7 ;  /* 0x0000000839087211 */ /* 0x002fe200078e38ff */
[----:B------:R-:W-:Y:S02]  /*11620*/  UIMAD UR12, UR18, UR5, UR12 ;  /* 0x00000005120c72a4 */ /* 0x000fe4000f8e020c */
[----:B------:R-:W-:Y:S02]  /*11630*/  USEL UR13, UR13, URZ, !UP1 ;  /* 0x0000003f0d0d7287 */ /* 0x000fe4000c800000 */
[----:B------:R-:W-:Y:S01]  /*11640*/  @P1 IMAD.HI.U32 R3, R8, c[0x0][0x4ec], RZ ;  /* 0x00013b0008031a27 */ /* 0x000fe200078e00ff */
[----:B------:R-:W-:Y:S02]  /*11650*/  UIMAD UR18, UR11, UR6, URZ ;  /* 0x000000060b1272a4 */ /* 0x000fe4000f8e023f */
[----:B------:R-:W-:Y:S01]  /*11660*/  UIADD3 UR15, UR15, UR9, URZ ;  /* 0x000000090f0f7290 */ /* 0x000fe2000fffe03f */
[----:B------:R-:W-:Y:S01]  /*11670*/  IMAD.MOV.U32 R14, RZ, RZ, R8 ;  /* 0x000000ffff0e7224 */ /* 0x000fe200078e0008 */
[----:B------:R-:W-:Y:S01]  /*11680*/  @P1 SHF.R.U32.HI R14, RZ, c[0x0][0x4f0], R3 ;  /* 0x00013c00ff0e1a19 */ /* 0x000fe20000011603 */
[----:B------:R-:W-:Y:S01]  /*11690*/  UIMAD UR7, UR13, UR7, UR18 ;  /* 0x000000070d0772a4 */ /* 0x000fe2000f8e0212 */
[----:B------:R-:W-:Y:S01]  /*116a0*/  LOP3.LUT R3, R4, 0xfffffff8, RZ, 0xc0, !PT ;  /* 0xfffffff804037812 */ /* 0x000fe200078ec0ff */
[----:B------:R-:W-:Y:S01]  /*116b0*/  UIMAD.WIDE.U32 UR14, UR13, UR6, UR14 ;  /* 0x000000060d0e72a5 */ /* 0x000fe2000f8e000e */
[--C-:B------:R-:W-:Y:S01]  /*116c0*/  SHF.R.S32.HI R13, RZ, 0x1f, R14.reuse ;  /* 0x0000001fff0d7819 */ /* 0x100fe2000001140e */
[----:B------:R-:W-:Y:S01]  /*116d0*/  IMAD.MOV R11, RZ, RZ, -R14 ;  /* 0x000000ffff0b7224 */ /* 0x000fe200078e0a0e */
[----:B------:R-:W-:Y:S01]  /*116e0*/  SHF.R.S32.HI R4, RZ, 0x3, R4 ;  /* 0x00000003ff047819 */ /* 0x000fe20000011404 */
[----:B------:R-:W-:Y:S01]  /*116f0*/  IMAD.IADD R3, R0, 0x1, -R3 ;  /* 0x0000000100037824 */ /* 0x000fe200078e0a03 */
[----:B------:R-:W-:Y:S01]  /*11700*/  ULDC.64 UR4, c[0x0][0x3e8] ;  /* 0x0000fa0000047ab9 */ /* 0x000fe20000000a00 */
[----:B------:R-:W-:Y:S01]  /*11710*/  IMAD R8, R11, c[0x0][0x4e8], R8 ;  /* 0x00013a000b087a24 */ /* 0x000fe200078e0208 */
[----:B------:R-:W-:Y:S01]  /*11720*/  IADD3 R14, P0, R14, UR14, RZ ;  /* 0x0000000e0e0e7c10 */ /* 0x000fe2000ff1e0ff */
[----:B------:R-:W-:Y:S01]  /*11730*/  IMAD.U32 R0, RZ, RZ, UR7 ;  /* 0x00000007ff007e24 */ /* 0x000fe2000f8e00ff */
[----:B------:R-:W-:Y:S01]  /*11740*/  UIMAD UR8, UR8, UR4, URZ ;  /* 0x00000004080872a4 */ /* 0x000fe2000f8e023f */
[----:B------:R-:W-:Y:S01]  /*11750*/  IMAD.SHL.U32 R17, R4, 0x40, RZ ;  /* 0x0000004004117824 */ /* 0x000fe200078e00ff */
[----:B------:R-:W-:Y:S01]  /*11760*/  SHF.R.S32.HI R11, RZ, 0x1f, R8 ;  /* 0x0000001fff0b7819 */ /* 0x000fe20000011408 */
[----:B------:R-:W-:Y:S01]  /*11770*/  UIADD3 UR17, UR17, UR12, URZ ;  /* 0x0000000c11117290 */ /* 0x000fe2000fffe03f */
[----:B------:R-:W-:Y:S01]  /*11780*/  IADD3.X R15, R13, UR15, R0, P0, !PT ;  /* 0x0000000f0d0f7c10 */ /* 0x000fe200087fe400 */
[----:B------:R-:W-:Y:S01]  /*11790*/  UIMAD UR5, UR10, UR5, UR8 ;  /* 0x000000050a0572a4 */ /* 0x000fe2000f8e0208 */
[----:B------:R-:W-:Y:S01]  /*117a0*/  LEA R0, R3, R4, 0x5 ;  /* 0x0000000403007211 */ /* 0x000fe200078e28ff */
[----:B------:R-:W-:Y:S01]  /*117b0*/  IMAD R11, R11, c[0x0][0x488], RZ ;  /* 0x000122000b0b7a24 */ /* 0x000fe200078e02ff */
[----:B------:R-:W-:Y:S01]  /*117c0*/  UIMAD.WIDE.U32 UR16, UR10, UR4, UR16 ;  /* 0x000000040a1072a5 */ /* 0x000fe2000f8e0010 */
[----:B------:R-:W-:Y:S01]  /*117d0*/  IMAD.WIDE.U32 R14, R8, c[0x0][0x488], R14 ;  /* 0x00012200080e7a25 */ /* 0x000fe200078e000e */
[----:B------:R-:W-:Y:S01]  /*117e0*/  ULDC.64 UR6, c[0x0][0x3f0] ;  /* 0x0000fc0000067ab9 */ /* 0x000fe20000000a00 */
[----:B------:R-:W-:Y:S01]  /*117f0*/  LOP3.LUT R17, R17, 0x1c0, RZ, 0xc0, !PT ;  /* 0x000001c011117812 */ /* 0x000fe200078ec0ff */
[----:B------:R-:W-:Y:S01]  /*11800*/  UIMAD UR11, UR11, UR6, URZ ;  /* 0x000000060b0b72a4 */ /* 0x000fe2000f8e023f */
[----:B------:R-:W-:Y:S01]  /*11810*/  IMAD R13, R57, 0x80, R0 ;  /* 0x00000080390d7824 */ /* 0x000fe200078e0200 */
[----:B------:R-:W-:Y:S01]  /*11820*/  LEA R12, P0, R14, c[0x0][0x450], 0x2 ;  /* 0x000114000e0c7a11 */ /* 0x000fe200078010ff */
[----:B------:R-:W-:Y:S01]  /*11830*/  IMAD R11, R8, c[0x0][0x48c], R11 ;  /* 0x00012300080b7a24 */ /* 0x000fe200078e020b */
[----:B------:R-:W-:Y:S01]  /*11840*/  UIADD3 UR17, UR17, UR5, URZ ;  /* 0x0000000511117290 */ /* 0x000fe2000fffe03f */
[----:B------:R-:W-:Y:S01]  /*11850*/  @P1 IMAD.HI.U32 R16, R13, c[0x0][0x4ec], RZ ;  /* 0x00013b000d101a27 */ /* 0x000fe200078e00ff */
[----:B------:R-:W-:Y:S01]  /*11860*/  UIMAD UR7, UR13, UR7, UR11 ;  /* 0x000000070d0772a4 */ /* 0x000fe2000f8e020b */
[----:B------:R-:W-:Y:S01]  /*11870*/  SHFL.IDX PT, R48, R12, RZ, 0x1c1f ;  /* 0x001c1fff0c307589 */ /* 0x000fe200000e0000 */
[----:B------:R-:W-:Y:S01]  /*11880*/  UIMAD.WIDE.U32 UR16, UR13, UR6, UR16 ;  /* 0x000000060d1072a5 */ /* 0x000fe2000f8e0010 */
[----:B------:R-:W-:-:S02]  /*11890*/  IMAD.IADD R11, R15, 0x1, R11 ;  /* 0x000000010f0b7824 */ /* 0x000fc400078e020b */
[----:B------:R-:W-:Y:S01]  /*118a0*/  IMAD.MOV.U32 R8, RZ, RZ, R13 ;  /* 0x000000ffff087224 */ /* 0x000fe200078e000d */
[----:B------:R-:W-:Y:S01]  /*118b0*/  @P1 SHF.R.U32.HI R8, RZ, c[0x0][0x4f0], R16 ;  /* 0x00013c00ff081a19 */ /* 0x000fe20000011610 */
[----:B------:R-:W-:Y:S01]  /*118c0*/  IMAD.SHL.U32 R0, R3, 0x8, RZ ;  /* 0x0000000803007824 */ /* 0x000fe200078e00ff */
[----:B------:R-:W-:Y:S01]  /*118d0*/  LEA.HI.X R11, R14, c[0x0][0x454], R11, 0x2, P0 ;  /* 0x000115000e0b7a11 */ /* 0x000fe200000f140b */
[----:B------:R-:W-:Y:S01]  /*118e0*/  SHFL.IDX PT, R34, R12, 0x1, 0x1c1f ;  /* 0x003c1f000c227f89 */ /* 0x000fe200000e0000 */
[----:B------:R-:W-:Y:S01]  /*118f0*/  SHF.R.U32.HI R3, RZ, 0x3, R17 ;  /* 0x00000003ff037819 */ /* 0x000fe20000011611 */
[----:B------:R-:W-:Y:S01]  /*11900*/  IMAD.MOV R32, RZ, RZ, -R8 ;  /* 0x000000ffff207224 */ /* 0x000fe200078e0a08 */
[----:B------:R-:W-:Y:S01]  /*11910*/  LOP3.LUT R10, R17, 0x38, R0, 0xf8, !PT ;  /* 0x00000038110a7812 */ /* 0x000fe200078ef800 */
[----:B------:R-:W1:Y:S01]  /*11920*/  SHFL.IDX PT, R49, R11, RZ, 0x1c1f ;  /* 0x001c1fff0b317589 */ /* 0x000e6200000e0000 */
[----:B------:R-:W-:Y:S01]  /*11930*/  UIADD3 UR7, UR17, UR7, URZ ;  /* 0x0000000711077290 */ /* 0x000fe2000fffe03f */
[----:B------:R-:W-:Y:S01]  /*11940*/  IMAD R32, R32, c[0x0][0x4e8], R13 ;  /* 0x00013a0020207a24 */ /* 0x000fe200078e020d */
[----:B------:R-:W-:Y:S01]  /*11950*/  LOP3.LUT R3, R10, R3, RZ, 0x3c, !PT ;  /* 0x000000030a037212 */ /* 0x000fe200078e3cff */
[----:B------:R-:W2:Y:S01]  /*11960*/  SHFL.IDX PT, R35, R11, 0x1, 0x1c1f ;  /* 0x003c1f000b237f89 */ /* 0x000ea200000e0000 */
[----:B------:R-:W-:Y:S01]  /*11970*/  IMAD R13, R57, 0x80, R2 ;  /* 0x00000080390d7824 */ /* 0x000fe200078e0202 */
[----:B------:R-:W-:Y:S01]  /*11980*/  SHF.R.S32.HI R10, RZ, 0x1f, R8 ;  /* 0x0000001fff0a7819 */ /* 0x000fe20000011408 */
[----:B-----5:R-:W-:Y:S01]  /*11990*/  IMAD R2, R9, c[0x0][0x4e8], RZ ;  /* 0x00013a0009027a24 */ /* 0x020fe200078e02ff */
[----:B------:R-:W-:Y:S01]  /*119a0*/  MOV R14, UR16 ;  /* 0x00000010000e7c02 */ /* 0x000fe20008000f00 */
[----:B------:R-:W-:Y:S01]  /*119b0*/  IMAD.U32 R15, RZ, RZ, UR17 ;  /* 0x00000011ff0f7e24 */ /* 0x000fe2000f8e00ff */
[C---:B------:R-:W-:Y:S01]  /*119c0*/  IADD3 R9, R13.reuse, 0x8, RZ ;  /* 0x000000080d097810 */ /* 0x040fe20007ffe0ff */
[----:B------:R-:W-:Y:S01]  /*119d0*/  IMAD.U32 R15, RZ, RZ, UR7 ;  /* 0x00000007ff0f7e24 */ /* 0x000fe2000f8e00ff */
[-C--:B------:R-:W-:Y:S01]  /*119e0*/  ISETP.GE.OR P0, PT, R13, R2.reuse, P2 ;  /* 0x000000020d00720c */ /* 0x080fe20001706670 */
[----:B------:R-:W-:Y:S01]  /*119f0*/  IMAD R17, R10, c[0x0][0x3e0], RZ ;  /* 0x0000f8000a117a24 */ /* 0x000fe200078e02ff */
[----:B------:R-:W-:Y:S01]  /*11a00*/  ISETP.GE.OR P2, PT, R9, R2, P2 ;  /* 0x000000020900720c */ /* 0x000fe20001746670 */
[----:B------:R-:W-:-:S02]  /*11a10*/  IMAD.SHL.U32 R10, R5, 0x8, RZ ;  /* 0x00000008050a7824 */ /* 0x000fc400078e00ff */
        /* <DEDUP_REMOVED lines=9> */
[C---:B------:R-:W-:Y:S01]  /*11ab0*/  IMAD R3, R32.reuse, c[0x0][0x3dc], R5 ;  /* 0x0000f70020037a24 */ /* 0x040fe200078e0205 */
[----:B--2---:R1:W-:Y:S01]  /*11ac0*/  @!P2 ST.E [R34.64], R7 ;  /* 0x000000072200a985 */ /* 0x0043e2000c101914 */
[----:B------:R-:W-:-:S03]  /*11ad0*/  IMAD.WIDE.U32 R32, R32, c[0x0][0x3d8], R14 ;  /* 0x0000f60020207a25 */ /* 0x000fc600078e000e */
[----:B------:R1:W2:Y:S01]  /*11ae0*/  LDS.128 R44, [R58+0x1080] ;  /* 0x001080003a2c7984 */ /* 0x0002a20000000c00 */
[----:B------:R-:W-:Y:S01]  /*11af0*/  IMAD.IADD R3, R33, 0x1, R3 ;  /* 0x0000000121037824 */ /* 0x000fe200078e0203 */
[C---:B------:R-:W-:Y:S02]  /*11b00*/  LEA R56, P0, R32.reuse, c[0x0][0x380], 0x1 ;  /* 0x0000e00020387a11 */ /* 0x040fe400078008ff */
[----:B------:R1:W3:Y:S02]  /*11b10*/  LDS.128 R40, [R58+0x2080] ;  /* 0x002080003a287984 */ /* 0x0002e40000000c00 */
[----:B------:R-:W-:Y:S02]  /*11b20*/  LEA.HI.X R55, R32, c[0x0][0x384], R3, 0x1, P0 ;  /* 0x0000e10020377a11 */ /* 0x000fe400000f0c03 */
[----:B------:R1:W4:Y:S01]  /*11b30*/  LDS.128 R36, [R58+0x3080] ;  /* 0x003080003a247984 */ /* 0x0003220000000c00 */
[----:B------:R-:W-:-:S03]  /*11b40*/  ISETP.GE.AND P0, PT, R57, R2, PT ;  /* 0x000000023900720c */ /* 0x000fc60003f06270 */
        /* <DEDUP_REMOVED lines=29> */
.L_x_295:
[----:B--2---:R-:W-:Y:S05]  /*11d20*/  BSYNC B0 ;  /* 0x0000000000007941 */ /* 0x004fea0003800000 */
.L_x_294:
        /* <DEDUP_REMOVED lines=23> */
.L_x_297:
[----:B------:R-:W-:Y:S05]  /*11ea0*/  BSYNC B0 ;  /* 0x0000000000007941 */ /* 0x000fea0003800000 */
.L_x_296:
[----:B------:R-:W-:Y:S01]  /*11eb0*/  IADD3 R3, R57, 0x40, RZ ;  /* 0x0000004039037810 */ /* 0x000fe20007ffe0ff */
[----:B--2---:R2:W1:Y:S01]  /*11ec0*/  SHFL.IDX PT, R17, R55, 0x2, 0x181f ;  /* 0x00581f0037117f89 */ /* 0x00446200000e0000 */
        /* <DEDUP_REMOVED lines=21> */
.L_x_299:
[----:B------:R-:W-:Y:S05]  /*12020*/  BSYNC B0 ;  /* 0x0000000000007941 */ /* 0x000fea0003800000 */
.L_x_298:
        /* <DEDUP_REMOVED lines=24> */
.L_x_292:
        /* <DEDUP_REMOVED lines=17> */
[----:B------:R-:W-:Y:S01]  /*122c0*/  MOV R4, UR4 ;  /* 0x0000000400047c02 */ /* 0x000fe20008000f00 */
        /* <DEDUP_REMOVED lines=13> */
.L_x_300:
[----:B-1----:R-:W1:Y:S01]  /*123a0*/  S2R R7, SR_TID.X ;  /* 0x0000000000077919 */ /* 0x002e620000002100 */
[----:B------:R-:W-:Y:S01]  /*123b0*/  USHF.R.S32.HI UR6, URZ, 0x1f, UR13 ;  /* 0x0000001f3f067899 */ /* 0x000fe2000801140d */
[----:B------:R-:W-:Y:S01]  /*123c0*/  BSSY B0, `(.L_x_301) ;  /* 0x0000029000007945 */ /* 0x000fe20003800000 */
[----:B------:R-:W-:-:S02]  /*123d0*/  USEL UR13, UR13, URZ, !UP1 ;  /* 0x0000003f0d0d7287 */ /* 0x000fc4000c800000 */
[----:B------:R-:W-:Y:S01]  /*123e0*/  USEL UR6, UR6, URZ, !UP1 ;  /* 0x0000003f06067287 */ /* 0x000fe2000c800000 */
[----:B-1----:R-:W-:-:S13]  /*123f0*/  ISETP.GT.AND P0, PT, R7, 0x7f, PT ;  /* 0x0000007f0700780c */ /* 0x002fda0003f04270 */
        /* <DEDUP_REMOVED lines=22> */
[----:B------:R-:W-:-:S03]  /*12560*/  IADD3 R4, -R8, RZ, RZ ;  /* 0x000000ff08047210 */ /* 0x000fc60007ffe1ff */
[----:B------:R-:W-:Y:S02]  /*12570*/  IMAD.U32 R0, RZ, RZ, UR5 ;  /* 0x00000005ff007e24 */ /* 0x000fe4000f8e00ff */
[----:B------:R-:W-:Y:S01]  /*12580*/  IMAD R4, R4, c[0x0][0x4e8], R5 ;  /* 0x00013a0004047a24 */ /* 0x000fe200078e0205 */
[----:B------:R-:W-:Y:S02]  /*12590*/  SHF.R.S32.HI R5, RZ, 0x1f, R8 ;  /* 0x0000001fff057819 */ /* 0x000fe40000011408 */
[----:B------:R-:W-:Y:S02]  /*125a0*/  IADD3 R8, P0, R8, UR16, RZ ;  /* 0x0000001008087c10 */ /* 0x000fe4000ff1e0ff */
[----:B------:R-:W-:Y:S02]  /*125b0*/  SHF.R.S32.HI R2, RZ, 0x1f, R4 ;  /* 0x0000001fff027819 */ /* 0x000fe40000011404 */
[----:B------:R-:W-:-:S03]  /*125c0*/  IADD3.X R9, R5, UR17, R0, P0, !PT ;  /* 0x0000001105097c10 */ /* 0x000fc600087fe400 */
[----:B------:R-:W-:Y:S02]  /*125d0*/  IMAD R5, R2, c[0x0][0x488], RZ ;  /* 0x0001220002057a24 */ /* 0x000fe400078e02ff */
[----:B------:R-:W-:-:S04]  /*125e0*/  IMAD.WIDE.U32 R8, R4, c[0x0][0x488], R8 ;  /* 0x0001220004087a25 */ /* 0x000fc800078e0008 */
[----:B------:R-:W-:Y:S01]  /*125f0*/  IMAD R0, R4, c[0x0][0x48c], R5 ;  /* 0x0001230004007a24 */ /* 0x000fe200078e0205 */
[----:B------:R-:W-:-:S04]  /*12600*/  LEA R4, P0, R8, c[0x0][0x450], 0x2 ;  /* 0x0001140008047a11 */ /* 0x000fc800078010ff */
[----:B------:R-:W-:Y:S01]  /*12610*/  IADD3 R5, R9, R0, RZ ;  /* 0x0000000009057210 */ /* 0x000fe20007ffe0ff */
[----:B------:R-:W-:-:S03]  /*12620*/  IMAD.MOV.U32 R9, RZ, RZ, -0x800000 ;  /* 0xff800000ff097424 */ /* 0x000fc600078e00ff */
[----:B------:R-:W-:-:S05]  /*12630*/  LEA.HI.X R5, R8, c[0x0][0x454], R5, 0x2, P0 ;  /* 0x0001150008057a11 */ /* 0x000fca00000f1405 */
[----:B------:R1:W-:Y:S02]  /*12640*/  STG.E [R4.64], R9 ;  /* 0x0000000904007986 */ /* 0x0003e4000c101914 */
.L_x_302:
[----:B------:R-:W-:Y:S05]  /*12650*/  BSYNC B0 ;  /* 0x0000000000007941 */ /* 0x000fea0003800000 */
.L_x_301:
        /* <DEDUP_REMOVED lines=17> */
[C---:B------:R-:W-:Y:S02]  /*12770*/  LEA R0, R7.reuse, R4, 0x5 ;  /* 0x0000000407007211 */ /* 0x040fe400078e28ff */
[----:B------:R-:W-:Y:S01]  /*12780*/  UIMAD UR7, UR10, UR5, UR7 ;  /* 0x000000050a0772a4 */ /* 0x000fe2000f8e0207 */
[----:B------:R-:W-:Y:S01]  /*12790*/  SHF.L.U32 R7, R7, 0x3, RZ ;  /* 0x0000000307077819 */ /* 0x000fe200000006ff */
[----:B------:R-:W-:Y:S01]  /*127a0*/  UIMAD.WIDE.U32 UR10, UR10, UR4, UR16 ;  /* 0x000000040a0a72a5 */ /* 0x000fe2000f8e0010 */
[----:B-1----:R-:W-:-:S02]  /*127b0*/  IMAD R0, R5, 0x80, R0 ;  /* 0x0000008005007824 */ /* 0x002fc400078e0200 */
[----:B------:R-:W-:Y:S01]  /*127c0*/  ULDC.64 UR4, c[0x0][0x3f0] ;  /* 0x0000fc0000047ab9 */ /* 0x000fe20000000a00 */
[----:B------:R-:W-:Y:S01]  /*127d0*/  IMAD R4, R5, 0x80, R4 ;  /* 0x0000008005047824 */ /* 0x000fe200078e0204 */
[----:B------:R-:W-:Y:S01]  /*127e0*/  UIMAD UR6, UR6, UR4, URZ ;  /* 0x00000004060672a4 */ /* 0x000fe2000f8e023f */
[----:B------:R-:W-:Y:S01]  /*127f0*/  @P0 IMAD.HI.U32 R2, R0, c[0x0][0x4ec], RZ ;  /* 0x00013b0000020a27 */ /* 0x000fe200078e00ff */
[----:B------:R-:W-:Y:S01]  /*12800*/  UIADD3 UR11, UR7, UR11, URZ ;  /* 0x0000000b070b7290 */ /* 0x000fe2000fffe03f */
[----:B------:R-:W-:Y:S01]  /*12810*/  MOV R8, R0 ;  /* 0x0000000000087202 */ /* 0x000fe20000000f00 */
[----:B------:R-:W-:Y:S01]  /*12820*/  UIMAD UR5, UR13, UR5, UR6 ;  /* 0x000000050d0572a4 */ /* 0x000fe2000f8e0206 */
[----:B------:R-:W-:Y:S01]  /*12830*/  IADD3 R5, R7, 0x80, RZ ;  /* 0x0000008007057810 */ /* 0x000fe20007ffe0ff */
[----:B------:R-:W-:Y:S01]  /*12840*/  UIMAD.WIDE.U32 UR10, UR13, UR4, UR10 ;  /* 0x000000040d0a72a5 */ /* 0x000fe2000f8e000a */
[----:B------:R-:W-:-:S03]  /*12850*/  @P0 SHF.R.U32.HI R8, RZ, c[0x0][0x4f0], R2 ;  /* 0x00013c00ff080a19 */ /* 0x000fc60000011602 */
[----:B------:R-:W-:Y:S01]  /*12860*/  UIADD3 UR5, UR11, UR5, URZ ;  /* 0x000000050b057290 */ /* 0x000fe2000fffe03f */
[--C-:B------:R-:W-:Y:S01]  /*12870*/  SHF.R.S32.HI R9, RZ, 0x1f, R8.reuse ;  /* 0x0000001fff097819 */ /* 0x100fe20000011408 */
[----:B------:R-:W-:Y:S01]  /*12880*/  IMAD.MOV R11, RZ, RZ, -R8 ;  /* 0x000000ffff0b7224 */ /* 0x000fe200078e0a08 */
[----:B------:R-:W-:-:S03]  /*12890*/  MOV R10, UR10 ;  /* 0x0000000a000a7c02 */ /* 0x000fc60008000f00 */
[----:B------:R-:W-:Y:S02]  /*128a0*/  IMAD R6, R11, c[0x0][0x4e8], R0 ;  /* 0x00013a000b067a24 */ /* 0x000fe400078e0200 */
[----:B------:R-:W-:Y:S01]  /*128b0*/  IMAD.U32 R11, RZ, RZ, UR11 ;  /* 0x0000000bff0b7e24 */ /* 0x000fe2000f8e00ff */
[----:B------:R-:W-:Y:S01]  /*128c0*/  MOV R11, UR5 ;  /* 0x00000005000b7c02 */ /* 0x000fe20008000f00 */
[----:B------:R-:W-:Y:S01]  /*128d0*/  IMAD R9, R9, c[0x0][0x3e0], RZ ;  /* 0x0000f80009097a24 */ /* 0x000fe200078e02ff */
[----:B------:R-:W-:-:S03]  /*128e0*/  SHF.R.S32.HI R2, RZ, 0x1f, R6 ;  /* 0x0000001fff027819 */ /* 0x000fc60000011406 */
[C---:B------:R-:W-:Y:S02]  /*128f0*/  IMAD R0, R8.reuse, c[0x0][0x3e4], R9 ;  /* 0x0000f90008007a24 */ /* 0x040fe400078e0209 */
        /* <DEDUP_REMOVED lines=8> */
[----:B------:R-:W-:Y:S02]  /*12980*/  LEA.HI.X R8, R10, c[0x0][0x384], R11, 0x1, P0 ;  /* 0x0000e1000a087a11 */ /* 0x000fe400000f0c0b */
[----:B------:R-:W-:Y:S01]  /*12990*/  ISETP.GE.AND P0, PT, R4, R3, PT ;  /* 0x000000030400720c */ /* 0x000fe20003f06270 */
[----:B------:R1:W2:Y:S04]  /*129a0*/  SHFL.IDX PT, R10, R9, RZ, 0x181f ;  /* 0x00181fff090a7589 */ /* 0x0002a800000e0000 */
        /* <DEDUP_REMOVED lines=17> */
.L_x_304:
[----:B------:R-:W-:Y:S05]  /*12ac0*/  BSYNC B0 ;  /* 0x0000000000007941 */ /* 0x000fea0003800000 */
.L_x_303:
        /* <DEDUP_REMOVED lines=21> */
.L_x_306:
[----:B------:R-:W-:Y:S05]  /*12c20*/  BSYNC B0 ;  /* 0x0000000000007941 */ /* 0x000fea0003800000 */
.L_x_305:
        /* <DEDUP_REMOVED lines=21> */
.L_x_308:
[----:B------:R-:W-:Y:S05]  /*12d80*/  BSYNC B0 ;  /* 0x0000000000007941 */ /* 0x000fea0003800000 */
.L_x_307:
        /* <DEDUP_REMOVED lines=22> */
.L_x_309:
        /* <DEDUP_REMOVED lines=9> */
.L_x_1701:


//--------------------- .text._ZN7cutlass13device_kernelIN5flash19enable_sm80_to_sm89INS1_16FlashAttnFwdSm80INS1_25CollectiveMainloopFwdSm80ILi8ELi1ELb0EN4cute5tupleIJNS5_1CILi128EEENS7_ILi64EEENS7_ILi192EEEEEELi192ENS_10bfloat16_tEfNS_4arch4Sm80ELb0ELb1ELb1ELb1ELb1ELb1ELb1ELb0EEENS1_21CollectiveEpilogueFwdINS6_IJS8_SA_S9_EEENS6_IJNS7_ILi1EEESI_SI_EEESC_SE_Li256ELb1ELb1ELb0ELb0EEENS1_19SingleTileSchedulerILb1ELb0ELb1ELi128EEEEEEEEEvNT_6ParamsE --------------------------
	.section	.text._ZN7cutlass13device_kernelIN5flash19enable_sm80_to_sm89INS1_16FlashAttnFwdSm80INS1_25CollectiveMainloopFwdSm80ILi8ELi1ELb0EN4cute5tupleIJNS5_1CILi128EEENS7_ILi64EEENS7_ILi192EEEEEELi192ENS_10bfloat16_tEfNS_4arch4Sm80ELb0ELb1ELb1ELb1ELb1ELb1ELb1ELb0EEENS1_21CollectiveEpilogueFwdINS6_IJS8_SA_S9_EEENS6_IJNS7_ILi1EEESI_SI_EEESC_SE_Li256ELb1ELb1ELb0ELb0EEENS1_19SingleTileSchedulerILb1ELb0ELb1ELi128EEEEEEEEEvNT_6ParamsE,"ax",@progbits
	.sectioninfo	@"SHI_REGISTERS=255"
	.align	128
.text._ZN7cutlass13device_kernelIN5flash19enable_sm80_to_sm89INS1_16FlashAttnFwdSm80INS1_25CollectiveMainloopFwdSm80ILi8ELi1ELb0EN4cute5tupleIJNS5_1CILi128EEENS7_ILi64EEENS7_ILi192EEEEEELi192ENS_10bfloat16_tEfNS_4arch4Sm80ELb0ELb1ELb1ELb1ELb1ELb1ELb1ELb0EEENS1_21CollectiveEpilogueFwdINS6_IJS8_SA_S9_EEENS6_IJNS7_ILi1EEESI_SI_EEESC_SE_Li256ELb1ELb1ELb0ELb0EEENS1_19SingleTileSchedulerILb1ELb0ELb1ELi128EEEEEEEEEvNT_6ParamsE:
        .type           _ZN7cutlass13device_kernelIN5flash19enable_sm80_to_sm89INS1_16FlashAttnFwdSm80INS1_25CollectiveMainloopFwdSm80ILi8ELi1ELb0EN4cute5tupleIJNS5_1CILi128EEENS7_ILi64EEENS7_ILi192EEEEEELi192ENS_10bfloat16_tEfNS_4arch4Sm80ELb0ELb1ELb1ELb1ELb1ELb1ELb1ELb0EEENS1_21CollectiveEpilogueFwdINS6_IJS8_SA_S9_EEENS6_IJNS7_ILi1EEESI_SI_EEESC_SE_Li256ELb1ELb1ELb0ELb0EEENS1_19SingleTileSchedulerILb1ELb0ELb1ELi128EEEEEEEEEvNT_6ParamsE,@function
        .size           _ZN7cutlass13device_kernelIN5flash19enable_sm80_to_sm89INS1_16FlashAttnFwdSm80INS1_25CollectiveMainloopFwdSm80ILi8ELi1ELb0EN4cute5tupleIJNS5_1CILi128EEENS7_ILi64EEENS7_ILi192EEEEEELi192ENS_10bfloat16_tEfNS_4arch4Sm80ELb0ELb1ELb1ELb1ELb1ELb1ELb1ELb0EEENS1_21CollectiveEpilogueFwdINS6_IJS8_SA_S9_EEENS6_IJNS7_ILi1EEESI_SI_EEESC_SE_Li256ELb1ELb1ELb0ELb0EEENS1_19SingleTileSchedulerILb1ELb0ELb1ELi128EEEEEEEEEvNT_6ParamsE,(.L_x_1702 - _ZN7cutlass13device_kernelIN5flash19enable_sm80_to_sm89INS1_16FlashAttnFwdSm80INS1_25CollectiveMainloopFwdSm80ILi8ELi1ELb0EN4cute5tupleIJNS5_1CILi128EEENS7_ILi64EEENS7_ILi192EEEEEELi192ENS_10bfloat16_tEfNS_4arch4Sm80ELb0ELb1ELb1ELb1ELb1ELb1ELb1ELb0EEENS1_21CollectiveEpilogueFwdINS6_IJS8_SA_S9_EEENS6_IJNS7_ILi1EEESI_SI_EEESC_SE_Li256ELb1ELb1ELb0ELb0EEENS1_19SingleTileSchedulerILb1ELb0ELb1ELi128EEEEEEEEEvNT_6ParamsE)
        .other          _ZN7cutlass13device_kernelIN5flash19enable_sm80_to_sm89INS1_16FlashAttnFwdSm80INS1_25CollectiveMainloopFwdSm80ILi8ELi1ELb0EN4cute5tupleIJNS5_1CILi128EEENS7_ILi64EEENS7_ILi192EEEEEELi192ENS_10bfloat16_tEfNS_4arch4Sm80ELb0ELb1ELb1ELb1ELb1ELb1ELb1ELb0EEENS1_21CollectiveEpilogueFwdINS6_IJS8_SA_S9_EEENS6_IJNS7_ILi1EEESI_SI_EEESC_SE_Li256ELb1ELb1ELb0ELb0EEENS1_19SingleTileSchedulerILb1ELb0ELb1ELi128EEEEEEEEEvNT_6ParamsE,@"STO_CUDA_ENTRY STV_DEFAULT"
_ZN7cutlass13device_kernelIN5flash19enable_sm80_to_sm89INS1_16FlashAttnFwdSm80INS1_25CollectiveMainloopFwdSm80ILi8ELi1ELb0EN4cute5tupleIJNS5_1CILi128EEENS7_ILi64EEENS7_ILi192EEEEEELi192ENS_10bfloat16_tEfNS_4arch4Sm80ELb0ELb1ELb1ELb1ELb1ELb1ELb1ELb0EEENS1_21CollectiveEpilogueFwdINS6_IJS8_SA_S9_EEENS6_IJNS7_ILi1EEESI_SI_EEESC_SE_Li256ELb1ELb1ELb0ELb0EEENS1_19SingleTileSchedulerILb1ELb0ELb1ELi128EEEEEEEEEvNT_6ParamsE:
[----:B------:R-:W-:Y:S02]  /*0000*/  MOV R1, c[0x0][0x28] ;  /* 0x00000a0000017a02 */ /* 0x000fe40000000f00 */
[----:B------:R-:W1:Y:S01]  /*0010*/  S2R R168, SR_TID.X ;  /* 0x0000000000a87919 */ /* 0x000e620000002100 */
[----:B------:R-:W-:Y:S01]  /*0020*/  IMAD.MOV.U32 R14, RZ, RZ, 0x4 ;  /* 0x00000004ff0e7424 */ /* 0x000fe200078e00ff */
[----:B------:R-:W-:Y:S01]  /*0030*/  ULDC.64 UR6, c[0x0][0x118] ;  /* 0x0000460000067ab9 */ /* 0x000fe20000000a00 */
[----:B------:R-:W-:Y:S01]  /*0040*/  IADD3 R1, R1, -0x70, RZ ;  /* 0xffffff9001017810 */ /* 0x000fe20007ffe0ff */
        /* <DEDUP_REMOVED lines=12> */
.L_x_311:
        /* <DEDUP_REMOVED lines=8> */
.L_x_313:
[----:B------:R-:W-:-:S05]  /*0190*/  MOV R0, c[0x0][0x54c] ;  /* 0x0001530000007a02 */ /* 0x000fca0000000f00 */
.L_x_312:
[----:B-----5:R-:W-:Y:S01]  /*01a0*/  IMAD R0, R0, c[0x0][0x548], RZ ;  /* 0x0001520000007a24 */ /* 0x020fe200078e02ff */
[----:B------:R-:W-:-:S04]  /*01b0*/  SHF.L.U32 R153, R169, 0x7, RZ ;  /* 0x00000007a9997819 */ /* 0x000fc800000006ff */
[----:B------:R-:W-:-:S04]  /*01c0*/  ISETP.GE.AND P0, PT, R153, R0, PT ;  /* 0x000000009900720c */ /* 0x000fc80003f06270 */
[----:B------:R-:W-:Y:S01]  /*01d0*/  SEL R246, R5, 0xffffffff, !P0 ;  /* 0xffffffff05f67807 */ /* 0x000fe20004000000 */
[----:B------:R-:W-:Y:S05]  /*01e0*/  BRA `(.L_x_314) ;  /* 0x0000012000007947 */ /* 0x000fea0003800000 */
.L_x_310:
[----:B---3--:R-:W-:-:S04]  /*01f0*/  ISETP.NE.U32.AND P0, PT, RZ, c[0x0][0x568], PT ;  /* 0x00015a00ff007a0c */ /* 0x008fc80003f05070 */
[----:B------:R-:W-:-:S13]  /*0200*/  ISETP.NE.AND.EX P0, PT, RZ, c[0x0][0x56c], PT, P0 ;  /* 0x00015b00ff007a0c */ /* 0x000fda0003f05300 */
[----:B------:R-:W-:Y:S05]  /*0210*/  @!P0 BRA `(.L_x_315) ;  /* 0x0000002000008947 */ /* 0x000fea0003800000 */
[----:B------:R1:W5:Y:S01]  /*0220*/  LDG.E R0, [R2.64] ;  /* 0x0000000602007981 */ /* 0x000362000c1e1900 */
[----:B------:R-:W-:Y:S05]  /*0230*/  BRA `(.L_x_316) ;  /* 0x0000009000007947 */ /* 0x000fea0003800000 */
.L_x_315:
        /* <DEDUP_REMOVED lines=8> */
.L_x_317:
[----:B------:R-:W-:-:S05]  /*02c0*/  MOV R0, c[0x0][0x54c] ;  /* 0x0001530000007a02 */ /* 0x000fca0000000f00 */
.L_x_316:
[----:B-----5:R-:W-:Y:S01]  /*02d0*/  IMAD R0, R0, c[0x0][0x548], RZ ;  /* 0x0001520000007a24 */ /* 0x020fe200078e02ff */
[----:B------:R-:W-:-:S04]  /*02e0*/  SHF.L.U32 R153, R169, 0x7, RZ ;  /* 0x00000007a9997819 */ /* 0x000fc800000006ff */
[----:B------:R-:W-:-:S04]  /*02f0*/  ISETP.GE.AND P0, PT, R153, R0, PT ;  /* 0x000000009900720c */ /* 0x000fc80003f06270 */
[----:B------:R-:W-:-:S04]  /*0300*/  SEL R246, R5, 0xffffffff, !P0 ;  /* 0xffffffff05f67807 */ /* 0x000fc80004000000 */
.L_x_314:
[----:B------:R-:W-:-:S13]  /*0310*/  ISETP.GE.AND P0, PT, R246, RZ, PT ;  /* 0x000000fff600720c */ /* 0x000fda0003f06270 */
[----:B------:R-:W-:Y:S05]  /*0320*/  @!P0 EXIT ;  /* 0x000000000000894d */ /* 0x000fea0003800000 */
[----:B------:R-:W-:Y:S01]  /*0330*/  ISETP.NE.U32.AND P0, PT, RZ, c[0x0][0x370], PT ;  /* 0x0000dc00ff007a0c */ /* 0x000fe20003f05070 */
[----:B------:R-:W-:Y:S01]  /*0340*/  CS2R R10, SRZ ;  /* 0x00000000000a7805 */ /* 0x000fe2000001ff00 */
[----:B------:R-:W-:Y:S01]  /*0350*/  ISETP.NE.U32.AND P1, PT, RZ, c[0x0][0x348], PT ;  /* 0x0000d200ff007a0c */ /* 0x000fe20003f25070 */
[----:B------:R-:W-:Y:S01]  /*0360*/  IMAD.WIDE R4, R246, R14, c[0x0][0x350] ;  /* 0x0000d400f6047625 */ /* 0x000fe200078e020e */
[----:B------:R-:W-:Y:S02]  /*0370*/  ISETP.NE.AND.EX P0, PT, RZ, c[0x0][0x374], PT, P0 ;  /* 0x0000dd00ff007a0c */ /* 0x000fe40003f05300 */
[----:B------:R-:W-:Y:S02]  /*0380*/  ISETP.NE.U32.AND P3, PT, RZ, c[0x0][0x358], PT ;  /* 0x0000d600ff007a0c */ /* 0x000fe40003f65070 */
[----:B------:R-:W-:Y:S02]  /*0390*/  ISETP.NE.AND.EX P1, PT, RZ, c[0x0][0x34c], PT, P1 ;  /* 0x0000d300ff007a0c */ /* 0x000fe40003f25310 */
[----:B------:R-:W-:Y:S01]  /*03a0*/  ISETP.NE.AND.EX P3, PT, RZ, c[0x0][0x35c], PT, P3 ;  /* 0x0000d700ff007a0c */ /* 0x000fe20003f65330 */
[----:B------:R-:W-:Y:S01]  /*03b0*/  IMAD.MOV.U32 R0, RZ, RZ, RZ ;  /* 0x000000ffff007224 */ /* 0x000fe200078e00ff */
[----:B------:R-:W-:Y:S01]  /*03c0*/  ISETP.NE.U32.AND P2, PT, RZ, c[0x0][0x350], PT ;  /* 0x0000d400ff007a0c */ /* 0x000fe20003f45070 */
[----:B------:R-:W-:-:S02]  /*03d0*/  IMAD.MOV.U32 R12, RZ, RZ, RZ ;  /* 0x000000ffff0c7224 */ /* 0x000fc400078e00ff */
[----:B------:R-:W-:Y:S01]  /*03e0*/  IMAD.WIDE R6, R246, R14, c[0x0][0x348] ;  /* 0x0000d200f6067625 */ /* 0x000fe200078e020e */
[----:B------:R-:W-:-:S03]  /*03f0*/  ISETP.NE.AND.EX P2, PT, RZ, c[0x0][0x354], PT, P2 ;  /* 0x0000d500ff007a0c */ /* 0x000fc60003f45320 */
[CC--:B-1----:R-:W-:Y:S02]  /*0400*/  @P0 IMAD.WIDE R2, R246.reuse, R14.reuse, c[0x0][0x370] ;  /* 0x0000dc00f6020625 */ /* 0x0c2fe400078e020e */
[----:B------:R-:W2:Y:S04]  /*0410*/  @P1 LDG.E R0, [R6.64] ;  /* 0x0000000606001981 */ /* 0x000ea8000c1e1900 */
[----:B------:R1:W3:Y:S04]  /*0420*/  @P0 LDG.E R10, [R2.64] ;  /* 0x00000006020a0981 */ /* 0x0002e8000c1e1900 */
[----:B------:R-:W4:Y:S01]  /*0430*/  @P2 LDG.E R11, [R4.64] ;  /* 0x00000006040b2981 */ /* 0x000f22000c1e1900 */
[----:B-1----:R-:W-:-:S05]  /*0440*/  IMAD.WIDE R2, R246, R14, c[0x0][0x358] ;  /* 0x0000d600f6027625 */ /* 0x002fca00078e020e */
[----:B------:R-:W4:Y:S01]  /*0450*/  @P3 LDG.E R12, [R2.64] ;  /* 0x00000006020c3981 */ /* 0x000f22000c1e1900 */
[----:B------:R-:W-:-:S04]  /*0460*/  ISETP.NE.U32.AND P0, PT, RZ, c[0x0][0x360], PT ;  /* 0x0000d800ff007a0c */ /* 0x000fc80003f05070 */
[----:B------:R-:W-:Y:S01]  /*0470*/  ISETP.NE.AND.EX P0, PT, RZ, c[0x0][0x364], PT, P0 ;  /* 0x0000d900ff007a0c */ /* 0x000fe20003f05300 */
[----:B------:R-:W1:Y:S01]  /*0480*/  S2R R36, SR_CTAID.Y ;  /* 0x0000000000247919 */ /* 0x000e620000002600 */
[----:B------:R-:W-:Y:S01]  /*0490*/  IMAD.MOV.U32 R13, RZ, RZ, c[0x0][0x168] ;  /* 0x00005a00ff0d7624 */ /* 0x000fe200078e00ff */
[----:B------:R-:W-:Y:S02]  /*04a0*/  ULDC UR5, c[0x0][0x2ac] ;  /* 0x0000ab0000057ab9 */ /* 0x000fe40000000800 */
[----:B------:R-:W-:Y:S02]  /*04b0*/  ULDC UR4, c[0x0][0x1d0] ;  /* 0x0000740000047ab9 */ /* 0x000fe40000000800 */
[----:B------:R-:W-:-:S06]  /*04c0*/  UIMAD UR4, UR5, UR4, URZ ;  /* 0x00000004050472a4 */ /* 0x000fcc000f8e023f */
[----:B------:R-:W-:-:S05]  /*04d0*/  @P0 IMAD.WIDE R8, R246, R14, c[0x0][0x360] ;  /* 0x0000d800f6080625 */ /* 0x000fca00078e020e */
[----:B------:R4:W5:Y:S01]  /*04e0*/  @P0 LDG.E R13, [R8.64] ;  /* 0x00000006080d0981 */ /* 0x000962000c1e1900 */
[----:B------:R-:W-:Y:S01]  /*04f0*/  IMAD.MOV.U32 R222, RZ, RZ, c[0x0][0x228] ;  /* 0x00008a00ffde7624 */ /* 0x000fe200078e00ff */
[----:B-1----:R-:W-:Y:S02]  /*0500*/  SHF.R.S32.HI R37, RZ, 0x1f, R36 ;  /* 0x0000001fff257819 */ /* 0x002fe40000011424 */
[----:B--2---:R-:W-:Y:S04]  /*0510*/  STL [R1+0x4c], R0 ;  /* 0x00004c0001007387 */ /* 0x004fe80000100800 */
[----:B---3--:R-:W-:Y:S01]  /*0520*/  STL [R1+0x48], R10 ;  /* 0x0000480a01007387 */ /* 0x008fe20000100800 */
[----:B----4-:R-:W-:-:S05]  /*0530*/  IMAD.IADD R8, R11, 0x1, R10 ;  /* 0x000000010b087824 */ /* 0x010fca00078e020a */
[----:B------:R1:W-:Y:S04]  /*0540*/  STL [R1+0x50], R8 ;  /* 0x0000500801007387 */ /* 0x0003e80000100800 */
[----:B------:R2:W-:Y:S01]  /*0550*/  STL [R1+0x54], R12 ;  /* 0x0000540c01007387 */ /* 0x0005e20000100800 */
[----:B-1----:R-:W-:Y:S01]  /*0560*/  IMAD.U32 R8, RZ, RZ, UR4 ;  /* 0x00000004ff087e24 */ /* 0x002fe2000f8e00ff */
[----:B------:R-:W-:Y:S05]  /*0570*/  @P0 BRA `(.L_x_318) ;  /* 0x0000004000000947 */ /* 0x000fea0003800000 */
[----:B------:R-:W-:Y:S05]  /*0580*/  @!P1 BRA `(.L_x_318) ;  /* 0x0000003000009947 */ /* 0x000fea0003800000 */
[----:B------:R1:W3:Y:S04]  /*0590*/  LDG.E R0, [R6.64] ;  /* 0x0000000606007981 */ /* 0x0002e8000c1e1900 */
[----:B-1----:R-:W3:Y:S02]  /*05a0*/  LDG.E R6, [R6.64+0x4] ;  /* 0x0000040606067981 */ /* 0x002ee4000c1e1900 */
[----:B---3-5:R-:W-:-:S05]  /*05b0*/  IADD3 R13, -R0, R6, RZ ;  /* 0x00000006000d7210 */ /* 0x028fca0007ffe1ff */
.L_x_318:
[----:B-----5:R1:W-:Y:S01]  /*05c0*/  STL [R1+0x58], R13 ;  /* 0x0000580d01007387 */ /* 0x0203e20000100800 */
[----:B------:R-:W-:-:S04]  /*05d0*/  ISETP.NE.U32.AND P0, PT, RZ, c[0x0][0x368], PT ;  /* 0x0000da00ff007a0c */ /* 0x000fc80003f05070 */
[----:B------:R-:W-:-:S13]  /*05e0*/  ISETP.NE.AND.EX P0, PT, RZ, c[0x0][0x36c], PT, P0 ;  /* 0x0000db00ff007a0c */ /* 0x000fda0003f05300 */
[----:B------:R-:W-:Y:S05]  /*05f0*/  @!P0 BRA `(.L_x_319) ;  /* 0x0000003000008947 */ /* 0x000fea0003800000 */
[----:B------:R-:W-:-:S05]  /*0600*/  IMAD.WIDE R4, R246, R14, c[0x0][0x368] ;  /* 0x0000da00f6047625 */ /* 0x000fca00078e020e */
[----:B------:R3:W5:Y:S01]  /*0610*/  LDG.E R8, [R4.64] ;  /* 0x0000000604087981 */ /* 0x000762000c1e1900 */
[----:B------:R-:W-:Y:S05]  /*0620*/  BRA `(.L_x_320) ;  /* 0x0000004000007947 */ /* 0x000fea0003800000 */
.L_x_319:
[----:B------:R-:W-:Y:S05]  /*0630*/  @!P2 BRA `(.L_x_320) ;  /* 0x000000300000a947 */ /* 0x000fea0003800000 */
[----:B------:R3:W4:Y:S04]  /*0640*/  LDG.E R0, [R4.64] ;  /* 0x0000000604007981 */ /* 0x000728000c1e1900 */
[----:B---3--:R-:W4:Y:S02]  /*0650*/  LDG.E R4, [R4.64+0x4] ;  /* 0x0000040604047981 */ /* 0x008f24000c1e1900 */
[----:B----4-:R-:W-:Y:S02]  /*0660*/  IADD3 R8, -R0, R4, RZ ;  /* 0x0000000400087210 */ /* 0x010fe40007ffe1ff */
.L_x_320:
[----:B------:R-:W-:Y:S01]  /*0670*/  ISETP.NE.U32.AND P0, PT, RZ, c[0x0][0x378], PT ;  /* 0x0000de00ff007a0c */ /* 0x000fe20003f05070 */
[----:B---3--:R3:W4:Y:S03]  /*0680*/  @P3 LDG.E R4, [R2.64] ;  /* 0x0000000602043981 */ /* 0x008726000c1e1900 */
[----:B------:R-:W-:Y:S01]  /*0690*/  ISETP.NE.AND.EX P0, PT, RZ, c[0x0][0x37c], PT, P0 ;  /* 0x0000df00ff007a0c */ /* 0x000fe20003f05300 */
[----:B------:R3:W4:Y:S01]  /*06a0*/  @P3 LDG.E R0, [R2.64+0x4] ;  /* 0x0000040602003981 */ /* 0x000722000c1e1900 */
[----:B-----5:R-:W-:-:S11]  /*06b0*/  IMAD.MOV.U32 R20, RZ, RZ, R8 ;  /* 0x000000ffff147224 */ /* 0x020fd600078e0008 */
[----:B---3--:R-:W-:-:S05]  /*06c0*/  @P0 IMAD.WIDE R2, R246, R14, c[0x0][0x378] ;  /* 0x0000de00f6020625 */ /* 0x008fca00078e020e */
[----:B--2---:R3:W2:Y:S01]  /*06d0*/  @P0 LDG.E R20, [R2.64] ;  /* 0x0000000602140981 */ /* 0x0046a2000c1e1900 */
[----:B------:R-:W-:Y:S02]  /*06e0*/  IMAD.IADD R10, R8, 0x1, -R10 ;  /* 0x00000001080a7824 */ /* 0x000fe400078e0a0a */
[----:B------:R-:W-:-:S03]  /*06f0*/  IMAD.MOV.U32 R6, RZ, RZ, c[0x0][0x32c] ;  /* 0x0000cb00ff067624 */ /* 0x000fc600078e00ff */
[----:B------:R1:W-:Y:S01]  /*0700*/  STL [R1+0x5c], R10 ;  /* 0x00005c0a01007387 */ /* 0x0003e20000100800 */
[----:B---3--:R-:W-:-:S05]  /*0710*/  IMAD.MOV.U32 R2, RZ, RZ, c[0x0][0x2c4] ;  /* 0x0000b100ff027624 */ /* 0x008fca00078e00ff */
[----:B------:R-:W-:Y:S02]  /*0720*/  ISETP.NE.AND P1, PT, R2, 0x1, PT ;  /* 0x000000010200780c */ /* 0x000fe40003f25270 */
[----:B------:R-:W-:Y:S01]  /*0730*/  ISETP.GE.AND P2, PT, R6, 0x1, PT ;  /* 0x000000010600780c */ /* 0x000fe20003f46270 */
[----:B----4-:R-:W-:Y:S01]  /*0740*/  @P3 IMAD.IADD R222, R0, 0x1, -R4 ;  /* 0x0000000100de3824 */ /* 0x010fe200078e0a04 */
[----:B------:R-:W-:-:S03]  /*0750*/  IADD3 R0, R153, 0x7f, RZ ;  /* 0x0000007f99007810 */ /* 0x000fc60007ffe0ff */
[----:B------:R-:W-:-:S06]  /*0760*/  IMAD.IADD R223, R10, 0x1, R222 ;  /* 0x000000010adf7824 */ /* 0x000fcc00078e02de */
[----:B------:R-:W-:Y:S01]  /*0770*/  @P1 IMAD.HI.U32 R3, R0, c[0x0][0x2c8], RZ ;  /* 0x0000b20000031a27 */ /* 0x000fe200078e00ff */
[----:B------:R1:W-:Y:S01]  /*0780*/  STL.64 [R1+0x60], R222 ;  /* 0x000060de01007387 */ /* 0x0003e20000100a00 */
[----:B------:R-:W-:-:S03]  /*0790*/  IADD3 R2, R223, 0x3f, RZ ;  /* 0x0000003fdf027810 */ /* 0x000fc60007ffe0ff */
[----:B------:R-:W-:Y:S02]  /*07a0*/  @P1 SHF.R.U32.HI R0, RZ, c[0x0][0x2cc], R3 ;  /* 0x0000b300ff001a19 */ /* 0x000fe40000011603 */
[----:B------:R-:W-:Y:S02]  /*07b0*/  SHF.R.S32.HI R3, RZ, 0x1f, R2 ;  /* 0x0000001fff037819 */ /* 0x000fe40000011402 */
[----:B------:R-:W-:Y:S01]  /*07c0*/  IADD3 R0, R0, 0x1, R223 ;  /* 0x0000000100007810 */ /* 0x000fe20007ffe0df */
[----:B--2---:R1:W-:Y:S01]  /*07d0*/  STL [R1+0x68], R20 ;  /* 0x0000681401007387 */ /* 0x0043e20000100800 */
[----:B------:R-:W-:-:S03]  /*07e0*/  LEA.HI R3, R3, R2, RZ, 0x6 ;  /* 0x0000000203037211 */ /* 0x000fc600078f30ff */
[----:B------:R-:W-:Y:S01]  /*07f0*/  IMAD.IADD R2, R0, 0x1, -R13 ;  /* 0x0000000100027824 */ /* 0x000fe200078e0a0d */
[----:B------:R-:W-:-:S04]  /*0800*/  SHF.R.S32.HI R5, RZ, 0x6, R3 ;  /* 0x00000006ff057819 */ /* 0x000fc80000011403 */
[----:B------:R-:W-:Y:S01]  /*0810*/  IADD3 R4, R2, c[0x0][0x328], RZ ;  /* 0x0000ca0002047a10 */ /* 0x000fe20007ffe0ff */
[----:B------:R-:W-:Y:S05]  /*0820*/  @!P2 BRA `(.L_x_321) ;  /* 0x000000e00000a947 */ /* 0x000fea0003800000 */
[C---:B------:R-:W-:Y:S02]  /*0830*/  ISETP.GT.AND P0, PT, R2.reuse, RZ, PT ;  /* 0x000000ff0200720c */ /* 0x040fe40003f04270 */
[----:B------:R-:W-:-:S11]  /*0840*/  IADD3 R0, R2, -0x1, RZ ;  /* 0xffffffff02007810 */ /* 0x000fd60007ffe0ff */
[----:B------:R-:W-:Y:S05]  /*0850*/  @P0 BRA `(.L_x_322) ;  /* 0x0000006000000947 */ /* 0x000fea0003800000 */
[----:B------:R-:W-:Y:S01]  /*0860*/  ISETP.NE.AND P0, PT, R6, 0x1, PT ;  /* 0x000000010600780c */ /* 0x000fe20003f05270 */
[----:B------:R-:W-:-:S12]  /*0870*/  IMAD.MOV R0, RZ, RZ, -R2 ;  /* 0x000000ffff007224 */ /* 0x000fd800078e0a02 */
[----:B------:R-:W-:-:S05]  /*0880*/  @P0 IMAD.HI.U32 R2, R0, c[0x0][0x330], RZ ;  /* 0x0000cc0000020a27 */ /* 0x000fca00078e00ff */
[----:B------:R-:W-:-:S04]  /*0890*/  @P0 SHF.R.U32.HI R0, RZ, c[0x0][0x334], R2 ;  /* 0x0000cd00ff000a19 */ /* 0x000fc80000011602 */
[----:B------:R-:W-:Y:S01]  /*08a0*/  LOP3.LUT R0, RZ, R0, RZ, 0x33, !PT ;  /* 0x00000000ff007212 */ /* 0x000fe200078e33ff */
[----:B------:R-:W-:Y:S05]  /*08b0*/  BRA `(.L_x_323) ;  /* 0x0000003000007947 */ /* 0x000fea0003800000 */
.L_x_322:
[----:B------:R-:W-:-:S13]  /*08c0*/  ISETP.NE.AND P0, PT, R6, 0x1, PT ;  /* 0x000000010600780c */ /* 0x000fda0003f05270 */
[----:B------:R-:W-:-:S05]  /*08d0*/  @P0 IMAD.HI.U32 R2, R0, c[0x0][0x330], RZ ;  /* 0x0000cc0000020a27 */ /* 0x000fca00078e00ff */
[----:B------:R-:W-:-:S05]  /*08e0*/  @P0 SHF.R.U32.HI R0, RZ, c[0x0][0x334], R2 ;  /* 0x0000cd00ff000a19 */ /* 0x000fca0000011602 */
.L_x_323:
[----:B------:R-:W-:-:S05]  /*08f0*/  IMAD R0, R0, R6, c[0x0][0x32c] ;  /* 0x0000cb0000007624 */ /* 0x000fca00078e0206 */
[----:B------:R-:W-:Y:S02]  /*0900*/  IMNMX R4, R4, R0, PT ;  /* 0x0000000004047217 */ /* 0x000fe40003800200 */
.L_x_321:
[----:B------:R-:W-:-:S04]  /*0910*/  @P1 IMAD.HI.U32 R2, R153, c[0x0][0x2c8], RZ ;  /* 0x0000b20099021a27 */ /* 0x000fc800078e00ff */
[----:B------:R-:W-:Y:S01]  /*0920*/  IMAD.MOV.U32 R0, RZ, RZ, R153 ;  /* 0x000000ffff007224 */ /* 0x000fe200078e0099 */
[----:B------:R-:W-:-:S04]  /*0930*/  @P1 SHF.R.U32.HI R0, RZ, c[0x0][0x2cc], R2 ;  /* 0x0000b300ff001a19 */ /* 0x000fc80000011602 */
[----:B------:R-:W-:-:S04]  /*0940*/  IADD3 R0, R0, R223, -R13 ;  /* 0x000000df00007210 */ /* 0x000fc80007ffe80d */
[----:B------:R-:W-:Y:S01]  /*0950*/  IADD3 R3, R0, -c[0x0][0x324], RZ ;  /* 0x8000c90000037a10 */ /* 0x000fe20007ffe0ff */
[----:B------:R-:W-:Y:S05]  /*0960*/  @!P2 BRA `(.L_x_324) ;  /* 0x000000d00000a947 */ /* 0x000fea0003800000 */
[----:B------:R-:W-:-:S13]  /*0970*/  ISETP.GT.AND P0, PT, R0, -0x1, PT ;  /* 0xffffffff0000780c */ /* 0x000fda0003f04270 */
[----:B------:R-:W-:Y:S05]  /*0980*/  @P0 BRA `(.L_x_325) ;  /* 0x0000006000000947 */ /* 0x000fea0003800000 */
[----:B------:R-:W-:Y:S02]  /*0990*/  ISETP.NE.AND P0, PT, R6, 0x1, PT ;  /* 0x000000010600780c */ /* 0x000fe40003f05270 */
[----:B------:R-:W-:-:S11]  /*09a0*/  LOP3.LUT R0, RZ, R0, RZ, 0x33, !PT ;  /* 0x00000000ff007212 */ /* 0x000fd600078e33ff */
[----:B------:R-:W-:-:S05]  /*09b0*/  @P0 IMAD.HI.U32 R2, R0, c[0x0][0x330], RZ ;  /* 0x0000cc0000020a27 */ /* 0x000fca00078e00ff */
[----:B------:R-:W-:-:S04]  /*09c0*/  @P0 SHF.R.U32.HI R0, RZ, c[0x0][0x334], R2 ;  /* 0x0000cd00ff000a19 */ /* 0x000fc80000011602 */
[----:B------:R-:W-:Y:S01]  /*09d0*/  LOP3.LUT R0, RZ, R0, RZ, 0x33, !PT ;  /* 0x00000000ff007212 */ /* 0x000fe200078e33ff */
[----:B------:R-:W-:Y:S05]  /*09e0*/  BRA `(.L_x_326) ;  /* 0x0000003000007947 */ /* 0x000fea0003800000 */
.L_x_325:
[----:B------:R-:W-:-:S13]  /*09f0*/  ISETP.NE.AND P0, PT, R6, 0x1, PT ;  /* 0x000000010600780c */ /* 0x000fda0003f05270 */
[----:B------:R-:W-:-:S05]  /*0a00*/  @P0 IMAD.HI.U32 R2, R0, c[0x0][0x330], RZ ;  /* 0x0000cc0000020a27 */ /* 0x000fca00078e00ff */
[----:B------:R-:W-:-:S05]  /*0a10*/  @P0 SHF.R.U32.HI R0, RZ, c[0x0][0x334], R2 ;  /* 0x0000cd00ff000a19 */ /* 0x000fca0000011602 */
.L_x_326:
[----:B------:R-:W-:-:S05]  /*0a20*/  IMAD R0, R0, c[0x0][0x32c], RZ ;  /* 0x0000cb0000007a24 */ /* 0x000fca00078e02ff */
[----:B------:R-:W-:Y:S02]  /*0a30*/  IMNMX R3, R3, R0, !PT ;  /* 0x0000000003037217 */ /* 0x000fe40007800200 */
.L_x_324:
[----:B------:R-:W-:Y:S02]  /*0a40*/  IADD3 R2, R4, 0x3f, RZ ;  /* 0x0000003f04027810 */ /* 0x000fe40007ffe0ff */
[----:B------:R-:W-:Y:S02]  /*0a50*/  SHF.R.S32.HI R0, RZ, 0x1f, R3 ;  /* 0x0000001fff007819 */ /* 0x000fe40000011403 */
[----:B------:R-:W-:Y:S02]  /*0a60*/  SHF.R.S32.HI R4, RZ, 0x1f, R2 ;  /* 0x0000001fff047819 */ /* 0x000fe40000011402 */
[----:B------:R-:W-:Y:S02]  /*0a70*/  LEA.HI R0, R0, R3, RZ, 0x6 ;  /* 0x0000000300007211 */ /* 0x000fe400078f30ff */
[----:B------:R-:W-:Y:S02]  /*0a80*/  LEA.HI R3, R4, R2, RZ, 0x6 ;  /* 0x0000000204037211 */ /* 0x000fe400078f30ff */
[----:B------:R-:W-:-:S02]  /*0a90*/  SHF.R.S32.HI R0, RZ, 0x6, R0 ;  /* 0x00000006ff007819 */ /* 0x000fc40000011400 */
[----:B------:R-:W-:Y:S02]  /*0aa0*/  SHF.R.S32.HI R3, RZ, 0x6, R3 ;  /* 0x00000006ff037819 */ /* 0x000fe40000011403 */
[----:B------:R-:W-:Y:S02]  /*0ab0*/  IMNMX R2, RZ, R0, !PT ;  /* 0x00000000ff027217 */ /* 0x000fe40007800200 */
[----:B------:R-:W-:-:S03]  /*0ac0*/  IMNMX R0, R5, R3, PT ;  /* 0x0000000305007217 */ /* 0x000fc60003800200 */
[--C-:B------:R-:W-:Y:S02]  /*0ad0*/  IMAD R2, R2, 0x40, -R10.reuse ;  /* 0x0000004002027824 */ /* 0x100fe400078e0a0a */
[----:B------:R-:W-:-:S03]  /*0ae0*/  IMAD R0, R0, 0x40, -R10 ;  /* 0x0000004000007824 */ /* 0x000fc600078e0a0a */
[----:B------:R-:W-:Y:S02]  /*0af0*/  IMNMX R2, RZ, R2, !PT ;  /* 0x00000002ff027217 */ /* 0x000fe40007800200 */
[----:B------:R-:W-:Y:S02]  /*0b00*/  IMNMX R0, R0, R222, PT ;  /* 0x000000de00007217 */ /* 0x000fe40003800200 */
[----:B------:R-:W-:Y:S02]  /*0b10*/  SHF.R.U32.HI R144, RZ, 0x6, R2 ;  /* 0x00000006ff907819 */ /* 0x000fe40000011602 */
[----:B------:R-:W-:-:S03]  /*0b20*/  ISETP.GT.AND P0, PT, R0, R2, PT ;  /* 0x000000020000720c */ /* 0x000fc60003f04270 */
[----:B------:R-:W-:-:S10]  /*0b30*/  IMAD.MOV.U32 R4, RZ, RZ, R144 ;  /* 0x000000ffff047224 */ /* 0x000fd400078e0090 */
[----:B------:R-:W-:-:S04]  /*0b40*/  @P0 IADD3 R0, R0, 0x3f, RZ ;  /* 0x0000003f00000810 */ /* 0x000fc80007ffe0ff */
[----:B------:R-:W-:-:S04]  /*0b50*/  @P0 SHF.R.S32.HI R2, RZ, 0x1f, R0 ;  /* 0x0000001fff020819 */ /* 0x000fc80000011400 */
[----:B------:R-:W-:-:S04]  /*0b60*/  @P0 LEA.HI R0, R2, R0, RZ, 0x6 ;  /* 0x0000000002000211 */ /* 0x000fc800078f30ff */
[----:B------:R-:W-:-:S04]  /*0b70*/  @P0 SHF.R.S32.HI R4, RZ, 0x6, R0 ;  /* 0x00000006ff040819 */ /* 0x000fc80000011400 */
[----:B------:R-:W-:-:S13]  /*0b80*/  ISETP.GT.AND P0, PT, R4, R144, PT ;  /* 0x000000900400720c */ /* 0x000fda0003f04270 */
[----:B------:R-:W-:Y:S05]  /*0b90*/  @!P0 BRA `(.L_x_327) ;  /* 0x0000559000008947 */ /* 0x000fea0003800000 */
[----:B------:R-:W-:-:S04]  /*0ba0*/  ISETP.NE.U32.AND P0, PT, RZ, c[0x0][0x340], PT ;  /* 0x0000d000ff007a0c */ /* 0x000fc80003f05070 */
[----:B------:R-:W-:-:S13]  /*0bb0*/  ISETP.NE.AND.EX P2, PT, RZ, c[0x0][0x344], PT, P0 ;  /* 0x0000d100ff007a0c */ /* 0x000fda0003f45300 */
[----:B------:R-:W-:-:S05]  /*0bc0*/  @P2 IMAD.WIDE R2, R246, R14, c[0x0][0x340] ;  /* 0x0000d000f6022625 */ /* 0x000fca00078e020e */
[----:B------:R2:W3:Y:S01]  /*0bd0*/  @P2 LDG.E R22, [R2.64] ;  /* 0x0000000602162981 */ /* 0x0004e2000c1e1900 */
[----:B------:R-:W-:Y:S01]  /*0be0*/  SHF.R.S32.HI R35, RZ, 0x1f, R168 ;  /* 0x0000001fff237819 */ /* 0x000fe200000114a8 */
[----:B------:R-:W-:Y:S01]  /*0bf0*/  IMAD.MOV.U32 R27, RZ, RZ, c[0x0][0x238] ;  /* 0x00008e00ff1b7624 */ /* 0x000fe200078e00ff */
[----:B------:R-:W-:Y:S01]  /*0c00*/  IADD3 R79, R4, -0x1, RZ ;  /* 0xffffffff044f7810 */ /* 0x000fe20007ffe0ff */
[----:B------:R-:W-:Y:S01]  /*0c10*/  IMAD.MOV.U32 R156, RZ, RZ, 0x6 ;  /* 0x00000006ff9c7424 */ /* 0x000fe200078e00ff */
[----:B------:R-:W-:Y:S01]  /*0c20*/  LEA.HI R0, R35, R168, RZ, 0x3 ;  /* 0x000000a823007211 */ /* 0x000fe200078f18ff */
[----:B------:R-:W-:Y:S01]  /*0c30*/  IMAD.SHL.U32 R162, R27, 0x40, RZ ;  /* 0x000000401ba27824 */ /* 0x000fe200078e00ff */
[----:B------:R-:W-:Y:S01]  /*0c40*/  SHF.R.S32.HI R5, RZ, 0x1f, R79 ;  /* 0x0000001fff057819 */ /* 0x000fe2000001144f */
[----:B------:R-:W-:Y:S01]  /*0c50*/  IMAD.IADD R151, R11, 0x1, R8 ;  /* 0x000000010b977824 */ /* 0x000fe200078e0208 */
[----:B------:R-:W-:Y:S01]  /*0c60*/  SHF.R.S32.HI R21, RZ, 0x3, R0 ;  /* 0x00000003ff157819 */ /* 0x000fe20000011400 */
[----:B------:R-:W-:Y:S01]  /*0c70*/  IMAD R9, R37, c[0x0][0x260], RZ ;  /* 0x0000980025097a24 */ /* 0x000fe200078e02ff */
[----:B------:R-:W-:Y:S01]  /*0c80*/  SHF.L.U64.HI R158, R27, R156, c[0x0][0x23c] ;  /* 0x00008f001b9e7619 */ /* 0x000fe2000001029c */
[----:B------:R-:W-:Y:S01]  /*0c90*/  IMAD.MOV.U32 R157, RZ, RZ, 0x5 ;  /* 0x00000005ff9d7424 */ /* 0x000fe200078e00ff */
[----:B------:R-:W-:Y:S01]  /*0ca0*/  SHF.R.S32.HI R19, RZ, 0x1f, R246 ;  /* 0x0000001fff137819 */ /* 0x000fe200000114f6 */
[----:B------:R-:W-:Y:S01]  /*0cb0*/  IMAD R4, R79, -0x40, -R21 ;  /* 0xffffffc04f047824 */ /* 0x000fe200078e0a15 */
[-C--:B------:R-:W-:Y:S01]  /*0cc0*/  LEA.HI R7, R35, R168.reuse, RZ, 0x6 ;  /* 0x000000a823077211 */ /* 0x080fe200078f30ff */
[----:B------:R-:W-:Y:S01]  /*0cd0*/  IMAD R9, R36, c[0x0][0x264], R9 ;  /* 0x0000990024097a24 */ /* 0x000fe200078e0209 */
[----:B------:R-:W-:Y:S01]  /*0ce0*/  SEL R28, R19, RZ, !P3 ;  /* 0x000000ff131c7207 */ /* 0x000fe20005800000 */
[----:B------:R-:W-:Y:S01]  /*0cf0*/  IMAD.SHL.U32 R161, R27, 0x20, RZ ;  /* 0x000000201ba17824 */ /* 0x000fe200078e00ff */
[----:B------:R-:W-:Y:S01]  /*0d00*/  LEA.HI R30, R35, R168, RZ, 0x2 ;  /* 0x000000a8231e7211 */ /* 0x000fe200078f10ff */
[----:B------:R-:W-:Y:S01]  /*0d10*/  IMAD.SHL.U32 R7, R7, 0x8, RZ ;  /* 0x0000000807077824 */ /* 0x000fe200078e00ff */
[----:B------:R-:W-:Y:S01]  /*0d20*/  SEL R106, R246, RZ, !P3 ;  /* 0x000000fff66a7207 */ /* 0x000fe20005800000 */
[----:B------:R-:W-:Y:S01]  /*0d30*/  IMAD.WIDE.U32 R164, R36, c[0x0][0x210], RZ ;  /* 0x0000840024a47a25 */ /* 0x000fe200078e00ff */
[----:B------:R-:W-:Y:S01]  /*0d40*/  SHF.R.S32.HI R92, RZ, 0x2, R30 ;  /* 0x00000002ff5c7819 */ /* 0x000fe2000001141e */
[----:B------:R-:W-:Y:S01]  /*0d50*/  ULDC.U8 UR4, c[0x0][0x298] ;  /* 0x0000a60000047ab9 */ /* 0x000fe20000000000 */
[----:B--2---:R-:W-:Y:S01]  /*0d60*/  LOP3.LUT R2, R0, 0x1ffffff8, RZ, 0xc0, !PT ;  /* 0x1ffffff800027812 */ /* 0x004fe200078ec0ff */
[C---:B------:R-:W-:Y:S01]  /*0d70*/  IMAD.SHL.U32 R3, R21.reuse, 0x40, RZ ;  /* 0x0000004015037824 */ /* 0x040fe200078e00ff */
[----:B------:R-:W-:Y:S01]  /*0d80*/  IADD3 R108, P3, R21, R12, RZ ;  /* 0x0000000c156c7210 */ /* 0x000fe20007f7e0ff */
[----:B------:R-:W-:Y:S01]  /*0d90*/  IMAD R0, R158, R79, RZ ;  /* 0x0000004f9e007224 */ /* 0x000fe200078e02ff */
[----:B------:R-:W-:Y:S01]  /*0da0*/  SHF.L.U64.HI R157, R27, R157, c[0x0][0x23c] ;  /* 0x00008f001b9d7619 */ /* 0x000fe2000001029d */
[----:B------:R-:W-:Y:S01]  /*0db0*/  IMAD.IADD R2, R168, 0x1, -R2 ;  /* 0x00000001a8027824 */ /* 0x000fe200078e0a02 */
[----:B------:R-:W-:Y:S01]  /*0dc0*/  LOP3.LUT R3, R3, 0x1c0, RZ, 0xc0, !PT ;  /* 0x000001c003037812 */ /* 0x000fe200078ec0ff */
[----:B------:R-:W-:-:S02]  /*0dd0*/  IMAD R26, R5, R162, R0 ;  /* 0x000000a2051a7224 */ /* 0x000fc400078e0200 */
[----:B------:R-:W-:Y:S02]  /*0de0*/  IMAD.SHL.U32 R2, R2, 0x8, RZ ;  /* 0x0000000802027824 */ /* 0x000fe400078e00ff */
[----:B------:R-:W-:Y:S01]  /*0df0*/  IMAD.IADD R0, R4, 0x1, R222 ;  /* 0x0000000104007824 */ /* 0x000fe200078e02de */
[----:B------:R-:W-:Y:S01]  /*0e00*/  SHF.R.U32.HI R4, RZ, 0x3, R3 ;  /* 0x00000003ff047819 */ /* 0x000fe20000011603 */
[----:B------:R-:W-:Y:S01]  /*0e10*/  IMAD.WIDE.U32 R166, R36, c[0x0][0x1e8], RZ ;  /* 0x00007a0024a67a25 */ /* 0x000fe200078e00ff */
[--C-:B------:R-:W-:Y:S02]  /*0e20*/  LOP3.LUT R5, R3, 0x38, R2.reuse, 0xf8, !PT ;  /* 0x0000003803057812 */ /* 0x100fe400078ef802 */
[----:B------:R-:W-:Y:S01]  /*0e30*/  IADD3 R3, R2, 0x40, RZ ;  /* 0x0000004002037810 */ /* 0x000fe20007ffe0ff */
[----:B------:R-:W-:Y:S01]  /*0e40*/  IMAD.MOV.U32 R159, RZ, RZ, c[0x0][0x280] ;  /* 0x0000a000ff9f7624 */ /* 0x000fe200078e00ff */
[C---:B------:R-:W-:Y:S01]  /*0e50*/  ISETP.GE.AND P1, PT, R0.reuse, 0x1, PT ;  /* 0x000000010000780c */ /* 0x040fe20003f26270 */
[----:B------:R-:W-:Y:S01]  /*0e60*/  IMAD.MOV.U32 R160, RZ, RZ, c[0x0][0x290] ;  /* 0x0000a400ffa07624 */ /* 0x000fe200078e00ff */
[----:B------:R-:W-:Y:S01]  /*0e70*/  ISETP.GE.AND P6, PT, R3, c[0x0][0x1d4], PT ;  /* 0x0000750003007a0c */ /* 0x000fe20003fc6270 */
[----:B------:R-:W-:Y:S01]  /*0e80*/  IMAD.MOV.U32 R170, RZ, RZ, c[0x0][0x2b8] ;  /* 0x0000ae00ffaa7624 */ /* 0x000fe200078e00ff */
[----:B------:R-:W-:Y:S01]  /*0e90*/  ISETP.GT.AND P0, PT, R0, 0x20, PT ;  /* 0x000000200000780c */ /* 0x000fe20003f04270 */
[----:B------:R-:W-:Y:S01]  /*0ea0*/  IMAD R0, R37, c[0x0][0x240], RZ ;  /* 0x0000900025007a24 */ /* 0x000fe200078e02ff */
[----:B------:R-:W-:Y:S01]  /*0eb0*/  SHF.R.S32.HI R3, RZ, 0x1f, R2 ;  /* 0x0000001fff037819 */ /* 0x000fe20000011402 */
[----:B------:R-:W-:Y:S01]  /*0ec0*/  IMAD.MOV.U32 R163, RZ, RZ, c[0x0][0x27c] ;  /* 0x00009f00ffa37624 */ /* 0x000fe200078e00ff */
[----:B------:R-:W-:Y:S01]  /*0ed0*/  LOP3.LUT R8, R5, R4, RZ, 0x3c, !PT ;  /* 0x0000000405087212 */ /* 0x000fe200078e3cff */
[----:B------:R-:W-:Y:S01]  /*0ee0*/  IMAD R0, R36, c[0x0][0x244], R0 ;  /* 0x0000910024007a24 */ /* 0x000fe200078e0200 */
[----:B------:R-:W-:Y:S01]  /*0ef0*/  IADD3 R6, R2, 0x80, RZ ;  /* 0x0000008002067810 */ /* 0x000fe20007ffe0ff */
[----:B------:R-:W-:Y:S01]  /*0f00*/  IMAD.WIDE.U32 R4, R36, c[0x0][0x240], R2 ;  /* 0x0000900024047a25 */ /* 0x000fe200078e0002 */
[----:B------:R-:W-:-:S02]  /*0f10*/  LOP3.LUT R80, R8, 0xfffffe00, R7, 0xf8, !PT ;  /* 0xfffffe0008507812 */ /* 0x000fc400078ef807 */
[----:B------:R-:W-:Y:S01]  /*0f20*/  ISETP.GE.AND P5, PT, R6, c[0x0][0x1d4], PT ;  /* 0x0000750006007a0c */ /* 0x000fe20003fa6270 */
[----:B------:R-:W-:Y:S01]  /*0f30*/  IMAD.IADD R5, R5, 0x1, R0 ;  /* 0x0000000105057824 */ /* 0x000fe200078e0200 */
[----:B------:R-:W-:Y:S01]  /*0f40*/  ISETP.GE.AND P4, PT, R2, c[0x0][0x1d4], PT ;  /* 0x0000750002007a0c */ /* 0x000fe20003f86270 */
[----:B------:R-:W-:Y:S01]  /*0f50*/  IMAD R0, R28, c[0x0][0x248], RZ ;  /* 0x000092001c007a24 */ /* 0x000fe200078e02ff */
[-C--:B------:R-:W-:Y:S01]  /*0f60*/  SHF.L.U64.HI R155, R159, R156.reuse, c[0x0][0x284] ;  /* 0x0000a1009f9b7619 */ /* 0x080fe2000001029c */
[----:B------:R-:W-:Y:S01]  /*0f70*/  IMAD.WIDE.U32 R6, R36, c[0x0][0x260], R2 ;  /* 0x0000980024067a25 */ /* 0x000fe200078e0002 */
[----:B------:R-:W-:Y:S02]  /*0f80*/  SHF.L.U64.HI R156, R160, R156, c[0x0][0x294] ;  /* 0x0000a500a09c7619 */ /* 0x000fe4000001029c */
[----:B------:R-:W-:Y:S01]  /*0f90*/  P2R R112, PR, RZ, 0x10 ;  /* 0x00000010ff707803 */ /* 0x000fe20000000000 */
[C---:B------:R-:W-:Y:S01]  /*0fa0*/  IMAD R8, R106.reuse, c[0x0][0x24c], R0 ;  /* 0x000093006a087a24 */ /* 0x040fe200078e0200 */
[----:B------:R-:W-:Y:S01]  /*0fb0*/  SHF.R.S32.HI R0, RZ, 0x1f, R12 ;  /* 0x0000001fff007819 */ /* 0x000fe2000001140c */
[----:B------:R-:W-:Y:S01]  /*0fc0*/  IMAD.WIDE.U32 R2, R106, c[0x0][0x248], R4 ;  /* 0x000092006a027a25 */ /* 0x000fe200078e0004 */
[----:B------:R-:W-:-:S02]  /*0fd0*/  LOP3.LUT R4, R30, 0xfffffffc, RZ, 0xc0, !PT ;  /* 0xfffffffc1e047812 */ /* 0x000fc400078ec0ff */
[----:B------:R-:W-:Y:S01]  /*0fe0*/  SHF.R.S32.HI R5, RZ, 0x1f, R92 ;  /* 0x0000001fff057819 */ /* 0x000fe2000001145c */
[----:B------:R-:W-:Y:S01]  /*0ff0*/  IMAD.IADD R3, R3, 0x1, R8 ;  /* 0x0000000103037824 */ /* 0x000fe200078e0208 */
[----:B------:R-:W-:Y:S01]  /*1000*/  LEA.HI.X.SX32 R109, R21, R0, 0x1, P3 ;  /* 0x00000000156d7211 */ /* 0x000fe200018f0eff */
[----:B------:R-:W-:Y:S02]  /*1010*/  IMAD.IADD R23, R168, 0x1, -R4 ;  /* 0x00000001a8177824 */ /* 0x000fe400078e0a04 */
[----:B------:R-:W-:Y:S02]  /*1020*/  IMAD R0, R5, c[0x0][0x290], RZ ;  /* 0x0000a40005007a24 */ /* 0x000fe400078e02ff */
[C---:B------:R-:W-:Y:S02]  /*1030*/  IMAD.SHL.U32 R32, R23.reuse, 0x4, RZ ;  /* 0x0000000417207824 */ /* 0x040fe400078e00ff */
[----:B------:R-:W-:Y:S02]  /*1040*/  IMAD R18, R92, c[0x0][0x294], R0 ;  /* 0x0000a5005c127a24 */ /* 0x000fe400078e0200 */
[----:B------:R-:W-:Y:S01]  /*1050*/  IMAD.SHL.U32 R24, R23, 0x8, RZ ;  /* 0x0000000817187824 */ /* 0x000fe200078e00ff */
[----:B------:R-:W-:Y:S01]  /*1060*/  SHF.R.S32.HI R33, RZ, 0x1f, R32 ;  /* 0x0000001fff217819 */ /* 0x000fe20000011420 */
[----:B------:R-:W-:Y:S01]  /*1070*/  IMAD R0, R109, c[0x0][0x238], RZ ;  /* 0x00008e006d007a24 */ /* 0x000fe200078e02ff */
[----:B------:R-:W-:Y:S01]  /*1080*/  IADD3 R34, R32, 0x20, RZ ;  /* 0x0000002020227810 */ /* 0x000fe20007ffe0ff */
[----:B------:R-:W-:Y:S01]  /*1090*/  IMAD.WIDE.U32 R116, R108, c[0x0][0x238], R2 ;  /* 0x00008e006c747a25 */ /* 0x000fe200078e0002 */
[----:B------:R-:W-:-:S02]  /*10a0*/  SHF.R.S32.HI R25, RZ, 0x1f, R24 ;  /* 0x0000001fff197819 */ /* 0x000fc40000011418 */
[----:B------:R-:W-:Y:S01]  /*10b0*/  ISETP.GE.AND P3, PT, R24, c[0x0][0x27c], PT ;  /* 0x00009f0018007a0c */ /* 0x000fe20003f66270 */
[----:B------:R-:W-:Y:S01]  /*10c0*/  IMAD R0, R108, c[0x0][0x23c], R0 ;  /* 0x00008f006c007a24 */ /* 0x000fe200078e0200 */
[----:B------:R-:W-:Y:S01]  /*10d0*/  IADD3 R31, R32, 0x40, RZ ;  /* 0x00000040201f7810 */ /* 0x000fe20007ffe0ff */
[----:B------:R-:W-:Y:S01]  /*10e0*/  IMAD R4, R5, c[0x0][0x280], RZ ;  /* 0x0000a00005047a24 */ /* 0x000fe200078e02ff */
[----:B------:R-:W-:Y:S01]  /*10f0*/  P2R R150, PR, RZ, 0x8 ;  /* 0x00000008ff967803 */ /* 0x000fe20000000000 */
[----:B------:R-:W-:Y:S01]  /*1100*/  IMAD.IADD R115, R117, 0x1, R0 ;  /* 0x0000000175737824 */ /* 0x000fe200078e0200 */
[----:B------:R-:W-:Y:S01]  /*1110*/  SEL R0, RZ, c[0x0][0x27c], !P3 ;  /* 0x00009f00ff007a07 */ /* 0x000fe20005800000 */
[----:B------:R-:W-:Y:S01]  /*1120*/  IMAD.MOV.U32 R114, RZ, RZ, R116 ;  /* 0x000000ffff727224 */ /* 0x000fe200078e0074 */
[C---:B------:R-:W-:Y:S01]  /*1130*/  IADD3 R94, R24.reuse, 0x80, RZ ;  /* 0x00000080185e7810 */ /* 0x040fe20007ffe0ff */
[----:B------:R-:W-:Y:S01]  /*1140*/  IMAD.IADD R17, R7, 0x1, R9 ;  /* 0x0000000107117824 */ /* 0x000fe200078e0209 */
[C---:B------:R-:W-:Y:S01]  /*1150*/  IADD3 R95, R24.reuse, 0x60, RZ ;  /* 0x00000060185f7810 */ /* 0x040fe20007ffe0ff */
[----:B------:R-:W-:Y:S01]  /*1160*/  IMAD.MOV.U32 R16, RZ, RZ, R6 ;  /* 0x000000ffff107224 */ /* 0x000fe200078e0006 */
[----:B------:R-:W-:Y:S01]  /*1170*/  IADD3 R93, R24, 0xa0, RZ ;  /* 0x000000a0185d7810 */ /* 0x000fe20007ffe0ff */
[----:B------:R-:W-:-:S02]  /*1180*/  IMAD R12, R92, c[0x0][0x284], R4 ;  /* 0x0000a1005c0c7a24 */ /* 0x000fc400078e0204 */
[----:B-1----:R-:W-:-:S04]  /*1190*/  IMAD.WIDE.U32 R10, R92, c[0x0][0x280], R32 ;  /* 0x0000a0005c0a7a25 */ /* 0x002fc800078e0020 */
[----:B------:R-:W-:-:S04]  /*11a0*/  IMAD.WIDE.U32 R6, R92, c[0x0][0x280], R24 ;  /* 0x0000a0005c067a25 */ /* 0x000fc800078e0018 */
[----:B------:R-:W-:-:S04]  /*11b0*/  IMAD.WIDE.U32 R8, R92, c[0x0][0x290], R32 ;  /* 0x0000a4005c087a25 */ /* 0x000fc800078e0020 */
[----:B------:R-:W-:-:S04]  /*11c0*/  IMAD.WIDE.U32 R4, R92, c[0x0][0x290], R24 ;  /* 0x0000a4005c047a25 */ /* 0x000fc800078e0018 */
[----:B------:R-:W-:-:S04]  /*11d0*/  IMAD.WIDE.U32 R2, R79, R162, R114 ;  /* 0x000000a24f027225 */ /* 0x000fc800078e0072 */
[----:B------:R-:W-:Y:S02]  /*11e0*/  IMAD.IADD R15, R11, 0x1, R12 ;  /* 0x000000010b0f7824 */ /* 0x000fe400078e020c */
[----:B------:R-:W-:Y:S02]  /*11f0*/  IMAD.MOV.U32 R14, RZ, RZ, R10 ;  /* 0x000000ffff0e7224 */ /* 0x000fe400078e000a */
[----:B------:R-:W-:Y:S02]  /*1200*/  IMAD.IADD R11, R12, 0x1, R7 ;  /* 0x000000010c0b7824 */ /* 0x000fe400078e0207 */
[----:B------:R-:W-:Y:S02]  /*1210*/  IMAD.MOV.U32 R10, RZ, RZ, R6 ;  /* 0x000000ffff0a7224 */ /* 0x000fe400078e0006 */
[----:B------:R-:W-:Y:S02]  /*1220*/  IMAD.MOV.U32 R12, RZ, RZ, R8 ;  /* 0x000000ffff0c7224 */ /* 0x000fe400078e0008 */
[----:B------:R-:W-:-:S02]  /*1230*/  IMAD.MOV.U32 R8, RZ, RZ, R4 ;  /* 0x000000ffff087224 */ /* 0x000fc400078e0004 */
[----:B------:R-:W-:Y:S02]  /*1240*/  IMAD.IADD R3, R3, 0x1, R26 ;  /* 0x0000000103037824 */ /* 0x000fe400078e021a */
[----:B------:R-:W-:Y:S02]  /*1250*/  IMAD.IADD R13, R9, 0x1, R18 ;  /* 0x00000001090d7824 */ /* 0x000fe400078e0212 */
[----:B------:R-:W-:Y:S02]  /*1260*/  IMAD.IADD R9, R18, 0x1, R5 ;  /* 0x0000000112097824 */ /* 0x000fe400078e0205 */
[----:B------:R-:W-:Y:S02]  /*1270*/  IMAD.SHL.U32 R80, R80, 0x2, RZ ;  /* 0x0000000250507824 */ /* 0x000fe400078e00ff */
[----:B------:R-:W-:Y:S02]  /*1280*/  IMAD.IADD R27, R32, 0x1, R34 ;  /* 0x00000001201b7824 */ /* 0x000fe400078e0222 */
[----:B------:R-:W-:-:S02]  /*1290*/  IMAD.IADD R0, R24, 0x1, R0 ;  /* 0x0000000118007824 */ /* 0x000fc400078e0200 */
[----:B------:R-:W-:Y:S02]  /*12a0*/  IMAD.IADD R26, R32, 0x1, R31 ;  /* 0x00000001201a7824 */ /* 0x000fe400078e021f */
[----:B------:R-:W-:-:S03]  /*12b0*/  IMAD.WIDE.U32 R122, R20, c[0x0][0x280], R10 ;  /* 0x0000a000147a7a25 */ /* 0x000fc600078e000a */
[----:B------:R-:W-:Y:S01]  /*12c0*/  ISETP.GE.AND P3, PT, R26, c[0x0][0x27c], PT ;  /* 0x00009f001a007a0c */ /* 0x000fe20003f66270 */
[----:B------:R-:W-:-:S03]  /*12d0*/  IMAD.WIDE.U32 R120, R20, c[0x0][0x290], R8 ;  /* 0x0000a40014787a25 */ /* 0x000fc600078e0008 */
[----:B------:R-:W-:Y:S01]  /*12e0*/  P2R R148, PR, RZ, 0x8 ;  /* 0x00000008ff947803 */ /* 0x000fe20000000000 */
[----:B------:R-:W-:-:S04]  /*12f0*/  IMAD.WIDE.U32 R126, R20, c[0x0][0x280], R14 ;  /* 0x0000a000147e7a25 */ /* 0x000fc800078e000e */
[----:B------:R-:W-:-:S04]  /*1300*/  IMAD.WIDE.U32 R124, R20, c[0x0][0x290], R12 ;  /* 0x0000a400147c7a25 */ /* 0x000fc800078e000c */
[----:B------:R-:W-:Y:S02]  /*1310*/  IMAD.MOV.U32 R154, RZ, RZ, c[0x0][0x27c] ;  /* 0x00009f00ff9a7624 */ /* 0x000fe400078e00ff */
[----:B------:R-:W-:Y:S02]  /*1320*/  IMAD.SHL.U32 R159, R159, 0x40, RZ ;  /* 0x000000409f9f7824 */ /* 0x000fe400078e00ff */
[----:B------:R-:W-:Y:S02]  /*1330*/  IMAD.SHL.U32 R160, R160, 0x40, RZ ;  /* 0x00000040a0a07824 */ /* 0x000fe400078e00ff */
[----:B------:R-:W-:Y:S02]  /*1340*/  IMAD.SHL.U32 R154, R154, 0x2, RZ ;  /* 0x000000029a9a7824 */ /* 0x000fe400078e00ff */
[----:B------:R-:W-:Y:S02]  /*1350*/  IMAD.IADD R145, R222, 0x1, -R21 ;  /* 0x00000001de917824 */ /* 0x000fe400078e0a15 */
[----:B------:R-:W-:Y:S01]  /*1360*/  IMAD R111, R23, 0x40, R92 ;  /* 0x00000040176f7824 */ /* 0x000fe200078e025c */
[--C-:B---3--:R-:W-:Y:S01]  /*1370*/  @P2 SHF.R.S32.HI R7, RZ, 0x1f, R22.reuse ;  /* 0x0000001fff072819 */ /* 0x108fe20000011416 */
[----:B------:R-:W-:-:S02]  /*1380*/  @P2 IMAD.MOV.U32 R6, RZ, RZ, R22 ;  /* 0x000000ffff062224 */ /* 0x000fc400078e0016 */
[----:B------:R-:W-:Y:S02]  /*1390*/  @!P2 IMAD.MOV.U32 R6, RZ, RZ, R246 ;  /* 0x000000ffff06a224 */ /* 0x000fe400078e00f6 */
[----:B------:R-:W-:Y:S01]  /*13a0*/  @!P2 IMAD.MOV.U32 R7, RZ, RZ, R19 ;  /* 0x000000ffff07a224 */ /* 0x000fe200078e0013 */
[----:B------:R-:W-:Y:S01]  /*13b0*/  @P1 LEA R4, P2, R2, c[0x0][0x220], 0x1 ;  /* 0x0000880002041a11 */ /* 0x000fe200078408ff */
[----:B------:R-:W-:Y:S01]  /*13c0*/  IMAD.WIDE.U32 R118, R6, c[0x0][0x2b0], RZ ;  /* 0x0000ac0006767a25 */ /* 0x000fe200078e00ff */
[----:B------:R-:W-:Y:S02]  /*13d0*/  SHF.R.S32.HI R19, RZ, 0x1f, R30 ;  /* 0x0000001fff137819 */ /* 0x000fe4000001141e */
[----:B------:R-:W-:Y:S02]  /*13e0*/  @P1 LEA.HI.X R5, R2, c[0x0][0x224], R3, 0x1, P2 ;  /* 0x0000890002051a11 */ /* 0x000fe400010f0c03 */
[----:B------:R-:W-:-:S03]  /*13f0*/  @P0 IADD3 R18, P2, R161, R2, RZ ;  /* 0x00000002a1120210 */ /* 0x000fc60007f5e0ff */
[----:B------:R-:W-:Y:S01]  /*1400*/  @!PT LDS RZ, [RZ] ;  /* 0x00000000fffff984 */ /* 0x000fe20000000800 */
[----:B------:R-:W-:Y:S01]  /*1410*/  @!PT LDS RZ, [RZ] ;  /* 0x00000000fffff984 */ /* 0x000fe20000000800 */
[----:B------:R-:W-:Y:S01]  /*1420*/  @!PT LDS RZ, [RZ] ;  /* 0x00000000fffff984 */ /* 0x000fe20000000800 */
[----:B------:R1:W-:Y:S02]  /*1430*/  @P1 LDGSTS.E.BYPASS.LTC128B.128 [R80+0x6100], [R4.64], !P4 ;  /* 0x0610000004501fae */ /* 0x0003e4000e101d46 */
[----:B------:R-:W-:Y:S01]  /*1440*/  @P0 IMAD.X R3, R157, 0x1, R3, P2 ;  /* 0x000000019d030824 */ /* 0x000fe200010e0603 */
[----:B------:R-:W-:Y:S01]  /*1450*/  ISETP.GE.AND P2, PT, R27, c[0x0][0x27c], PT ;  /* 0x00009f001b007a0c */ /* 0x000fe20003f46270 */
[----:B------:R1:W-:Y:S03]  /*1460*/  @P1 LDGSTS.E.BYPASS.LTC128B.128 [R80+0x8100], [R4.64+0x80], !P6 ;  /* 0x0810008004501fae */ /* 0x0003e6000f101d46 */
[----:B------:R-:W-:Y:S01]  /*1470*/  P2R R149, PR, RZ, 0x4 ;  /* 0x00000004ff957803 */ /* 0x000fe20000000000 */
[----:B------:R1:W-:Y:S01]  /*1480*/  @P1 LDGSTS.E.BYPASS.LTC128B.128 [R80+0xa100], [R4.64+0x100], !P5 ;  /* 0x0a10010004501fae */ /* 0x0003e2000e901d46 */
[----:B------:R-:W-:-:S04]  /*1490*/  @P0 LEA R2, P1, R18, c[0x0][0x220], 0x1 ;  /* 0x0000880012020a11 */ /* 0x000fc800078208ff */
[----:B------:R-:W-:Y:S02]  /*14a0*/  @P0 LEA.HI.X R3, R18, c[0x0][0x224], R3, 0x1, P1 ;  /* 0x0000890012030a11 */ /* 0x000fe400008f0c03 */
[----:B------:R-:W-:Y:S02]  /*14b0*/  SEL R18, RZ, c[0x0][0x27c], !P2 ;  /* 0x00009f00ff127a07 */ /* 0x000fe40005000000 */
[----:B------:R-:W-:Y:S01]  /*14c0*/  ISETP.NE.AND P1, PT, R170, 0x1, PT ;  /* 0x00000001aa00780c */ /* 0x000fe20003f25270 */
[----:B------:R2:W-:Y:S04]  /*14d0*/  @P0 LDGSTS.E.BYPASS.LTC128B.128 [R80+0x7100], [R2.64], !P4 ;  /* 0x0710000002500fae */ /* 0x0005e8000e101d46 */
[----:B------:R2:W-:Y:S04]  /*14e0*/  @P0 LDGSTS.E.BYPASS.LTC128B.128 [R80+0x9100], [R2.64+0x80], !P6 ;  /* 0x0910008002500fae */ /* 0x0005e8000f101d46 */
[----:B------:R2:W-:Y:S04]  /*14f0*/  @P0 LDGSTS.E.BYPASS.LTC128B.128 [R80+0xb100], [R2.64+0x100], !P5 ;  /* 0x0b10010002500fae */ /* 0x0005e8000e901d46 */
[----:B------:R-:W0:Y:S01]  /*1500*/  LDGDEPBAR ;  /* 0x00000000000079af */ /* 0x000e220000000000 */
[----:B-1----:R-:W-:-:S02]  /*1510*/  SHF.R.S32.HI R4, RZ, 0x1f, R0 ;  /* 0x0000001fff047819 */ /* 0x002fc40000011400 */
[----:B------:R-:W-:Y:S02]  /*1520*/  SEL R5, RZ, c[0x0][0x27c], !P3 ;  /* 0x00009f00ff057a07 */ /* 0x000fe40005800000 */
[CC--:B------:R-:W-:Y:S02]  /*1530*/  LEA.HI R22, R4.reuse, R0.reuse, RZ, 0x3 ;  /* 0x0000000004167211 */ /* 0x0c0fe400078f18ff */
[----:B------:R-:W-:Y:S01]  /*1540*/  LEA.HI R29, R4, R0, RZ, 0x6 ;  /* 0x00000000041d7211 */ /* 0x000fe200078f30ff */
[----:B------:R-:W-:Y:S01]  /*1550*/  IMAD.IADD R4, R27, 0x1, R18 ;  /* 0x000000011b047824 */ /* 0x000fe200078e0212 */
[----:B------:R-:W-:Y:S01]  /*1560*/  SHF.R.S32.HI R143, RZ, 0x3, R22 ;  /* 0x00000003ff8f7819 */ /* 0x000fe20000011416 */
[----:B------:R-:W-:-:S03]  /*1570*/  IMAD R0, R28, c[0x0][0x268], RZ ;  /* 0x00009a001c007a24 */ /* 0x000fc600078e02ff */
[----:B------:R-:W-:Y:S01]  /*1580*/  SHF.R.S32.HI R18, RZ, 0x1f, R4 ;  /* 0x0000001fff127819 */ /* 0x000fe20000011404 */
[C---:B------:R-:W-:Y:S02]  /*1590*/  IMAD R110, R106.reuse, c[0x0][0x26c], R0 ;  /* 0x00009b006a6e7a24 */ /* 0x040fe400078e0200 */
[----:B------:R-:W-:Y:S01]  /*15a0*/  IMAD.WIDE.U32 R106, R106, c[0x0][0x268], R16 ;  /* 0x00009a006a6a7a25 */ /* 0x000fe200078e0010 */
[----:B------:R-:W-:Y:S02]  /*15b0*/  LEA.HI R16, R19, R92, RZ, 0x3 ;  /* 0x0000005c13107211 */ /* 0x000fe400078f18ff */
[-C--:B------:R-:W-:Y:S01]  /*15c0*/  LEA.HI R17, R18, R4.reuse, RZ, 0x3 ;  /* 0x0000000412117211 */ /* 0x080fe200078f18ff */
[----:B------:R-:W-:Y:S01]  /*15d0*/  IMAD.IADD R0, R26, 0x1, R5 ;  /* 0x000000011a007824 */ /* 0x000fe200078e0205 */
[----:B------:R-:W-:Y:S01]  /*15e0*/  LEA.HI R18, R18, R4, RZ, 0x6 ;  /* 0x0000000412127211 */ /* 0x000fe200078f30ff */
[----:B------:R-:W-:Y:S01]  /*15f0*/  IMAD.IADD R110, R107, 0x1, R110 ;  /* 0x000000016b6e7824 */ /* 0x000fe200078e026e */
[----:B------:R-:W-:-:S02]  /*1600*/  LOP3.LUT R4, R16, 0xfffffff8, RZ, 0xc0, !PT ;  /* 0xfffffff810047812 */ /* 0x000fc400078ec0ff */
[----:B------:R-:W-:Y:S02]  /*1610*/  SHF.R.S32.HI R5, RZ, 0x1f, R0 ;  /* 0x0000001fff057819 */ /* 0x000fe40000011400 */
[----:B--2---:R-:W-:Y:S01]  /*1620*/  LEA.HI R2, R35, R168, RZ, 0x5 ;  /* 0x000000a823027211 */ /* 0x004fe200078f28ff */
[----:B------:R-:W-:Y:S01]  /*1630*/  IMAD.IADD R4, R92, 0x1, -R4 ;  /* 0x000000015c047824 */ /* 0x000fe200078e0a04 */
[CC--:B------:R-:W-:Y:S02]  /*1640*/  LEA.HI R16, R5.reuse, R0.reuse, RZ, 0x3 ;  /* 0x0000000005107211 */ /* 0x0c0fe400078f18ff */
[----:B------:R-:W-:Y:S01]  /*1650*/  LEA.HI R5, R5, R0, RZ, 0x6 ;  /* 0x0000000005057211 */ /* 0x000fe200078f30ff */
[----:B------:R-:W-:Y:S01]  /*1660*/  IMAD.SHL.U32 R2, R2, 0x10, RZ ;  /* 0x0000001002027824 */ /* 0x000fe200078e00ff */
[----:B------:R-:W-:Y:S01]  /*1670*/  SHF.R.S32.HI R0, RZ, 0x1f, R20 ;  /* 0x0000001fff007819 */ /* 0x000fe20000011414 */
[----:B------:R-:W-:Y:S01]  /*1680*/  BAR.SYNC.DEFER_BLOCKING 0x0 ;  /* 0x0000000000007b1d */ /* 0x000fe20000010000 */
[C---:B------:R-:W-:Y:S01]  /*1690*/  LOP3.LUT P0, RZ, R4.reuse, 0x4, RZ, 0xc0, !PT ;  /* 0x0000000404ff7812 */ /* 0x040fe2000780c0ff */
[----:B------:R-:W-:Y:S01]  /*16a0*/  IMAD.SHL.U32 R4, R4, 0x40, RZ ;  /* 0x0000004004047824 */ /* 0x000fe200078e00ff */
[----:B------:R-:W-:Y:S01]  /*16b0*/  LOP3.LUT R100, R2, 0xfffffe00, RZ, 0xc0, !PT ;  /* 0xfffffe0002647812 */ /* 0x000fe200078ec0ff */
[----:B------:R-:W-:Y:S01]  /*16c0*/  IMAD R3, R0, c[0x0][0x280], RZ ;  /* 0x0000a00000037a24 */ /* 0x000fe200078e02ff */
[----:B------:R-:W-:Y:S01]  /*16d0*/  IADD3 R35, R32, 0x50, RZ ;  /* 0x0000005020237810 */ /* 0x000fe20007ffe0ff */
[----:B------:R-:W-:Y:S01]  /*16e0*/  IMAD R0, R0, c[0x0][0x290], RZ ;  /* 0x0000a40000007a24 */ /* 0x000fe200078e02ff */
[----:B------:R-:W-:Y:S01]  /*16f0*/  LOP3.LUT R98, R4, 0x1c0, RZ, 0xc0, !PT ;  /* 0x000001c004627812 */ /* 0x000fe200078ec0ff */
[C---:B------:R-:W-:Y:S01]  /*1700*/  IMAD R28, R20.reuse, c[0x0][0x284], R3 ;  /* 0x0000a100141c7a24 */ /* 0x040fe200078e0203 */
[--C-:B------:R-:W-:Y:S01]  /*1710*/  SHF.R.S32.HI R136, RZ, 0x3, R17.reuse ;  /* 0x00000003ff887819 */ /* 0x100fe20000011411 */
[----:B------:R-:W-:Y:S01]  /*1720*/  IMAD R19, R20, c[0x0][0x294], R0 ;  /* 0x0000a50014137a24 */ /* 0x000fe200078e0200 */
[----:B------:R-:W-:Y:S01]  /*1730*/  SHF.R.U32.HI R99, RZ, 0x3, R98 ;  /* 0x00000003ff637819 */ /* 0x000fe20000011662 */
[----:B------:R-:W-:Y:S01]  /*1740*/  IMAD.SHL.U32 R0, R29, 0x40, RZ ;  /* 0x000000401d007824 */ /* 0x000fe200078e00ff */
[C---:B------:R-:W-:Y:S01]  /*1750*/  LOP3.LUT R2, R98.reuse, 0x38, R22, 0xf8, !PT ;  /* 0x0000003862027812 */ /* 0x040fe200078ef816 */
[----:B------:R-:W-:Y:S01]  /*1760*/  IMAD.IADD R141, R127, 0x1, R28 ;  /* 0x000000017f8d7824 */ /* 0x000fe200078e021c */
[----:B------:R-:W-:Y:S01]  /*1770*/  LOP3.LUT R3, R98, 0x38, R17, 0xf8, !PT ;  /* 0x0000003862037812 */ /* 0x000fe200078ef811 */
[----:B------:R-:W-:Y:S01]  /*1780*/  IMAD.IADD R139, R28, 0x1, R123 ;  /* 0x000000011c8b7824 */ /* 0x000fe200078e027b */
[-C--:B------:R-:W-:Y:S01]  /*1790*/  LOP3.LUT R10, R2, R99.reuse, RZ, 0x3c, !PT ;  /* 0x00000063020a7212 */ /* 0x080fe200078e3cff */
[----:B------:R-:W-:Y:S01]  /*17a0*/  IMAD.SHL.U32 R2, R18, 0x40, RZ ;  /* 0x0000004012027824 */ /* 0x000fe200078e00ff */
[----:B------:R-:W-:Y:S01]  /*17b0*/  LOP3.LUT R11, R0, 0x7ffff000, RZ, 0xc0, !PT ;  /* 0x7ffff000000b7812 */ /* 0x000fe200078ec0ff */
[----:B------:R-:W-:Y:S01]  /*17c0*/  IMAD.SHL.U32 R0, R5, 0x40, RZ ;  /* 0x0000004005007824 */ /* 0x000fe200078e00ff */
[----:B------:R-:W-:Y:S01]  /*17d0*/  LOP3.LUT R4, R98, 0x38, R16, 0xf8, !PT ;  /* 0x0000003862047812 */ /* 0x000fe200078ef810 */
[----:B------:R-:W-:Y:S01]  /*17e0*/  IMAD.IADD R140, R125, 0x1, R19 ;  /* 0x000000017d8c7824 */ /* 0x000fe200078e0213 */
[----:B------:R-:W-:Y:S01]  /*17f0*/  LOP3.LUT R5, R2, 0x7ffff000, RZ, 0xc0, !PT ;  /* 0x7ffff00002057812 */ /* 0x000fe200078ec0ff */
[----:B------:R-:W-:Y:S01]  /*1800*/  IMAD.IADD R138, R19, 0x1, R121 ;  /* 0x00000001138a7824 */ /* 0x000fe200078e0279 */
[----:B------:R-:W-:-:S02]  /*1810*/  LOP3.LUT R3, R3, R99, RZ, 0x3c, !PT ;  /* 0x0000006303037212 */ /* 0x000fc400078e3cff */
[----:B------:R-:W-:Y:S02]  /*1820*/  LOP3.LUT R2, R0, 0x7ffff000, RZ, 0xc0, !PT ;  /* 0x7ffff00000027812 */ /* 0x000fe400078ec0ff */
[----:B------:R-:W-:Y:S02]  /*1830*/  LOP3.LUT R0, R4, R99, RZ, 0x3c, !PT ;  /* 0x0000006304007212 */ /* 0x000fe400078e3cff */
[--C-:B------:R-:W-:Y:S02]  /*1840*/  IADD3 R8, R3, R5, R100.reuse ;  /* 0x0000000503087210 */ /* 0x100fe40007ffe064 */
[--C-:B------:R-:W-:Y:S01]  /*1850*/  IADD3 R5, R0, R2, R100.reuse ;  /* 0x0000000200057210 */ /* 0x100fe20007ffe064 */
[C---:B------:R-:W-:Y:S01]  /*1860*/  IMAD R0, R37.reuse, c[0x0][0x210], RZ ;  /* 0x0000840025007a24 */ /* 0x040fe200078e02ff */
[----:B------:R-:W-:Y:S01]  /*1870*/  SHF.R.S32.HI R3, RZ, 0x1f, R93 ;  /* 0x0000001fff037819 */ /* 0x000fe2000001145d */
[----:B------:R-:W-:Y:S01]  /*1880*/  IMAD R2, R37, c[0x0][0x1e8], RZ ;  /* 0x00007a0025027a24 */ /* 0x000fe200078e02ff */
[----:B------:R-:W-:Y:S01]  /*1890*/  IADD3 R10, R10, R11, R100 ;  /* 0x0000000b0a0a7210 */ /* 0x000fe20007ffe064 */
[C---:B------:R-:W-:Y:S01]  /*18a0*/  IMAD R0, R36.reuse, c[0x0][0x214], R0 ;  /* 0x0000850024007a24 */ /* 0x040fe200078e0200 */
[----:B------:R-:W-:Y:S01]  /*18b0*/  LEA.HI R88, R3, R93, RZ, 0x3 ;  /* 0x0000005d03587211 */ /* 0x000fe200078f18ff */
[----:B------:R-:W-:Y:S01]  /*18c0*/  IMAD R2, R36, c[0x0][0x1ec], R2 ;  /* 0x00007b0024027a24 */ /* 0x000fe200078e0202 */
[----:B------:R-:W-:Y:S01]  /*18d0*/  SHF.R.S32.HI R3, RZ, 0x1f, R27 ;  /* 0x0000001fff037819 */ /* 0x000fe2000001141b */
[----:B------:R-:W-:Y:S01]  /*18e0*/  IMAD.IADD R146, R165, 0x1, R0 ;  /* 0x00000001a5927824 */ /* 0x000fe200078e0200 */
[----:B------:R-:W-:Y:S01]  /*18f0*/  SHF.R.S32.HI R0, RZ, 0x1f, R94 ;  /* 0x0000001fff007819 */ /* 0x000fe2000001145e */
[----:B------:R-:W-:Y:S01]  /*1900*/  IMAD.IADD R147, R167, 0x1, R2 ;  /* 0x00000001a7937824 */ /* 0x000fe200078e0202 */
[----:B------:R-:W-:Y:S01]  /*1910*/  SHF.R.S32.HI R2, RZ, 0x1f, R95 ;  /* 0x0000001fff027819 */ /* 0x000fe2000001145f */
[----:B------:R-:W-:Y:S01]  /*1920*/  IMAD.SHL.U32 R133, R10, 0x2, RZ ;  /* 0x000000020a857824 */ /* 0x000fe200078e00ff */
[----:B------:R-:W-:Y:S01]  /*1930*/  LEA.HI R89, R0, R94, RZ, 0x3 ;  /* 0x0000005e00597211 */ /* 0x000fe200078f18ff */
[----:B------:R-:W-:Y:S01]  /*1940*/  IMAD R0, R7, c[0x0][0x2b0], RZ ;  /* 0x0000ac0007007a24 */ /* 0x000fe200078e02ff */
[----:B------:R-:W-:Y:S01]  /*1950*/  LEA.HI R90, R2, R95, RZ, 0x3 ;  /* 0x0000005f025a7211 */ /* 0x000fe200078f18ff */
[----:B------:R-:W-:Y:S01]  /*1960*/  IMAD.SHL.U32 R128, R8, 0x2, RZ ;  /* 0x0000000208807824 */ /* 0x000fe200078e00ff */
[----:B------:R-:W-:Y:S01]  /*1970*/  SHF.R.S32.HI R2, RZ, 0x1f, R26 ;  /* 0x0000001fff027819 */ /* 0x000fe2000001141a */
[----:B------:R-:W-:Y:S01]  /*1980*/  IMAD R4, R6, c[0x0][0x2b4], R0 ;  /* 0x0000ad0006047a24 */ /* 0x000fe200078e0200 */
[----:B------:R-:W-:Y:S01]  /*1990*/  LOP3.LUT R0, R98, 0x18, R24, 0xf8, !PT ;  /* 0x0000001862007812 */ /* 0x000fe200078ef818 */
[----:B------:R-:W-:Y:S01]  /*19a0*/  IMAD.SHL.U32 R113, R5, 0x2, RZ ;  /* 0x0000000205717824 */ /* 0x000fe200078e00ff */
[----:B------:R-:W-:Y:S01]  /*19b0*/  LEA.HI R2, R2, R26, RZ, 0x3 ;  /* 0x0000001a02027211 */ /* 0x000fe200078f18ff */
[----:B------:R-:W-:Y:S01]  /*19c0*/  IMAD.IADD R142, R119, 0x1, R4 ;  /* 0x00000001778e7824 */ /* 0x000fe200078e0204 */
[----:B------:R-:W-:-:S02]  /*19d0*/  LOP3.LUT R81, R0, R99, RZ, 0x3c, !PT ;  /* 0x0000006300517212 */ /* 0x000fc400078e3cff */
[----:B------:R-:W-:Y:S02]  /*19e0*/  LOP3.LUT R0, R22, 0xfffffff8, RZ, 0xc0, !PT ;  /* 0xfffffff816007812 */ /* 0x000fe400078ec0ff */
[----:B------:R-:W-:Y:S01]  /*19f0*/  LOP3.LUT R86, R2, 0xfffffff8, RZ, 0xc0, !PT ;  /* 0xfffffff802567812 */ /* 0x000fe200078ec0ff */
[----:B------:R-:W-:Y:S01]  /*1a00*/  IMAD.IADD R81, R100, 0x1, R81 ;  /* 0x0000000164517824 */ /* 0x000fe200078e0251 */
[----:B------:R-:W-:Y:S01]  /*1a10*/  SHF.R.S32.HI R2, RZ, 0x1f, R0 ;  /* 0x0000001fff027819 */ /* 0x000fe20000011400 */
[C---:B------:R-:W-:Y:S01]  /*1a20*/  IMAD.SHL.U32 R135, R0.reuse, 0x2, RZ ;  /* 0x0000000200877824 */ /* 0x040fe200078e00ff */
[----:B------:R-:W-:Y:S02]  /*1a30*/  LEA.HI R3, R3, R27, RZ, 0x3 ;  /* 0x0000001b03037211 */ /* 0x000fe400078f18ff */
[----:B------:R-:W-:Y:S02]  /*1a40*/  SHF.L.U64.HI R137, R0, 0x1, R2 ;  /* 0x0000000100897819 */ /* 0x000fe40000010202 */
[----:B------:R-:W-:-:S02]  /*1a50*/  LOP3.LUT R2, R17, 0xfffffff8, RZ, 0xc0, !PT ;  /* 0xfffffff811027812 */ /* 0x000fc400078ec0ff */
[----:B------:R-:W-:Y:S02]  /*1a60*/  LOP3.LUT R0, R16, 0xfffffff8, RZ, 0xc0, !PT ;  /* 0xfffffff810007812 */ /* 0x000fe400078ec0ff */
[----:B------:R-:W-:Y:S01]  /*1a70*/  LEA R81, R81, 0x100, 0x1 ;  /* 0x0000010051517811 */ /* 0x000fe200078e08ff */
[----:B------:R-:W-:Y:S01]  /*1a80*/  IMAD.SHL.U32 R131, R2, 0x2, RZ ;  /* 0x0000000202837824 */ /* 0x000fe200078e00ff */
[----:B------:R-:W-:Y:S01]  /*1a90*/  LOP3.LUT R87, R3, 0xfffffff8, RZ, 0xc0, !PT ;  /* 0xfffffff803577812 */ /* 0x000fe200078ec0ff */
[----:B------:R-:W-:Y:S01]  /*1aa0*/  IMAD.SHL.U32 R129, R0, 0x2, RZ ;  /* 0x0000000200817824 */ /* 0x000fe200078e00ff */
[----:B------:R-:W-:Y:S02]  /*1ab0*/  LOP3.LUT R90, R90, 0xfffffff8, RZ, 0xc0, !PT ;  /* 0xfffffff85a5a7812 */ /* 0x000fe400078ec0ff */
[----:B------:R-:W-:Y:S02]  /*1ac0*/  LOP3.LUT R89, R89, 0xfffffff8, RZ, 0xc0, !PT ;  /* 0xfffffff859597812 */ /* 0x000fe400078ec0ff */
[----:B------:R-:W-:-:S02]  /*1ad0*/  LOP3.LUT R88, R88, 0xfffffff8, RZ, 0xc0, !PT ;  /* 0xfffffff858587812 */ /* 0x000fc400078ec0ff */
[----:B------:R-:W-:Y:S02]  /*1ae0*/  SHF.R.S32.HI R4, RZ, 0x1f, R2 ;  /* 0x0000001fff047819 */ /* 0x000fe40000011402 */
[----:B------:R-:W-:Y:S02]  /*1af0*/  SHF.R.S32.HI R3, RZ, 0x1f, R0 ;  /* 0x0000001fff037819 */ /* 0x000fe40000011400 */
[C---:B------:R-:W-:Y:S02]  /*1b00*/  IADD3 R82, R81.reuse, 0x40, RZ ;  /* 0x0000004051527810 */ /* 0x040fe40007ffe0ff */
[----:B------:R-:W-:Y:S02]  /*1b10*/  @P0 IADD3 R82, R81, -0x40, RZ ;  /* 0xffffffc051520810 */ /* 0x000fe40007ffe0ff */
[C---:B------:R-:W-:Y:S02]  /*1b20*/  IADD3 R37, R32.reuse, 0x10, RZ ;  /* 0x0000001020257810 */ /* 0x040fe40007ffe0ff */
[----:B------:R-:W-:-:S02]  /*1b30*/  IADD3 R36, R32, 0x30, RZ ;  /* 0x0000003020247810 */ /* 0x000fc40007ffe0ff */
[----:B------:R-:W-:Y:S02]  /*1b40*/  SHF.R.S32.HI R105, RZ, 0x1f, R90 ;  /* 0x0000001fff697819 */ /* 0x000fe4000001145a */
[----:B------:R-:W-:Y:S02]  /*1b50*/  SHF.R.S32.HI R104, RZ, 0x1f, R89 ;  /* 0x0000001fff687819 */ /* 0x000fe40000011459 */
[----:B------:R-:W-:Y:S02]  /*1b60*/  SHF.R.S32.HI R103, RZ, 0x1f, R88 ;  /* 0x0000001fff677819 */ /* 0x000fe40000011458 */
[----:B------:R-:W-:Y:S02]  /*1b70*/  SHF.R.S32.HI R102, RZ, 0x1f, R87 ;  /* 0x0000001fff667819 */ /* 0x000fe40000011457 */
[----:B------:R-:W-:Y:S02]  /*1b80*/  SHF.R.S32.HI R101, RZ, 0x1f, R86 ;  /* 0x0000001fff657819 */ /* 0x000fe40000011456 */
[----:B------:R-:W-:-:S02]  /*1b90*/  SHF.R.S32.HI R134, RZ, 0x3, R16 ;  /* 0x00000003ff867819 */ /* 0x000fc40000011410 */
[----:B------:R-:W-:Y:S02]  /*1ba0*/  SHF.L.U64.HI R132, R2, 0x1, R4 ;  /* 0x0000000102847819 */ /* 0x000fe40000010204 */
[----:B------:R-:W-:Y:S02]  /*1bb0*/  SHF.L.U64.HI R130, R0, 0x1, R3 ;  /* 0x0000000100827819 */ /* 0x000fe40000010203 */
[----:B------:R-:W-:Y:S02]  /*1bc0*/  ISETP.GE.AND P0, PT, R163, 0x1, PT ;  /* 0x00000001a300780c */ /* 0x000fe40003f06270 */
.L_x_352:
[----:B------:R-:W-:Y:S01]  /*1bd0*/  IMAD.SHL.U32 R91, R79, 0x40, RZ ;  /* 0x000000404f5b7824 */ /* 0x000fe200078e00ff */
[----:B------:R-:W-:Y:S04]  /*1be0*/  DEPBAR.LE SB0, 0x0 ;  /* 0x000080000000791a */ /* 0x000fe80000000000 */
[----:B------:R-:W-:Y:S01]  /*1bf0*/  IMAD.IADD R0, R111, 0x1, R91 ;  /* 0x000000016f007824 */ /* 0x000fe200078e025b */
[----:B------:R-:W-:Y:S01]  /*1c00*/  ISETP.NE.AND P1, PT, R170, 0x1, PT ;  /* 0x00000001aa00780c */ /* 0x000fe20003f25270 */
[----:B------:R-:W-:Y:S01]  /*1c10*/  IMAD.MOV.U32 R83, RZ, RZ, RZ ;  /* 0x000000ffff537224 */ /* 0x000fe200078e00ff */
[----:B------:R-:W-:Y:S01]  /*1c20*/  ISETP.GE.AND P2, PT, R163, 0x1, PT ;  /* 0x00000001a300780c */ /* 0x000fe20003f46270 */
[----:B-1----:R-:W-:Y:S01]  /*1c30*/  IMAD.IADD R2, R151, 0x1, R0 ;  /* 0x0000000197027824 */ /* 0x002fe200078e0200 */
        /* <DEDUP_REMOVED lines=9> */
[C---:B------:R-:W-:Y:S03]  /*1cd0*/  @!P0 LEA R4, P1, R3.reuse, c[0x0][0x2a0], 0x2 ;  /* 0x0000a80003048a11 */ /* 0x040fe600078210ff */
[----:B------:R-:W-:Y:S01]  /*1ce0*/  IMAD R84, R0, c[0x0][0x2b8], R2 ;  /* 0x0000ae0000547a24 */ /* 0x000fe200078e0202 */
[----:B------:R-:W-:Y:S03]  /*1cf0*/  @!P0 LEA.HI.X R5, R3, c[0x0][0x2a4], R5, 0x2, P1 ;  /* 0x0000a90003058a11 */ /* 0x000fe600008f1405 */
[----:B------:R-:W-:Y:S01]  /*1d00*/  IMAD.WIDE.U32 R2, R84, c[0x0][0x1e0], RZ ;  /* 0x0000780054027a25 */ /* 0x000fe200078e00ff */
[----:B------:R-:W-:Y:S01]  /*1d10*/  SHF.R.S32.HI R96, RZ, 0x1f, R84 ;  /* 0x0000001fff607819 */ /* 0x000fe20000011454 */
[----:B------:R-:W2:Y:S04]  /*1d20*/  @!P0 LDG.E R83, [R4.64] ;  /* 0x0000000604538981 */ /* 0x000ea8000c1e1900 */
        /* <DEDUP_REMOVED lines=12> */
[----:B----4-:R-:W-:-:S05]  /*1df0*/  @!P2 BRA `(.L_x_329) ;  /* 0x000039700000a947 */ /* 0x010fca0003800000 */
[-C--:B------:R-:W-:Y:S01]  /*1e00*/  IMAD R3, R155, R79.reuse, RZ ;  /* 0x0000004f9b037224 */ /* 0x080fe200078e02ff */
[----:B------:R-:W-:Y:S01]  /*1e10*/  ISETP.NE.AND P0, PT, RZ, UR4, PT ;  /* 0x00000004ff007c0c */ /* 0x000fe2000bf05270 */
[-C--:B------:R-:W-:Y:S01]  /*1e20*/  IMAD R2, R156, R79.reuse, RZ ;  /* 0x0000004f9c027224 */ /* 0x080fe200078e02ff */
[----:B------:R-:W-:Y:S01]  /*1e30*/  SHF.R.S32.HI R0, RZ, 0x1f, R79 ;  /* 0x0000001fff007819 */ /* 0x000fe2000001144f */
[----:B------:R-:W-:Y:S01]  /*1e40*/  IMAD.WIDE.U32 R8, R159, R79, RZ ;  /* 0x0000004f9f087225 */ /* 0x000fe200078e00ff */
[----:B------:R-:W-:Y:S03]  /*1e50*/  IADD3 R4, -R91, R222, RZ ;  /* 0x000000de5b047210 */ /* 0x000fe60007ffe1ff */
[----:B------:R-:W-:Y:S01]  /*1e60*/  IMAD R3, R0, R159, R3 ;  /* 0x0000009f00037224 */ /* 0x000fe200078e0203 */
        /* <DEDUP_REMOVED lines=37> */
[----:B------:R-:W-:Y:S02]  /*20c0*/  LEA.HI.X R9, R0, c[0x0][0x274], R3, 0x1, P0 ;  /* 0x00009d0000097a11 */ /* 0x000fe400000f0c03 */
[C---:B------:R-:W-:Y:S04]  /*20d0*/  LEA R4, P0, R2.reuse, c[0x0][0x288], 0x1 ;  /* 0x0000a20002047a11 */ /* 0x040fe800078008ff */
[----:B------:R-:W-:Y:S02]  /*20e0*/  LEA.HI.X R5, R2, c[0x0][0x28c], R5, 0x1, P0 ;  /* 0x0000a30002057a11 */ /* 0x000fe400000f0c05 */
[----:B------:R-:W-:Y:S01]  /*20f0*/  ISETP.GE.AND P0, PT, R32, c[0x0][0x27c], PT ;  /* 0x00009f0020007a0c */ /* 0x000fe20003f06270 */
[----:B------:R-:W-:Y:S11]  /*2100*/  CS2R R2, SRZ ;  /* 0x0000000000027805 */ /* 0x000ff6000001ff00 */
[----:B------:R-:W-:Y:S01]  /*2110*/  @!UPT UIADD3 URZ, URZ, URZ, URZ ;  /* 0x0000003f3f3ff290 */ /* 0x000fe2000fffe03f */
        /* <DEDUP_REMOVED lines=22> */
.L_x_332:
[----:B------:R-:W-:Y:S05]  /*2280*/  BSYNC B0 ;  /* 0x0000000000007941 */ /* 0x000fea0003800000 */
.L_x_331:
[----:B------:R2:W3:Y:S04]  /*2290*/  SHFL.IDX PT, R65, R14, RZ, 0x1c1f ;  /* 0x001c1fff0e417589 */ /* 0x0004e800000e0000 */
[----:B------:R2:W4:Y:S01]  /*22a0*/  SHFL.IDX PT, R64, R15, RZ, 0x1c1f ;  /* 0x001c1fff0f407589 */ /* 0x00052200000e0000 */
[----:B------:R-:W-:-:S05]  /*22b0*/  @P1 BRA `(.L_x_333) ;  /* 0x0000371000001947 */ /* 0x000fca0003800000 */
[----:B-----5:R-:W-:Y:S01]  /*22c0*/  MOV R0, R19 ;  /* 0x0000001300007202 */ /* 0x020fe20000000f00 */
[----:B-1----:R-:W-:Y:S01]  /*22d0*/  IMAD.MOV.U32 R8, RZ, RZ, R20 ;  /* 0x000000ffff087224 */ /* 0x002fe200078e0014 */
[----:B------:R-:W-:Y:S01]  /*22e0*/  ISETP.GE.AND P0, PT, R24, c[0x0][0x1d4], PT ;  /* 0x0000750018007a0c */ /* 0x000fe20003f06270 */
[----:B------:R-:W-:Y:S01]  /*22f0*/  IMAD.MOV.U32 R5, RZ, RZ, R21 ;  /* 0x000000ffff057224 */ /* 0x000fe200078e0015 */
[----:B------:R-:W-:Y:S01]  /*2300*/  BSSY B0, `(.L_x_334) ;  /* 0x0000057000007945 */ /* 0x000fe20003800000 */
[----:B------:R-:W-:Y:S03]  /*2310*/  IMAD.MOV.U32 R4, RZ, RZ, R18 ;  /* 0x000000ffff047224 */ /* 0x000fe600078e0012 */
[----:B------:R-:W-:Y:S01]  /*2320*/  PRMT R29, R5, 0x5410, R8 ;  /* 0x00005410051d7816 */ /* 0x000fe20000000008 */
[----:B------:R-:W-:Y:S01]  /*2330*/  IMAD.MOV.U32 R8, RZ, RZ, R16 ;  /* 0x000000ffff087224 */ /* 0x000fe200078e0010 */
[----:B------:R-:W-:Y:S01]  /*2340*/  PRMT R28, R0, 0x5410, R4 ;  /* 0x00005410001c7816 */ /* 0x000fe20000000004 */
[----:B------:R-:W-:Y:S01]  /*2350*/  IMAD.MOV.U32 R5, RZ, RZ, R17 ;  /* 0x000000ffff057224 */ /* 0x000fe200078e0011 */
[----:B------:R-:W-:Y:S01]  /*2360*/  MOV R4, R12 ;  /* 0x0000000c00047202 */ /* 0x000fe20000000f00 */
[----:B------:R-:W-:Y:S03]  /*2370*/  IMAD.MOV.U32 R0, RZ, RZ, R13 ;  /* 0x000000ffff007224 */ /* 0x000fe600078e000d */
[----:B------:R-:W-:Y:S01]  /*2380*/  PRMT R23, R5, 0x5410, R8 ;  /* 0x0000541005177816 */ /* 0x000fe20000000008 */
[----:B------:R-:W-:Y:S01]  /*2390*/  IMAD.MOV.U32 R8, RZ, RZ, R52 ;  /* 0x000000ffff087224 */ /* 0x000fe200078e0034 */
[----:B------:R-:W-:Y:S01]  /*23a0*/  PRMT R22, R0, 0x5410, R4 ;  /* 0x0000541000167816 */ /* 0x000fe20000000004 */
[----:B------:R-:W-:Y:S01]  /*23b0*/  IMAD.MOV.U32 R4, RZ, RZ, R6 ;  /* 0x000000ffff047224 */ /* 0x000fe200078e0006 */
[----:B------:R-:W-:Y:S01]  /*23c0*/  MOV R0, R7 ;  /* 0x0000000700007202 */ /* 0x000fe20000000f00 */
[----:B------:R-:W-:Y:S03]  /*23d0*/  IMAD.MOV.U32 R5, RZ, RZ, R53 ;  /* 0x000000ffff057224 */ /* 0x000fe600078e0035 */
[----:B--2---:R-:W-:Y:S01]  /*23e0*/  PRMT R15, R0, 0x5410, R4 ;  /* 0x00005410000f7816 */ /* 0x004fe20000000004 */
[----:B------:R-:W-:Y:S01]  /*23f0*/  IMAD.MOV.U32 R4, RZ, RZ, R48 ;  /* 0x000000ffff047224 */ /* 0x000fe200078e0030 */
[----:B------:R-:W-:Y:S01]  /*2400*/  PRMT R57, R8, 0x5410, R5 ;  /* 0x0000541008397816 */ /* 0x000fe20000000005 */
[----:B------:R-:W-:Y:S01]  /*2410*/  IMAD.MOV.U32 R5, RZ, RZ, R51 ;  /* 0x000000ffff057224 */ /* 0x000fe200078e0033 */
[----:B------:R-:W-:Y:S02]  /*2420*/  MOV R8, R50 ;  /* 0x0000003200087202 */ /* 0x000fe40000000f00 */
[----:B------:R-:W-:Y:S02]  /*2430*/  MOV R0, R49 ;  /* 0x0000003100007202 */ /* 0x000fe40000000f00 */
[----:B------:R-:W-:Y:S01]  /*2440*/  PRMT R56, R8, 0x5410, R5 ;  /* 0x0000541008387816 */ /* 0x000fe20000000005 */
[----:B------:R-:W-:Y:S01]  /*2450*/  IMAD.MOV.U32 R8, RZ, RZ, R46 ;  /* 0x000000ffff087224 */ /* 0x000fe200078e002e */
[----:B------:R-:W-:Y:S01]  /*2460*/  PRMT R55, R4, 0x5410, R0 ;  /* 0x0000541004377816 */ /* 0x000fe20000000000 */
[----:B------:R-:W-:Y:S01]  /*2470*/  IMAD.MOV.U32 R5, RZ, RZ, R47 ;  /* 0x000000ffff057224 */ /* 0x000fe200078e002f */
[----:B------:R-:W-:Y:S01]  /*2480*/  MOV R4, R44 ;  /* 0x0000002c00047202 */ /* 0x000fe20000000f00 */
[----:B------:R-:W-:Y:S03]  /*2490*/  IMAD.MOV.U32 R0, RZ, RZ, R45 ;  /* 0x000000ffff007224 */ /* 0x000fe600078e002d */
[----:B------:R-:W-:Y:S02]  /*24a0*/  PRMT R54, R8, 0x5410, R5 ;  /* 0x0000541008367816 */ /* 0x000fe40000000005 */
[----:B------:R-:W-:Y:S01]  /*24b0*/  PRMT R43, R4, 0x5410, R0 ;  /* 0x00005410042b7816 */ /* 0x000fe20000000000 */
[----:B------:R-:W-:-:S05]  /*24c0*/  @P0 BRA `(.L_x_335) ;  /* 0x000003a000000947 */ /* 0x000fca0003800000 */
[C---:B----4-:R-:W-:Y:S01]  /*24d0*/  LEA R58, P0, R24.reuse, R64, 0x1 ;  /* 0x00000040183a7211 */ /* 0x050fe200078008ff */
[----:B------:R-:W1:Y:S01]  /*24e0*/  LDS.128 R8, [R81+0x6000] ;  /* 0x0060000051087984 */ /* 0x000e620000000c00 */
[----:B------:R-:W-:Y:S01]  /*24f0*/  MOV R4, R2 ;  /* 0x0000000200047202 */ /* 0x000fe20000000f00 */
[----:B------:R-:W-:Y:S01]  /*2500*/  IMAD.MOV.U32 R30, RZ, RZ, R38 ;  /* 0x000000ffff1e7224 */ /* 0x000fe200078e0026 */
[----:B---3--:R-:W-:Y:S01]  /*2510*/  LEA.HI.X R59, R24, R65, R25, 0x1, P0 ;  /* 0x00000041183b7211 */ /* 0x008fe200000f0c19 */
[--C-:B------:R-:W-:Y:S01]  /*2520*/  IMAD.MOV.U32 R40, RZ, RZ, R39.reuse ;  /* 0x000000ffff287224 */ /* 0x100fe200078e0027 */
[----:B------:R-:W-:Y:S11]  /*2530*/  ISETP.GE.AND P0, PT, R32, c[0x0][0x27c], PT ;  /* 0x00009f0020007a0c */ /* 0x000ff60003f06270 */
[----:B------:R-:W-:Y:S02]  /*2540*/  @!UPT UIADD3 URZ, URZ, URZ, URZ ;  /* 0x0000003f3f3ff290 */ /* 0x000fe4000fffe03f */
[----:B------:R-:W-:Y:S02]  /*2550*/  @!P0 SHF.R.U64 R38, R38, 0x10, R39 ;  /* 0x0000001026268819 */ /* 0x000fe40000001227 */
[--C-:B------:R-:W-:Y:S01]  /*2560*/  @!P0 SHF.R.U64 R5, R2, 0x10, R3.reuse ;  /* 0x0000001002058819 */ /* 0x100fe20000001203 */
[----:B------:R-:W-:Y:S01]  /*2570*/  IMAD.MOV.U32 R2, RZ, RZ, R3 ;  /* 0x000000ffff027224 */ /* 0x000fe200078e0003 */
[----:B------:R-:W-:Y:S02]  /*2580*/  @!P0 SHF.R.U32.HI R14, RZ, 0x10, R39 ;  /* 0x00000010ff0e8819 */ /* 0x000fe40000011627 */
[----:B------:R-:W-:Y:S02]  /*2590*/  @!P0 SHF.R.U32.HI R0, RZ, 0x10, R3 ;  /* 0x00000010ff008819 */ /* 0x000fe40000011603 */
[----:B------:R-:W-:Y:S02]  /*25a0*/  @!P0 PRMT R38, R30, 0x5410, R38 ;  /* 0x000054101e268816 */ /* 0x000fe40000000026 */
[----:B------:R-:W-:Y:S02]  /*25b0*/  @!P0 PRMT R4, R4, 0x5410, R5 ;  /* 0x0000541004048816 */ /* 0x000fe40000000005 */
[----:B------:R-:W-:Y:S01]  /*25c0*/  @!P0 PRMT R41, R40, 0x5410, R14 ;  /* 0x0000541028298816 */ /* 0x000fe2000000000e */
[----:B------:R-:W-:Y:S01]  /*25d0*/  @!P0 IMAD.U32 R5, R38, 0x10000, RZ ;  /* 0x0001000026058824 */ /* 0x000fe200078e00ff */
[----:B------:R-:W-:Y:S02]  /*25e0*/  @!P0 PRMT R14, R2, 0x5410, R0 ;  /* 0x00005410020e8816 */ /* 0x000fe40000000000 */
[----:B------:R-:W-:Y:S02]  /*25f0*/  @!P0 SHF.L.U32 R3, R4, 0x10, RZ ;  /* 0x0000001004038819 */ /* 0x000fe400000006ff */
[----:B------:R-:W-:Y:S02]  /*2600*/  @!P0 LOP3.LUT R38, R38, 0xffff0000, RZ, 0xc0, !PT ;  /* 0xffff000026268812 */ /* 0x000fe400078ec0ff */
[----:B------:R-:W-:Y:S01]  /*2610*/  @!P0 LOP3.LUT R4, R4, 0xffff0000, RZ, 0xc0, !PT ;  /* 0xffff000004048812 */ /* 0x000fe200078ec0ff */
[C---:B-1----:R-:W-:Y:S01]  /*2620*/  @!P0 IMAD.U32 R30, R8.reuse, 0x10000, RZ ;  /* 0x00010000081e8824 */ /* 0x042fe200078e00ff */
[----:B------:R-:W-:Y:S01]  /*2630*/  @!P0 LOP3.LUT R0, R8, 0xffff0000, RZ, 0xc0, !PT ;  /* 0xffff000008008812 */ /* 0x000fe200078ec0ff */
[C---:B------:R-:W-:Y:S01]  /*2640*/  @!P0 IMAD.U32 R39, R9.reuse, 0x10000, RZ ;  /* 0x0001000009278824 */ /* 0x040fe200078e00ff */
[----:B------:R-:W-:Y:S03]  /*2650*/  @!P0 LOP3.LUT R2, R9, 0xffff0000, RZ, 0xc0, !PT ;  /* 0xffff000009028812 */ /* 0x000fe600078ec0ff */
[C---:B------:R-:W-:Y:S02]  /*2660*/  @!P0 FMUL.FTZ R40, R0.reuse, R5 ;  /* 0x0000000500288220 */ /* 0x040fe40000410000 */
[-C--:B------:R-:W-:Y:S02]  /*2670*/  @!P0 FMUL.FTZ R0, R0, R3.reuse ;  /* 0x0000000300008220 */ /* 0x080fe40000410000 */
[----:B------:R-:W-:Y:S02]  /*2680*/  @!P0 FMUL.FTZ R42, R2, R38 ;  /* 0x00000026022a8220 */ /* 0x000fe40000410000 */
[----:B------:R-:W-:Y:S01]  /*2690*/  @!P0 FFMA.FTZ R63, R30, R3, -R40 ;  /* 0x000000031e3f8223 */ /* 0x000fe20000010828 */
[----:B------:R-:W-:Y:S01]  /*26a0*/  @!P0 LOP3.LUT R3, R10, 0xffff0000, RZ, 0xc0, !PT ;  /* 0xffff00000a038812 */ /* 0x000fe200078ec0ff */
[----:B------:R-:W-:Y:S01]  /*26b0*/  @!P0 FFMA.FTZ R0, R5, R30, R0 ;  /* 0x0000001e05008223 */ /* 0x000fe20000010000 */
[C---:B------:R-:W-:Y:S01]  /*26c0*/  @!P0 SHF.L.U32 R30, R41.reuse, 0x10, RZ ;  /* 0x00000010291e8819 */ /* 0x040fe200000006ff */
[----:B------:R-:W-:Y:S01]  /*26d0*/  @!P0 IMAD.U32 R5, R14, 0x10000, RZ ;  /* 0x000100000e058824 */ /* 0x000fe200078e00ff */
[----:B------:R-:W-:Y:S01]  /*26e0*/  @!P0 LOP3.LUT R41, R41, 0xffff0000, RZ, 0xc0, !PT ;  /* 0xffff000029298812 */ /* 0x000fe200078ec0ff */
[-C--:B------:R-:W-:Y:S01]  /*26f0*/  @!P0 FMUL.FTZ R2, R2, R4.reuse ;  /* 0x0000000402028220 */ /* 0x080fe20000410000 */
[----:B------:R-:W-:Y:S01]  /*2700*/  @!P0 F2FP.BF16.PACK_AB R0, R0, R63 ;  /* 0x0000003f0000823e */ /* 0x000fe200000010ff */
[----:B------:R-:W-:Y:S01]  /*2710*/  @!P0 FFMA.FTZ R62, R39, R4, -R42 ;  /* 0x00000004273e8223 */ /* 0x000fe2000001082a */
[----:B------:R-:W-:Y:S01]  /*2720*/  @!P0 LOP3.LUT R4, R11, 0xffff0000, RZ, 0xc0, !PT ;  /* 0xffff00000b048812 */ /* 0x000fe200078ec0ff */
[----:B------:R-:W-:Y:S01]  /*2730*/  @!P0 IMAD.U32 R40, R10, 0x10000, RZ ;  /* 0x000100000a288824 */ /* 0x000fe200078e00ff */
[----:B------:R-:W-:Y:S01]  /*2740*/  @!P0 LOP3.LUT R14, R14, 0xffff0000, RZ, 0xc0, !PT ;  /* 0xffff00000e0e8812 */ /* 0x000fe200078ec0ff */
[----:B------:R-:W-:Y:S01]  /*2750*/  @!P0 FMUL.FTZ R60, R3, R30 ;  /* 0x0000001e033c8220 */ /* 0x000fe20000410000 */
[----:B------:R-:W-:Y:S01]  /*2760*/  @!P0 SHF.L.U32 R42, R11, 0x10, RZ ;  /* 0x000000100b2a8819 */ /* 0x000fe200000006ff */
        /* <DEDUP_REMOVED lines=16> */
.L_x_335:
[----:B------:R-:W-:Y:S05]  /*2870*/  BSYNC B0 ;  /* 0x0000000000007941 */ /* 0x000fea0003800000 */
.L_x_334:
[----:B------:R-:W-:Y:S01]  /*2880*/  ISETP.GE.AND P0, PT, R27, c[0x0][0x1d4], PT ;  /* 0x000075001b007a0c */ /* 0x000fe20003f06270 */
[----:B------:R-:W-:Y:S01]  /*2890*/  @!UPT UIADD3 URZ, URZ, URZ, URZ ;  /* 0x0000003f3f3ff290 */ /* 0x000fe2000fffe03f */
[----:B------:R-:W-:Y:S11]  /*28a0*/  BSSY B0, `(.L_x_336) ;  /* 0x0000038000007945 */ /* 0x000ff60003800000 */
[----:B------:R-:W-:-:S05]  /*28b0*/  @P0 BRA `(.L_x_337) ;  /* 0x0000036000000947 */ /* 0x000fca0003800000 */
[C---:B----4-:R-:W-:Y:S01]  /*28c0*/  LEA R40, P0, R87.reuse, R64, 0x1 ;  /* 0x0000004057287211 */ /* 0x050fe200078008ff */
[----:B-1----:R-:W1:Y:S03]  /*28d0*/  LDS.128 R8, [R82+0x6000] ;  /* 0x0060000052087984 */ /* 0x002e660000000c00 */
[----:B---3--:R-:W-:Y:S02]  /*28e0*/  LEA.HI.X R41, R87, R65, R102, 0x1, P0 ;  /* 0x0000004157297211 */ /* 0x008fe400000f0c66 */
[----:B------:R-:W-:Y:S11]  /*28f0*/  ISETP.GE.AND P0, PT, R37, c[0x0][0x27c], PT ;  /* 0x00009f0025007a0c */ /* 0x000ff60003f06270 */
[----:B------:R-:W-:Y:S02]  /*2900*/  @!UPT UIADD3 URZ, URZ, URZ, URZ ;  /* 0x0000003f3f3ff290 */ /* 0x000fe4000fffe03f */
[----:B------:R-:W-:Y:S02]  /*2910*/  @!P0 SHF.R.U64 R4, R44, 0x10, R45 ;  /* 0x000000102c048819 */ /* 0x000fe4000000122d */
[--C-:B------:R-:W-:Y:S02]  /*2920*/  @!P0 SHF.R.U64 R0, R6, 0x10, R7.reuse ;  /* 0x0000001006008819 */ /* 0x100fe40000001207 */
[----:B------:R-:W-:Y:S02]  /*2930*/  @!P0 PRMT R4, R43, 0x5410, R4 ;  /* 0x000054102b048816 */ /* 0x000fe40000000004 */
[C---:B------:R-:W-:Y:S02]  /*2940*/  @!P0 PRMT R0, R15.reuse, 0x5432, R0 ;  /* 0x000054320f008816 */ /* 0x040fe40000000000 */
[----:B------:R-:W-:Y:S01]  /*2950*/  @!P0 SHF.R.U32.HI R6, RZ, 0x10, R7 ;  /* 0x00000010ff068819 */ /* 0x000fe20000011607 */
[----:B------:R-:W-:Y:S01]  /*2960*/  @!P0 IMAD.U32 R7, R4, 0x10000, RZ ;  /* 0x0001000004078824 */ /* 0x000fe200078e00ff */
[----:B------:R-:W-:Y:S01]  /*2970*/  @!P0 SHF.R.U32.HI R38, RZ, 0x10, R45 ;  /* 0x00000010ff268819 */ /* 0x000fe2000001162d */
[----:B------:R-:W-:Y:S01]  /*2980*/  @!P0 IMAD.U32 R5, R0, 0x10000, RZ ;  /* 0x0001000000058824 */ /* 0x000fe200078e00ff */
[----:B------:R-:W-:Y:S02]  /*2990*/  @!P0 PRMT R6, R15, 0x5410, R6 ;  /* 0x000054100f068816 */ /* 0x000fe40000000006 */
[----:B------:R-:W-:Y:S02]  /*29a0*/  @!P0 LOP3.LUT R15, R4, 0xffff0000, RZ, 0xc0, !PT ;  /* 0xffff0000040f8812 */ /* 0x000fe400078ec0ff */
[----:B------:R-:W-:Y:S02]  /*29b0*/  @!P0 LOP3.LUT R4, R0, 0xffff0000, RZ, 0xc0, !PT ;  /* 0xffff000000048812 */ /* 0x000fe400078ec0ff */
[----:B------:R-:W-:Y:S01]  /*29c0*/  @!P0 PRMT R38, R43, 0x5432, R38 ;  /* 0x000054322b268816 */ /* 0x000fe20000000026 */
[C---:B-1----:R-:W-:Y:S01]  /*29d0*/  @!P0 IMAD.U32 R14, R8.reuse, 0x10000, RZ ;  /* 0x00010000080e8824 */ /* 0x042fe200078e00ff */
[----:B------:R-:W-:Y:S02]  /*29e0*/  @!P0 LOP3.LUT R2, R8, 0xffff0000, RZ, 0xc0, !PT ;  /* 0xffff000008028812 */ /* 0x000fe400078ec0ff */
[C---:B------:R-:W-:Y:S02]  /*29f0*/  @!P0 LOP3.LUT R3, R9.reuse, 0xffff0000, RZ, 0xc0, !PT ;  /* 0xffff000009038812 */ /* 0x040fe400078ec0ff */
[----:B------:R-:W-:Y:S01]  /*2a00*/  @!P0 SHF.L.U32 R30, R9, 0x10, RZ ;  /* 0x00000010091e8819 */ /* 0x000fe200000006ff */
[C---:B------:R-:W-:Y:S02]  /*2a10*/  @!P0 FMUL.FTZ R39, R2.reuse, R7 ;  /* 0x0000000702278220 */ /* 0x040fe40000410000 */
[----:B------:R-:W-:Y:S02]  /*2a20*/  @!P0 FMUL.FTZ R0, R2, R5 ;  /* 0x0000000502008220 */ /* 0x000fe40000410000 */
[C---:B------:R-:W-:Y:S02]  /*2a30*/  @!P0 FMUL.FTZ R42, R3.reuse, R15 ;  /* 0x0000000f032a8220 */ /* 0x040fe40000410000 */
[----:B------:R-:W-:Y:S01]  /*2a40*/  @!P0 FFMA.FTZ R45, R14, R5, -R39 ;  /* 0x000000050e2d8223 */ /* 0x000fe20000010827 */
[----:B------:R-:W-:Y:S01]  /*2a50*/  @!P0 SHF.L.U32 R5, R6, 0x10, RZ ;  /* 0x0000001006058819 */ /* 0x000fe200000006ff */
[----:B------:R-:W-:Y:S01]  /*2a60*/  @!P0 FMUL.FTZ R2, R3, R4 ;  /* 0x0000000403028220 */ /* 0x000fe20000410000 */
[----:B------:R-:W-:Y:S01]  /*2a70*/  @!P0 LOP3.LUT R3, R10, 0xffff0000, RZ, 0xc0, !PT ;  /* 0xffff00000a038812 */ /* 0x000fe200078ec0ff */
[----:B------:R-:W-:Y:S01]  /*2a80*/  @!P0 FFMA.FTZ R0, R7, R14, R0 ;  /* 0x0000000e07008223 */ /* 0x000fe20000010000 */
[----:B------:R-:W-:Y:S01]  /*2a90*/  @!P0 LOP3.LUT R6, R6, 0xffff0000, RZ, 0xc0, !PT ;  /* 0xffff000006068812 */ /* 0x000fe200078ec0ff */
[C---:B------:R-:W-:Y:S01]  /*2aa0*/  @!P0 IMAD.U32 R7, R38.reuse, 0x10000, RZ ;  /* 0x0001000026078824 */ /* 0x040fe200078e00ff */
[----:B------:R-:W-:Y:S01]  /*2ab0*/  @!P0 LOP3.LUT R38, R38, 0xffff0000, RZ, 0xc0, !PT ;  /* 0xffff000026268812 */ /* 0x000fe200078ec0ff */
[----:B------:R-:W-:Y:S01]  /*2ac0*/  @!P0 FFMA.FTZ R44, R30, R4, -R42 ;  /* 0x000000041e2c8223 */ /* 0x000fe2000001082a */
[----:B------:R-:W-:Y:S01]  /*2ad0*/  @!P0 LOP3.LUT R4, R11, 0xffff0000, RZ, 0xc0, !PT ;  /* 0xffff00000b048812 */ /* 0x000fe200078ec0ff */
[----:B------:R-:W-:Y:S01]  /*2ae0*/  @!P0 IMAD.U32 R14, R10, 0x10000, RZ ;  /* 0x000100000a0e8824 */ /* 0x000fe200078e00ff */
[----:B------:R-:W-:Y:S01]  /*2af0*/  @!P0 F2FP.BF16.PACK_AB R0, R0, R45 ;  /* 0x0000002d0000823e */ /* 0x000fe200000010ff */
[C---:B------:R-:W-:Y:S02]  /*2b00*/  @!P0 FMUL.FTZ R42, R3.reuse, R7 ;  /* 0x00000007032a8220 */ /* 0x040fe40000410000 */
[-C--:B------:R-:W-:Y:S02]  /*2b10*/  @!P0 FMUL.FTZ R3, R3, R5.reuse ;  /* 0x0000000503038220 */ /* 0x080fe40000410000 */
[----:B------:R-:W-:Y:S02]  /*2b20*/  @!P0 IMAD.U32 R39, R11, 0x10000, RZ ;  /* 0x000100000b278824 */ /* 0x000fe400078e00ff */
        /* <DEDUP_REMOVED lines=15> */
.L_x_337:
[----:B------:R-:W-:Y:S05]  /*2c20*/  BSYNC B0 ;  /* 0x0000000000007941 */ /* 0x000fea0003800000 */
.L_x_336:
        /* <DEDUP_REMOVED lines=11> */
[----:B------:R-:W-:Y:S02]  /*2ce0*/  @!P0 SHF.R.U32.HI R2, RZ, 0x10, R13 ;  /* 0x00000010ff028819 */ /* 0x000fe4000001160d */
[----:B------:R-:W-:Y:S02]  /*2cf0*/  @!P0 PRMT R13, R54, 0x5410, R3 ;  /* 0x00005410360d8816 */ /* 0x000fe40000000003 */
[C---:B------:R-:W-:Y:S02]  /*2d00*/  @!P0 PRMT R0, R22.reuse, 0x5432, R0 ;  /* 0x0000543216008816 */ /* 0x040fe40000000000 */
[----:B------:R-:W-:Y:S01]  /*2d10*/  @!P0 PRMT R5, R22, 0x5410, R2 ;  /* 0x0000541016058816 */ /* 0x000fe20000000002 */
[C---:B------:R-:W-:Y:S01]  /*2d20*/  @!P0 IMAD.U32 R7, R13.reuse, 0x10000, RZ ;  /* 0x000100000d078824 */ /* 0x040fe200078e00ff */
[----:B------:R-:W-:Y:S01]  /*2d30*/  @!P0 SHF.R.U32.HI R15, RZ, 0x10, R47 ;  /* 0x00000010ff0f8819 */ /* 0x000fe2000001162f */
[C---:B------:R-:W-:Y:S01]  /*2d40*/  @!P0 IMAD.U32 R6, R0.reuse, 0x10000, RZ ;  /* 0x0001000000068824 */ /* 0x040fe200078e00ff */
        /* <DEDUP_REMOVED lines=8> */
[-C--:B------:R-:W-:Y:S02]  /*2dd0*/  @!P0 FMUL.FTZ R0, R2, R6.reuse ;  /* 0x0000000602008220 */ /* 0x080fe40000410000 */
[----:B------:R-:W-:Y:S02]  /*2de0*/  @!P0 FMUL.FTZ R30, R3, R13 ;  /* 0x0000000d031e8220 */ /* 0x000fe40000410000 */
        /* <DEDUP_REMOVED lines=13> */
[----:B------:R-:W-:Y:S02]  /*2ec0*/  @!P0 FMUL.FTZ R3, R3, R6 ;  /* 0x0000000603038220 */ /* 0x000fe40000410000 */
        /* <DEDUP_REMOVED lines=16> */
.L_x_339:
[----:B------:R-:W-:Y:S05]  /*2fd0*/  BSYNC B0 ;  /* 0x0000000000007941 */ /* 0x000fea0003800000 */
.L_x_338:
[----:B------:R-:W-:Y:S01]  /*2fe0*/  ISETP.GE.AND P0, PT, R95, c[0x0][0x1d4], PT ;  /* 0x000075005f007a0c */ /* 0x000fe20003f06270 */
[----:B------:R-:W-:Y:S01]  /*2ff0*/  @!UPT UIADD3 URZ, URZ, URZ, URZ ;  /* 0x0000003f3f3ff290 */ /* 0x000fe2000fffe03f */
[----:B------:R-:W-:Y:S11]  /*3000*/  BSSY B0, `(.L_x_340) ;  /* 0x0000038000007945 */ /* 0x000ff60003800000 */
[----:B------:R-:W-:-:S05]  /*3010*/  @P0 BRA `(.L_x_341) ;  /* 0x0000036000000947 */ /* 0x000fca0003800000 */
[C---:B-1--4-:R-:W-:Y:S01]  /*3020*/  LEA R38, P0, R90.reuse, R64, 0x1 ;  /* 0x000000405a267211 */ /* 0x052fe200078008ff */
[----:B------:R-:W1:Y:S03]  /*3030*/  LDS.128 R8, [R82+0x8000] ;  /* 0x0080000052087984 */ /* 0x000e660000000c00 */
        /* <DEDUP_REMOVED lines=52> */
.L_x_341:
[----:B------:R-:W-:Y:S05]  /*3380*/  BSYNC B0 ;  /* 0x0000000000007941 */ /* 0x000fea0003800000 */
.L_x_340:
        /* <DEDUP_REMOVED lines=58> */
.L_x_343:
[----:B------:R-:W-:Y:S05]  /*3730*/  BSYNC B0 ;  /* 0x0000000000007941 */ /* 0x000fea0003800000 */
.L_x_342:
[----:B------:R-:W-:Y:S11]  /*3740*/  ISETP.GE.AND P0, PT, R93, c[0x0][0x1d4], PT ;  /* 0x000075005d007a0c */ /* 0x000ff60003f06270 */
[----:B------:R-:W-:Y:S02]  /*3750*/  @!UPT UIADD3 URZ, URZ, URZ, URZ ;  /* 0x0000003f3f3ff290 */ /* 0x000fe4000fffe03f */
        /* <DEDUP_REMOVED lines=56> */
.L_x_330:
        /* <DEDUP_REMOVED lines=47> */
.L_x_345:
[----:B------:R-:W-:Y:S05]  /*3dd0*/  BSYNC B0 ;  /* 0x0000000000007941 */ /* 0x000fea0003800000 */
.L_x_344:
[----:B------:R2:W3:Y:S04]  /*3de0*/  SHFL.IDX PT, R69, R14, RZ, 0x1c1f ;  /* 0x001c1fff0e457589 */ /* 0x0004e800000e0000 */
[----:B------:R2:W4:Y:S01]  /*3df0*/  SHFL.IDX PT, R68, R15, RZ, 0x1c1f ;  /* 0x001c1fff0f447589 */ /* 0x00052200000e0000 */
[----:B------:R-:W-:-:S05]  /*3e00*/  @P1 BRA `(.L_x_333) ;  /* 0x00001bc000001947 */ /* 0x000fca0003800000 */
[----:B------:R-:W-:Y:S01]  /*3e10*/  ISETP.GE.AND P0, PT, R24, c[0x0][0x1d4], PT ;  /* 0x0000750018007a0c */ /* 0x000fe20003f06270 */
[----:B-1---5:R-:W-:Y:S01]  /*3e20*/  IMAD.MOV.U32 R8, RZ, RZ, R22 ;  /* 0x000000ffff087224 */ /* 0x022fe200078e0016 */
[----:B------:R-:W-:Y:S01]  /*3e30*/  IADD3 R152, -R154, c[0x0][0x1d4], RZ ;  /* 0x000075009a987a10 */ /* 0x000fe20007ffe1ff */
[----:B------:R-:W-:Y:S01]  /*3e40*/  IMAD.MOV.U32 R3, RZ, RZ, R23 ;  /* 0x000000ffff037224 */ /* 0x000fe200078e0017 */
[----:B------:R-:W-:Y:S01]  /*3e50*/  BSSY B0, `(.L_x_346) ;  /* 0x0000097000007945 */ /* 0x000fe20003800000 */
[----:B------:R-:W-:Y:S02]  /*3e60*/  IMAD.MOV.U32 R2, RZ, RZ, R20 ;  /* 0x000000ffff027224 */ /* 0x000fe400078e0014 */
[----:B------:R-:W-:Y:S01]  /*3e70*/  IMAD.MOV.U32 R0, RZ, RZ, R21 ;  /* 0x000000ffff007224 */ /* 0x000fe200078e0015 */
[----:B------:R-:W-:Y:S01]  /*3e80*/  PRMT R30, R3, 0x5410, R8 ;  /* 0x00005410031e7816 */ /* 0x000fe20000000008 */
[----:B------:R-:W-:Y:S01]  /*3e90*/  IMAD.MOV.U32 R3, RZ, RZ, R19 ;  /* 0x000000ffff037224 */ /* 0x000fe200078e0013 */
[----:B------:R-:W-:Y:S02]  /*3ea0*/  MOV R8, R18 ;  /* 0x0000001200087202 */ /* 0x000fe40000000f00 */
        /* <DEDUP_REMOVED lines=18> */
[----:B------:R-:W-:Y:S01]  /*3fd0*/  ISETP.NE.AND P2, PT, R150, RZ, PT ;  /* 0x000000ff9600720c */ /* 0x000fe20003f45270 */
[----:B------:R-:W1:Y:S01]  /*3fe0*/  LDS.128 R52, [R133+0x6100] ;  /* 0x0061000085347984 */ /* 0x000e620000000c00 */
[----:B------:R-:W-:Y:S01]  /*3ff0*/  ISETP.GE.AND P0, PT, R24, c[0x0][0x27c], PT ;  /* 0x00009f0018007a0c */ /* 0x000fe20003f06270 */
[----:B------:R-:W-:Y:S01]  /*4000*/  IMAD.MOV.U32 R45, RZ, RZ, R40 ;  /* 0x000000ffff2d7224 */ /* 0x000fe200078e0028 */
[----:B------:R-:W-:Y:S01]  /*4010*/  SEL R0, R154, R152, !P2 ;  /* 0x000000989a007207 */ /* 0x000fe20005000000 */
[----:B------:R-:W-:Y:S01]  /*4020*/  IMAD.MOV.U32 R9, RZ, RZ, R4 ;  /* 0x000000ffff097224 */ /* 0x000fe200078e0004 */
[----:B------:R-:W-:Y:S01]  /*4030*/  MOV R47, R41 ;  /* 0x00000029002f7202 */ /* 0x000fe20000000f00 */
[----:B------:R-:W-:Y:S01]  /*4040*/  IMAD.MOV.U32 R8, RZ, RZ, R5 ;  /* 0x000000ffff087224 */ /* 0x000fe200078e0005 */
[----:B------:R-:W-:Y:S01]  /*4050*/  SHF.R.S32.HI R2, RZ, 0x1f, R0 ;  /* 0x0000001fff027819 */ /* 0x000fe20000011400 */
[----:B------:R-:W-:Y:S02]  /*4060*/  IMAD.MOV.U32 R3, RZ, RZ, R6 ;  /* 0x000000ffff037224 */ /* 0x000fe400078e0006 */
[----:B------:R-:W-:Y:S01]  /*4070*/  IMAD.MOV.U32 R39, RZ, RZ, R42 ;  /* 0x000000ffff277224 */ /* 0x000fe200078e002a */
[----:B------:R-:W-:Y:S03]  /*4080*/  LEA.HI R0, R2, R0, RZ, 0x4 ;  /* 0x0000000002007211 */ /* 0x000fe600078f20ff */
[--C-:B------:R-:W-:Y:S02]  /*4090*/  @!P0 SHF.R.U64 R46, R40, 0x10, R41.reuse ;  /* 0x00000010282e8819 */ /* 0x100fe40000001229 */
[----:B------:R-:W-:Y:S02]  /*40a0*/  LEA.HI.SX32 R0, R0, R143, 0x1c ;  /* 0x0000008f00007211 */ /* 0x000fe400078fe2ff */
[----:B------:R-:W-:Y:S02]  /*40b0*/  @!P0 SHF.R.U32.HI R44, RZ, 0x10, R41 ;  /* 0x00000010ff2c8819 */ /* 0x000fe40000011629 */
[----:B------:R-:W-:Y:S01]  /*40c0*/  SHF.R.S32.HI R2, RZ, 0x1f, R0 ;  /* 0x0000001fff027819 */ /* 0x000fe20000011400 */
[----:B------:R-:W-:Y:S01]  /*40d0*/  IMAD.SHL.U32 R71, R0, 0x8, RZ ;  /* 0x0000000800477824 */ /* 0x000fe200078e00ff */
[----:B------:R-:W-:Y:S02]  /*40e0*/  @!P0 SHF.R.U64 R10, R4, 0x10, R5 ;  /* 0x00000010040a8819 */ /* 0x000fe40000001205 */
[----:B------:R-:W-:Y:S02]  /*40f0*/  LEA.HI R0, R2, R0, RZ, 0x3 ;  /* 0x0000000002007211 */ /* 0x000fe400078f18ff */
[----:B------:R-:W-:Y:S02]  /*4100*/  @!P0 SHF.R.U32.HI R38, RZ, 0x10, R43 ;  /* 0x00000010ff268819 */ /* 0x000fe4000001162b */
[----:B------:R-:W-:Y:S01]  /*4110*/  @!P0 PRMT R45, R45, 0x5410, R46 ;  /* 0x000054102d2d8816 */ /* 0x000fe2000000002e */
[----:B------:R-:W-:Y:S01]  /*4120*/  IMAD.SHL.U32 R0, R0, 0x200, RZ ;  /* 0x0000020000007824 */ /* 0x000fe200078e00ff */
[----:B------:R-:W-:Y:S02]  /*4130*/  LOP3.LUT R2, R98, 0x38, R71, 0xf8, !PT ;  /* 0x0000003862027812 */ /* 0x000fe400078ef847 */
[----:B------:R-:W-:Y:S02]  /*4140*/  @!P0 SHF.R.U32.HI R4, RZ, 0x10, R5 ;  /* 0x00000010ff048819 */ /* 0x000fe40000011605 */
[----:B------:R-:W-:Y:S02]  /*4150*/  LOP3.LUT R2, R2, R99, RZ, 0x3c, !PT ;  /* 0x0000006302027212 */ /* 0x000fe400078e3cff */
[----:B------:R-:W-:Y:S02]  /*4160*/  LOP3.LUT R0, R0, 0x7ffff000, RZ, 0xc0, !PT ;  /* 0x7ffff00000007812 */ /* 0x000fe400078ec0ff */
[--C-:B------:R-:W-:Y:S01]  /*4170*/  @!P0 SHF.R.U64 R5, R6, 0x10, R7.reuse ;  /* 0x0000001006058819 */ /* 0x100fe20000001207 */
[----:B-1----:R-:W-:Y:S01]  /*4180*/  @!P0 IMAD.U32 R49, R55, 0x10000, RZ ;  /* 0x0001000037318824 */ /* 0x002fe200078e00ff */
[----:B------:R-:W-:Y:S01]  /*4190*/  IADD3 R0, R2, R0, R100 ;  /* 0x0000000002007210 */ /* 0x000fe20007ffe064 */
[----:B------:R-:W-:Y:S01]  /*41a0*/  IMAD.MOV.U32 R2, RZ, RZ, R7 ;  /* 0x000000ffff027224 */ /* 0x000fe200078e0007 */
[----:B------:R-:W-:Y:S02]  /*41b0*/  @!P0 SHF.R.U64 R40, R42, 0x10, R43 ;  /* 0x000000102a288819 */ /* 0x000fe4000000122b */
[----:B------:R-:W-:Y:S01]  /*41c0*/  @!P0 PRMT R6, R9, 0x5410, R10 ;  /* 0x0000541009068816 */ /* 0x000fe2000000000a */
[----:B------:R-:W-:Y:S01]  /*41d0*/  IMAD.SHL.U32 R0, R0, 0x2, RZ ;  /* 0x0000000200007824 */ /* 0x000fe200078e00ff */
[----:B------:R-:W-:Y:S01]  /*41e0*/  @!P0 PRMT R46, R39, 0x5410, R40 ;  /* 0x00005410272e8816 */ /* 0x000fe20000000028 */
[C---:B------:R-:W-:Y:S01]  /*41f0*/  @!P0 IMAD.U32 R9, R52.reuse, 0x10000, RZ ;  /* 0x0001000034098824 */ /* 0x040fe200078e00ff */
[----:B------:R-:W-:Y:S02]  /*4200*/  @!P0 LOP3.LUT R39, R52, 0xffff0000, RZ, 0xc0, !PT ;  /* 0xffff000034278812 */ /* 0x000fe400078ec0ff */
[----:B--2---:R1:W2:Y:S01]  /*4210*/  LDS.128 R12, [R0+0x6100] ;  /* 0x00610000000c7984 */ /* 0x0042a20000000c00 */
[----:B------:R-:W-:Y:S02]  /*4220*/  @!P0 PRMT R44, R47, 0x5410, R44 ;  /* 0x000054102f2c8816 */ /* 0x000fe4000000002c */
[----:B------:R-:W-:Y:S02]  /*4230*/  @!P0 LOP3.LUT R47, R54, 0xffff0000, RZ, 0xc0, !PT ;  /* 0xffff0000362f8812 */ /* 0x000fe400078ec0ff */
[----:B------:R-:W-:Y:S02]  /*4240*/  @!P0 LOP3.LUT R42, R44, 0xffff0000, RZ, 0xc0, !PT ;  /* 0xffff00002c2a8812 */ /* 0x000fe400078ec0ff */
[----:B------:R-:W-:Y:S02]  /*4250*/  @!P0 LOP3.LUT R51, R55, 0xffff0000, RZ, 0xc0, !PT ;  /* 0xffff000037338812 */ /* 0x000fe400078ec0ff */
[----:B------:R-:W-:Y:S02]  /*4260*/  MOV R41, R43 ;  /* 0x0000002b00297202 */ /* 0x000fe40000000f00 */
[----:B------:R-:W-:Y:S02]  /*4270*/  @!P0 LOP3.LUT R43, R53, 0xffff0000, RZ, 0xc0, !PT ;  /* 0xffff0000352b8812 */ /* 0x000fe400078ec0ff */
[----:B------:R-:W-:Y:S01]  /*4280*/  @!P0 PRMT R50, R41, 0x5410, R38 ;  /* 0x0000541029328816 */ /* 0x000fe20000000026 */
[----:B------:R-:W-:Y:S01]  /*4290*/  @!P0 IMAD.U32 R41, R53, 0x10000, RZ ;  /* 0x0001000035298824 */ /* 0x000fe200078e00ff */
[----:B------:R-:W-:Y:S02]  /*42a0*/  @!P0 LOP3.LUT R38, R45, 0xffff0000, RZ, 0xc0, !PT ;  /* 0xffff00002d268812 */ /* 0x000fe400078ec0ff */
[----:B-1----:R-:W-:Y:S02]  /*42b0*/  @!P0 SHF.R.U32.HI R0, RZ, 0x10, R7 ;  /* 0x00000010ff008819 */ /* 0x002fe40000011607 */
[----:B------:R-:W-:Y:S02]  /*42c0*/  @!P0 PRMT R7, R8, 0x5410, R4 ;  /* 0x0000541008078816 */ /* 0x000fe40000000004 */
[----:B------:R-:W-:Y:S02]  /*42d0*/  @!P0 PRMT R10, R2, 0x5410, R0 ;  /* 0x00005410020a8816 */ /* 0x000fe40000000000 */
[----:B------:R-:W-:Y:S01]  /*42e0*/  @!P0 PRMT R8, R3, 0x5410, R5 ;  /* 0x0000541003088816 */ /* 0x000fe20000000005 */
[----:B------:R-:W-:Y:S01]  /*42f0*/  @!P0 IMAD.U32 R3, R6, 0x10000, RZ ;  /* 0x0001000006038824 */ /* 0x000fe200078e00ff */
[----:B------:R-:W-:Y:S01]  /*4300*/  @!P0 SHF.L.U32 R5, R45, 0x10, RZ ;  /* 0x000000102d058819 */ /* 0x000fe200000006ff */
[----:B------:R-:W-:Y:S01]  /*4310*/  @!P0 IMAD.U32 R45, R54, 0x10000, RZ ;  /* 0x00010000362d8824 */ /* 0x000fe200078e00ff */
[----:B------:R-:W-:Y:S01]  /*4320*/  @!P0 LOP3.LUT R4, R6, 0xffff0000, RZ, 0xc0, !PT ;  /* 0xffff000006048812 */ /* 0x000fe200078ec0ff */
[C---:B--2---:R-:W-:Y:S01]  /*4330*/  @!P0 IMAD.U32 R0, R12.reuse, 0x10000, RZ ;  /* 0x000100000c008824 */ /* 0x044fe200078e00ff */
[----:B------:R-:W-:Y:S03]  /*4340*/  @!P0 LOP3.LUT R2, R12, 0xffff0000, RZ, 0xc0, !PT ;  /* 0xffff00000c028812 */ /* 0x000fe600078ec0ff */
[----:B------:R-:W-:Y:S02]  /*4350*/  @!P0 FMUL.FTZ R6, R0, R5 ;  /* 0x0000000500068220 */ /* 0x000fe40000410000 */
[C---:B------:R-:W-:Y:S02]  /*4360*/  @!P0 FMUL.FTZ R40, R2.reuse, R38 ;  /* 0x0000002602288220 */ /* 0x040fe40000410000 */
[-C--:B------:R-:W-:Y:S02]  /*4370*/  @!P0 FMUL.FTZ R2, R2, R4.reuse ;  /* 0x0000000402028220 */ /* 0x080fe40000410000 */
[----:B------:R-:W-:Y:S01]  /*4380*/  @!P0 FFMA.FTZ R77, R39, R4, -R40 ;  /* 0x00000004274d8223 */ /* 0x000fe20000010828 */
[----:B------:R-:W-:Y:S01]  /*4390*/  @!P0 LOP3.LUT R4, R13, 0xffff0000, RZ, 0xc0, !PT ;  /* 0xffff00000d048812 */ /* 0x000fe200078ec0ff */
[-C--:B------:R-:W-:Y:S01]  /*43a0*/  @!P0 FMUL.FTZ R0, R0, R3.reuse ;  /* 0x0000000300008220 */ /* 0x080fe20000410000 */
[----:B------:R-:W-:Y:S01]  /*43b0*/  @!P0 SHF.L.U32 R40, R44, 0x10, RZ ;  /* 0x000000102c288819 */ /* 0x000fe200000006ff */
[----:B------:R-:W-:Y:S01]  /*43c0*/  @!P0 FFMA.FTZ R78, R9, R3, -R6 ;  /* 0x00000003094e8223 */ /* 0x000fe20000010806 */
[----:B------:R-:W-:Y:S01]  /*43d0*/  @!P0 LOP3.LUT R6, R7, 0xffff0000, RZ, 0xc0, !PT ;  /* 0xffff000007068812 */ /* 0x000fe200078ec0ff */
[----:B------:R-:W-:Y:S01]  /*43e0*/  @!P0 IMAD.U32 R3, R13, 0x10000, RZ ;  /* 0x000100000d038824 */ /* 0x000fe200078e00ff */
[C---:B------:R-:W-:Y:S01]  /*43f0*/  @!P0 SHF.L.U32 R44, R46.reuse, 0x10, RZ ;  /* 0x000000102e2c8819 */ /* 0x040fe200000006ff */
[----:B------:R-:W-:Y:S01]  /*4400*/  @!P0 FFMA.FTZ R0, R5, R9, R0 ;  /* 0x0000000905008223 */ /* 0x000fe20000010000 */
[----:B------:R-:W-:Y:S01]  /*4410*/  @!P0 LOP3.LUT R46, R46, 0xffff0000, RZ, 0xc0, !PT ;  /* 0xffff00002e2e8812 */ /* 0x000fe200078ec0ff */
[C---:B------:R-:W-:Y:S02]  /*4420*/  @!P0 FMUL.FTZ R9, R4.reuse, R42 ;  /* 0x0000002a04098220 */ /* 0x040fe40000410000 */
[----:B------:R-:W-:Y:S02]  /*4430*/  @!P0 IMAD.U32 R5, R7, 0x10000, RZ ;  /* 0x0001000007058824 */ /* 0x000fe400078e00ff */
[----:B------:R-:W-:Y:S02]  /*4440*/  @!P0 FMUL.FTZ R7, R3, R40 ;  /* 0x0000002803078220 */ /* 0x000fe40000410000 */
[-C--:B------:R-:W-:Y:S02]  /*4450*/  @!P0 FMUL.FTZ R4, R4, R6.reuse ;  /* 0x0000000604048220 */ /* 0x080fe40000410000 */
[----:B------:R-:W-:Y:S01]  /*4460*/  @!P0 FFMA.FTZ R75, R43, R6, -R9 ;  /* 0x000000062b4b8223 */ /* 0x000fe20000010809 */
[C---:B------:R-:W-:Y:S01]  /*4470*/  @!P0 LOP3.LUT R6, R14.reuse, 0xffff0000, RZ, 0xc0, !PT ;  /* 0xffff00000e068812 */ /* 0x040fe200078ec0ff */
[-C--:B------:R-:W-:Y:S02]  /*4480*/  @!P0 FMUL.FTZ R3, R3, R5.reuse ;  /* 0x0000000503038220 */ /* 0x080fe40000410000 */
[----:B------:R-:W-:Y:S02]  /*4490*/  @!P0 FFMA.FTZ R76, R41, R5, -R7 ;  /* 0x00000005294c8223 */ /* 0x000fe40000010807 */
[----:B------:R-:W-:Y:S02]  /*44a0*/  @!P0 IMAD.U32 R5, R14, 0x10000, RZ ;  /* 0x000100000e058824 */ /* 0x000fe400078e00ff */
[C---:B------:R-:W-:Y:S01]  /*44b0*/  @!P0 IMAD.U32 R7, R8.reuse, 0x10000, RZ ;  /* 0x0001000008078824 */ /* 0x040fe200078e00ff */
[----:B------:R-:W-:Y:S01]  /*44c0*/  @!P0 LOP3.LUT R8, R8, 0xffff0000, RZ, 0xc0, !PT ;  /* 0xffff000008088812 */ /* 0x000fe200078ec0ff */
[----:B------:R-:W-:Y:S02]  /*44d0*/  @!P0 FMUL.FTZ R48, R6, R46 ;  /* 0x0000002e06308220 */ /* 0x000fe40000410000 */
[----:B------:R-:W-:Y:S02]  /*44e0*/  @!P0 FMUL.FTZ R9, R5, R44 ;  /* 0x0000002c05098220 */ /* 0x000fe40000410000 */
[----:B------:R-:W-:Y:S01]  /*44f0*/  @!P0 FFMA.FTZ R2, R38, R39, R2 ;  /* 0x0000002726028223 */ /* 0x000fe20000010002 */
[----:B------:R-:W-:Y:S01]  /*4500*/  @!P0 F2FP.BF16.PACK_AB R38, R77, R78 ;  /* 0x0000004e4d26823e */ /* 0x000fe200000010ff */
[----:B------:R-:W-:Y:S01]  /*4510*/  @!P0 FFMA.FTZ R73, R47, R8, -R48 ;  /* 0x000000082f498223 */ /* 0x000fe20000010830 */
[C---:B------:R-:W-:Y:S01]  /*4520*/  @!P0 SHF.L.U32 R48, R50.reuse, 0x10, RZ ;  /* 0x0000001032308819 */ /* 0x040fe200000006ff */
[-C--:B------:R-:W-:Y:S01]  /*4530*/  @!P0 FMUL.FTZ R5, R5, R7.reuse ;  /* 0x0000000705058220 */ /* 0x080fe20000410000 */
[----:B------:R-:W-:Y:S01]  /*4540*/  @!P0 LOP3.LUT R50, R50, 0xffff0000, RZ, 0xc0, !PT ;  /* 0xffff000032328812 */ /* 0x000fe200078ec0ff */
[----:B------:R-:W-:Y:S01]  /*4550*/  @!P0 FFMA.FTZ R74, R45, R7, -R9 ;  /* 0x000000072d4a8223 */ /* 0x000fe20000010809 */
[----:B------:R-:W-:Y:S01]  /*4560*/  @!P0 F2FP.BF16.PACK_AB R39, R75, R76 ;  /* 0x0000004c4b27823e */ /* 0x000fe200000010ff */
[----:B------:R-:W-:Y:S01]  /*4570*/  @!P0 FMUL.FTZ R6, R6, R8 ;  /* 0x0000000806068220 */ /* 0x000fe20000410000 */
[C---:B------:R-:W-:Y:S01]  /*4580*/  @!P0 LOP3.LUT R8, R15.reuse, 0xffff0000, RZ, 0xc0, !PT ;  /* 0xffff00000f088812 */ /* 0x040fe200078ec0ff */
[----:B------:R-:W-:Y:S01]  /*4590*/  @!P0 IMAD.U32 R7, R15, 0x10000, RZ ;  /* 0x000100000f078824 */ /* 0x000fe200078e00ff */
[----:B------:R-:W-:Y:S01]  /*45a0*/  @!P0 MOV R53, R39 ;  /* 0x0000002700358202 */ /* 0x000fe20000000f00 */
[C---:B------:R-:W-:Y:S01]  /*45b0*/  @!P0 IMAD.U32 R9, R10.reuse, 0x10000, RZ ;  /* 0x000100000a098824 */ /* 0x040fe200078e00ff */
[----:B------:R-:W-:Y:S01]  /*45c0*/  @!P0 LOP3.LUT R10, R10, 0xffff0000, RZ, 0xc0, !PT ;  /* 0xffff00000a0a8812 */ /* 0x000fe200078ec0ff */
[----:B------:R-:W-:Y:S01]  /*45d0*/  @!P0 FFMA.FTZ R3, R40, R41, R3 ;  /* 0x0000002928038223 */ /* 0x000fe20000010003 */
[----:B------:R-:W-:Y:S01]  /*45e0*/  @!P0 F2FP.BF16.PACK_AB R0, R2, R0 ;  /* 0x000000000200823e */ /* 0x000fe200000010ff */
[----:B------:R-:W-:Y:S02]  /*45f0*/  @!P0 FFMA.FTZ R4, R42, R43, R4 ;  /* 0x0000002b2a048223 */ /* 0x000fe40000010004 */
[C---:B------:R-:W-:Y:S01]  /*4600*/  @!P0 FMUL.FTZ R70, R7.reuse, R48 ;  /* 0x0000003007468220 */ /* 0x040fe20000410000 */
[----:B------:R-:W-:Y:S01]  /*4610*/  @!P0 MOV R12, R0 ;  /* 0x00000000000c8202 */ /* 0x000fe20000000f00 */
[----:B------:R-:W-:Y:S01]  /*4620*/  @!P0 FMUL.FTZ R7, R7, R9 ;  /* 0x0000000907078220 */ /* 0x000fe20000410000 */
[----:B------:R-:W-:Y:S01]  /*4630*/  @!P0 F2FP.BF16.PACK_AB R3, R4, R3 ;  /* 0x000000030403823e */ /* 0x000fe200000010ff */
[----:B------:R-:W-:Y:S02]  /*4640*/  @!P0 FFMA.FTZ R5, R44, R45, R5 ;  /* 0x0000002d2c058223 */ /* 0x000fe40000010005 */
[C---:B------:R-:W-:Y:S02]  /*4650*/  @!P0 FMUL.FTZ R72, R8.reuse, R50 ;  /* 0x0000003208488220 */ /* 0x040fe40000410000 */
[-C--:B------:R-:W-:Y:S02]  /*4660*/  @!P0 FMUL.FTZ R8, R8, R10.reuse ;  /* 0x0000000a08088220 */ /* 0x080fe40000410000 */
[----:B------:R-:W-:Y:S02]  /*4670*/  @!P0 FFMA.FTZ R6, R46, R47, R6 ;  /* 0x0000002f2e068223 */ /* 0x000fe40000010006 */
[----:B------:R-:W-:Y:S02]  /*4680*/  @!P0 FFMA.FTZ R7, R48, R49, R7 ;  /* 0x0000003130078223 */ /* 0x000fe40000010007 */
[----:B------:R-:W-:Y:S01]  /*4690*/  @!P0 FFMA.FTZ R70, R49, R9, -R70 ;  /* 0x0000000931468223 */ /* 0x000fe20000010846 */
[----:B------:R-:W-:Y:S01]  /*46a0*/  @!P0 F2FP.BF16.PACK_AB R5, R6, R5 ;  /* 0x000000050605823e */ /* 0x000fe200000010ff */
[----:B------:R-:W-:Y:S01]  /*46b0*/  @!P0 FFMA.FTZ R72, R51, R10, -R72 ;  /* 0x0000000a33488223 */ /* 0x000fe20000010848 */
[----:B------:R-:W-:Y:S01]  /*46c0*/  @!P0 F2FP.BF16.PACK_AB R10, R73, R74 ;  /* 0x0000004a490a823e */ /* 0x000fe200000010ff */
        /* <DEDUP_REMOVED lines=15> */
.L_x_347:
[----:B------:R-:W-:Y:S05]  /*47c0*/  BSYNC B0 ;  /* 0x0000000000007941 */ /* 0x000fea0003800000 */
.L_x_346:
        /* <DEDUP_REMOVED lines=8> */
[----:B-1----:R-:W-:Y:S04]  /*4850*/  SHF.R.S32.HI R2, RZ, 0x1f, R0 ;  /* 0x0000001fff027819 */ /* 0x002fe80000011400 */
        /* <DEDUP_REMOVED lines=8> */
[----:B------:R-:W-:Y:S02]  /*48e0*/  @!P0 PRMT R6, R11, 0x5432, R3 ;  /* 0x000054320b068816 */ /* 0x000fe40000000003 */
[----:B------:R-:W-:Y:S01]  /*48f0*/  @!P0 PRMT R16, R64, 0x5432, R7 ;  /* 0x0000543240108816 */ /* 0x000fe20000000007 */
[----:B------:R-:W-:Y:S01]  /*4900*/  IMAD.SHL.U32 R0, R0, 0x200, RZ ;  /* 0x0000020000007824 */ /* 0x000fe200078e00ff */
[----:B------:R-:W-:Y:S02]  /*4910*/  LOP3.LUT R2, R98, 0x38, R53, 0xf8, !PT ;  /* 0x0000003862027812 */ /* 0x000fe400078ef835 */
[--C-:B------:R-:W-:Y:S02]  /*4920*/  @!P0 SHF.R.U32.HI R8, RZ, 0x10, R59.reuse ;  /* 0x00000010ff088819 */ /* 0x100fe4000001163b */
[----:B------:R-:W-:Y:S02]  /*4930*/  LOP3.LUT R2, R2, R99, RZ, 0x3c, !PT ;  /* 0x0000006302027212 */ /* 0x000fe400078e3cff */
[----:B------:R-:W-:Y:S02]  /*4940*/  LOP3.LUT R0, R0, 0x7ffff000, RZ, 0xc0, !PT ;  /* 0x7ffff00000007812 */ /* 0x000fe400078ec0ff */
[----:B------:R-:W-:Y:S01]  /*4950*/  @!P0 SHF.R.U64 R9, R58, 0x10, R59 ;  /* 0x000000103a098819 */ /* 0x000fe2000000123b */
[----:B-----5:R-:W-:Y:S01]  /*4960*/  @!P0 IMAD.U32 R43, R51, 0x10000, RZ ;  /* 0x00010000332b8824 */ /* 0x020fe200078e00ff */
[----:B------:R-:W-:Y:S02]  /*4970*/  IADD3 R0, R2, R0, R100 ;  /* 0x0000000002007210 */ /* 0x000fe40007ffe064 */
[----:B------:R-:W-:Y:S02]  /*4980*/  @!P0 SHF.R.U32.HI R2, RZ, 0x10, R17 ;  /* 0x00000010ff028819 */ /* 0x000fe40000011611 */
[----:B------:R-:W-:Y:S01]  /*4990*/  @!P0 PRMT R17, R64, 0x5410, R4 ;  /* 0x0000541040118816 */ /* 0x000fe20000000004 */
[----:B------:R-:W-:Y:S01]  /*49a0*/  IMAD.SHL.U32 R0, R0, 0x2, RZ ;  /* 0x0000000200007824 */ /* 0x000fe200078e00ff */
[----:B------:R-:W-:Y:S02]  /*49b0*/  @!P0 SHF.R.U32.HI R5, RZ, 0x10, R19 ;  /* 0x00000010ff058819 */ /* 0x000fe40000011613 */
[----:B------:R-:W-:Y:S01]  /*49c0*/  @!P0 PRMT R4, R11, 0x5410, R2 ;  /* 0x000054100b048816 */ /* 0x000fe20000000002 */
[----:B------:R-:W-:Y:S01]  /*49d0*/  @!P0 IMAD.U32 R7, R17, 0x10000, RZ ;  /* 0x0001000011078824 */ /* 0x000fe200078e00ff */
[----:B--2---:R1:W2:Y:S01]  /*49e0*/  LDS.128 R12, [R0+0x6100] ;  /* 0x00610000000c7984 */ /* 0x0042a20000000c00 */
[----:B------:R-:W-:Y:S01]  /*49f0*/  @!P0 IMAD.U32 R2, R6, 0x10000, RZ ;  /* 0x0001000006028824 */ /* 0x000fe200078e00ff */
[C---:B------:R-:W-:Y:S02]  /*4a00*/  @!P0 PRMT R11, R65.reuse, 0x5410, R8 ;  /* 0x00005410410b8816 */ /* 0x040fe40000000008 */
[----:B------:R-:W-:Y:S01]  /*4a10*/  @!P0 PRMT R8, R28, 0x5410, R5 ;  /* 0x000054101c088816 */ /* 0x000fe20000000005 */
[----:B------:R-:W-:Y:S01]  /*4a20*/  @!P0 IMAD.U32 R5, R4, 0x10000, RZ ;  /* 0x0001000004058824 */ /* 0x000fe200078e00ff */
[----:B------:R-:W-:Y:S01]  /*4a30*/  @!P0 PRMT R41, R65, 0x5432, R9 ;  /* 0x0000543241298816 */ /* 0x000fe20000000009 */
[----:B------:R-:W-:Y:S01]  /*4a40*/  @!P0 IMAD.U32 R9, R48, 0x10000, RZ ;  /* 0x0001000030098824 */ /* 0x000fe200078e00ff */
[----:B------:R-:W-:Y:S01]  /*4a50*/  @!P0 LOP3.LUT R6, R6, 0xffff0000, RZ, 0xc0, !PT ;  /* 0xffff000006068812 */ /* 0x000fe200078ec0ff */
[C---:B------:R-:W-:Y:S01]  /*4a60*/  @!P0 IMAD.U32 R42, R11.reuse, 0x10000, RZ ;  /* 0x000100000b2a8824 */ /* 0x040fe200078e00ff */
[----:B------:R-:W-:Y:S02]  /*4a70*/  @!P0 LOP3.LUT R44, R11, 0xffff0000, RZ, 0xc0, !PT ;  /* 0xffff00000b2c8812 */ /* 0x000fe400078ec0ff */
[----:B------:R-:W-:Y:S02]  /*4a80*/  @!P0 LOP3.LUT R45, R51, 0xffff0000, RZ, 0xc0, !PT ;  /* 0xffff0000332d8812 */ /* 0x000fe400078ec0ff */
[----:B------:R-:W-:Y:S02]  /*4a90*/  @!P0 SHF.L.U32 R40, R50, 0x10, RZ ;  /* 0x0000001032288819 */ /* 0x000fe400000006ff */
[----:B-1----:R-:W-:Y:S01]  /*4aa0*/  @!P0 SHF.R.U64 R0, R18, 0x10, R19 ;  /* 0x0000001012008819 */ /* 0x002fe20000001213 */
[----:B------:R-:W-:Y:S01]  /*4ab0*/  @!P0 IMAD.U32 R18, R16, 0x10000, RZ ;  /* 0x0001000010128824 */ /* 0x000fe200078e00ff */
[----:B------:R-:W-:Y:S02]  /*4ac0*/  @!P0 SHF.L.U32 R19, R49, 0x10, RZ ;  /* 0x0000001031138819 */ /* 0x000fe400000006ff */
[----:B------:R-:W-:Y:S01]  /*4ad0*/  @!P0 PRMT R10, R28, 0x5432, R0 ;  /* 0x000054321c0a8816 */ /* 0x000fe20000000000 */
[----:B--2---:R-:W-:Y:S01]  /*4ae0*/  @!P0 IMAD.U32 R3, R13, 0x10000, RZ ;  /* 0x000100000d038824 */ /* 0x004fe200078e00ff */
[----:B------:R-:W-:Y:S03]  /*4af0*/  @!P0 SHF.L.U32 R0, R12, 0x10, RZ ;  /* 0x000000100c008819 */ /* 0x000fe600000006ff */
[----:B------:R-:W-:Y:S02]  /*4b00*/  @!P0 FMUL.FTZ R38, R3, R18 ;  /* 0x0000001203268220 */ /* 0x000fe40000410000 */
[C---:B------:R-:W-:Y:S02]  /*4b10*/  @!P0 FMUL.FTZ R28, R0.reuse, R7 ;  /* 0x00000007001c8220 */ /* 0x040fe40000410000 */
[-C--:B------:R-:W-:Y:S02]  /*4b20*/  @!P0 FMUL.FTZ R0, R0, R2.reuse ;  /* 0x0000000200008220 */ /* 0x080fe40000410000 */
[----:B------:R-:W-:Y:S01]  /*4b30*/  @!P0 FFMA.FTZ R58, R9, R2, -R28 ;  /* 0x00000002093a8223 */ /* 0x000fe2000001081c */
[----:B------:R-:W-:Y:S01]  /*4b40*/  @!P0 LOP3.LUT R28, R16, 0xffff0000, RZ, 0xc0, !PT ;  /* 0xffff0000101c8812 */ /* 0x000fe200078ec0ff */
[----:B------:R-:W-:Y:S01]  /*4b50*/  @!P0 FFMA.FTZ R0, R7, R9, R0 ;  /* 0x0000000907008223 */ /* 0x000fe20000010000 */
[----:B------:R-:W-:Y:S01]  /*4b60*/  @!P0 LOP3.LUT R2, R13, 0xffff0000, RZ, 0xc0, !PT ;  /* 0xffff00000d028812 */ /* 0x000fe200078ec0ff */
[-C--:B------:R-:W-:Y:S01]  /*4b70*/  @!P0 FMUL.FTZ R3, R3, R5.reuse ;  /* 0x0000000503038220 */ /* 0x080fe20000410000 */
[----:B------:R-:W-:Y:S01]  /*4b80*/  @!P0 LOP3.LUT R16, R17, 0xffff0000, RZ, 0xc0, !PT ;  /* 0xffff000011108812 */ /* 0x000fe200078ec0ff */
[----:B------:R-:W-:Y:S01]  /*4b90*/  @!P0 FFMA.FTZ R57, R19, R5, -R38 ;  /* 0x0000000513398223 */ /* 0x000fe20000010826 */
[----:B------:R-:W-:Y:S01]  /*4ba0*/  @!P0 LOP3.LUT R5, R12, 0xffff0000, RZ, 0xc0, !PT ;  /* 0xffff00000c058812 */ /* 0x000fe200078ec0ff */
[----:B------:R-:W-:Y:S01]  /*4bb0*/  @!P0 FMUL.FTZ R9, R2, R28 ;  /* 0x0000001c02098220 */ /* 0x000fe20000410000 */
[----:B------:R-:W-:Y:S02]  /*4bc0*/  @!P0 LOP3.LUT R7, R4, 0xffff0000, RZ, 0xc0, !PT ;  /* 0xffff000004078812 */ /* 0x000fe400078ec0ff */
[----:B------:R-:W-:Y:S01]  /*4bd0*/  @!P0 LOP3.LUT R38, R49, 0xffff0000, RZ, 0xc0, !PT ;  /* 0xffff000031268812 */ /* 0x000fe200078ec0ff */
[C---:B------:R-:W-:Y:S01]  /*4be0*/  @!P0 FMUL.FTZ R39, R5.reuse, R16 ;  /* 0x0000001005278220 */ /* 0x040fe20000410000 */
[----:B------:R-:W-:Y:S01]  /*4bf0*/  @!P0 LOP3.LUT R17, R48, 0xffff0000, RZ, 0xc0, !PT ;  /* 0xffff000030118812 */ /* 0x000fe200078ec0ff */
[-C--:B------:R-:W-:Y:S02]  /*4c00*/  @!P0 FMUL.FTZ R4, R2, R7.reuse ;  /* 0x0000000702048220 */ /* 0x080fe40000410000 */
[-C--:B------:R-:W-:Y:S01]  /*4c10*/  @!P0 FMUL.FTZ R2, R5, R6.reuse ;  /* 0x0000000605028220 */ /* 0x080fe20000410000 */
[C---:B------:R-:W-:Y:S01]  /*4c20*/  @!P0 LOP3.LUT R5, R15.reuse, 0xffff0000, RZ, 0xc0, !PT ;  /* 0xffff00000f058812 */ /* 0x040fe200078ec0ff */
[----:B------:R-:W-:Y:S02]  /*4c30*/  @!P0 FFMA.FTZ R56, R38, R7, -R9 ;  /* 0x0000000726388223 */ /* 0x000fe40000010809 */
[----:B------:R-:W-:Y:S02]  /*4c40*/  @!P0 IMAD.U32 R7, R15, 0x10000, RZ ;  /* 0x000100000f078824 */ /* 0x000fe400078e00ff */
[----:B------:R-:W-:Y:S01]  /*4c50*/  @!P0 FFMA.FTZ R55, R17, R6, -R39 ;  /* 0x0000000611378223 */ /* 0x000fe20000010827 */
[C---:B------:R-:W-:Y:S01]  /*4c60*/  @!P0 LOP3.LUT R6, R8.reuse, 0xffff0000, RZ, 0xc0, !PT ;  /* 0xffff000008068812 */ /* 0x040fe200078ec0ff */
[----:B------:R-:W-:Y:S02]  /*4c70*/  @!P0 IMAD.U32 R9, R8, 0x10000, RZ ;  /* 0x0001000008098824 */ /* 0x000fe400078e00ff */
[----:B------:R-:W-:Y:S02]  /*4c80*/  @!P0 FMUL.FTZ R8, R7, R42 ;  /* 0x0000002a07088220 */ /* 0x000fe40000410000 */
[----:B------:R-:W-:Y:S02]  /*4c90*/  @!P0 FMUL.FTZ R11, R5, R44 ;  /* 0x0000002c050b8220 */ /* 0x000fe40000410000 */
[-C--:B------:R-:W-:Y:S02]  /*4ca0*/  @!P0 FFMA.FTZ R54, R43, R9.reuse, -R8 ;  /* 0x000000092b368223 */ /* 0x080fe40000010808 */
[-C--:B------:R-:W-:Y:S02]  /*4cb0*/  @!P0 FMUL.FTZ R8, R5, R6.reuse ;  /* 0x0000000605088220 */ /* 0x080fe40000410000 */
[----:B------:R-:W-:Y:S01]  /*4cc0*/  @!P0 FFMA.FTZ R52, R45, R6, -R11 ;  /* 0x000000062d348223 */ /* 0x000fe2000001080b */
[C---:B------:R-:W-:Y:S01]  /*4cd0*/  @!P0 LOP3.LUT R6, R14.reuse, 0xffff0000, RZ, 0xc0, !PT ;  /* 0xffff00000e068812 */ /* 0x040fe200078ec0ff */
[C---:B------:R-:W-:Y:S01]  /*4ce0*/  @!P0 IMAD.U32 R39, R41.reuse, 0x10000, RZ ;  /* 0x0001000029278824 */ /* 0x040fe200078e00ff */
[----:B------:R-:W-:Y:S01]  /*4cf0*/  @!P0 LOP3.LUT R41, R41, 0xffff0000, RZ, 0xc0, !PT ;  /* 0xffff000029298812 */ /* 0x000fe200078ec0ff */
[----:B------:R-:W-:Y:S02]  /*4d00*/  @!P0 IMAD.U32 R5, R14, 0x10000, RZ ;  /* 0x000100000e058824 */ /* 0x000fe400078e00ff */
[C---:B------:R-:W-:Y:S02]  /*4d10*/  @!P0 IMAD.U32 R11, R10.reuse, 0x10000, RZ ;  /* 0x000100000a0b8824 */ /* 0x040fe400078e00ff */
[----:B------:R-:W-:Y:S01]  /*4d20*/  @!P0 FMUL.FTZ R7, R7, R9 ;  /* 0x0000000907078220 */ /* 0x000fe20000410000 */
[----:B------:R-:W-:Y:S01]  /*4d30*/  @!P0 LOP3.LUT R9, R10, 0xffff0000, RZ, 0xc0, !PT ;  /* 0xffff00000a098812 */ /* 0x000fe200078ec0ff */
[----:B------:R-:W-:Y:S01]  /*4d40*/  @!P0 FFMA.FTZ R2, R16, R17, R2 ;  /* 0x0000001110028223 */ /* 0x000fe20000010002 */
[----:B------:R-:W-:Y:S01]  /*4d50*/  @!P0 LOP3.LUT R10, R50, 0xffff0000, RZ, 0xc0, !PT ;  /* 0xffff0000320a8812 */ /* 0x000fe200078ec0ff */
[----:B------:R-:W-:Y:S01]  /*4d60*/  @!P0 FMUL.FTZ R46, R5, R39 ;  /* 0x00000027052e8220 */ /* 0x000fe20000410000 */
[----:B------:R-:W-:Y:S01]  /*4d70*/  @!P0 F2FP.BF16.PACK_AB R16, R55, R58 ;  /* 0x0000003a3710823e */ /* 0x000fe200000010ff */
[----:B------:R-:W-:Y:S01]  /*4d80*/  @!P0 FMUL.FTZ R5, R5, R11 ;  /* 0x0000000b05058220 */ /* 0x000fe20000410000 */
[----:B------:R-:W-:Y:S01]  /*4d90*/  @!P0 F2FP.BF16.PACK_AB R0, R2, R0 ;  /* 0x000000000200823e */ /* 0x000fe200000010ff */
[----:B------:R-:W-:Y:S01]  /*4da0*/  @!P0 FFMA.FTZ R3, R18, R19, R3 ;  /* 0x0000001312038223 */ /* 0x000fe20000010003 */
[----:B------:R-:W-:Y:S01]  /*4db0*/  @!P0 F2FP.BF16.PACK_AB R17, R56, R57 ;  /* 0x000000393811823e */ /* 0x000fe200000010ff */
[C---:B------:R-:W-:Y:S02]  /*4dc0*/  @!P0 FMUL.FTZ R47, R6.reuse, R41 ;  /* 0x00000029062f8220 */ /* 0x040fe40000410000 */
[----:B------:R-:W-:Y:S01]  /*4dd0*/  @!P0 FMUL.FTZ R6, R6, R9 ;  /* 0x0000000906068220 */ /* 0x000fe20000410000 */
[----:B------:R-:W-:Y:S01]  /*4de0*/  @!P0 MOV R49, R17 ;  /* 0x0000001100318202 */ /* 0x000fe20000000f00 */
[----:B------:R-:W-:Y:S02]  /*4df0*/  @!P0 FFMA.FTZ R4, R28, R38, R4 ;  /* 0x000000261c048223 */ /* 0x000fe40000010004 */
[----:B------:R-:W-:Y:S02]  /*4e00*/  @!P0 FFMA.FTZ R5, R39, R40, R5 ;  /* 0x0000002827058223 */ /* 0x000fe40000010005 */
[----:B------:R-:W-:Y:S01]  /*4e10*/  @!P0 FFMA.FTZ R6, R41, R10, R6 ;  /* 0x0000000a29068223 */ /* 0x000fe20000010006 */
[----:B------:R-:W-:Y:S01]  /*4e20*/  @!P0 F2FP.BF16.PACK_AB R3, R4, R3 ;  /* 0x000000030403823e */ /* 0x000fe200000010ff */
        /* <DEDUP_REMOVED lines=10> */
[----:B------:R-:W-:Y:S01]  /*4ed0*/  @!P0 IMAD.MOV.U32 R12, RZ, RZ, R0 ;  /* 0x000000ffff0c8224 */ /* 0x000fe200078e0000 */
[----:B------:R-:W-:Y:S01]  /*4ee0*/  @!P0 MOV R14, R5 ;  /* 0x00000005000e8202 */ /* 0x000fe20000000f00 */
[----:B------:R-:W-:Y:S02]  /*4ef0*/  @!P0 IMAD.MOV.U32 R50, RZ, RZ, R9 ;  /* 0x000000ffff328224 */ /* 0x000fe400078e0009 */
[----:B------:R-:W-:Y:S02]  /*4f00*/  @!P0 IMAD.MOV.U32 R13, RZ, RZ, R3 ;  /* 0x000000ffff0d8224 */ /* 0x000fe400078e0003 */
[----:B------:R-:W-:Y:S01]  /*4f10*/  @!P0 IMAD.MOV.U32 R15, RZ, RZ, R7 ;  /* 0x000000ffff0f8224 */ /* 0x000fe200078e0007 */
[----:B----4-:R-:W-:Y:S05]  /*4f20*/  IADD3 R2, P0, R68, R131, RZ ;  /* 0x0000008344027210 */ /* 0x010fea0007f1e0ff */
[----:B---3--:R-:W-:Y:S01]  /*4f30*/  IMAD.X R3, R69, 0x1, R132, P0 ;  /* 0x0000000145037824 */ /* 0x008fe200000e0684 */
[C---:B------:R-:W-:Y:S04]  /*4f40*/  ISETP.GE.AND P0, PT, R53.reuse, c[0x0][0x1d4], PT ;  /* 0x0000750035007a0c */ /* 0x040fe80003f06270 */
[----:B------:R1:W-:Y:S09]  /*4f50*/  ST.E.128 [R2.64], R48 ;  /* 0x0000003002007985 */ /* 0x0003f2000c101d06 */
[----:B------:R-:W-:Y:S05]  /*4f60*/  @!P0 IMAD.WIDE R4, R53, 0x2, R68 ;  /* 0x0000000235048825 */ /* 0x000fea00078e0244 */
[----:B------:R1:W-:Y:S02]  /*4f70*/  @!P0 ST.E.128 [R4.64], R12 ;  /* 0x0000000c04008985 */ /* 0x0003e4000c101d06 */
.L_x_349:
[----:B------:R-:W-:Y:S05]  /*4f80*/  BSYNC B0 ;  /* 0x0000000000007941 */ /* 0x000fea0003800000 */
.L_x_348:
[----:B------:R-:W-:Y:S11]  /*4f90*/  ISETP.GE.AND P0, PT, R26, c[0x0][0x1d4], PT ;  /* 0x000075001a007a0c */ /* 0x000ff60003f06270 */
[----:B------:R-:W-:Y:S02]  /*4fa0*/  @!UPT UIADD3 URZ, URZ, URZ, URZ ;  /* 0x0000003f3f3ff290 */ /* 0x000fe4000fffe03f */
[----:B------:R-:W-:-:S05]  /*4fb0*/  @P0 BRA `(.L_x_333) ;  /* 0x00000a1000000947 */ /* 0x000fca0003800000 */
[----:B------:R-:W-:Y:S01]  /*4fc0*/  ISETP.NE.AND P1, PT, R148, RZ, PT ;  /* 0x000000ff9400720c */ /* 0x000fe20003f25270 */
[----:B------:R-:W5:Y:S01]  /*4fd0*/  LDS.128 R40, [R113+0x6100] ;  /* 0x0061000071287984 */ /* 0x000f620000000c00 */
[----:B-1--4-:R-:W-:Y:S02]  /*4fe0*/  IADD3 R52, P0, R68, R129, RZ ;  /* 0x0000008144347210 */ /* 0x012fe40007f1e0ff */
[----:B------:R-:W-:Y:S03]  /*4ff0*/  SEL R0, R154, R152, !P1 ;  /* 0x000000989a007207 */ /* 0x000fe60004800000 */
[----:B---3--:R-:W-:Y:S01]  /*5000*/  IMAD.X R53, R69, 0x1, R130, P0 ;  /* 0x0000000145357824 */ /* 0x008fe200000e0682 */
[----:B------:R-:W-:Y:S02]  /*5010*/  SHF.R.S32.HI R2, RZ, 0x1f, R0 ;  /* 0x0000001fff027819 */ /* 0x000fe40000011400 */
[----:B------:R-:W-:Y:S02]  /*5020*/  ISETP.GE.AND P0, PT, R26, c[0x0][0x27c], PT ;  /* 0x00009f001a007a0c */ /* 0x000fe40003f06270 */
[----:B------:R-:W-:Y:S04]  /*5030*/  LEA.HI R0, R2, R0, RZ, 0x4 ;  /* 0x0000000002007211 */ /* 0x000fe800078f20ff */
[----:B------:R-:W-:Y:S04]  /*5040*/  LEA.HI.SX32 R0, R0, R134, 0x1c ;  /* 0x0000008600007211 */ /* 0x000fe800078fe2ff */
[----:B------:R-:W-:Y:S01]  /*5050*/  SHF.R.S32.HI R2, RZ, 0x1f, R0 ;  /* 0x0000001fff027819 */ /* 0x000fe20000011400 */
[----:B------:R-:W-:Y:S02]  /*5060*/  IMAD.SHL.U32 R46, R0, 0x8, RZ ;  /* 0x00000008002e7824 */ /* 0x000fe400078e00ff */
[----:B------:R-:W-:Y:S02]  /*5070*/  @!P0 SHF.R.U64 R3, R22, 0x10, R23 ;  /* 0x0000001016038819 */ /* 0x000fe40000001217 */
[----:B------:R-:W-:Y:S02]  /*5080*/  LEA.HI R0, R2, R0, RZ, 0x3 ;  /* 0x0000000002007211 */ /* 0x000fe400078f18ff */
[----:B------:R-:W-:Y:S02]  /*5090*/  @!P0 SHF.R.U64 R9, R62, 0x10, R63 ;  /* 0x000000103e098819 */ /* 0x000fe4000000123f */
[----:B------:R-:W-:Y:S01]  /*50a0*/  @!P0 SHF.R.U32.HI R5, RZ, 0x10, R23 ;  /* 0x00000010ff058819 */ /* 0x000fe20000011617 */
        /* <DEDUP_REMOVED lines=9> */
[----:B------:R-:W-:Y:S01]  /*5140*/  @!P0 LOP3.LUT R39, R43, 0xffff0000, RZ, 0xc0, !PT ;  /* 0xffff00002b278812 */ /* 0x000fe200078ec0ff */
[----:B------:R-:W-:Y:S01]  /*5150*/  @!P0 IMAD.U32 R22, R28, 0x10000, RZ ;  /* 0x000100001c168824 */ /* 0x000fe200078e00ff */
[----:B------:R-:W-:Y:S01]  /*5160*/  @!P0 SHF.R.U32.HI R2, RZ, 0x10, R21 ;  /* 0x00000010ff028819 */ /* 0x000fe20000011615 */
[----:B------:R-:W-:Y:S01]  /*5170*/  IMAD.SHL.U32 R0, R0, 0x2, RZ ;  /* 0x0000000200007824 */ /* 0x000fe200078e00ff */
[----:B------:R-:W-:Y:S01]  /*5180*/  @!P0 SHF.R.U32.HI R8, RZ, 0x10, R63 ;  /* 0x00000010ff088819 */ /* 0x000fe2000001163f */
[----:B------:R-:W-:Y:S01]  /*5190*/  @!P0 IMAD.U32 R23, R42, 0x10000, RZ ;  /* 0x000100002a178824 */ /* 0x000fe200078e00ff */
[----:B------:R-:W-:Y:S02]  /*51a0*/  @!P0 SHF.R.U64 R4, R60, 0x10, R61 ;  /* 0x000000103c048819 */ /* 0x000fe4000000123d */
[----:B--2---:R1:W2:Y:S01]  /*51b0*/  LDS.128 R12, [R0+0x6100] ;  /* 0x00610000000c7984 */ /* 0x0042a20000000c00 */
[----:B------:R-:W-:Y:S02]  /*51c0*/  @!P0 PRMT R38, R67, 0x5410, R8 ;  /* 0x0000541043268816 */ /* 0x000fe40000000008 */
[----:B------:R-:W-:Y:S01]  /*51d0*/  @!P0 PRMT R8, R30, 0x5410, R5 ;  /* 0x000054101e088816 */ /* 0x000fe20000000005 */
[----:B------:R-:W-:Y:S01]  /*51e0*/  @!P0 IMAD.U32 R30, R43, 0x10000, RZ ;  /* 0x000100002b1e8824 */ /* 0x000fe200078e00ff */
[----:B------:R-:W-:Y:S02]  /*51f0*/  @!P0 PRMT R16, R66, 0x5410, R4 ;  /* 0x0000541042108816 */ /* 0x000fe40000000004 */
[----:B------:R-:W-:Y:S02]  /*5200*/  @!P0 SHF.R.U32.HI R7, RZ, 0x10, R61 ;  /* 0x00000010ff078819 */ /* 0x000fe4000001163d */
[----:B------:R-:W-:Y:S02]  /*5210*/  @!P0 PRMT R4, R29, 0x5410, R2 ;  /* 0x000054101d048816 */ /* 0x000fe40000000002 */
[----:B------:R-:W-:Y:S03]  /*5220*/  @!P0 LOP3.LUT R28, R28, 0xffff0000, RZ, 0xc0, !PT ;  /* 0xffff00001c1c8812 */ /* 0x000fe600078ec0ff */
[----:B------:R-:W-:Y:S01]  /*5230*/  @!P0 IMAD.U32 R5, R4, 0x10000, RZ ;  /* 0x0001000004058824 */ /* 0x000fe200078e00ff */
[----:B-1----:R-:W-:Y:S02]  /*5240*/  @!P0 SHF.R.U64 R0, R20, 0x10, R21 ;  /* 0x0000001014008819 */ /* 0x002fe40000001215 */
[----:B------:R-:W-:Y:S02]  /*5250*/  @!P0 LOP3.LUT R21, R41, 0xffff0000, RZ, 0xc0, !PT ;  /* 0xffff000029158812 */ /* 0x000fe400078ec0ff */
[----:B------:R-:W-:Y:S02]  /*5260*/  @!P0 PRMT R6, R29, 0x5432, R0 ;  /* 0x000054321d068816 */ /* 0x000fe40000000000 */
[----:B------:R-:W-:Y:S01]  /*5270*/  @!P0 PRMT R20, R66, 0x5432, R7 ;  /* 0x0000543242148816 */ /* 0x000fe20000000007 */
[C---:B------:R-:W-:Y:S01]  /*5280*/  @!P0 IMAD.U32 R7, R16.reuse, 0x10000, RZ ;  /* 0x0001000010078824 */ /* 0x040fe200078e00ff */
[----:B------:R-:W-:Y:S02]  /*5290*/  @!P0 LOP3.LUT R16, R16, 0xffff0000, RZ, 0xc0, !PT ;  /* 0xffff000010108812 */ /* 0x000fe400078ec0ff */
[----:B------:R-:W-:Y:S01]  /*52a0*/  @!P0 SHF.L.U32 R2, R6, 0x10, RZ ;  /* 0x0000001006028819 */ /* 0x000fe200000006ff */
[----:B------:R-:W-:Y:S01]  /*52b0*/  @!P0 IMAD.U32 R18, R20, 0x10000, RZ ;  /* 0x0001000014128824 */ /* 0x000fe200078e00ff */
[----:B------:R-:W-:Y:S02]  /*52c0*/  @!P0 LOP3.LUT R6, R6, 0xffff0000, RZ, 0xc0, !PT ;  /* 0xffff000006068812 */ /* 0x000fe400078ec0ff */
[----:B------:R-:W-:Y:S02]  /*52d0*/  @!P0 LOP3.LUT R20, R20, 0xffff0000, RZ, 0xc0, !PT ;  /* 0xffff000014148812 */ /* 0x000fe400078ec0ff */
[----:B------:R-:W-:Y:S01]  /*52e0*/  @!P0 SHF.L.U32 R29, R38, 0x10, RZ ;  /* 0x00000010261d8819 */ /* 0x000fe200000006ff */
[----:B--2---:R-:W-:Y:S01]  /*52f0*/  @!P0 IMAD.U32 R0, R12, 0x10000, RZ ;  /* 0x000100000c008824 */ /* 0x004fe200078e00ff */
        /* <DEDUP_REMOVED lines=8> */
[----:B------:R-:W-:Y:S01]  /*5380*/  @!P0 LOP3.LUT R7, R4, 0xffff0000, RZ, 0xc0, !PT ;  /* 0xffff000004078812 */ /* 0x000fe200078ec0ff */
[-C--:B------:R-:W-:Y:S02]  /*5390*/  @!P0 FMUL.FTZ R3, R3, R5.reuse ;  /* 0x0000000503038220 */ /* 0x080fe40000410000 */
[----:B------:R-:W-:Y:S01]  /*53a0*/  @!P0 FFMA.FTZ R51, R19, R5, -R17 ;  /* 0x0000000513338223 */ /* 0x000fe20000010811 */
[----:B------:R-:W-:Y:S01]  /*53b0*/  @!P0 LOP3.LUT R17, R40, 0xffff0000, RZ, 0xc0, !PT ;  /* 0xffff000028118812 */ /* 0x000fe200078ec0ff */
[----:B------:R-:W-:Y:S01]  /*53c0*/  @!P0 FMUL.FTZ R9, R2, R20 ;  /* 0x0000001402098220 */ /* 0x000fe20000410000 */
[----:B------:R-:W-:Y:S01]  /*53d0*/  @!P0 LOP3.LUT R5, R12, 0xffff0000, RZ, 0xc0, !PT ;  /* 0xffff00000c058812 */ /* 0x000fe200078ec0ff */
[-C--:B------:R-:W-:Y:S02]  /*53e0*/  @!P0 FMUL.FTZ R4, R2, R7.reuse ;  /* 0x0000000702048220 */ /* 0x080fe40000410000 */
[----:B------:R-:W-:Y:S02]  /*53f0*/  @!P0 FFMA.FTZ R50, R21, R7, -R9 ;  /* 0x0000000715328223 */ /* 0x000fe40000010809 */
[C---:B------:R-:W-:Y:S02]  /*5400*/  @!P0 FMUL.FTZ R11, R5.reuse, R16 ;  /* 0x00000010050b8220 */ /* 0x040fe40000410000 */
[-C--:B------:R-:W-:Y:S01]  /*5410*/  @!P0 FMUL.FTZ R2, R5, R6.reuse ;  /* 0x0000000605028220 */ /* 0x080fe20000410000 */
[C---:B------:R-:W-:Y:S01]  /*5420*/  @!P0 LOP3.LUT R5, R15.reuse, 0xffff0000, RZ, 0xc0, !PT ;  /* 0xffff00000f058812 */ /* 0x040fe200078ec0ff */
[----:B------:R-:W-:Y:S02]  /*5430*/  @!P0 IMAD.U32 R7, R15, 0x10000, RZ ;  /* 0x000100000f078824 */ /* 0x000fe400078e00ff */
[----:B------:R-:W-:Y:S01]  /*5440*/  @!P0 FFMA.FTZ R49, R17, R6, -R11 ;  /* 0x0000000611318223 */ /* 0x000fe2000001080b */
[C---:B------:R-:W-:Y:S01]  /*5450*/  @!P0 LOP3.LUT R6, R8.reuse, 0xffff0000, RZ, 0xc0, !PT ;  /* 0xffff000008068812 */ /* 0x040fe200078ec0ff */
[----:B------:R-:W-:Y:S02]  /*5460*/  @!P0 IMAD.U32 R9, R8, 0x10000, RZ ;  /* 0x0001000008098824 */ /* 0x000fe400078e00ff */
[----:B------:R-:W-:Y:S02]  /*5470*/  @!P0 FMUL.FTZ R8, R7, R29 ;  /* 0x0000001d07088220 */ /* 0x000fe40000410000 */
[C---:B------:R-:W-:Y:S02]  /*5480*/  @!P0 FMUL.FTZ R11, R5.reuse, R38 ;  /* 0x00000026050b8220 */ /* 0x040fe40000410000 */
[-C--:B------:R-:W-:Y:S02]  /*5490*/  @!P0 FFMA.FTZ R48, R30, R9.reuse, -R8 ;  /* 0x000000091e308223 */ /* 0x080fe40000010808 */
[-C--:B------:R-:W-:Y:S02]  /*54a0*/  @!P0 FMUL.FTZ R8, R5, R6.reuse ;  /* 0x0000000605088220 */ /* 0x080fe40000410000 */
[----:B------:R-:W-:Y:S01]  /*54b0*/  @!P0 FFMA.FTZ R47, R39, R6, -R11 ;  /* 0x00000006272f8223 */ /* 0x000fe2000001080b */
[C---:B------:R-:W-:Y:S01]  /*54c0*/  @!P0 LOP3.LUT R6, R14.reuse, 0xffff0000, RZ, 0xc0, !PT ;  /* 0xffff00000e068812 */ /* 0x040fe200078ec0ff */
[----:B------:R-:W-:Y:S01]  /*54d0*/  @!P0 IMAD.U32 R5, R14, 0x10000, RZ ;  /* 0x000100000e058824 */ /* 0x000fe200078e00ff */
[C---:B------:R-:W-:Y:S01]  /*54e0*/  @!P0 SHF.L.U32 R11, R10.reuse, 0x10, RZ ;  /* 0x000000100a0b8819 */ /* 0x040fe200000006ff */
[----:B------:R-:W-:Y:S01]  /*54f0*/  @!P0 FMUL.FTZ R7, R7, R9 ;  /* 0x0000000907078220 */ /* 0x000fe20000410000 */
[----:B------:R-:W-:Y:S01]  /*5500*/  @!P0 LOP3.LUT R9, R10, 0xffff0000, RZ, 0xc0, !PT ;  /* 0xffff00000a098812 */ /* 0x000fe200078ec0ff */
[C---:B------:R-:W-:Y:S01]  /*5510*/  @!P0 FMUL.FTZ R44, R5.reuse, R22 ;  /* 0x00000016052c8220 */ /* 0x040fe20000410000 */
[----:B------:R-:W-:Y:S01]  /*5520*/  @!P0 LOP3.LUT R10, R42, 0xffff0000, RZ, 0xc0, !PT ;  /* 0xffff00002a0a8812 */ /* 0x000fe200078ec0ff */
[----:B------:R-:W-:Y:S02]  /*5530*/  @!P0 FMUL.FTZ R45, R6, R28 ;  /* 0x0000001c062d8220 */ /* 0x000fe40000410000 */
[----:B------:R-:W-:Y:S01]  /*5540*/  @!P0 FFMA.FTZ R2, R16, R17, R2 ;  /* 0x0000001110028223 */ /* 0x000fe20000010002 */
[----:B------:R-:W-:Y:S01]  /*5550*/  @!P0 F2FP.BF16.PACK_AB R17, R50, R51 ;  /* 0x000000333211823e */ /* 0x000fe200000010ff */
[-C--:B------:R-:W-:Y:S01]  /*5560*/  @!P0 FMUL.FTZ R5, R5, R11.reuse ;  /* 0x0000000b05058220 */ /* 0x080fe20000410000 */
[----:B------:R-:W-:Y:S01]  /*5570*/  @!P0 F2FP.BF16.PACK_AB R16, R49, R54 ;  /* 0x000000363110823e */ /* 0x000fe200000010ff */
[----:B------:R-:W-:Y:S01]  /*5580*/  @!P0 FFMA.FTZ R44, R23, R11, -R44 ;  /* 0x0000000b172c8223 */ /* 0x000fe2000001082c */
[----:B------:R-:W-:Y:S01]  /*5590*/  @!P0 F2FP.BF16.PACK_AB R11, R47, R48 ;  /* 0x000000302f0b823e */ /* 0x000fe200000010ff */
[----:B------:R-:W-:Y:S01]  /*55a0*/  @!P0 FFMA.FTZ R45, R10, R9, -R45 ;  /* 0x000000090a2d8223 */ /* 0x000fe2000001082d */
[----:B------:R-:W-:Y:S01]  /*55b0*/  @!P0 F2FP.BF16.PACK_AB R0, R2, R0 ;  /* 0x000000000200823e */ /* 0x000fe200000010ff */
[----:B------:R-:W-:Y:S02]  /*55c0*/  @!P0 FFMA.FTZ R3, R18, R19, R3 ;  /* 0x0000001312038223 */ /* 0x000fe40000010003 */
[----:B------:R-:W-:Y:S01]  /*55d0*/  @!P0 FMUL.FTZ R6, R6, R9 ;  /* 0x0000000906068220 */ /* 0x000fe20000410000 */
[----:B------:R-:W-:Y:S01]  /*55e0*/  @!P0 F2FP.BF16.PACK_AB R9, R45, R44 ;  /* 0x0000002c2d09823e */ /* 0x000fe200000010ff */
[----:B------:R-:W-:Y:S01]  /*55f0*/  @!P0 FFMA.FTZ R4, R20, R21, R4 ;  /* 0x0000001514048223 */ /* 0x000fe20000010004 */
[----:B------:R-:W-:Y:S01]  /*5600*/  @!P0 MOV R12, R0 ;  /* 0x00000000000c8202 */ /* 0x000fe20000000f00 */
        /* <DEDUP_REMOVED lines=22> */
.L_x_329:
[----:B------:R1:W2:Y:S01]  /*5770*/  SHFL.IDX PT, R2, R14, RZ, 0x1c1f ;  /* 0x001c1fff0e027589 */ /* 0x0002a200000e0000 */
[----:B------:R-:W-:Y:S03]  /*5780*/  IMAD.IADD R3, R222, 0x1, -R91 ;  /* 0x00000001de037824 */ /* 0x000fe600078e0a5b */
[----:B------:R1:W3:Y:S02]  /*5790*/  SHFL.IDX PT, R0, R15, RZ, 0x1c1f ;  /* 0x001c1fff0f007589 */ /* 0x0002e400000e0000 */
        /* <DEDUP_REMOVED lines=8> */
[----:B-1----:R-:W1:Y:S01]  /*5820*/  @!P2 LDS.128 R12, [R81+0x6000] ;  /* 0x00600000510ca984 */ /* 0x002e620000000c00 */
[C---:B---3--:R-:W-:Y:S04]  /*5830*/  @!P2 LEA R4, P0, R24.reuse, R0, 0x1 ;  /* 0x000000001804a211 */ /* 0x048fe800078008ff */
[----:B--2---:R-:W-:Y:S02]  /*5840*/  @!P2 LEA.HI.X R5, R24, R2, R25, 0x1, P0 ;  /* 0x000000021805a211 */ /* 0x004fe400000f0c19 */
[C---:B------:R-:W-:Y:S04]  /*5850*/  @!P1 LEA R8, P0, R87.reuse, R0, 0x1 ;  /* 0x0000000057089211 */ /* 0x040fe800078008ff */
[----:B------:R-:W-:Y:S02]  /*5860*/  @!P1 LEA.HI.X R9, R87, R2, R102, 0x1, P0 ;  /* 0x0000000257099211 */ /* 0x000fe400000f0c66 */
[C---:B------:R-:W-:Y:S04]  /*5870*/  @!P4 LEA R10, P0, R86.reuse, R0, 0x1 ;  /* 0x00000000560ac211 */ /* 0x040fe800078008ff */
[----:B------:R-:W-:Y:S02]  /*5880*/  @!P4 LEA.HI.X R11, R86, R2, R101, 0x1, P0 ;  /* 0x00000002560bc211 */ /* 0x000fe400000f0c65 */
[C---:B------:R-:W-:Y:S04]  /*5890*/  @!P3 LEA R6, P0, R90.reuse, R0, 0x1 ;  /* 0x000000005a06b211 */ /* 0x040fe800078008ff */
[----:B------:R-:W-:Y:S01]  /*58a0*/  @!P3 LEA.HI.X R7, R90, R2, R105, 0x1, P0 ;  /* 0x000000025a07b211 */ /* 0x000fe200000f0c69 */
[----:B-1----:R-:W-:Y:S04]  /*58b0*/  @!P2 ST.E.128 [R4.64], R12 ;  /* 0x0000000c0400a985 */ /* 0x002fe8000c101d06 */
[----:B------:R-:W1:Y:S04]  /*58c0*/  @!P1 LDS.128 R12, [R82+0x6000] ;  /* 0x00600000520c9984 */ /* 0x000e680000000c00 */
[----:B-1----:R1:W-:Y:S01]  /*58d0*/  @!P1 ST.E.128 [R8.64], R12 ;  /* 0x0000000c08009985 */ /* 0x0023e2000c101d06 */
[----:B------:R-:W-:Y:S03]  /*58e0*/  ISETP.GE.AND P1, PT, R94, c[0x0][0x1d4], PT ;  /* 0x000075005e007a0c */ /* 0x000fe60003f26270 */
[----:B------:R-:W2:Y:S10]  /*58f0*/  @!P4 LDS.128 R16, [R81+0x8000] ;  /* 0x008000005110c984 */ /* 0x000eb40000000c00 */
[C---:B------:R-:W-:Y:S04]  /*5900*/  @!P1 LEA R4, P0, R89.reuse, R0, 0x1 ;  /* 0x0000000059049211 */ /* 0x040fe800078008ff */
[----:B------:R-:W-:Y:S02]  /*5910*/  @!P1 LEA.HI.X R5, R89, R2, R104, 0x1, P0 ;  /* 0x0000000259059211 */ /* 0x000fe400000f0c68 */
[----:B------:R-:W-:Y:S11]  /*5920*/  ISETP.GE.AND P0, PT, R93, c[0x0][0x1d4], PT ;  /* 0x000075005d007a0c */ /* 0x000ff60003f06270 */
[----:B------:R-:W-:Y:S02]  /*5930*/  @!UPT UIADD3 URZ, URZ, URZ, URZ ;  /* 0x0000003f3f3ff290 */ /* 0x000fe4000fffe03f */
[C---:B-1----:R-:W-:Y:S04]  /*5940*/  @!P0 LEA R8, P2, R88.reuse, R0, 0x1 ;  /* 0x0000000058088211 */ /* 0x042fe800078408ff */
[----:B------:R-:W-:Y:S01]  /*5950*/  @!P0 LEA.HI.X R9, R88, R2, R103, 0x1, P2 ;  /* 0x0000000258098211 */ /* 0x000fe200010f0c67 */
[----:B--2---:R-:W-:Y:S04]  /*5960*/  @!P4 ST.E.128 [R10.64], R16 ;  /* 0x000000100a00c985 */ /* 0x004fe8000c101d06 */
[----:B------:R-:W1:Y:S04]  /*5970*/  @!P3 LDS.128 R12, [R82+0x8000] ;  /* 0x00800000520cb984 */ /* 0x000e680000000c00 */
[----:B-1----:R-:W-:Y:S04]  /*5980*/  @!P3 ST.E.128 [R6.64], R12 ;  /* 0x0000000c0600b985 */ /* 0x002fe8000c101d06 */
[----:B------:R-:W1:Y:S04]  /*5990*/  @!P1 LDS.128 R12, [R81+0xa000] ;  /* 0x00a00000510c9984 */ /* 0x000e680000000c00 */
[----:B-1----:R-:W-:Y:S04]  /*59a0*/  @!P1 ST.E.128 [R4.64], R12 ;  /* 0x0000000c04009985 */ /* 0x002fe8000c101d06 */
[----:B------:R-:W1:Y:S04]  /*59b0*/  @!P0 LDS.128 R4, [R82+0xa000] ;  /* 0x00a0000052048984 */ /* 0x000e680000000c00 */
[----:B-1----:R1:W-:Y:S02]  /*59c0*/  @!P0 ST.E.128 [R8.64], R4 ;  /* 0x0000000408008985 */ /* 0x0023e4000c101d06 */
.L_x_333:
[----:B------:R-:W-:Y:S05]  /*59d0*/  BSYNC B1 ;  /* 0x0000000000017941 */ /* 0x000fea0003800000 */
.L_x_328:
[----:B---3--:R-:W-:Y:S01]  /*59e0*/  IMAD.IADD R0, R145, 0x1, -R91 ;  /* 0x0000000191007824 */ /* 0x008fe200078e0a5b */
[C---:B-12--5:R-:W-:Y:S01]  /*59f0*/  LEA R2, P0, R79.reuse, R108, 0x6 ;  /* 0x0000006c4f027211 */ /* 0x066fe200078030ff */
[----:B------:R-:W-:Y:S01]  /*5a00*/  IMAD R6, R96, c[0x0][0x208], RZ ;  /* 0x0000820060067a24 */ /* 0x000fe200078e02ff */
[----:B------:R-:W-:Y:S01]  /*5a10*/  ISETP.NE.AND P3, PT, R112, RZ, PT ;  /* 0x000000ff7000720c */ /* 0x000fe20003f65270 */
[----:B------:R-:W-:Y:S01]  /*5a20*/  IMAD.WIDE.U32 R4, R84, c[0x0][0x208], RZ ;  /* 0x0000820054047a25 */ /* 0x000fe200078e00ff */
[----:B------:R-:W-:Y:S01]  /*5a30*/  LEA.HI.X.SX32 R3, R79, R109, 0x6, P0 ;  /* 0x0000006d4f037211 */ /* 0x000fe200000f36ff */
[----:B------:R-:W-:Y:S01]  /*5a40*/  BSSY B0, `(.L_x_350) ;  /* 0x000004e000007945 */ /* 0x000fe20003800000 */
[----:B------:R-:W-:Y:S01]  /*5a50*/  ISETP.GE.AND P0, PT, R0, 0x21, PT ;  /* 0x000000210000780c */ /* 0x000fe20003f06270 */
[----:B------:R-:W-:Y:S05]  /*5a60*/  IMAD R6, R84, c[0x0][0x20c], R6 ;  /* 0x0000830054067a24 */ /* 0x000fea00078e0206 */
[----:B------:R-:W-:Y:S01]  /*5a70*/  IADD3 R5, R5, R6, RZ ;  /* 0x0000000605057210 */ /* 0x000fe20007ffe0ff */
[----:B------:R-:W-:Y:S04]  /*5a80*/  IMAD R6, R97, c[0x0][0x218], RZ ;  /* 0x0000860061067a24 */ /* 0x000fe800078e02ff */
[C---:B------:R-:W-:Y:S02]  /*5a90*/  IMAD.WIDE.U32 R4, R83.reuse, c[0x0][0x218], R4 ;  /* 0x0000860053047a25 */ /* 0x040fe400078e0004 */
[----:B------:R-:W-:Y:S02]  /*5aa0*/  @P0 IADD3 R11, P1, R2, 0x20, RZ ;  /* 0x00000020020b0810 */ /* 0x000fe40007f3e0ff */
[----:B------:R-:W-:Y:S03]  /*5ab0*/  IMAD R6, R83, c[0x0][0x21c], R6 ;  /* 0x0000870053067a24 */ /* 0x000fe600078e0206 */
[----:B------:R-:W-:Y:S01]  /*5ac0*/  @P0 IMAD.X R12, RZ, RZ, R3, P1 ;  /* 0x000000ffff0c0224 */ /* 0x000fe200008e0603 */
[----:B------:R-:W-:Y:S04]  /*5ad0*/  IADD3 R8, P1, R164, R4, RZ ;  /* 0x00000004a4087210 */ /* 0x000fe80007f3e0ff */
[----:B------:R-:W-:Y:S02]  /*5ae0*/  IADD3.X R10, R146, R5, R6, P1, !PT ;  /* 0x00000005920a7210 */ /* 0x000fe40000ffe406 */
[----:B------:R-:W-:Y:S11]  /*5af0*/  ISETP.GE.AND P1, PT, R0, 0x1, PT ;  /* 0x000000010000780c */ /* 0x000ff60003f26270 */
[----:B------:R-:W-:Y:S02]  /*5b00*/  @!UPT UIADD3 URZ, URZ, URZ, URZ ;  /* 0x0000003f3f3ff290 */ /* 0x000fe4000fffe03f */
[----:B------:R-:W-:Y:S01]  /*5b10*/  @P1 MOV R5, R110 ;  /* 0x0000006e00051202 */ /* 0x000fe20000000f00 */
[----:B------:R-:W-:Y:S02]  /*5b20*/  @P1 IMAD R0, R3, c[0x0][0x258], RZ ;  /* 0x0000960003001a24 */ /* 0x000fe400078e02ff */
[----:B------:R-:W-:Y:S04]  /*5b30*/  @P1 IMAD.MOV.U32 R4, RZ, RZ, R106 ;  /* 0x000000ffff041224 */ /* 0x000fe800078e006a */
[C---:B------:R-:W-:Y:S04]  /*5b40*/  @P1 IMAD.WIDE.U32 R4, R2.reuse, c[0x0][0x258], R4 ;  /* 0x0000960002041a25 */ /* 0x040fe800078e0004 */
[----:B------:R-:W-:Y:S01]  /*5b50*/  @P1 IMAD R2, R2, c[0x0][0x25c], R0 ;  /* 0x0000970002021a24 */ /* 0x000fe200078e0200 */
[----:B------:R-:W-:Y:S01]  /*5b60*/  @P1 LEA R6, P2, R4, c[0x0][0x250], 0x1 ;  /* 0x0000940004061a11 */ /* 0x000fe200078408ff */
[----:B------:R-:W-:Y:S02]  /*5b70*/  @P0 IMAD R0, R12, c[0x0][0x258], RZ ;  /* 0x000096000c000a24 */ /* 0x000fe400078e02ff */
[----:B------:R-:W-:Y:S02]  /*5b80*/  @P1 IMAD.IADD R2, R5, 0x1, R2 ;  /* 0x0000000105021824 */ /* 0x000fe400078e0202 */
[----:B------:R-:W-:Y:S02]  /*5b90*/  @P0 IMAD.MOV.U32 R5, RZ, RZ, R110 ;  /* 0x000000ffff050224 */ /* 0x000fe400078e006e */
[C---:B------:R-:W-:Y:S01]  /*5ba0*/  @P0 IMAD R0, R11.reuse, c[0x0][0x25c], R0 ;  /* 0x000097000b000a24 */ /* 0x040fe200078e0200 */
[----:B------:R-:W-:Y:S02]  /*5bb0*/  @P1 LEA.HI.X R7, R4, c[0x0][0x254], R2, 0x1, P2 ;  /* 0x0000950004071a11 */ /* 0x000fe400010f0c02 */
[----:B------:R-:W-:Y:S02]  /*5bc0*/  @P0 MOV R4, R106 ;  /* 0x0000006a00040202 */ /* 0x000fe40000000f00 */
[C---:B------:R-:W-:Y:S01]  /*5bd0*/  LEA R9, P2, R8.reuse, c[0x0][0x1f8], 0x1 ;  /* 0x00007e0008097a11 */ /* 0x040fe200078408ff */
[----:B------:R-:W-:Y:S01]  /*5be0*/  @!PT LDS RZ, [RZ] ;  /* 0x00000000fffff984 */ /* 0x000fe20000000800 */
[----:B------:R-:W-:Y:S01]  /*5bf0*/  @!PT LDS RZ, [RZ] ;  /* 0x00000000fffff984 */ /* 0x000fe20000000800 */
[----:B------:R-:W-:Y:S01]  /*5c00*/  @!PT LDS RZ, [RZ] ;  /* 0x00000000fffff984 */ /* 0x000fe20000000800 */
[----:B------:R1:W-:Y:S02]  /*5c10*/  @P1 LDGSTS.E.BYPASS.LTC128B.128 [R80+0x100], [R6.64], !P3 ;  /* 0x0010000006501fae */ /* 0x0003e4000d901d46 */
[----:B------:R-:W-:Y:S01]  /*5c20*/  @P0 IMAD.WIDE.U32 R4, R11, c[0x0][0x258], R4 ;  /* 0x000096000b040a25 */ /* 0x000fe200078e0004 */
[----:B------:R-:W-:Y:S01]  /*5c30*/  LEA.HI.X R8, R8, c[0x0][0x1fc], R10, 0x1, P2 ;  /* 0x00007f0008087a11 */ /* 0x000fe200010f0c0a */
[----:B------:R1:W-:Y:S03]  /*5c40*/  @P1 LDGSTS.E.BYPASS.LTC128B.128 [R80+0x2100], [R6.64+0x80], !P6 ;  /* 0x0210008006501fae */ /* 0x0003e6000f101d46 */
[C---:B------:R-:W-:Y:S01]  /*5c50*/  @P0 LEA R2, P2, R4.reuse, c[0x0][0x250], 0x1 ;  /* 0x0000940004020a11 */ /* 0x040fe200078408ff */
[----:B------:R1:W-:Y:S01]  /*5c60*/  @P1 LDGSTS.E.BYPASS.LTC128B.128 [R80+0x4100], [R6.64+0x100], !P5 ;  /* 0x0410010006501fae */ /* 0x0003e2000e901d46 */
[----:B------:R-:W-:Y:S04]  /*5c70*/  @P0 IADD3 R0, R5, R0, RZ ;  /* 0x0000000005000210 */ /* 0x000fe80007ffe0ff */
[----:B------:R-:W-:Y:S02]  /*5c80*/  @P0 LEA.HI.X R3, R4, c[0x0][0x254], R0, 0x1, P2 ;  /* 0x0000950004030a11 */ /* 0x000fe400010f0c00 */
[----:B------:R1:W2:Y:S04]  /*5c90*/  SHFL.IDX PT, R0, R9, RZ, 0x1c1f ;  /* 0x001c1fff09007589 */ /* 0x0002a800000e0000 */
[----:B------:R3:W-:Y:S04]  /*5ca0*/  @P0 LDGSTS.E.BYPASS.LTC128B.128 [R80+0x1100], [R2.64], !P3 ;  /* 0x0110000002500fae */ /* 0x0007e8000d901d46 */
[----:B------:R3:W-:Y:S04]  /*5cb0*/  @P0 LDGSTS.E.BYPASS.LTC128B.128 [R80+0x3100], [R2.64+0x80], !P6 ;  /* 0x0310008002500fae */ /* 0x0007e8000f101d46 */
[----:B------:R3:W-:Y:S01]  /*5cc0*/  @P0 LDGSTS.E.BYPASS.LTC128B.128 [R80+0x5100], [R2.64+0x100], !P5 ;  /* 0x0510010002500fae */ /* 0x0007e2000e901d46 */
[----:B------:R-:W-:Y:S03]  /*5cd0*/  ISETP.GT.AND P0, PT, R85, R92, PT ;  /* 0x0000005c5500720c */ /* 0x000fe60003f04270 */
[----:B------:R-:W0:Y:S04]  /*5ce0*/  LDGDEPBAR ;  /* 0x00000000000079af */ /* 0x000e280000000000 */
[----:B---3--:R1:W3:Y:S01]  /*5cf0*/  SHFL.IDX PT, R2, R8, RZ, 0x1c1f ;  /* 0x001c1fff08027589 */ /* 0x0082e200000e0000 */
[----:B------:R-:W-:Y:S04]  /*5d00*/  DEPBAR.LE SB0, 0x0 ;  /* 0x000080000000791a */ /* 0x000fe80000000000 */
[----:B------:R-:W-:Y:S06]  /*5d10*/  BAR.SYNC.DEFER_BLOCKING 0x0 ;  /* 0x0000000000007b1d */ /* 0x000fec0000010000 */
[----:B------:R-:W-:-:S05]  /*5d20*/  @!P0 BRA `(.L_x_351) ;  /* 0x000001f000008947 */ /* 0x000fca0003800000 */
[----:B--2---:R-:W-:Y:S02]  /*5d30*/  ISETP.GE.AND P2, PT, R24, c[0x0][0x1d4], PT ;  /* 0x0000750018007a0c */ /* 0x004fe40003f46270 */
[----:B------:R-:W-:Y:S02]  /*5d40*/  ISETP.GE.AND P1, PT, R27, c[0x0][0x1d4], PT ;  /* 0x000075001b007a0c */ /* 0x000fe40003f26270 */
[----:B------:R-:W-:Y:S02]  /*5d50*/  ISETP.GE.AND P4, PT, R26, c[0x0][0x1d4], PT ;  /* 0x000075001a007a0c */ /* 0x000fe40003f86270 */
[----:B------:R-:W-:Y:S07]  /*5d60*/  ISETP.GE.AND P3, PT, R95, c[0x0][0x1d4], PT ;  /* 0x000075005f007a0c */ /* 0x000fee0003f66270 */
[----:B------:R-:W2:Y:S01]  /*5d70*/  @!P2 LDS.128 R12, [R81] ;  /* 0x00000000510ca984 */ /* 0x000ea20000000c00 */
[C---:B------:R-:W-:Y:S04]  /*5d80*/  @!P2 LEA R4, P0, R24.reuse, R0, 0x1 ;  /* 0x000000001804a211 */ /* 0x040fe800078008ff */
[----:B---3--:R-:W-:Y:S02]  /*5d90*/  @!P2 LEA.HI.X R5, R24, R2, R25, 0x1, P0 ;  /* 0x000000021805a211 */ /* 0x008fe400000f0c19 */
[C---:B-1----:R-:W-:Y:S04]  /*5da0*/  @!P1 LEA R8, P0, R87.reuse, R0, 0x1 ;  /* 0x0000000057089211 */ /* 0x042fe800078008ff */
[----:B------:R-:W-:Y:S02]  /*5db0*/  @!P1 LEA.HI.X R9, R87, R2, R102, 0x1, P0 ;  /* 0x0000000257099211 */ /* 0x000fe400000f0c66 */
[C---:B------:R-:W-:Y:S04]  /*5dc0*/  @!P4 LEA R10, P0, R86.reuse, R0, 0x1 ;  /* 0x00000000560ac211 */ /* 0x040fe800078008ff */
[----:B------:R-:W-:Y:S02]  /*5dd0*/  @!P4 LEA.HI.X R11, R86, R2, R101, 0x1, P0 ;  /* 0x00000002560bc211 */ /* 0x000fe400000f0c65 */
[C---:B------:R-:W-:Y:S04]  /*5de0*/  @!P3 LEA R6, P0, R90.reuse, R0, 0x1 ;  /* 0x000000005a06b211 */ /* 0x040fe800078008ff */
[----:B------:R-:W-:Y:S01]  /*5df0*/  @!P3 LEA.HI.X R7, R90, R2, R105, 0x1, P0 ;  /* 0x000000025a07b211 */ /* 0x000fe200000f0c69 */
[----:B--2---:R-:W-:Y:S04]  /*5e00*/  @!P2 ST.E.128 [R4.64], R12 ;  /* 0x0000000c0400a985 */ /* 0x004fe8000c101d06 */
[----:B------:R-:W1:Y:S04]  /*5e10*/  @!P1 LDS.128 R12, [R82] ;  /* 0x00000000520c9984 */ /* 0x000e680000000c00 */
        /* <DEDUP_REMOVED lines=16> */
.L_x_351:
[----:B--2---:R-:W-:Y:S05]  /*5f20*/  BSYNC B0 ;  /* 0x0000000000007941 */ /* 0x004fea0003800000 */
.L_x_350:
[C---:B------:R-:W-:Y:S02]  /*5f30*/  ISETP.GT.AND P0, PT, R79.reuse, R144, PT ;  /* 0x000000904f00720c */ /* 0x040fe40003f04270 */
[----:B------:R-:W-:Y:S02]  /*5f40*/  IADD3 R79, R79, -0x1, RZ ;  /* 0xffffffff4f4f7810 */ /* 0x000fe40007ffe0ff */
[----:B------:R-:W-:Y:S09]  /*5f50*/  ISETP.NE.AND P2, PT, R112, RZ, PT ;  /* 0x000000ff7000720c */ /* 0x000ff20003f45270 */
[----:B---3--:R-:W-:Y:S01]  /*5f60*/  @P0 SHF.R.S32.HI R2, RZ, 0x1f, R79 ;  /* 0x0000001fff020819 */ /* 0x008fe2000001144f */
[----:B------:R-:W-:Y:S02]  /*5f70*/  @P0 IMAD R0, R158, R79, RZ ;  /* 0x0000004f9e000224 */ /* 0x000fe400078e02ff */
[----:B-1----:R-:W-:Y:S02]  /*5f80*/  @P0 IMAD.MOV.U32 R4, RZ, RZ, R116 ;  /* 0x000000ffff040224 */ /* 0x002fe400078e0074 */
[----:B------:R-:W-:Y:S02]  /*5f90*/  @P0 IMAD.MOV.U32 R5, RZ, RZ, R115 ;  /* 0x000000ffff050224 */ /* 0x000fe400078e0073 */
[-C--:B------:R-:W-:Y:S02]  /*5fa0*/  @P0 IMAD R0, R2, R162.reuse, R0 ;  /* 0x000000a202000224 */ /* 0x080fe400078e0200 */
[----:B------:R-:W-:Y:S04]  /*5fb0*/  @P0 IMAD.WIDE.U32 R4, R79, R162, R4 ;  /* 0x000000a24f040225 */ /* 0x000fe800078e0004 */
[----:B------:R-:W-:Y:S01]  /*5fc0*/  @P0 IMAD.IADD R0, R5, 0x1, R0 ;  /* 0x0000000105000824 */ /* 0x000fe200078e0200 */
[C---:B------:R-:W-:Y:S04]  /*5fd0*/  @P0 LEA R2, P1, R4.reuse, c[0x0][0x220], 0x1 ;  /* 0x0000880004020a11 */ /* 0x040fe800078208ff */
        /* <DEDUP_REMOVED lines=14> */
[----:B------:R-:W2:Y:S04]  /*60c0*/  LDL R223, [R1+0x64] ;  /* 0x0000640001df7983 */ /* 0x000ea80000100800 */
[----:B------:R3:W5:Y:S04]  /*60d0*/  LDL R13, [R1+0x58] ;  /* 0x00005800010d7983 */ /* 0x0007680000100800 */
[----:B------:R-:W-:Y:S01]  /*60e0*/  BAR.SYNC.DEFER_BLOCKING 0x0 ;  /* 0x0000000000007b1d */ /* 0x000fe20000010000 */
[----:B--2---:R-:W-:-:S04]  /*60f0*/  IADD3 R0, R223, 0x3f, RZ ;  /* 0x0000003fdf007810 */ /* 0x004fc80007ffe0ff */
[----:B-1----:R-:W-:-:S04]  /*6100*/  SHF.R.S32.HI R2, RZ, 0x1f, R0 ;  /* 0x0000001fff027819 */ /* 0x002fc80000011400 */
[----:B------:R-:W-:-:S04]  /*6110*/  LEA.HI R0, R2, R0, RZ, 0x6 ;  /* 0x0000000002007211 */ /* 0x000fc800078f30ff */
[----:B------:R-:W-:Y:S02]  /*6120*/  SHF.R.S32.HI R5, RZ, 0x6, R0 ;  /* 0x00000006ff057819 */ /* 0x000fe40000011400 */
.L_x_327:
[----:B---3--:R-:W-:Y:S01]  /*6130*/  IMAD.MOV.U32 R0, RZ, RZ, c[0x0][0x2c4] ;  /* 0x0000b100ff007624 */ /* 0x008fe200078e00ff */
[----:B------:R2:W-:Y:S01]  /*6140*/  STL.64 [R1], R168 ;  /* 0x000000a801007387 */ /* 0x0005e20000100a00 */
[----:B------:R-:W-:-:S03]  /*6150*/  IMAD.MOV.U32 R6, RZ, RZ, c[0x0][0x32c] ;  /* 0x0000cb00ff067624 */ /* 0x000fc600078e00ff */
[----:B------:R-:W-:Y:S02]  /*6160*/  ISETP.NE.AND P2, PT, R0, 0x1, PT ;  /* 0x000000010000780c */ /* 0x000fe40003f45270 */
[----:B------:R-:W-:Y:S02]  /*6170*/  IADD3 R0, R153, 0x7f, RZ ;  /* 0x0000007f99007810 */ /* 0x000fe40007ffe0ff */
[----:B------:R-:W-:-:S09]  /*6180*/  ISETP.GE.AND P1, PT, R6, 0x1, PT ;  /* 0x000000010600780c */ /* 0x000fd20003f26270 */
[----:B------:R-:W-:-:S05]  /*6190*/  @P2 IMAD.HI.U32 R2, R0, c[0x0][0x2c8], RZ ;  /* 0x0000b20000022a27 */ /* 0x000fca00078e00ff */
[----:B------:R-:W-:-:S04]  /*61a0*/  @P2 SHF.R.U32.HI R0, RZ, c[0x0][0x2cc], R2 ;  /* 0x0000b300ff002a19 */ /* 0x000fc80000011602 */
[----:B------:R-:W-:-:S05]  /*61b0*/  IADD3 R0, R0, 0x1, R223 ;  /* 0x0000000100007810 */ /* 0x000fca0007ffe0df */
[----:B-----5:R-:W-:-:S05]  /*61c0*/  IMAD.IADD R2, R0, 0x1, -R13 ;  /* 0x0000000100027824 */ /* 0x020fca00078e0a0d */
[----:B------:R-:W-:Y:S01]  /*61d0*/  IADD3 R3, R2, c[0x0][0x328], RZ ;  /* 0x0000ca0002037a10 */ /* 0x000fe20007ffe0ff */
[----:B------:R-:W-:Y:S05]  /*61e0*/  @!P1 BRA `(.L_x_353) ;  /* 0x0000010000009947 */ /* 0x000fea0003800000 */
[C---:B--2---:R-:W-:Y:S01]  /*61f0*/  ISETP.GT.AND P0, PT, R2.reuse, RZ, PT ;  /* 0x000000ff0200720c */ /* 0x044fe20003f04270 */
[----:B------:R-:W-:Y:S01]  /*6200*/  BSSY B0, `(.L_x_354) ;  /* 0x000000c000007945 */ /* 0x000fe20003800000 */
        /* <DEDUP_REMOVED lines=8> */
.L_x_355:
[----:B------:R-:W-:-:S13]  /*6290*/  ISETP.NE.AND P0, PT, R6, 0x1, PT ;  /* 0x000000010600780c */ /* 0x000fda0003f05270 */
[----:B------:R-:W-:-:S05]  /*62a0*/  @P0 IMAD.HI.U32 R2, R0, c[0x0][0x330], RZ ;  /* 0x0000cc0000020a27 */ /* 0x000fca00078e00ff */
[----:B------:R-:W-:Y:S02]  /*62b0*/  @P0 SHF.R.U32.HI R0, RZ, c[0x0][0x334], R2 ;  /* 0x0000cd00ff000a19 */ /* 0x000fe40000011602 */
.L_x_356:
[----:B------:R-:W-:Y:S05]  /*62c0*/  BSYNC B0 ;  /* 0x0000000000007941 */ /* 0x000fea0003800000 */
.L_x_354:
[----:B------:R-:W-:-:S05]  /*62d0*/  IMAD R0, R0, R6, c[0x0][0x32c] ;  /* 0x0000cb0000007624 */ /* 0x000fca00078e0206 */
[----:B------:R-:W-:-:S04]  /*62e0*/  IMNMX R3, R3, R0, PT ;  /* 0x0000000003037217 */ /* 0x000fc80003800200 */
.L_x_353:
[----:B--2---:R-:W-:Y:S01]  /*62f0*/  IADD3 R2, R3, 0x3f, RZ ;  /* 0x0000003f03027810 */ /* 0x004fe20007ffe0ff */
[----:B------:R-:W-:-:S03]  /*6300*/  @P2 IMAD.HI.U32 R3, R153, c[0x0][0x2c8], RZ ;  /* 0x0000b20099032a27 */ /* 0x000fc600078e00ff */
[----:B------:R-:W-:Y:S01]  /*6310*/  SHF.R.S32.HI R4, RZ, 0x1f, R2 ;  /* 0x0000001fff047819 */ /* 0x000fe20000011402 */
[----:B------:R-:W-:Y:S01]  /*6320*/  IMAD.MOV.U32 R0, RZ, RZ, R153 ;  /* 0x000000ffff007224 */ /* 0x000fe200078e0099 */
[----:B------:R-:W-:Y:S02]  /*6330*/  @P2 SHF.R.U32.HI R0, RZ, c[0x0][0x2cc], R3 ;  /* 0x0000b300ff002a19 */ /* 0x000fe40000011603 */
[----:B------:R-:W-:Y:S02]  /*6340*/  LEA.HI R2, R4, R2, RZ, 0x6 ;  /* 0x0000000204027211 */ /* 0x000fe400078f30ff */
[----:B------:R-:W-:Y:S02]  /*6350*/  IADD3 R0, R0, R223, -R13 ;  /* 0x000000df00007210 */ /* 0x000fe40007ffe80d */
[----:B------:R-:W-:Y:S02]  /*6360*/  SHF.R.S32.HI R2, RZ, 0x6, R2 ;  /* 0x00000006ff027819 */ /* 0x000fe40000011402 */
[----:B------:R-:W-:-:S02]  /*6370*/  IADD3 R3, R0, -c[0x0][0x324], RZ ;  /* 0x8000c90000037a10 */ /* 0x000fc40007ffe0ff */
[----:B------:R-:W-:Y:S01]  /*6380*/  IMNMX R201, R2, R5, PT ;  /* 0x0000000502c97217 */ /* 0x000fe20003800200 */
[----:B------:R-:W-:Y:S05]  /*6390*/  @!P1 BRA `(.L_x_357) ;  /* 0x000000f000009947 */ /* 0x000fea0003800000 */
[----:B------:R-:W-:Y:S01]  /*63a0*/  ISETP.GT.AND P0, PT, R0, -0x1, PT ;  /* 0xffffffff0000780c */ /* 0x000fe20003f04270 */
[----:B------:R-:W-:-:S12]  /*63b0*/  BSSY B0, `(.L_x_358) ;  /* 0x000000b000007945 */ /* 0x000fd80003800000 */
[----:B------:R-:W-:Y:S05]  /*63c0*/  @P0 BRA `(.L_x_359) ;  /* 0x0000006000000947 */ /* 0x000fea0003800000 */
[----:B------:R-:W-:Y:S02]  /*63d0*/  ISETP.NE.AND P0, PT, R6, 0x1, PT ;  /* 0x000000010600780c */ /* 0x000fe40003f05270 */
[----:B------:R-:W-:-:S11]  /*63e0*/  LOP3.LUT R0, RZ, R0, RZ, 0x33, !PT ;  /* 0x00000000ff007212 */ /* 0x000fd600078e33ff */
[----:B------:R-:W-:-:S05]  /*63f0*/  @P0 IMAD.HI.U32 R2, R0, c[0x0][0x330], RZ ;  /* 0x0000cc0000020a27 */ /* 0x000fca00078e00ff */
[----:B------:R-:W-:-:S04]  /*6400*/  @P0 SHF.R.U32.HI R0, RZ, c[0x0][0x334], R2 ;  /* 0x0000cd00ff000a19 */ /* 0x000fc80000011602 */
[----:B------:R-:W-:Y:S01]  /*6410*/  LOP3.LUT R0, RZ, R0, RZ, 0x33, !PT ;  /* 0x00000000ff007212 */ /* 0x000fe200078e33ff */
[----:B------:R-:W-:Y:S05]  /*6420*/  BRA `(.L_x_360) ;  /* 0x0000003000007947 */ /* 0x000fea0003800000 */
.L_x_359:
[----:B------:R-:W-:-:S13]  /*6430*/  ISETP.NE.AND P0, PT, R6, 0x1, PT ;  /* 0x000000010600780c */ /* 0x000fda0003f05270 */
[----:B------:R-:W-:-:S05]  /*6440*/  @P0 IMAD.HI.U32 R2, R0, c[0x0][0x330], RZ ;  /* 0x0000cc0000020a27 */ /* 0x000fca00078e00ff */
[----:B------:R-:W-:Y:S02]  /*6450*/  @P0 SHF.R.U32.HI R0, RZ, c[0x0][0x334], R2 ;  /* 0x0000cd00ff000a19 */ /* 0x000fe40000011602 */
.L_x_360:
[----:B------:R-:W-:Y:S05]  /*6460*/  BSYNC B0 ;  /* 0x0000000000007941 */ /* 0x000fea0003800000 */
.L_x_358:
[----:B------:R-:W-:-:S05]  /*6470*/  IMAD R0, R0, c[0x0][0x32c], RZ ;  /* 0x0000cb0000007a24 */ /* 0x000fca00078e02ff */
[----:B------:R-:W-:-:S04]  /*6480*/  IMNMX R3, R3, R0, !PT ;  /* 0x0000000003037217 */ /* 0x000fc80007800200 */
.L_x_357:
[----:B------:R-:W-:Y:S01]  /*6490*/  SHF.R.S32.HI R0, RZ, 0x1f, R3 ;  /* 0x0000001fff007819 */ /* 0x000fe20000011403 */
[----:B------:R-:W-:Y:S01]  /*64a0*/  CS2R R98, SRZ ;  /* 0x0000000000627805 */ /* 0x000fe2000001ff00 */
[----:B------:R-:W-:Y:S01]  /*64b0*/  PLOP3.LUT P1, PT, PT, PT, PT, 0x80, 0x0 ;  /* 0x000000000000781c */ /* 0x000fe20003f2f070 */
[----:B------:R-:W-:Y:S01]  /*64c0*/  CS2R R14, SRZ ;  /* 0x00000000000e7805 */ /* 0x000fe2000001ff00 */
[----:B------:R-:W-:Y:S01]  /*64d0*/  LEA.HI R0, R0, R3, RZ, 0x6 ;  /* 0x0000000300007211 */ /* 0x000fe200078f30ff */
[----:B------:R-:W-:Y:S01]  /*64e0*/  IMAD.MOV.U32 R96, RZ, RZ, RZ ;  /* 0x000000ffff607224 */ /* 0x000fe200078e00ff */
[----:B------:R-:W-:Y:S01]  /*64f0*/  CS2R R8, SRZ ;  /* 0x0000000000087805 */ /* 0x000fe2000001ff00 */
[----:B------:R-:W-:Y:S01]  /*6500*/  IMAD.MOV.U32 R94, RZ, RZ, RZ ;  /* 0x000000ffff5e7224 */ /* 0x000fe200078e00ff */
[----:B------:R-:W-:Y:S01]  /*6510*/  SHF.R.S32.HI R0, RZ, 0x6, R0 ;  /* 0x00000006ff007819 */ /* 0x000fe20000011400 */
[----:B-1----:R-:W-:Y:S01]  /*6520*/  CS2R R10, SRZ ;  /* 0x00000000000a7805 */ /* 0x002fe2000001ff00 */
[----:B------:R-:W-:Y:S01]  /*6530*/  MOV R92, RZ ;  /* 0x000000ff005c7202 */ /* 0x000fe20000000f00 */
[----:B------:R-:W-:Y:S01]  /*6540*/  IMAD.MOV.U32 R90, RZ, RZ, RZ ;  /* 0x000000ffff5a7224 */ /* 0x000fe200078e00ff */
[----:B------:R-:W-:Y:S01]  /*6550*/  IMNMX R225, RZ, R0, !PT ;  /* 0x00000000ffe17217 */ /* 0x000fe20007800200 */
[----:B------:R-:W-:Y:S01]  /*6560*/  IMAD.MOV.U32 R88, RZ, RZ, RZ ;  /* 0x000000ffff587224 */ /* 0x000fe200078e00ff */
[----:B------:R-:W-:Y:S01]  /*6570*/  MOV R12, RZ ;  /* 0x000000ff000c7202 */ /* 0x000fe20000000f00 */
[----:B------:R-:W-:Y:S01]  /*6580*/  IMAD.MOV.U32 R86, RZ, RZ, RZ ;  /* 0x000000ffff567224 */ /* 0x000fe200078e00ff */
[----:B------:R-:W-:Y:S01]  /*6590*/  ISETP.GT.AND P0, PT, R201, R225, PT ;  /* 0x000000e1c900720c */ /* 0x000fe20003f04270 */
[----:B------:R-:W-:Y:S01]  /*65a0*/  CS2R R16, SRZ ;  /* 0x0000000000107805 */ /* 0x000fe2000001ff00 */
[----:B------:R-:W-:Y:S01]  /*65b0*/  IMAD.MOV.U32 R84, RZ, RZ, RZ ;  /* 0x000000ffff547224 */ /* 0x000fe200078e00ff */
[----:B------:R-:W-:Y:S01]  /*65c0*/  MOV R82, RZ ;  /* 0x000000ff00527202 */ /* 0x000fe20000000f00 */
[----:B------:R-:W-:Y:S01]  /*65d0*/  CS2R R18, SRZ ;  /* 0x0000000000127805 */ /* 0x000fe2000001ff00 */
[----:B------:R-:W-:Y:S01]  /*65e0*/  IMAD.MOV.U32 R80, RZ, RZ, RZ ;  /* 0x000000ffff507224 */ /* 0x000fe200078e00ff */
[----:B------:R-:W-:Y:S01]  /*65f0*/  CS2R R20, SRZ ;  /* 0x0000000000147805 */ /* 0x000fe2000001ff00 */
[----:B------:R-:W-:Y:S01]  /*6600*/  IMAD.MOV.U32 R78, RZ, RZ, RZ ;  /* 0x000000ffff4e7224 */ /* 0x000fe200078e00ff */
[----:B------:R-:W-:Y:S01]  /*6610*/  MOV R76, RZ ;  /* 0x000000ff004c7202 */ /* 0x000fe20000000f00 */
[----:B------:R-:W-:Y:S01]  /*6620*/  CS2R R74, SRZ ;  /* 0x00000000004a7805 */ /* 0x000fe2000001ff00 */
[----:B------:R-:W-:Y:S01]  /*6630*/  IMAD.MOV.U32 R72, RZ, RZ, RZ ;  /* 0x000000ffff487224 */ /* 0x000fe200078e00ff */
[----:B------:R-:W-:Y:S01]  /*6640*/  CS2R R70, SRZ ;  /* 0x0000000000467805 */ /* 0x000fe2000001ff00 */
[----:B------:R-:W-:Y:S01]  /*6650*/  MOV R23, RZ ;  /* 0x000000ff00177202 */ /* 0x000fe20000000f00 */
[----:B----4-:R-:W-:Y:S01]  /*6660*/  IMAD.MOV.U32 R68, RZ, RZ, RZ ;  /* 0x000000ffff447224 */ /* 0x010fe200078e00ff */
[----:B------:R-:W-:Y:S01]  /*6670*/  CS2R R66, SRZ ;  /* 0x0000000000427805 */ /* 0x000fe2000001ff00 */
[----:B------:R-:W-:Y:S01]  /*6680*/  CS2R R24, SRZ ;  /* 0x0000000000187805 */ /* 0x000fe2000001ff00 */
[----:B------:R-:W-:Y:S01]  /*6690*/  MOV R64, RZ ;  /* 0x000000ff00407202 */ /* 0x000fe20000000f00 */
[----:B------:R-:W-:Y:S01]  /*66a0*/  CS2R R62, SRZ ;  /* 0x00000000003e7805 */ /* 0x000fe2000001ff00 */
[----:B------:R-:W-:Y:S01]  /*66b0*/  IMAD.MOV.U32 R60, RZ, RZ, RZ ;  /* 0x000000ffff3c7224 */ /* 0x000fe200078e00ff */
        /* <DEDUP_REMOVED lines=12> */
[----:B------:R-:W-:Y:S01]  /*6780*/  CS2R R40, SRZ ;  /* 0x0000000000287805 */ /* 0x000fe2000001ff00 */
[----:B------:R-:W-:Y:S01]  /*6790*/  CS2R R38, SRZ ;  /* 0x0000000000267805 */ /* 0x000fe2000001ff00 */
[----:B------:R-:W-:Y:S01]  /*67a0*/  MOV R36, RZ ;  /* 0x000000ff00247202 */ /* 0x000fe20000000f00 */
[----:B------:R-:W-:Y:S01]  /*67b0*/  CS2R R134, SRZ ;  /* 0x0000000000867805 */ /* 0x000fe2000001ff00 */
[----:B------:R-:W-:Y:S01]  /*67c0*/  CS2R R32, SRZ ;  /* 0x0000000000207805 */ /* 0x000fe2000001ff00 */
[----:B------:R-:W-:Y:S01]  /*67d0*/  IMAD.MOV.U32 R132, RZ, RZ, RZ ;  /* 0x000000ffff847224 */ /* 0x000fe200078e00ff */
[----:B------:R-:W-:Y:S01]  /*67e0*/  CS2R R130, SRZ ;  /* 0x0000000000827805 */ /* 0x000fe2000001ff00 */
[----:B------:R-:W-:Y:S01]  /*67f0*/  MOV R128, RZ ;  /* 0x000000ff00807202 */ /* 0x000fe20000000f00 */
[----:B------:R-:W-:Y:S01]  /*6800*/  CS2R R126, SRZ ;  /* 0x00000000007e7805 */ /* 0x000fe2000001ff00 */
[----:B------:R-:W-:Y:S01]  /*6810*/  CS2R R34, SRZ ;  /* 0x0000000000227805 */ /* 0x000fe2000001ff00 */
[----:B------:R-:W-:Y:S01]  /*6820*/  IMAD.MOV.U32 R124, RZ, RZ, RZ ;  /* 0x000000ffff7c7224 */ /* 0x000fe200078e00ff */
[----:B------:R-:W-:Y:S01]  /*6830*/  CS2R R122, SRZ ;  /* 0x00000000007a7805 */ /* 0x000fe2000001ff00 */
[----:B------:R-:W-:Y:S01]  /*6840*/  MOV R5, RZ ;  /* 0x000000ff00057202 */ /* 0x000fe20000000f00 */
        /* <DEDUP_REMOVED lines=9> */
[----:B------:R-:W-:Y:S01]  /*68e0*/  IMAD.MOV.U32 R104, RZ, RZ, RZ ;  /* 0x000000ffff687224 */ /* 0x000fe200078e00ff */
[----:B------:R-:W-:Y:S01]  /*68f0*/  MOV R101, RZ ;  /* 0x000000ff00657202 */ /* 0x000fe20000000f00 */
[----:B------:R-:W-:Y:S05]  /*6900*/  @!P0 BRA `(.L_x_361) ;  /* 0x0000fd7000008947 */ /* 0x000fea0003800000 */
[----:B------:R-:W2:Y:S01]  /*6910*/  LDL R0, [R1+0x4c] ;  /* 0x00004c0001007983 */ /* 0x000ea20000100800 */
[----:B------:R-:W-:Y:S01]  /*6920*/  ISETP.NE.U32.AND P6, PT, RZ, c[0x0][0x340], PT ;  /* 0x0000d000ff007a0c */ /* 0x000fe20003fc5070 */
[----:B------:R-:W-:-:S03]  /*6930*/  ULDC.64 UR4, c[0x0][0x18] ;  /* 0x0000060000047ab9 */ /* 0x000fc60000000a00 */
[----:B------:R-:W-:-:S13]  /*6940*/  ISETP.NE.AND.EX P6, PT, RZ, c[0x0][0x344], PT, P6 ;  /* 0x0000d100ff007a0c */ /* 0x000fda0003fc5360 */
[----:B------:R-:W-:-:S04]  /*6950*/  @P6 IMAD.MOV.U32 R2, RZ, RZ, 0x4 ;  /* 0x00000004ff026424 */ /* 0x000fc800078e00ff */
[----:B------:R-:W-:-:S05]  /*6960*/  @P6 IMAD.WIDE R2, R246, R2, c[0x0][0x340] ;  /* 0x0000d000f6026625 */ /* 0x000fca00078e0202 */
[----:B------:R2:W5:Y:S01]  /*6970*/  @P6 LDG.E R25, [R2.64] ;  /* 0x0000000602196981 */ /* 0x000562000c1e1900 */
[----:B------:R-:W-:Y:S01]  /*6980*/  SHF.R.S32.HI R29, RZ, 0x1f, R168 ;  /* 0x0000001fff1d7819 */ /* 0x000fe200000114a8 */
[----:B------:R-:W-:Y:S01]  /*6990*/  UIADD3 UR4, UP0, UR4, 0xc100, URZ ;  /* 0x0000c10004047890 */ /* 0x000fe2000ff1e03f */
[----:B------:R-:W-:Y:S01]  /*69a0*/  ISETP.NE.U32.AND P0, PT, RZ, c[0x0][0x348], PT ;  /* 0x0000d200ff007a0c */ /* 0x000fe20003f05070 */
[----:B------:R-:W1:Y:S01]  /*69b0*/  S2R R22, SR_CTAID.Y ;  /* 0x0000000000167919 */ /* 0x000e620000002600 */
[CC--:B------:R-:W-:Y:S01]  /*69c0*/  LEA.HI R6, R29.reuse, R168.reuse, RZ, 0x3 ;  /* 0x000000a81d067211 */ /* 0x0c0fe200078f18ff */
[----:B------:R-:W-:Y:S01]  /*69d0*/  UIADD3.X UR5, URZ, UR5, URZ, UP0, !UPT ;  /* 0x000000053f057290 */ /* 0x000fe200087fe43f */
[----:B------:R-:W-:Y:S01]  /*69e0*/  ISETP.NE.AND.EX P0, PT, RZ, c[0x0][0x34c], PT, P0 ;  /* 0x0000d300ff007a0c */ /* 0x000fe20003f05300 */
[----:B------:R-:W3:Y:S01]  /*69f0*/  S2R R37, SR_CTAID.Y ;  /* 0x0000000000257919 */ /* 0x000ee20000002600 */
[----:B------:R-:W-:Y:S02]  /*6a00*/  SHF.R.S32.HI R27, RZ, 0x3, R6 ;  /* 0x00000003ff1b7819 */ /* 0x000fe40000011406 */
[----:B------:R-:W-:Y:S01]  /*6a10*/  LEA.HI R26, R29, R168, RZ, 0x4 ;  /* 0x000000a81d1a7211 */ /* 0x000fe200078f20ff */
[----:B------:R-:W-:Y:S01]  /*6a20*/  STL [R1+0x10], R13 ;  /* 0x0000100d01007387 */ /* 0x000fe20000100800 */
[----:B------:R-:W-:-:S02]  /*6a30*/  IADD3 R117, R201, -0x1, RZ ;  /* 0xffffffffc9757810 */ /* 0x000fc40007ffe0ff */
[----:B-1----:R-:W-:-:S05]  /*6a40*/  SHF.R.S32.HI R22, RZ, 0x1f, R22 ;  /* 0x0000001fff167819 */ /* 0x002fca0000011416 */
[----:B------:R-:W-:-:S04]  /*6a50*/  IMAD R5, R22, c[0x0][0x1b8], RZ ;  /* 0x00006e0016057a24 */ /* 0x000fc800078e02ff */
[----:B---3--:R-:W-:Y:S01]  /*6a60*/  IMAD R5, R37, c[0x0][0x1bc], R5 ;  /* 0x00006f0025057a24 */ /* 0x008fe200078e0205 */
[----:B--2---:R-:W-:-:S05]  /*6a70*/  SHF.R.S32.HI R2, RZ, 0x1f, R0 ;  /* 0x0000001fff027819 */ /* 0x004fca0000011400 */
[----:B------:R-:W-:Y:S02]  /*6a80*/  IMAD R4, R2, c[0x0][0x178], RZ ;  /* 0x00005e0002047a24 */ /* 0x000fe400078e02ff */
[----:B------:R-:W-:-:S04]  /*6a90*/  IMAD.WIDE.U32 R2, R0, c[0x0][0x178], RZ ;  /* 0x00005e0000027a25 */ /* 0x000fc800078e00ff */
[----:B------:R-:W-:Y:S01]  /*6aa0*/  IMAD R0, R0, c[0x0][0x17c], R4 ;  /* 0x00005f0000007a24 */ /* 0x000fe200078e0204 */
[----:B------:R-:W-:-:S03]  /*6ab0*/  SHF.R.S32.HI R4, RZ, 0x1f, R246 ;  /* 0x0000001fff047819 */ /* 0x000fc600000114f6 */
[----:B------:R-:W-:Y:S01]  /*6ac0*/  IMAD.IADD R3, R3, 0x1, R0 ;  /* 0x0000000103037824 */ /* 0x000fe200078e0200 */
[----:B------:R-:W-:-:S03]  /*6ad0*/  LOP3.LUT R0, R6, 0xfffffff8, RZ, 0xc0, !PT ;  /* 0xfffffff806007812 */ /* 0x000fc600078ec0ff */
[----:B------:R-:W-:-:S04]  /*6ae0*/  IMAD.WIDE.U32 R2, R37, c[0x0][0x1b8], R2 ;  /* 0x00006e0025027a25 */ /* 0x000fc800078e0002 */
[----:B------:R-:W-:Y:S01]  /*6af0*/  IMAD.IADD R22, R168, 0x1, -R0 ;  /* 0x00000001a8167824 */ /* 0x000fe200078e0a00 */
[----:B------:R-:W-:Y:S01]  /*6b00*/  SEL R0, R4, RZ, !P0 ;  /* 0x000000ff04007207 */ /* 0x000fe20004000000 */
[----:B------:R-:W-:Y:S01]  /*6b10*/  IMAD.IADD R3, R3, 0x1, R5 ;  /* 0x0000000103037824 */ /* 0x000fe200078e0205 */
[----:B------:R-:W-:Y:S01]  /*6b20*/  SEL R4, R246, RZ, !P0 ;  /* 0x000000fff6047207 */ /* 0x000fe20004000000 */
[----:B------:R-:W-:Y:S02]  /*6b30*/  IMAD R8, R22, 0x20, R27 ;  /* 0x0000002016087824 */ /* 0x000fe400078e021b */
[----:B------:R-:W-:Y:S02]  /*6b40*/  IMAD R0, R0, c[0x0][0x1c0], RZ ;  /* 0x0000700000007a24 */ /* 0x000fe400078e02ff */
[----:B------:R-:W-:Y:S02]  /*6b50*/  IMAD.IADD R8, R153, 0x1, R8 ;  /* 0x0000000199087824 */ /* 0x000fe400078e0208 */
[----:B------:R-:W-:-:S02]  /*6b60*/  IMAD R5, R4, c[0x0][0x1c4], R0 ;  /* 0x0000710004057a24 */ /* 0x000fc400078e0200 */
[----:B------:R-:W-:-:S04]  /*6b70*/  @P2 IMAD.HI.U32 R6, R8, c[0x0][0x2c8], RZ ;  /* 0x0000b20008062a27 */ /* 0x000fc800078e00ff */
[----:B------:R-:W-:Y:S01]  /*6b80*/  IMAD.MOV.U32 R0, RZ, RZ, R8 ;  /* 0x000000ffff007224 */ /* 0x000fe200078e0008 */
[----:B------:R-:W-:Y:S01]  /*6b90*/  @P2 SHF.R.U32.HI R0, RZ, c[0x0][0x2cc], R6 ;  /* 0x0000b300ff002a19 */ /* 0x000fe20000011606 */
[----:B------:R-:W-:-:S03]  /*6ba0*/  IMAD.WIDE.U32 R2, R4, c[0x0][0x1c0], R2 ;  /* 0x0000700004027a25 */ /* 0x000fc600078e0002 */
[--C-:B------:R-:W-:Y:S01]  /*6bb0*/  SHF.R.S32.HI R6, RZ, 0x1f, R0.reuse ;  /* 0x0000001fff067819 */ /* 0x100fe20000011400 */
[----:B------:R-:W-:Y:S01]  /*6bc0*/  IMAD.IADD R3, R3, 0x1, R5 ;  /* 0x0000000103037824 */ /* 0x000fe200078e0205 */
[----:B------:R-:W-:Y:S01]  /*6bd0*/  MOV R5, UR5 ;  /* 0x0000000500057c02 */ /* 0x000fe20008000f00 */
[----:B------:R-:W-:Y:S02]  /*6be0*/  IMAD.MOV R7, RZ, RZ, -R0 ;  /* 0x000000ffff077224 */ /* 0x000fe400078e0a00 */
[----:B------:R-:W-:Y:S02]  /*6bf0*/  IMAD R6, R6, c[0x0][0x1b0], RZ ;  /* 0x00006c0006067a24 */ /* 0x000fe400078e02ff */
[----:B------:R-:W-:Y:S02]  /*6c00*/  IMAD.U32 R4, RZ, RZ, UR4 ;  /* 0x00000004ff047e24 */ /* 0x000fe4000f8e00ff */
[C---:B------:R-:W-:Y:S02]  /*6c10*/  IMAD R9, R0.reuse, c[0x0][0x1b4], R6 ;  /* 0x00006d0000097a24 */ /* 0x040fe400078e0206 */
[----:B------:R-:W-:Y:S01]  /*6c20*/  IMAD.WIDE.U32 R2, R0, c[0x0][0x1b0], R2 ;  /* 0x00006c0000027a25 */ /* 0x000fe200078e0002 */
[----:B------:R-:W-:Y:S01]  /*6c30*/  LOP3.LUT R0, R26, 0xfffffff0, RZ, 0xc0, !PT ;  /* 0xfffffff01a007812 */ /* 0x000fe200078ec0ff */
[----:B------:R1:W-:Y:S02]  /*6c40*/  STL.64 [R1+0x8], R4 ;  /* 0x0000080401007387 */ /* 0x0003e40000100a00 */
[----:B------:R-:W-:-:S02]  /*6c50*/  IMAD R6, R7, c[0x0][0x2c4], R8 ;  /* 0x0000b10007067a24 */ /* 0x000fc400078e0208 */
[----:B------:R-:W-:Y:S02]  /*6c60*/  IMAD.SHL.U32 R12, R22, 0x8, RZ ;  /* 0x00000008160c7824 */ /* 0x000fe400078e00ff */
[----:B------:R-:W-:Y:S02]  /*6c70*/  IMAD.IADD R3, R3, 0x1, R9 ;  /* 0x0000000103037824 */ /* 0x000fe400078e0209 */
[----:B------:R-:W-:Y:S01]  /*6c80*/  @!P6 IMAD.MOV.U32 R25, RZ, RZ, R246 ;  /* 0x000000ffff19e224 */ /* 0x000fe200078e00f6 */
[----:B------:R-:W-:Y:S01]  /*6c90*/  IADD3 R20, R12, 0x40, RZ ;  /* 0x000000400c147810 */ /* 0x000fe20007ffe0ff */
[----:B------:R-:W-:Y:S01]  /*6ca0*/  IMAD.WIDE.U32 R2, R6, c[0x0][0x1a8], R2 ;  /* 0x00006a0006027a25 */ /* 0x000fe200078e0002 */
[C---:B------:R-:W-:Y:S02]  /*6cb0*/  IADD3 R21, R12.reuse, 0x80, RZ ;  /* 0x000000800c157810 */ /* 0x040fe40007ffe0ff */
[----:B------:R-:W-:Y:S02]  /*6cc0*/  ISETP.GE.AND P3, PT, R12, c[0x0][0x198], PT ;  /* 0x000066000c007a0c */ /* 0x000fe40003f66270 */
[----:B------:R-:W-:-:S02]  /*6cd0*/  LEA R15, P0, R2, c[0x0][0x160], 0x1 ;  /* 0x00005800020f7a11 */ /* 0x000fc400078008ff */
[----:B------:R-:W-:Y:S02]  /*6ce0*/  ISETP.GE.AND P5, PT, R20, c[0x0][0x198], PT ;  /* 0x0000660014007a0c */ /* 0x000fe40003fa6270 */
[----:B------:R-:W-:Y:S01]  /*6cf0*/  ISETP.GE.AND P4, PT, R21, c[0x0][0x198], PT ;  /* 0x0000660015007a0c */ /* 0x000fe20003f86270 */
[----:B-1----:R-:W-:Y:S01]  /*6d00*/  IMAD.IADD R4, R168, 0x1, -R0 ;  /* 0x00000001a8047824 */ /* 0x002fe200078e0a00 */
[----:B------:R-:W-:Y:S01]  /*6d10*/  SHF.R.S32.HI R5, RZ, 0x1f, R6 ;  /* 0x0000001fff057819 */ /* 0x000fe20000011406 */
[----:B------:R-:W-:-:S03]  /*6d20*/  IMAD.SHL.U32 R0, R27, 0x40, RZ ;  /* 0x000000401b007824 */ /* 0x000fc600078e00ff */
[----:B------:R-:W-:Y:S01]  /*6d30*/  SHF.R.S32.HI R7, RZ, 0x1f, R4 ;  /* 0x0000001fff077819 */ /* 0x000fe20000011404 */
[----:B------:R-:W-:Y:S01]  /*6d40*/  IMAD R5, R5, c[0x0][0x1a8], RZ ;  /* 0x00006a0005057a24 */ /* 0x000fe200078e02ff */
[----:B------:R-:W-:Y:S02]  /*6d50*/  LOP3.LUT R0, R0, 0x1c0, RZ, 0xc0, !PT ;  /* 0x000001c000007812 */ /* 0x000fe400078ec0ff */
[----:B------:R-:W-:Y:S01]  /*6d60*/  LEA.HI R28, R7, R4, RZ, 0x3 ;  /* 0x00000004071c7211 */ /* 0x000fe200078f18ff */
[----:B------:R-:W-:Y:S01]  /*6d70*/  IMAD R9, R6, c[0x0][0x1ac], R5 ;  /* 0x00006b0006097a24 */ /* 0x000fe200078e0205 */
[----:B------:R-:W-:Y:S02]  /*6d80*/  LEA.HI R5, R29, R168, RZ, 0x6 ;  /* 0x000000a81d057211 */ /* 0x000fe400078f30ff */
[----:B------:R-:W-:Y:S02]  /*6d90*/  SHF.R.U32.HI R8, RZ, 0x3, R0 ;  /* 0x00000003ff087819 */ /* 0x000fe40000011600 */
[----:B------:R-:W-:Y:S01]  /*6da0*/  LOP3.LUT R7, R0, 0x38, R12, 0xf8, !PT ;  /* 0x0000003800077812 */ /* 0x000fe200078ef80c */
[----:B------:R-:W-:Y:S01]  /*6db0*/  IMAD.SHL.U32 R5, R5, 0x8, RZ ;  /* 0x0000000805057824 */ /* 0x000fe200078e00ff */
[----:B------:R-:W-:-:S02]  /*6dc0*/  LOP3.LUT R0, R28, 0xfffffff8, RZ, 0xc0, !PT ;  /* 0xfffffff81c007812 */ /* 0x000fc400078ec0ff */
[----:B------:R-:W-:Y:S01]  /*6dd0*/  LOP3.LUT R6, R7, R8, RZ, 0x3c, !PT ;  /* 0x0000000807067212 */ /* 0x000fe200078e3cff */
[----:B------:R-:W-:Y:S01]  /*6de0*/  IMAD.MOV.U32 R8, RZ, RZ, 0x10 ;  /* 0x00000010ff087424 */ /* 0x000fe200078e00ff */
[----:B------:R-:W-:Y:S01]  /*6df0*/  IADD3 R23, R4, -R0, RZ ;  /* 0x8000000004177210 */ /* 0x000fe20007ffe0ff */
[----:B------:R-:W-:Y:S01]  /*6e00*/  IMAD.IADD R0, R3, 0x1, R9 ;  /* 0x0000000103007824 */ /* 0x000fe200078e0209 */
[----:B------:R-:W-:Y:S01]  /*6e10*/  LOP3.LUT R18, R6, 0xfffffe00, R5, 0xf8, !PT ;  /* 0xfffffe0006127812 */ /* 0x000fe200078ef805 */
[----:B------:R-:W-:Y:S01]  /*6e20*/  IMAD.MOV.U32 R6, RZ, RZ, 0x20 ;  /* 0x00000020ff067424 */ /* 0x000fe200078e00ff */
[----:B------:R-:W-:Y:S02]  /*6e30*/  R2P PR, R23, 0x6 ;  /* 0x0000000617007804 */ /* 0x000fe40000000000 */
[----:B------:R-:W-:-:S03]  /*6e40*/  LEA.HI.X R14, R2, c[0x0][0x164], R0, 0x1, P0 ;  /* 0x00005900020e7a11 */ /* 0x000fc600000f0c00 */
[----:B------:R-:W-:Y:S02]  /*6e50*/  SEL R8, R8, 0xfffffff0, !P1 ;  /* 0xfffffff008087807 */ /* 0x000fe40004800000 */
[----:B------:R-:W-:Y:S01]  /*6e60*/  SEL R6, R6, 0xffffffe0, !P2 ;  /* 0xffffffe006067807 */ /* 0x000fe20005000000 */
[----:B------:R-:W-:Y:S05]  /*6e70*/  BRA.DIV ~URZ, `(.L_x_362) ;  /* 0x00011b727f007947 */ /* 0x000fea000b800000 */
[----:B------:R1:W2:Y:S02]  /*6e80*/  SHFL.IDX PT, R0, R14, RZ, 0x181f ;  /* 0x00181fff0e007589 */ /* 0x0002a400000e0000 */
.L_x_478:
[----:B------:R-:W-:Y:S05]  /*6e90*/  BRA.DIV ~URZ, `(.L_x_363) ;  /* 0x00011bd27f007947 */ /* 0x000fea000b800000 */
[----:B------:R3:W4:Y:S02]  /*6ea0*/  SHFL.IDX PT, R2, R15, RZ, 0x181f ;  /* 0x00181fff0f027589 */ /* 0x00072400000e0000 */
.L_x_479:
[----:B------:R-:W-:Y:S01]  /*6eb0*/  IMAD R13, R13, c[0x0][0x2c4], RZ ;  /* 0x0000b1000d0d7a24 */ /* 0x000fe200078e02ff */
[----:B------:R-:W-:Y:S01]  /*6ec0*/  IADD3 R9, R153, R27, RZ ;  /* 0x0000001b99097210 */ /* 0x000fe20007ffe0ff */
[----:B------:R-:W-:Y:S01]  /*6ed0*/  BSSY B0, `(.L_x_364) ;  /* 0x0000014000007945 */ /* 0x000fe20003800000 */
[----:B--2---:R-:W-:Y:S02]  /*6ee0*/  MOV R3, R0 ;  /* 0x0000000000037202 */ /* 0x004fe40000000f00 */
[----:B------:R-:W-:-:S13]  /*6ef0*/  ISETP.GE.AND P0, PT, R9, R13, PT ;  /* 0x0000000d0900720c */ /* 0x000fda0003f06270 */
[----:B------:R-:W-:Y:S05]  /*6f00*/  @P0 BRA `(.L_x_365) ;  /* 0x0000010000000947 */ /* 0x000fea0003800000 */
[----:B------:R-:W-:Y:S01]  /*6f10*/  SHF.R.S32.HI R4, RZ, 0x1f, R20 ;  /* 0x0000001fff047819 */ /* 0x000fe20000011414 */
[----:B----4-:R-:W-:Y:S01]  /*6f20*/  IMAD.WIDE R10, R12, 0x2, R2 ;  /* 0x000000020c0a7825 */ /* 0x010fe200078e0202 */
[----:B------:R-:W-:Y:S02]  /*6f30*/  SHF.R.S32.HI R0, RZ, 0x1f, R21 ;  /* 0x0000001fff007819 */ /* 0x000fe40000011415 */
[----:B------:R-:W-:Y:S02]  /*6f40*/  LEA.HI R4, R4, R20, RZ, 0x3 ;  /* 0x0000001404047211 */ /* 0x000fe400078f18ff */
[----:B------:R-:W-:Y:S02]  /*6f50*/  LEA.HI R0, R0, R21, RZ, 0x3 ;  /* 0x0000001500007211 */ /* 0x000fe400078f18ff */
[----:B------:R-:W-:Y:S02]  /*6f60*/  LOP3.LUT R4, R4, 0xfffffff8, RZ, 0xc0, !PT ;  /* 0xfffffff804047812 */ /* 0x000fe400078ec0ff */
[----:B------:R-:W-:Y:S01]  /*6f70*/  LOP3.LUT R7, R0, 0xfffffff8, RZ, 0xc0, !PT ;  /* 0xfffffff800077812 */ /* 0x000fe200078ec0ff */
[----:B------:R-:W-:-:S02]  /*6f80*/  IMAD.SHL.U32 R0, R18, 0x2, RZ ;  /* 0x0000000212007824 */ /* 0x000fc400078e00ff */
[----:B------:R-:W-:-:S03]  /*6f90*/  IMAD.WIDE R4, R4, 0x2, R2 ;  /* 0x0000000204047825 */ /* 0x000fc600078e0202 */
[----:B------:R-:W-:Y:S01]  /*6fa0*/  @!PT LDS RZ, [RZ] ;  /* 0x00000000fffff984 */ /* 0x000fe20000000800 */
[----:B------:R-:W-:Y:S01]  /*6fb0*/  @!PT LDS RZ, [RZ] ;  /* 0x00000000fffff984 */ /* 0x000fe20000000800 */
[----:B------:R-:W-:Y:S01]  /*6fc0*/  @!PT LDS RZ, [RZ] ;  /* 0x00000000fffff984 */ /* 0x000fe20000000800 */
[----:B------:R2:W-:Y:S01]  /*6fd0*/  LDGSTS.E.BYPASS.LTC128B.128 [R0+0xc100], [R10.64], !P3 ;  /* 0x0c1000000a007fae */ /* 0x0005e2000d901d46 */
[----:B------:R-:W-:-:S03]  /*6fe0*/  IMAD.WIDE R2, R7, 0x2, R2 ;  /* 0x0000000207027825 */ /* 0x000fc600078e0202 */
[----:B------:R2:W-:Y:S04]  /*6ff0*/  LDGSTS.E.BYPASS.LTC128B.128 [R0+0x10100], [R4.64], !P5 ;  /* 0x1010000004007fae */ /* 0x0005e8000e901d46 */
[----:B------:R2:W-:Y:S02]  /*7000*/  LDGSTS.E.BYPASS.LTC128B.128 [R0+0x14100], [R2.64], !P4 ;  /* 0x1410000002007fae */ /* 0x0005e4000e101d46 */
.L_x_365:
[----:B------:R-:W-:Y:S05]  /*7010*/  BSYNC B0 ;  /* 0x0000000000007941 */ /* 0x000fea0003800000 */
.L_x_364:
[----:B------:R-:W-:Y:S05]  /*7020*/  BRA.DIV ~URZ, `(.L_x_366) ;  /* 0x00011ac27f007947 */ /* 0x000fea000b800000 */
[----:B--2---:R2:W1:Y:S04]  /*7030*/  SHFL.IDX PT, R4, R14, 0x1, 0x181f ;  /* 0x00381f000e047f89 */ /* 0x00446800000e0000 */
[----:B----4-:R2:W4:Y:S02]  /*7040*/  SHFL.IDX PT, R2, R15, 0x1, 0x181f ;  /* 0x00381f000f027f89 */ /* 0x01052400000e0000 */
.L_x_480:
[----:B------:R-:W-:Y:S01]  /*7050*/  IADD3 R0, R9, 0x20, RZ ;  /* 0x0000002009007810 */ /* 0x000fe20007ffe0ff */
[----:B------:R-:W-:Y:S01]  /*7060*/  BSSY B0, `(.L_x_367) ;  /* 0x0000014000007945 */ /* 0x000fe20003800000 */
[----:B-1----:R-:W-:-:S02]  /*7070*/  IMAD.MOV.U32 R3, RZ, RZ, R4 ;  /* 0x000000ffff037224 */ /* 0x002fc400078e0004 */
        /* <DEDUP_REMOVED lines=18> */
.L_x_368:
[----:B------:R-:W-:Y:S05]  /*71a0*/  BSYNC B0 ;  /* 0x0000000000007941 */ /* 0x000fea0003800000 */
.L_x_367:
[----:B------:R-:W-:Y:S05]  /*71b0*/  BRA.DIV ~URZ, `(.L_x_369) ;  /* 0x00011a227f007947 */ /* 0x000fea000b800000 */
[----:B-1----:R1:W2:Y:S02]  /*71c0*/  SHFL.IDX PT, R4, R14, 0x2, 0x181f ;  /* 0x00581f000e047f89 */ /* 0x0022a400000e0000 */
.L_x_481:
[----:B------:R-:W-:Y:S05]  /*71d0*/  BRA.DIV ~URZ, `(.L_x_370) ;  /* 0x00011a827f007947 */ /* 0x000fea000b800000 */
[----:B----4-:R4:W1:Y:S02]  /*71e0*/  SHFL.IDX PT, R2, R15, 0x2, 0x181f ;  /* 0x00581f000f027f89 */ /* 0x01086400000e0000 */
.L_x_482:
[----:B------:R-:W-:Y:S01]  /*71f0*/  IADD3 R0, R9, 0x40, RZ ;  /* 0x0000004009007810 */ /* 0x000fe20007ffe0ff */
[----:B------:R-:W-:Y:S01]  /*7200*/  BSSY B0, `(.L_x_371) ;  /* 0x0000014000007945 */ /* 0x000fe20003800000 */
[----:B--2---:R-:W-:Y:S02]  /*7210*/  IMAD.MOV.U32 R3, RZ, RZ, R4 ;  /* 0x000000ffff037224 */ /* 0x004fe400078e0004 */
[----:B------:R-:W-:-:S13]  /*7220*/  ISETP.GE.AND P0, PT, R0, R13, PT ;  /* 0x0000000d0000720c */ /* 0x000fda0003f06270 */
[----:B------:R-:W-:Y:S05]  /*7230*/  @P0 BRA `(.L_x_372) ;  /* 0x0000010000000947 */ /* 0x000fea0003800000 */
[----:B------:R-:W-:Y:S01]  /*7240*/  SHF.R.S32.HI R4, RZ, 0x1f, R20 ;  /* 0x0000001fff047819 */ /* 0x000fe20000011414 */
[----:B-1----:R-:W-:Y:S01]  /*7250*/  IMAD.WIDE R10, R12, 0x2, R2 ;  /* 0x000000020c0a7825 */ /* 0x002fe200078e0202 */
        /* <DEDUP_REMOVED lines=14> */
.L_x_372:
[----:B------:R-:W-:Y:S05]  /*7340*/  BSYNC B0 ;  /* 0x0000000000007941 */ /* 0x000fea0003800000 */
.L_x_371:
[----:B------:R-:W-:Y:S05]  /*7350*/  BRA.DIV ~URZ, `(.L_x_373) ;  /* 0x000119827f007947 */ /* 0x000fea000b800000 */
[----:B-1----:R-:W1:Y:S04]  /*7360*/  SHFL.IDX PT, R14, R14, 0x3, 0x181f ;  /* 0x00781f000e0e7f89 */ /* 0x002e6800000e0000 */
[----:B------:R2:W3:Y:S02]  /*7370*/  SHFL.IDX PT, R0, R15, 0x3, 0x181f ;  /* 0x00781f000f007f89 */ /* 0x0004e400000e0000 */
.L_x_483:
[----:B--2---:R-:W2:Y:S04]  /*7380*/  LDL R19, [R1] ;  /* 0x0000000001137983 */ /* 0x004ea80000100800 */
[----:B------:R4:W5:Y:S04]  /*7390*/  LDL R24, [R1+0x64] ;  /* 0x0000640001187983 */ /* 0x0009680000100800 */
[----:B------:R4:W5:Y:S01]  /*73a0*/  LDL R227, [R1+0x48] ;  /* 0x0000480001e37983 */ /* 0x0009620000100800 */
[----:B------:R-:W-:Y:S01]  /*73b0*/  IADD3 R2, R9, 0x60, RZ ;  /* 0x0000006009027810 */ /* 0x000fe20007ffe0ff */
[----:B-1-34-:R-:W-:Y:S01]  /*73c0*/  IMAD.MOV.U32 R15, RZ, RZ, R14 ;  /* 0x000000ffff0f7224 */ /* 0x01afe200078e000e */
[----:B------:R-:W-:Y:S01]  /*73d0*/  SHF.R.S32.HI R5, RZ, 0x4, R26 ;  /* 0x00000004ff057819 */ /* 0x000fe2000001141a */
[----:B------:R-:W-:Y:S01]  /*73e0*/  IMAD.MOV.U32 R14, RZ, RZ, R0 ;  /* 0x000000ffff0e7224 */ /* 0x000fe200078e0000 */
[----:B------:R-:W-:Y:S01]  /*73f0*/  ISETP.GE.AND P0, PT, R2, R13, PT ;  /* 0x0000000d0200720c */ /* 0x000fe20003f06270 */
[----:B------:R-:W1:Y:S01]  /*7400*/  S2R R30, SR_CTAID.Y ;  /* 0x00000000001e7919 */ /* 0x000e620000002600 */
[----:B------:R-:W-:Y:S01]  /*7410*/  IADD3 R16, P1, R1, c[0x0][0x20], RZ ;  /* 0x0000080001107a10 */ /* 0x000fe20007f3e0ff */
[----:B------:R-:W-:Y:S01]  /*7420*/  ULDC.64 UR4, c[0x0][0x40] ;  /* 0x0000100000047ab9 */ /* 0x000fe20000000a00 */
[----:B-----5:R-:W-:Y:S01]  /*7430*/  IMAD.WIDE.U32 R236, R25, c[0x0][0x2b0], RZ ;  /* 0x0000ac0019ec7a25 */ /* 0x020fe200078e00ff */
[----:B------:R-:W-:Y:S01]  /*7440*/  UIADD3 UR4, UP0, UR4, 0x160, URZ ;  /* 0x0000016004047890 */ /* 0x000fe2000ff1e03f */
[----:B------:R-:W-:-:S02]  /*7450*/  IADD3 R10, P2, R16, 0x48, RZ ;  /* 0x00000048100a7810 */ /* 0x000fc40007f5e0ff */
[----:B------:R-:W-:Y:S01]  /*7460*/  IMAD.X R17, RZ, RZ, c[0x0][0x24], P1 ;  /* 0x00000900ff117624 */ /* 0x000fe200008e06ff */
[----:B------:R-:W-:Y:S01]  /*7470*/  IADD3 R4, P1, R16, 0x4, RZ ;  /* 0x0000000410047810 */ /* 0x000fe20007f3e0ff */
[----:B------:R-:W-:Y:S02]  /*7480*/  UIADD3.X UR5, URZ, UR5, URZ, UP0, !UPT ;  /* 0x000000053f057290 */ /* 0x000fe400087fe43f */
[----:B------:R-:W-:Y:S01]  /*7490*/  IMAD.X R11, RZ, RZ, R17, P2 ;  /* 0x000000ffff0b7224 */ /* 0x000fe200010e0611 */
[----:B------:R-:W-:Y:S01]  /*74a0*/  @!P0 SHF.R.S32.HI R0, RZ, 0x1f, R20 ;  /* 0x0000001fff008819 */ /* 0x000fe20000011414 */
[----:B------:R-:W-:Y:S01]  /*74b0*/  @!P0 IMAD.SHL.U32 R18, R18, 0x2, RZ ;  /* 0x0000000212128824 */ /* 0x000fe200078e00ff */
[----:B------:R-:W-:Y:S01]  /*74c0*/  STL.64 [R1+0x20], R16 ;  /* 0x0000201001007387 */ /* 0x000fe20000100a00 */
[----:B------:R-:W-:Y:S01]  /*74d0*/  @!P0 IMAD.WIDE R2, R12, 0x2, R14 ;  /* 0x000000020c028825 */ /* 0x000fe200078e020e */
[----:B------:R-:W-:Y:S02]  /*74e0*/  @!P0 LEA.HI R7, R0, R20, RZ, 0x3 ;  /* 0x0000001400078211 */ /* 0x000fe400078f18ff */
[----:B------:R3:W-:Y:S01]  /*74f0*/  STL.64 [R1+0x30], R10 ;  /* 0x0000300a01007387 */ /* 0x0007e20000100a00 */
[----:B------:R-:W-:-:S03]  /*7500*/  IMAD.SHL.U32 R0, R23, 0x40, RZ ;  /* 0x0000004017007824 */ /* 0x000fc600078e00ff */
[----:B------:R-:W-:Y:S01]  /*7510*/  @!PT LDS RZ, [RZ] ;  /* 0x00000000fffff984 */ /* 0x000fe20000000800 */
[----:B------:R-:W-:Y:S01]  /*7520*/  @!PT LDS RZ, [RZ] ;  /* 0x00000000fffff984 */ /* 0x000fe20000000800 */
[----:B------:R-:W-:Y:S01]  /*7530*/  @!PT LDS RZ, [RZ] ;  /* 0x00000000fffff984 */ /* 0x000fe20000000800 */
[----:B------:R4:W-:Y:S01]  /*7540*/  @!P0 LDGSTS.E.BYPASS.LTC128B.128 [R18+0xf100], [R2.64], !P3 ;  /* 0x0f10000002128fae */ /* 0x0009e2000d901d46 */
[----:B------:R-:W-:Y:S02]  /*7550*/  IADD3 R12, P3, R16, 0x10, RZ ;  /* 0x00000010100c7810 */ /* 0x000fe40007f7e0ff */
[----:B------:R-:W-:Y:S02]  /*7560*/  LOP3.LUT R0, R0, 0x1c0, RZ, 0xc0, !PT ;  /* 0x000001c000007812 */ /* 0x000fe400078ec0ff */
[----:B-1----:R-:W-:Y:S01]  /*7570*/  SHF.R.S32.HI R31, RZ, 0x1f, R30 ;  /* 0x0000001fff1f7819 */ /* 0x002fe2000001141e */
[----:B------:R-:W-:Y:S01]  /*7580*/  IMAD.X R13, RZ, RZ, R17, P3 ;  /* 0x000000ffff0d7224 */ /* 0x000fe200018e0611 */
[----:B------:R-:W1:Y:S04]  /*7590*/  S2R R30, SR_CTAID.Y ;  /* 0x00000000001e7919 */ /* 0x000e680000002600 */
[----:B------:R-:W-:Y:S01]  /*75a0*/  STL.64 [R1+0x28], R12 ;  /* 0x0000280c01007387 */ /* 0x000fe20000100a00 */
[----:B----4-:R-:W-:-:S02]  /*75b0*/  LEA.HI R2, R26, R5, RZ, 0x1 ;  /* 0x000000051a027211 */ /* 0x010fc400078f08ff */
[----:B------:R-:W-:Y:S02]  /*75c0*/  @!P0 SHF.R.S32.HI R3, RZ, 0x1f, R21 ;  /* 0x0000001fff038819 */ /* 0x000fe40000011415 */
[----:B------:R-:W-:Y:S01]  /*75d0*/  LOP3.LUT R2, R2, 0xfffffffe, RZ, 0xc0, !PT ;  /* 0xfffffffe02027812 */ /* 0x000fe200078ec0ff */
[----:B-1----:R-:W-:Y:S01]  /*75e0*/  IMAD.WIDE.U32 R250, R30, c[0x0][0x1e8], RZ ;  /* 0x00007a001efa7a25 */ /* 0x002fe200078e00ff */
[----:B------:R-:W-:-:S03]  /*75f0*/  @!P0 LEA.HI R9, R3, R21, RZ, 0x3 ;  /* 0x0000001503098211 */ /* 0x000fc600078f18ff */
[----:B------:R-:W-:Y:S01]  /*7600*/  IMAD.IADD R26, R5, 0x1, -R2 ;  /* 0x00000001051a7824 */ /* 0x000fe200078e0a02 */
[----:B---3--:R-:W-:Y:S01]  /*7610*/  @!P0 LOP3.LUT R10, R9, 0xfffffff8, RZ, 0xc0, !PT ;  /* 0xfffffff8090a8812 */ /* 0x008fe200078ec0ff */
[----:B------:R-:W-:Y:S01]  /*7620*/  IMAD.X R5, RZ, RZ, R17, P1 ;  /* 0x000000ffff057224 */ /* 0x000fe200008e0611 */
[----:B------:R-:W-:-:S04]  /*7630*/  IADD3 R2, P1, R16, 0x8, RZ ;  /* 0x0000000810027810 */ /* 0x000fc80007f3e0ff */
[----:B------:R1:W-:Y:S01]  /*7640*/  STL.64 [R1+0x38], R4 ;  /* 0x0000380401007387 */ /* 0x0003e20000100a00 */
[----:B------:R-:W-:-:S05]  /*7650*/  IMAD.X R3, RZ, RZ, R17, P1 ;  /* 0x000000ffff037224 */ /* 0x000fca00008e0611 */
[----:B------:R3:W-:Y:S01]  /*7660*/  STL.64 [R1+0x40], R2 ;  /* 0x0000400201007387 */ /* 0x0007e20000100a00 */
[----:B-1----:R-:W-:Y:S01]  /*7670*/  @!P0 LOP3.LUT R4, R7, 0xfffffff8, RZ, 0xc0, !PT ;  /* 0xfffffff807048812 */ /* 0x002fe200078ec0ff */
[----:B------:R-:W-:-:S04]  /*7680*/  IMAD.SHL.U32 R7, R26, 0x8, RZ ;  /* 0x000000081a077824 */ /* 0x000fc800078e00ff */
[----:B------:R-:W-:Y:S01]  /*7690*/  @!P0 IMAD.WIDE R4, R4, 0x2, R14 ;  /* 0x0000000204048825 */ /* 0x000fe200078e020e */
[----:B------:R-:W-:Y:S02]  /*76a0*/  LOP3.LUT R9, R0, 0x8, R7, 0xf8, !PT ;  /* 0x0000000800097812 */ /* 0x000fe400078ef807 */
[----:B------:R-:W-:Y:S01]  /*76b0*/  SHF.R.U32.HI R7, RZ, 0x3, R0 ;  /* 0x00000003ff077819 */ /* 0x000fe20000011600 */
[----:B---3--:R-:W-:Y:S01]  /*76c0*/  IMAD.U32 R2, RZ, RZ, UR4 ;  /* 0x00000004ff027e24 */ /* 0x008fe2000f8e00ff */
[----:B------:R-:W-:Y:S01]  /*76d0*/  SHF.R.S32.HI R0, RZ, 0x1f, R25 ;  /* 0x0000001fff007819 */ /* 0x000fe20000011419 */
[----:B------:R1:W-:Y:S01]  /*76e0*/  @!P0 LDGSTS.E.BYPASS.LTC128B.128 [R18+0x13100], [R4.64], !P5 ;  /* 0x1310000004128fae */ /* 0x0003e2000e901d46 */
[----:B------:R-:W-:Y:S01]  /*76f0*/  LOP3.LUT R23, R9, R7, RZ, 0x3c, !PT ;  /* 0x0000000709177212 */ /* 0x000fe200078e3cff */
[----:B------:R-:W-:Y:S02]  /*7700*/  IMAD.U32 R3, RZ, RZ, UR5 ;  /* 0x00000005ff037e24 */ /* 0x000fe4000f8e00ff */
[----:B------:R-:W-:-:S02]  /*7710*/  IMAD R0, R0, c[0x0][0x2b0], RZ ;  /* 0x0000ac0000007a24 */ /* 0x000fc400078e02ff */
[----:B------:R-:W-:Y:S01]  /*7720*/  IMAD.SHL.U32 R9, R22, 0x40, RZ ;  /* 0x0000004016097824 */ /* 0x000fe200078e00ff */
[----:B------:R3:W-:Y:S01]  /*7730*/  STL.64 [R1+0x18], R2 ;  /* 0x0000180201007387 */ /* 0x0007e20000100a00 */
[----:B------:R-:W-:-:S03]  /*7740*/  IMAD R7, R25, c[0x0][0x2b4], R0 ;  /* 0x0000ad0019077a24 */ /* 0x000fc600078e0200 */
[----:B------:R-:W-:Y:S01]  /*7750*/  LOP3.LUT R20, R9, 0x1c0, RZ, 0xc0, !PT ;  /* 0x000001c009147812 */ /* 0x000fe200078ec0ff */
[----:B------:R-:W-:Y:S02]  /*7760*/  IMAD.IADD R238, R237, 0x1, R7 ;  /* 0x00000001edee7824 */ /* 0x000fe400078e0207 */
[----:B-1----:R-:W-:Y:S02]  /*7770*/  IMAD R5, R31, c[0x0][0x210], RZ ;  /* 0x000084001f057a24 */ /* 0x002fe400078e02ff */
[----:B---3--:R-:W-:-:S04]  /*7780*/  @!P0 IMAD.WIDE R2, R10, 0x2, R14 ;  /* 0x000000020a028825 */ /* 0x008fc800078e020e */
[----:B------:R-:W-:Y:S01]  /*7790*/  IMAD.MOV.U32 R10, RZ, RZ, 0x20 ;  /* 0x00000020ff0a7424 */ /* 0x000fe200078e00ff */
[----:B------:R1:W-:Y:S01]  /*77a0*/  @!P0 LDGSTS.E.BYPASS.LTC128B.128 [R18+0x17100], [R2.64], !P4 ;  /* 0x1710000002128fae */ /* 0x0003e2000e101d46 */
[----:B------:R-:W-:Y:S01]  /*77b0*/  LOP3.LUT P0, RZ, R22, 0x4, RZ, 0xc0, !PT ;  /* 0x0000000416ff7812 */ /* 0x000fe2000780c0ff */
[----:B------:R-:W-:Y:S02]  /*77c0*/  IMAD.WIDE.U32 R14, R30, c[0x0][0x210], RZ ;  /* 0x000084001e0e7a25 */ /* 0x000fe400078e00ff */
[----:B------:R-:W0:Y:S01]  /*77d0*/  LDGDEPBAR ;  /* 0x00000000000079af */ /* 0x000e220000000000 */
[----:B------:R-:W-:Y:S01]  /*77e0*/  WARPSYNC 0xffffffff ;  /* 0xffffffff00007948 */ /* 0x000fe20003800000 */
[----:B-1----:R-:W-:Y:S02]  /*77f0*/  IMAD.SHL.U32 R2, R28, 0x40, RZ ;  /* 0x000000401c027824 */ /* 0x002fe400078e00ff */
[----:B------:R-:W-:-:S03]  /*7800*/  IMAD R3, R31, c[0x0][0x1e8], RZ ;  /* 0x00007a001f037a24 */ /* 0x000fc600078e02ff */
[----:B------:R-:W-:Y:S01]  /*7810*/  LOP3.LUT R21, R2, 0xfffffe00, RZ, 0xc0, !PT ;  /* 0xfffffe0002157812 */ /* 0x000fe200078ec0ff */
[C---:B------:R-:W-:Y:S02]  /*7820*/  IMAD R3, R30.reuse, c[0x0][0x1ec], R3 ;  /* 0x00007b001e037a24 */ /* 0x040fe400078e0203 */
[----:B------:R-:W-:Y:S01]  /*7830*/  IMAD R2, R30, c[0x0][0x214], R5 ;  /* 0x000085001e027a24 */ /* 0x000fe200078e0205 */
[----:B------:R-:W-:Y:S01]  /*7840*/  SEL R5, R10, 0xffffffe0, !P0 ;  /* 0xffffffe00a057807 */ /* 0x000fe20004000000 */
[----:B------:R-:W-:Y:S02]  /*7850*/  IMAD.IADD R239, R251, 0x1, R3 ;  /* 0x00000001fbef7824 */ /* 0x000fe400078e0203 */
[----:B------:R-:W-:Y:S01]  /*7860*/  IMAD.IADD R240, R15, 0x1, R2 ;  /* 0x000000010ff07824 */ /* 0x000fe200078e0202 */
[----:B--2---:R-:W-:-:S04]  /*7870*/  SHF.R.S32.HI R12, RZ, 0x1f, R19 ;  /* 0x0000001fff0c7819 */ /* 0x004fc80000011413 */
[----:B------:R-:W-:-:S04]  /*7880*/  LEA.HI R4, R12, R19, RZ, 0x3 ;  /* 0x000000130c047211 */ /* 0x000fc800078f18ff */
[----:B------:R-:W-:-:S05]  /*7890*/  LOP3.LUT R0, R4, 0xfffffff8, RZ, 0xc0, !PT ;  /* 0xfffffff804007812 */ /* 0x000fca00078ec0ff */
[----:B------:R-:W-:-:S04]  /*78a0*/  IMAD.IADD R0, R19, 0x1, -R0 ;  /* 0x0000000113007824 */ /* 0x000fc800078e0a00 */
[----:B------:R-:W-:-:S05]  /*78b0*/  IMAD.SHL.U32 R214, R0, 0x8, RZ ;  /* 0x0000000800d67824 */ /* 0x000fca00078e00ff */
[C---:B------:R-:W-:Y:S02]  /*78c0*/  IADD3 R114, R214.reuse, 0x80, RZ ;  /* 0x00000080d6727810 */ /* 0x040fe40007ffe0ff */
[----:B------:R-:W-:Y:S02]  /*78d0*/  IADD3 R217, R214, 0x40, RZ ;  /* 0x00000040d6d97810 */ /* 0x000fe40007ffe0ff */
[----:B------:R-:W-:Y:S02]  /*78e0*/  ISETP.GE.AND P5, PT, R114, c[0x0][0x1d4], PT ;  /* 0x0000750072007a0c */ /* 0x000fe40003fa6270 */
[----:B------:R-:W-:Y:S02]  /*78f0*/  ISETP.GE.AND P6, PT, R214, c[0x0][0x1d4], PT ;  /* 0x00007500d6007a0c */ /* 0x000fe40003fc6270 */
[----:B------:R-:W-:Y:S02]  /*7900*/  ISETP.GE.AND P3, PT, R217, c[0x0][0x1d4], PT ;  /* 0x00007500d9007a0c */ /* 0x000fe40003f66270 */
[----:B------:R-:W-:-:S02]  /*7910*/  SEL R249, RZ, 0x10, P5 ;  /* 0x00000010fff97807 */ /* 0x000fc40002800000 */
[----:B------:R-:W-:Y:S01]  /*7920*/  SHF.R.S32.HI R7, RZ, 0x3, R4 ;  /* 0x00000003ff077819 */ /* 0x000fe20000011404 */
[----:B------:R-:W-:Y:S01]  /*7930*/  IMAD.MOV.U32 R2, RZ, RZ, c[0x0][0x2b8] ;  /* 0x0000ae00ff027624 */ /* 0x000fe200078e00ff */
[----:B------:R-:W-:Y:S01]  /*7940*/  BAR.SYNC.DEFER_BLOCKING 0x0 ;  /* 0x0000000000007b1d */ /* 0x000fe20000010000 */
[----:B------:R-:W-:-:S02]  /*7950*/  IMAD.SHL.U32 R113, R117, 0x40, RZ ;  /* 0x0000004075717824 */ /* 0x000fc400078e00ff */
[----:B------:R-:W-:Y:S01]  /*7960*/  IMAD R219, R0, 0x20, R7 ;  /* 0x0000002000db7824 */ /* 0x000fe200078e0207 */
[----:B------:R-:W-:Y:S01]  /*7970*/  ISETP.NE.AND P1, PT, R2, 0x1, PT ;  /* 0x000000010200780c */ /* 0x000fe20003f25270 */
[----:B------:R-:W-:Y:S02]  /*7980*/  IMAD.MOV.U32 R202, RZ, RZ, RZ ;  /* 0x000000ffffca7224 */ /* 0x000fe400078e00ff */
[----:B------:R-:W-:-:S05]  /*7990*/  IMAD.IADD R2, R219, 0x1, R113 ;  /* 0x00000001db027824 */ /* 0x000fca00078e0271 */
[----:B------:R-:W-:Y:S01]  /*79a0*/  ISETP.GE.AND P0, PT, R2, R24, PT ;  /* 0x000000180200720c */ /* 0x000fe20003f06270 */
[----:B------:R-:W-:-:S03]  /*79b0*/  IMAD.IADD R2, R227, 0x1, R2 ;  /* 0x00000001e3027824 */ /* 0x000fc600078e0202 */
[----:B------:R-:W-:Y:S01]  /*79c0*/  ISETP.GT.OR P0, PT, R219, 0x3f, P0 ;  /* 0x0000003fdb00780c */ /* 0x000fe20000704670 */
[----:B------:R-:W-:-:S04]  /*79d0*/  @P1 IMAD.HI.U32 R3, R2, c[0x0][0x2bc], RZ ;  /* 0x0000af0002031a27 */ /* 0x000fc800078e00ff */
[----:B------:R-:W-:Y:S01]  /*79e0*/  IMAD.MOV.U32 R0, RZ, RZ, R2 ;  /* 0x000000ffff007224 */ /* 0x000fe200078e0002 */
[----:B------:R-:W-:-:S07]  /*79f0*/  @P1 SHF.R.U32.HI R0, RZ, c[0x0][0x2c0], R3 ;  /* 0x0000b000ff001a19 */ /* 0x000fce0000011603 */
[----:B------:R-:W-:-:S04]  /*7a00*/  @!P0 IADD3 R3, P1, R0, R236, RZ ;  /* 0x000000ec00038210 */ /* 0x000fc80007f3e0ff */
[----:B------:R-:W-:Y:S02]  /*7a10*/  @!P0 LEA.HI.X.SX32 R4, R0, R238, 0x1, P1 ;  /* 0x000000ee00048211 */ /* 0x000fe400008f0eff */
[----:B------:R-:W-:-:S04]  /*7a20*/  @!P0 LEA R10, P1, R3, c[0x0][0x2a0], 0x2 ;  /* 0x0000a800030a8a11 */ /* 0x000fc800078210ff */
[----:B------:R-:W-:-:S05]  /*7a30*/  @!P0 LEA.HI.X R11, R3, c[0x0][0x2a4], R4, 0x2, P1 ;  /* 0x0000a900030b8a11 */ /* 0x000fca00008f1404 */
[----:B------:R-:W2:Y:S01]  /*7a40*/  @!P0 LDG.E R202, [R10.64] ;  /* 0x000000060aca8981 */ /* 0x000ea2000c1e1900 */
[----:B------:R-:W-:Y:S01]  /*7a50*/  IMAD.MOV R0, RZ, RZ, -R0 ;  /* 0x000000ffff007224 */ /* 0x000fe200078e0a00 */
[----:B------:R-:W-:Y:S01]  /*7a60*/  IADD3 R95, -R7, R24, -R113 ;  /* 0x00000018075f7210 */ /* 0x000fe20007ffe971 */
[----:B------:R-:W-:Y:S01]  /*7a70*/  BSSY B2, `(.L_x_374) ;  /* 0x0000045000027945 */ /* 0x000fe20003800000 */
[----:B------:R-:W-:Y:S01]  /*7a80*/  SHF.R.S32.HI R9, RZ, 0x1f, R114 ;  /* 0x0000001fff097819 */ /* 0x000fe20000011472 */
[----:B------:R-:W-:Y:S01]  /*7a90*/  IMAD R205, R0, c[0x0][0x2b8], R2 ;  /* 0x0000ae0000cd7a24 */ /* 0x000fe200078e0202 */
[----:B------:R-:W-:Y:S02]  /*7aa0*/  ISETP.GE.AND P1, PT, R95, 0x1, PT ;  /* 0x000000015f00780c */ /* 0x000fe40003f26270 */
[----:B------:R-:W-:Y:S01]  /*7ab0*/  ISETP.GT.AND P4, PT, R219, 0x3f, PT ;  /* 0x0000003fdb00780c */ /* 0x000fe20003f84270 */
[----:B------:R-:W-:Y:S01]  /*7ac0*/  IMAD.WIDE.U32 R2, R205, c[0x0][0x1e0], RZ ;  /* 0x00007800cd027a25 */ /* 0x000fe200078e00ff */
[----:B------:R-:W-:-:S02]  /*7ad0*/  SHF.R.S32.HI R115, RZ, 0x1f, R205 ;  /* 0x0000001fff737819 */ /* 0x000fc400000114cd */
[----:B------:R-:W-:-:S03]  /*7ae0*/  MOV R112, 0x7ec0 ;  /* 0x00007ec000707802 */ /* 0x000fc60000000f00 */
[----:B------:R-:W-:-:S04]  /*7af0*/  IMAD R0, R115, c[0x0][0x1e0], RZ ;  /* 0x0000780073007a24 */ /* 0x000fc800078e02ff */
[----:B------:R-:W-:-:S04]  /*7b00*/  IMAD R0, R205, c[0x0][0x1e4], R0 ;  /* 0x00007900cd007a24 */ /* 0x000fc800078e0200 */
[----:B------:R-:W-:Y:S01]  /*7b10*/  IMAD.IADD R3, R3, 0x1, R0 ;  /* 0x0000000103037824 */ /* 0x000fe200078e0200 */
[----:B--2---:R-:W-:-:S03]  /*7b20*/  SHF.R.S32.HI R116, RZ, 0x1f, R202 ;  /* 0x0000001fff747819 */ /* 0x004fc600000114ca */
[----:B------:R-:W-:-:S04]  /*7b30*/  IMAD.WIDE.U32 R2, R202, c[0x0][0x1f0], R2 ;  /* 0x00007c00ca027a25 */ /* 0x000fc800078e0002 */
[----:B------:R-:W-:Y:S01]  /*7b40*/  IMAD R4, R116, c[0x0][0x1f0], RZ ;  /* 0x00007c0074047a24 */ /* 0x000fe200078e02ff */
[----:B------:R-:W-:-:S03]  /*7b50*/  IADD3 R0, P0, R250, R2, RZ ;  /* 0x00000002fa007210 */ /* 0x000fc60007f1e0ff */
[----:B------:R-:W-:-:S05]  /*7b60*/  IMAD R4, R202, c[0x0][0x1f4], R4 ;  /* 0x00007d00ca047a24 */ /* 0x000fca00078e0204 */
[----:B------:R-:W-:Y:S01]  /*7b70*/  IADD3.X R2, R239, R3, R4, P0, !PT ;  /* 0x00000003ef027210 */ /* 0x000fe200007fe404 */
[----:B------:R-:W-:Y:S01]  /*7b80*/  IMAD.SHL.U32 R4, R7, 0x40, RZ ;  /* 0x0000004007047824 */ /* 0x000fe200078e00ff */
[----:B------:R-:W-:-:S04]  /*7b90*/  LEA R10, P0, R0, c[0x0][0x1c8], 0x1 ;  /* 0x00007200000a7a11 */ /* 0x000fc800078008ff */
[----:B------:R-:W-:Y:S02]  /*7ba0*/  LEA.HI.X R0, R0, c[0x0][0x1cc], R2, 0x1, P0 ;  /* 0x0000730000007a11 */ /* 0x000fe400000f0c02 */
[----:B------:R-:W-:Y:S01]  /*7bb0*/  SHFL.IDX PT, R2, R10, RZ, 0x181f ;  /* 0x00181fff0a027589 */ /* 0x000fe200000e0000 */
[----:B------:R-:W-:Y:S02]  /*7bc0*/  LOP3.LUT R4, R4, 0x1c0, RZ, 0xc0, !PT ;  /* 0x000001c004047812 */ /* 0x000fe400078ec0ff */
[----:B------:R-:W-:Y:S01]  /*7bd0*/  ISETP.GT.AND P0, PT, R95, 0x20, PT ;  /* 0x000000205f00780c */ /* 0x000fe20003f04270 */
[----:B------:R-:W1:Y:S01]  /*7be0*/  SHFL.IDX PT, R3, R0, RZ, 0x181f ;  /* 0x00181fff00037589 */ /* 0x000e6200000e0000 */
[----:B------:R-:W-:-:S03]  /*7bf0*/  LOP3.LUT R7, R4, 0x38, R214, 0xf8, !PT ;  /* 0x0000003804077812 */ /* 0x000fc600078ef8d6 */
[----:B------:R-:W-:Y:S04]  /*7c00*/  SHFL.IDX PT, R10, R10, 0x1, 0x181f ;  /* 0x00381f000a0a7f89 */ /* 0x000fe800000e0000 */
[----:B------:R2:W3:Y:S02]  /*7c10*/  SHFL.IDX PT, R11, R0, 0x1, 0x181f ;  /* 0x00381f00000b7f89 */ /* 0x0004e400000e0000 */
[----:B--2---:R-:W-:Y:S02]  /*7c20*/  SHF.R.U32.HI R0, RZ, 0x3, R4 ;  /* 0x00000003ff007819 */ /* 0x004fe40000011604 */
[----:B------:R-:W-:Y:S01]  /*7c30*/  LEA.HI R4, R12, R19, RZ, 0x6 ;  /* 0x000000130c047211 */ /* 0x000fe200078f30ff */
[----:B-1----:R-:W-:Y:S01]  /*7c40*/  @P1 IMAD.WIDE R12, R214, 0x2, R2 ;  /* 0x00000002d60c1825 */ /* 0x002fe200078e0202 */
[----:B------:R-:W-:-:S02]  /*7c50*/  LOP3.LUT R0, R7, R0, RZ, 0x3c, !PT ;  /* 0x0000000007007212 */ /* 0x000fc400078e3cff */
[----:B------:R-:W-:Y:S01]  /*7c60*/  SHF.R.S32.HI R7, RZ, 0x1f, R217 ;  /* 0x0000001fff077819 */ /* 0x000fe200000114d9 */
[----:B------:R-:W-:-:S03]  /*7c70*/  IMAD.SHL.U32 R4, R4, 0x8, RZ ;  /* 0x0000000804047824 */ /* 0x000fc600078e00ff */
[----:B------:R-:W-:Y:S02]  /*7c80*/  LEA.HI R7, R7, R217, RZ, 0x3 ;  /* 0x000000d907077211 */ /* 0x000fe400078f18ff */
[----:B------:R-:W-:Y:S02]  /*7c90*/  LOP3.LUT R203, R0, 0xfffffe00, R4, 0xf8, !PT ;  /* 0xfffffe0000cb7812 */ /* 0x000fe400078ef804 */
[----:B------:R-:W-:Y:S02]  /*7ca0*/  LEA.HI R0, R9, R114, RZ, 0x3 ;  /* 0x0000007209007211 */ /* 0x000fe400078f18ff */
[----:B------:R-:W-:Y:S01]  /*7cb0*/  LOP3.LUT R245, R7, 0xfffffff8, RZ, 0xc0, !PT ;  /* 0xfffffff807f57812 */ /* 0x000fe200078ec0ff */
[C---:B------:R-:W-:Y:S01]  /*7cc0*/  @P1 IMAD.SHL.U32 R4, R203.reuse, 0x2, RZ ;  /* 0x00000002cb041824 */ /* 0x040fe200078e00ff */
[----:B------:R-:W-:Y:S01]  /*7cd0*/  LOP3.LUT R244, R0, 0xfffffff8, RZ, 0xc0, !PT ;  /* 0xfffffff800f47812 */ /* 0x000fe200078ec0ff */
[----:B------:R-:W-:Y:S01]  /*7ce0*/  @P0 IMAD.SHL.U32 R0, R203, 0x2, RZ ;  /* 0x00000002cb000824 */ /* 0x000fe200078e00ff */
[----:B------:R-:W-:Y:S01]  /*7cf0*/  LEA.HI R7, R29, R168, RZ, 0x5 ;  /* 0x000000a81d077211 */ /* 0x000fe200078f28ff */
[----:B------:R-:W-:Y:S01]  /*7d00*/  @P1 IMAD.WIDE R18, R245, 0x2, R2 ;  /* 0x00000002f5121825 */ /* 0x000fe200078e0202 */
[----:B------:R1:W-:Y:S01]  /*7d10*/  @P1 LDGSTS.E.BYPASS.LTC128B.128 [R4+0x6100], [R12.64], !P6 ;  /* 0x061000000c041fae */ /* 0x0003e2000f101d46 */
[----:B------:R-:W-:-:S02]  /*7d20*/  LOP3.LUT R9, R23, R21, RZ, 0xfc, !PT ;  /* 0x0000001517097212 */ /* 0x000fc400078efcff */
[----:B------:R-:W-:Y:S01]  /*7d30*/  @P1 IMAD.WIDE R14, R244, 0x2, R2 ;  /* 0x00000002f40e1825 */ /* 0x000fe200078e0202 */
[----:B------:R2:W-:Y:S01]  /*7d40*/  @P1 LDGSTS.E.BYPASS.LTC128B.128 [R4+0x8100], [R18.64], !P3 ;  /* 0x0810000012041fae */ /* 0x0005e2000d901d46 */
[----:B------:R-:W-:Y:S02]  /*7d50*/  SHF.R.S32.HI R248, RZ, 0x1f, R245 ;  /* 0x0000001ffff87819 */ /* 0x000fe400000114f5 */
[----:B---3--:R-:W-:Y:S01]  /*7d60*/  @P0 IMAD.WIDE R2, R245, 0x2, R10 ;  /* 0x00000002f5020825 */ /* 0x008fe200078e020a */
[----:B------:R2:W-:Y:S01]  /*7d70*/  @P1 LDGSTS.E.BYPASS.LTC128B.128 [R4+0xa100], [R14.64], !P5 ;  /* 0x0a1000000e041fae */ /* 0x0005e2000e901d46 */
[----:B------:R-:W-:Y:S02]  /*7d80*/  SHF.R.S32.HI R247, RZ, 0x1f, R244 ;  /* 0x0000001ffff77819 */ /* 0x000fe400000114f4 */
[----:B-1----:R-:W-:-:S04]  /*7d90*/  @P0 IMAD.WIDE R12, R214, 0x2, R10 ;  /* 0x00000002d60c0825 */ /* 0x002fc800078e020a */
[----:B------:R-:W-:Y:S01]  /*7da0*/  @P0 IMAD.WIDE R10, R244, 0x2, R10 ;  /* 0x00000002f40a0825 */ /* 0x000fe200078e020a */
[----:B------:R1:W-:Y:S03]  /*7db0*/  @P0 LDGSTS.E.BYPASS.LTC128B.128 [R0+0x7100], [R12.64], !P6 ;  /* 0x071000000c000fae */ /* 0x0003e6000f101d46 */
[----:B--2---:R-:W-:Y:S01]  /*7dc0*/  IMAD.MOV.U32 R4, RZ, RZ, 0x10 ;  /* 0x00000010ff047424 */ /* 0x004fe200078e00ff */
[----:B------:R2:W-:Y:S04]  /*7dd0*/  @P0 LDGSTS.E.BYPASS.LTC128B.128 [R0+0x9100], [R2.64], !P3 ;  /* 0x0910000002000fae */ /* 0x0005e8000d901d46 */
[----:B------:R1:W-:Y:S01]  /*7de0*/  @P0 LDGSTS.E.BYPASS.LTC128B.128 [R0+0xb100], [R10.64], !P5 ;  /* 0x0b1000000a000fae */ /* 0x0003e2000e901d46 */
[----:B------:R-:W-:-:S03]  /*7df0*/  LOP3.LUT P0, RZ, R22, 0x2, RZ, 0xc0, !PT ;  /* 0x0000000216ff7812 */ /* 0x000fc6000780c0ff */
[----:B------:R-:W0:Y:S01]  /*7e00*/  LDGDEPBAR ;  /* 0x00000000000079af */ /* 0x000e220000000000 */
[----:B------:R-:W-:Y:S01]  /*7e10*/  SEL R4, R4, 0xfffffff0, !P0 ;  /* 0xfffffff004047807 */ /* 0x000fe20004000000 */
[----:B--2---:R-:W-:Y:S01]  /*7e20*/  IMAD.SHL.U32 R2, R27, 0x8, RZ ;  /* 0x000000081b027824 */ /* 0x004fe200078e00ff */
[----:B------:R-:W-:Y:S01]  /*7e30*/  SHF.R.U32.HI R3, RZ, 0x3, R20 ;  /* 0x00000003ff037819 */ /* 0x000fe20000011614 */
[----:B-1----:R-:W-:-:S03]  /*7e40*/  IMAD.SHL.U32 R0, R7, 0x20, RZ ;  /* 0x0000002007007824 */ /* 0x002fc600078e00ff */
[----:B------:R-:W-:-:S04]  /*7e50*/  LOP3.LUT R2, R20, 0x8, R2, 0xf8, !PT ;  /* 0x0000000814027812 */ /* 0x000fc800078ef802 */
[----:B------:R-:W-:Y:S02]  /*7e60*/  LOP3.LUT R2, R2, R3, RZ, 0x3c, !PT ;  /* 0x0000000302027212 */ /* 0x000fe400078e3cff */
[----:B------:R-:W-:-:S03]  /*7e70*/  LOP3.LUT R0, R0, 0xfffffc00, RZ, 0xc0, !PT ;  /* 0xfffffc0000007812 */ /* 0x000fc600078ec0ff */
[----:B------:R-:W-:Y:S01]  /*7e80*/  IMAD R7, R26, 0x200, R2 ;  /* 0x000002001a077824 */ /* 0x000fe200078e0202 */
[----:B------:R-:W-:Y:S02]  /*7e90*/  IADD3 R0, R23, R21, R0 ;  /* 0x0000001517007210 */ /* 0x000fe40007ffe000 */
[----:B------:R-:W-:Y:S02]  /*7ea0*/  IADD3 R2, R16, 0x18, RZ ;  /* 0x0000001810027810 */ /* 0x000fe40007ffe0ff */
[----:B------:R-:W-:Y:S05]  /*7eb0*/  CALL.REL.NOINC `($_ZN7cutlass13device_kernelIN5flash19enable_sm80_to_sm89INS1_16FlashAttnFwdSm80INS1_25CollectiveMainloopFwdSm80ILi8ELi1ELb0EN4cute5tupleIJNS5_1CILi128EEENS7_ILi64EEENS7_ILi192EEEEEELi192ENS_10bfloat16_tEfNS_4arch4Sm80ELb0ELb1ELb1ELb1ELb1ELb1ELb1ELb0EEENS1_21CollectiveEpilogueFwdINS6_IJS8_SA_S9_EEENS6_IJNS7_ILi1EEESI_SI_EEESC_SE_Li256ELb1ELb1ELb0ELb0EEENS1_19SingleTileSchedulerILb1ELb0ELb1ELi128EEEEEEEEEvNT_6ParamsE$_ZZN5flash25CollectiveMainloopFwdSm80ILi8ELi1ELb0EN4cute5tupleIJNS1_1CILi128EEENS3_ILi64EEENS3_ILi192EEEEEELi192EN7cutlass10bfloat16_tEfNS8_4arch4Sm80ELb0ELb1ELb1ELb1ELb1ELb1ELb1ELb0EE3mmaINS_16FlashAttnFwdSm80ISC_NS_21CollectiveEpilogueFwdINS2_IJS4_S6_S5_EEENS2_IJNS3_ILi1EEESH_SH_EEES9_SB_Li256ELb1ELb1ELb0ELb0EEENS_19SingleTileSchedulerILb1ELb0ELb1ELi128EEEE13SharedStorageENS1_6TensorINS1_11ArrayEngineIfLm96EEENS1_6LayoutINS2_IJNS2_IJNS3_ILi2EEESS_EEESH_NS3_ILi24EEEEEENS2_IJNS2_IJSH_SS_EEENS3_ILi0EEENS3_ILi4EEEEEEEEEENS_7SoftmaxILi2ELi0EEEEEbRKNSC_6ParamsERT0_RT1_iRKNS_16SeqlenInfoQKNewKILb1ELb1EEENS2_IJiiiiEEERT_ENKUlvE_clEv) ;  /* 0x00012d9000007944 */ /* 0x000fea0003c00000 */
[----:B------:R-:W-:Y:S05]  /*7ec0*/  BSYNC B2 ;  /* 0x0000000000027941 */ /* 0x000fea0003800000 */
.L_x_374:
[----:B------:R2:W5:Y:S01]  /*7ed0*/  LDL R112, [R1] ;  /* 0x0000000001707983 */ /* 0x0005620000100800 */
[----:B------:R-:W-:-:S04]  /*7ee0*/  DEPBAR.LE SB0, 0x0 ;  /* 0x000080000000791a */ /* 0x000fc80000000000 */
[----:B------:R2:W5:Y:S01]  /*7ef0*/  LDL R224, [R1+0x10] ;  /* 0x0000100001e07983 */ /* 0x0005620000100800 */
[----:B------:R-:W-:Y:S01]  /*7f00*/  WARPSYNC 0xffffffff ;  /* 0xffffffff00007948 */ /* 0x000fe20003800000 */
[----:B------:R-:W-:Y:S01]  /*7f10*/  SHF.L.U32 R184, R7, 0x1, RZ ;  /* 0x0000000107b87819 */ /* 0x000fe200000006ff */
[----:B------:R-:W-:Y:S01]  /*7f20*/  IMAD.WIDE.U32 R2, R205, c[0x0][0x208], RZ ;  /* 0x00008200cd027a25 */ /* 0x000fe200078e00ff */
[----:B------:R-:W-:Y:S01]  /*7f30*/  BAR.SYNC.DEFER_BLOCKING 0x0 ;  /* 0x0000000000007b1d */ /* 0x000fe20000010000 */
[----:B------:R-:W-:Y:S02]  /*7f40*/  SHF.L.U32 R192, R0, 0x1, RZ ;  /* 0x0000000100c07819 */ /* 0x000fe400000006ff */
[----:B------:R-:W-:-:S03]  /*7f50*/  LEA R0, R4, R184, 0x1 ;  /* 0x000000b804007211 */ /* 0x000fc600078e08ff */
[----:B------:R-:W3:Y:S01]  /*7f60*/  S2R R10, SR_CTAID.Y ;  /* 0x00000000000a7919 */ /* 0x000ee20000002600 */
[----:B------:R-:W-:-:S03]  /*7f70*/  IMAD R193, R8, 0x2, R192 ;  /* 0x0000000208c17824 */ /* 0x000fc600078e02c0 */
[----:B------:R-:W4:Y:S04]  /*7f80*/  LDSM.16.M88.4 R56, [R0+0x6100] ;  /* 0x006100000038783b */ /* 0x000f280000000200 */
[----:B------:R-:W1:Y:S01]  /*7f90*/  LDSM.16.M88.4 R68, [R0+0x6900] ;  /* 0x006900000044783b */ /* 0x000e620000000200 */
[----:B---3--:R-:W-:-:S03]  /*7fa0*/  IMAD.WIDE.U32 R10, R10, c[0x0][0x210], RZ ;  /* 0x000084000a0a7a25 */ /* 0x008fc600078e00ff */
[----:B------:R-:W3:Y:S04]  /*7fb0*/  LDSM.16.M88.4 R80, [R0+0x7100] ;  /* 0x007100000050783b */ /* 0x000ee80000000200 */
[----:B------:R2:W1:Y:S04]  /*7fc0*/  LDSM.16.M88.4 R88, [R0+0x7900] ;  /* 0x007900000058783b */ /* 0x0004680000000200 */
[----:B-1----:R1:W1:Y:S04]  /*7fd0*/  LDSM.16.M88.4 R16, [R192+0xc100] ;  /* 0x00c10000c010783b */ /* 0x0022680000000200 */
[----:B------:R1:W1:Y:S04]  /*7fe0*/  LDSM.16.M88.4 R36, [R184+0x6100] ;  /* 0x00610000b824783b */ /* 0x0002680000000200 */
[----:B------:R1:W1:Y:S04]  /*7ff0*/  LDSM.16.M88.4 R28, [R184+0x6900] ;  /* 0x00690000b81c783b */ /* 0x0002680000000200 */
[----:B------:R1:W1:Y:S04]  /*8000*/  LDSM.16.M88.4 R44, [R184+0x7100] ;  /* 0x00710000b82c783b */ /* 0x0002680000000200 */
[----:B------:R1:W1:Y:S01]  /*8010*/  LDSM.16.M88.4 R60, [R184+0x7900] ;  /* 0x00790000b83c783b */ /* 0x0002620000000200 */
[----:B--2---:R-:W-:-:S03]  /*8020*/  IMAD R0, R115, c[0x0][0x208], RZ ;  /* 0x0000820073007a24 */ /* 0x004fc600078e02ff */
[----:B------:R2:W1:Y:S01]  /*8030*/  LDSM.16.M88.4 R24, [R193+0xc100] ;  /* 0x00c10000c118783b */ /* 0x0004620000000200 */
[----:B------:R-:W-:-:S05]  /*8040*/  IMAD R0, R205, c[0x0][0x20c], R0 ;  /* 0x00008300cd007a24 */ /* 0x000fca00078e0200 */
[----:B------:R-:W-:Y:S01]  /*8050*/  IADD3 R3, R3, R0, RZ ;  /* 0x0000000003037210 */ /* 0x000fe20007ffe0ff */
[----:B------:R-:W-:-:S04]  /*8060*/  IMAD R0, R116, c[0x0][0x218], RZ ;  /* 0x0000860074007a24 */ /* 0x000fc800078e02ff */
[----:B------:R-:W-:-:S04]  /*8070*/  IMAD.WIDE.U32 R2, R202, c[0x0][0x218], R2 ;  /* 0x00008600ca027a25 */ /* 0x000fc800078e0002 */
[----:B------:R-:W-:Y:S01]  /*8080*/  IMAD R7, R202, c[0x0][0x21c], R0 ;  /* 0x00008700ca077a24 */ /* 0x000fe200078e0200 */
[----:B------:R-:W-:Y:S02]  /*8090*/  IADD3 R2, P1, R10, R2, RZ ;  /* 0x000000020a027210 */ /* 0x000fe40007f3e0ff */
[----:B------:R-:W-:Y:S02]  /*80a0*/  IADD3 R0, R184, 0x6100, RZ ;  /* 0x00006100b8007810 */ /* 0x000fe40007ffe0ff */
[----:B------:R-:W-:Y:S02]  /*80b0*/  LEA R12, P0, R2, c[0x0][0x1f8], 0x1 ;  /* 0x00007e00020c7a11 */ /* 0x000fe400078008ff */
[----:B------:R-:W-:Y:S01]  /*80c0*/  IADD3.X R3, R240, R3, R7, P1, !PT ;  /* 0x00000003f0037210 */ /* 0x000fe20000ffe407 */
[----:B------:R-:W-:-:S03]  /*80d0*/  IMAD R191, R4, 0x2, R0 ;  /* 0x0000000204bf7824 */ /* 0x000fc600078e0200 */
[----:B------:R-:W-:Y:S01]  /*80e0*/  LEA.HI.X R7, R2, c[0x0][0x1fc], R3, 0x1, P0 ;  /* 0x00007f0002077a11 */ /* 0x000fe200000f0c03 */
[----:B------:R-:W-:Y:S05]  /*80f0*/  BRA.DIV ~URZ, `(.L_x_375) ;  /* 0x00010cd27f007947 */ /* 0x000fea000b800000 */
[----:B--234-:R2:W3:Y:S02]  /*8100*/  SHFL.IDX PT, R4, R7, RZ, 0x181f ;  /* 0x00181fff07047589 */ /* 0x01c4e400000e0000 */
.L_x_484:
[----:B------:R-:W4:Y:S01]  /*8110*/  SHFL.IDX PT, R0, R12, RZ, 0x181f ;  /* 0x00181fff0c007589 */ /* 0x000f2200000e0000 */
[C---:B------:R-:W-:Y:S01]  /*8120*/  ISETP.GE.AND P3, PT, R214.reuse, c[0x0][0x1d4], PT ;  /* 0x00007500d6007a0c */ /* 0x040fe20003f66270 */
[----:B------:R-:W-:Y:S01]  /*8130*/  IMAD.WIDE R14, R214, 0x2, RZ ;  /* 0x00000002d60e7825 */ /* 0x000fe200078e02ff */
[----:B------:R-:W-:Y:S01]  /*8140*/  ISETP.GE.AND P2, PT, R217, c[0x0][0x1d4], PT ;  /* 0x00007500d9007a0c */ /* 0x000fe20003f46270 */
[----:B------:R-:W2:Y:S01]  /*8150*/  SHFL.IDX PT, R20, R12, 0x1, 0x181f ;  /* 0x00381f000c147f89 */ /* 0x000ea200000e0000 */
[----:B------:R-:W-:Y:S01]  /*8160*/  ISETP.LT.OR P1, PT, R95, 0x1, P3 ;  /* 0x000000015f00780c */ /* 0x000fe20001f21670 */
[----:B------:R-:W-:Y:S01]  /*8170*/  IMAD.SHL.U32 R203, R203, 0x2, RZ ;  /* 0x00000002cbcb7824 */ /* 0x000fe200078e00ff */
[C---:B-1----:R-:W-:Y:S01]  /*8180*/  HMMA.16816.F32.BF16 R32, R16.reuse, R28, RZ ;  /* 0x0000001c1020723c */ /* 0x042fe200000418ff */
[----:B------:R-:W-:Y:S01]  /*8190*/  IMAD.WIDE R10, R245, 0x2, RZ ;  /* 0x00000002f50a7825 */ /* 0x000fe200078e02ff */
[----:B--2---:R-:W1:Y:S01]  /*81a0*/  SHFL.IDX PT, R7, R7, 0x1, 0x181f ;  /* 0x00381f0007077f89 */ /* 0x004e6200000e0000 */
[----:B------:R-:W-:Y:S01]  /*81b0*/  BSSY B0, `(.L_x_376) ;  /* 0x0000107000007945 */ /* 0x000fe20003800000 */
[----:B------:R-:W-:Y:S01]  /*81c0*/  SHF.R.S32.HI R252, RZ, 0x1f, R214 ;  /* 0x0000001ffffc7819 */ /* 0x000fe200000114d6 */
[----:B------:R-:W-:Y:S01]  /*81d0*/  IMAD R190, R5, 0x2, R184 ;  /* 0x0000000205be7824 */ /* 0x000fe200078e02b8 */
[----:B------:R-:W-:Y:S01]  /*81e0*/  IADD3 R204, R203, 0x100, RZ ;  /* 0x00000100cbcc7810 */ /* 0x000fe20007ffe0ff */
[----:B------:R-:W-:Y:S01]  /*81f0*/  IMAD R195, R6, 0x2, R192 ;  /* 0x0000000206c37824 */ /* 0x000fe200078e02c0 */
[----:B------:R-:W-:Y:S01]  /*8200*/  HMMA.16816.F32.BF16 R28, R16, R30, RZ ;  /* 0x0000001e101c723c */ /* 0x000fe200000418ff */
[----:B------:R-:W-:-:S02]  /*8210*/  IMAD R189, R5, 0x2, R191 ;  /* 0x0000000205bd7824 */ /* 0x000fc400078e02bf */
[----:B------:R-:W-:-:S05]  /*8220*/  IMAD R194, R6, 0x2, R193 ;  /* 0x0000000206c27824 */ /* 0x000fca00078e02c1 */
[----:B------:R-:W-:Y:S01]  /*8230*/  HMMA.16816.F32.BF16 R40, R16, R44, RZ ;  /* 0x0000002c1028723c */ /* 0x000fe200000418ff */
[----:B----4-:R-:W-:-:S05]  /*8240*/  IADD3 R2, P0, R0, R14, RZ ;  /* 0x0000000e00027210 */ /* 0x010fca0007f1e0ff */
[----:B---3--:R-:W-:Y:S02]  /*8250*/  IMAD.X R3, R15, 0x1, R4, P0 ;  /* 0x000000010f037824 */ /* 0x008fe400000e0604 */
[----:B------:R-:W-:Y:S03]  /*8260*/  HMMA.16816.F32.BF16 R48, R16, R60, RZ ;  /* 0x0000003c1030723c */ /* 0x000fe600000418ff */
[----:B------:R2:W-:Y:S01]  /*8270*/  LDGSTS.E.BYPASS.LTC128B.128 [R203+0x100], [R2.64], !P1 ;  /* 0x0010000002cb7fae */ /* 0x0005e2000c901d46 */
[----:B------:R-:W-:-:S04]  /*8280*/  ISETP.GE.AND P1, PT, R114, c[0x0][0x1d4], PT ;  /* 0x0000750072007a0c */ /* 0x000fc80003f26270 */
[C---:B------:R-:W-:Y:S08]  /*8290*/  HMMA.16816.F32.BF16 R44, R16.reuse, R46, RZ ;  /* 0x0000002e102c723c */ /* 0x040ff000000418ff */
[----:B------:R-:W-:Y:S08]  /*82a0*/  HMMA.16816.F32.BF16 R60, R16, R62, RZ ;  /* 0x0000003e103c723c */ /* 0x000ff000000418ff */
[----:B------:R-:W-:Y:S01]  /*82b0*/  HMMA.16816.F32.BF16 R52, R24, R68, R32 ;  /* 0x000000441834723c */ /* 0x000fe20000041820 */
[----:B--2---:R-:W-:-:S07]  /*82c0*/  IADD3 R2, P0, R0, R10, RZ ;  /* 0x0000000a00027210 */ /* 0x004fce0007f1e0ff */
[----:B------:R-:W-:Y:S01]  /*82d0*/  HMMA.16816.F32.BF16 R32, R24, R80, R40 ;  /* 0x000000501820723c */ /* 0x000fe20000041828 */
[----:B------:R-:W-:Y:S01]  /*82e0*/  IMAD.X R3, R11, 0x1, R4, P0 ;  /* 0x000000010b037824 */ /* 0x000fe200000e0604 */
[C---:B------:R-:W-:Y:S02]  /*82f0*/  ISETP.LT.OR P0, PT, R95.reuse, 0x1, P2 ;  /* 0x000000015f00780c */ /* 0x040fe40001701670 */
[----:B------:R-:W-:-:S04]  /*8300*/  ISETP.LT.OR P2, PT, R95, 0x21, P2 ;  /* 0x000000215f00780c */ /* 0x000fc80001741670 */
[C---:B------:R-:W-:Y:S08]  /*8310*/  HMMA.16816.F32.BF16 R44, R24.reuse, R82, R44 ;  /* 0x00000052182c723c */ /* 0x040ff0000004182c */
[----:B------:R-:W-:Y:S01]  /*8320*/  HMMA.16816.F32.BF16 R48, R24, R88, R48 ;  /* 0x000000581830723c */ /* 0x000fe20000041830 */
[----:B------:R2:W-:Y:S01]  /*8330*/  LDGSTS.E.BYPASS.LTC128B.128 [R203+0x2100], [R2.64], !P0 ;  /* 0x0210000002cb7fae */ /* 0x0005e2000c101d46 */
[----:B------:R-:W-:-:S05]  /*8340*/  IADD3 R14, P0, R14, R20, RZ ;  /* 0x000000140e0e7210 */ /* 0x000fca0007f1e0ff */
[----:B-1----:R-:W-:Y:S02]  /*8350*/  IMAD.X R15, R15, 0x1, R7, P0 ;  /* 0x000000010f0f7824 */ /* 0x002fe400000e0607 */
[----:B--2---:R-:W-:-:S05]  /*8360*/  IMAD.WIDE R2, R244, 0x2, RZ ;  /* 0x00000002f4027825 */ /* 0x004fca00078e02ff */
[----:B------:R-:W-:-:S05]  /*8370*/  IADD3 R12, P0, R0, R2, RZ ;  /* 0x00000002000c7210 */ /* 0x000fca0007f1e0ff */
[----:B------:R-:W-:Y:S01]  /*8380*/  IMAD.X R13, R3, 0x1, R4, P0 ;  /* 0x00000001030d7824 */ /* 0x000fe200000e0604 */
[C---:B------:R-:W-:Y:S02]  /*8390*/  ISETP.LT.OR P0, PT, R95.reuse, 0x1, P1 ;  /* 0x000000015f00780c */ /* 0x040fe40000f01670 */
[----:B------:R-:W-:-:S11]  /*83a0*/  ISETP.LT.OR P1, PT, R95, 0x21, P1 ;  /* 0x000000215f00780c */ /* 0x000fd60000f21670 */
[----:B------:R1:W-:Y:S01]  /*83b0*/  LDGSTS.E.BYPASS.LTC128B.128 [R203+0x4100], [R12.64], !P0 ;  /* 0x041000000ccb7fae */ /* 0x0003e2000c101d46 */
[----:B------:R-:W-:Y:S11]  /*83c0*/  ISETP.LT.OR P0, PT, R95, 0x21, P3 ;  /* 0x000000215f00780c */ /* 0x000ff60001f01670 */
[----:B------:R-:W-:Y:S02]  /*83d0*/  @!UPT UIADD3 URZ, URZ, URZ, URZ ;  /* 0x0000003f3f3ff290 */ /* 0x000fe4000fffe03f */
[----:B------:R1:W-:Y:S01]  /*83e0*/  LDGSTS.E.BYPASS.LTC128B.128 [R203+0x1100], [R14.64], !P0 ;  /* 0x011000000ecb7fae */ /* 0x0003e2000c101d46 */
[----:B------:R-:W-:-:S05]  /*83f0*/  IADD3 R10, P0, R10, R20, RZ ;  /* 0x000000140a0a7210 */ /* 0x000fca0007f1e0ff */
[--C-:B------:R-:W-:Y:S01]  /*8400*/  IMAD.X R11, R11, 0x1, R7.reuse, P0 ;  /* 0x000000010b0b7824 */ /* 0x100fe200000e0607 */
[----:B------:R-:W-:Y:S02]  /*8410*/  IADD3 R2, P0, R2, R20, RZ ;  /* 0x0000001402027210 */ /* 0x000fe40007f1e0ff */
[----:B------:R-:W-:Y:S02]  /*8420*/  HMMA.16816.F32.BF16 R20, R16, R36, RZ ;  /* 0x000000241014723c */ /* 0x000fe400000418ff */
[----:B------:R2:W-:Y:S01]  /*8430*/  LDGSTS.E.BYPASS.LTC128B.128 [R203+0x3100], [R10.64], !P2 ;  /* 0x031000000acb7fae */ /* 0x0005e2000d101d46 */
[----:B------:R-:W-:Y:S01]  /*8440*/  IMAD.X R3, R3, 0x1, R7, P0 ;  /* 0x0000000103037824 */ /* 0x000fe200000e0607 */
[----:B------:R-:W-:-:S04]  /*8450*/  ISETP.GT.AND P0, PT, R117, R225, PT ;  /* 0x000000e17500720c */ /* 0x000fc80003f04270 */
[----:B------:R2:W-:Y:S01]  /*8460*/  LDGSTS.E.BYPASS.LTC128B.128 [R203+0x5100], [R2.64], !P1 ;  /* 0x0510000002cb7fae */ /* 0x0005e2000c901d46 */
[----:B------:R-:W-:Y:S03]  /*8470*/  HMMA.16816.F32.BF16 R36, R16, R38, RZ ;  /* 0x000000261024723c */ /* 0x000fe600000418ff */
[----:B------:R-:W-:Y:S04]  /*8480*/  LDSM.16.M88.4 R76, [R190+0x6100] ;  /* 0x00610000be4c783b */ /* 0x000fe80000000200 */
[----:B------:R-:W-:Y:S04]  /*8490*/  LDSM.16.M88.4 R64, [R190+0x6900] ;  /* 0x00690000be40783b */ /* 0x000fe80000000200 */
[----:B-1----:R-:W1:Y:S04]  /*84a0*/  LDSM.16.M88.4 R12, [R195+0xc100] ;  /* 0x00c10000c30c783b */ /* 0x002e680000000200 */
[C---:B------:R-:W-:Y:S01]  /*84b0*/  HMMA.16816.F32.BF16 R16, R24.reuse, R56, R20 ;  /* 0x000000381810723c */ /* 0x040fe20000041814 */
[----:B------:R-:W3:Y:S04]  /*84c0*/  LDSM.16.M88.4 R72, [R190+0x7100] ;  /* 0x00710000be48783b */ /* 0x000ee80000000200 */
[----:B------:R-:W-:Y:S04]  /*84d0*/  LDSM.16.M88.4 R20, [R194+0xc100] ;  /* 0x00c10000c214783b */ /* 0x000fe80000000200 */
[----:B------:R-:W4:Y:S01]  /*84e0*/  LDSM.16.M88.4 R92, [R189] ;  /* 0x00000000bd5c783b */ /* 0x000f220000000200 */
[C---:B------:R-:W-:Y:S03]  /*84f0*/  HMMA.16816.F32.BF16 R56, R24.reuse, R58, R36 ;  /* 0x0000003a1838723c */ /* 0x040fe60000041824 */
[----:B------:R-:W2:Y:S04]  /*8500*/  LDSM.16.M88.4 R84, [R190+0x7900] ;  /* 0x00790000be54783b */ /* 0x000ea80000000200 */
[----:B------:R-:W-:Y:S01]  /*8510*/  LDSM.16.M88.4 R80, [R189+0x1000] ;  /* 0x00100000bd50783b */ /* 0x000fe20000000200 */
[----:B------:R-:W-:Y:S03]  /*8520*/  HMMA.16816.F32.BF16 R36, R24, R70, R28 ;  /* 0x000000461824723c */ /* 0x000fe6000004181c */
[----:B------:R-:W2:Y:S04]  /*8530*/  LDSM.16.M88.4 R68, [R189+0x800] ;  /* 0x00080000bd44783b */ /* 0x000ea80000000200 */
[----:B------:R-:W-:Y:S04]  /*8540*/  LDSM.16.M88.4 R96, [R184+0x8100] ;  /* 0x00810000b860783b */ /* 0x000fe80000000200 */
[----:B------:R-:W-:Y:S04]  /*8550*/  LDSM.16.M88.4 R40, [R184+0x8900] ;  /* 0x00890000b828783b */ /* 0x000fe80000000200 */
[----:B------:R-:W-:Y:S01]  /*8560*/  LDSM.16.M88.4 R108, [R191+0x4000] ;  /* 0x00400000bf6c783b */ /* 0x000fe20000000200 */
[----:B-1----:R-:W-:Y:S03]  /*8570*/  HMMA.16816.F32.BF16 R28, R12, R76, R16 ;  /* 0x0000004c0c1c723c */ /* 0x002fe60000041810 */
[----:B------:R-:W-:Y:S04]  /*8580*/  LDSM.16.M88.4 R104, [R190+0xa100] ;  /* 0x00a10000be68783b */ /* 0x000fe80000000200 */
[----:B------:R-:W-:Y:S01]  /*8590*/  LDSM.16.M88.4 R100, [R191+0x5800] ;  /* 0x00580000bf64783b */ /* 0x000fe20000000200 */
[----:B------:R-:W-:Y:S03]  /*85a0*/  HMMA.16816.F32.BF16 R16, R24, R90, R60 ;  /* 0x0000005a1810723c */ /* 0x000fe6000004183c */
[----:B------:R-:W1:Y:S04]  /*85b0*/  LDSM.16.M88.4 R24, [R192+0x10100] ;  /* 0x01010000c018783b */ /* 0x000e680000000200 */
[----:B------:R-:W1:Y:S01]  /*85c0*/  LDSM.16.M88.4 R88, [R189+0x1800] ;  /* 0x00180000bd58783b */ /* 0x000e620000000200 */
[C---:B------:R-:W-:Y:S03]  /*85d0*/  HMMA.16816.F32.BF16 R56, R12.reuse, R78, R56 ;  /* 0x0000004e0c38723c */ /* 0x040fe60000041838 */
[----:B------:R-:W-:Y:S04]  /*85e0*/  LDSM.16.M88.4 R76, [R184+0x9900] ;  /* 0x00990000b84c783b */ /* 0x000fe80000000200 */
[----:B------:R-:W0:Y:S01]  /*85f0*/  LDGDEPBAR ;  /* 0x00000000000079af */ /* 0x000e220000000000 */
[C---:B------:R-:W-:Y:S08]  /*8600*/  HMMA.16816.F32.BF16 R52, R12.reuse, R64, R52 ;  /* 0x000000400c34723c */ /* 0x040ff00000041834 */
[C---:B------:R-:W-:Y:S01]  /*8610*/  HMMA.16816.F32.BF16 R36, R12.reuse, R66, R36 ;  /* 0x000000420c24723c */ /* 0x040fe20000041824 */
[----:B------:R-:W-:Y:S07]  /*8620*/  LDSM.16.M88.4 R64, [R191+0x2800] ;  /* 0x00280000bf40783b */ /* 0x000fee0000000200 */
[C---:B---3--:R-:W-:Y:S08]  /*8630*/  HMMA.16816.F32.BF16 R32, R12.reuse, R72, R32 ;  /* 0x000000480c20723c */ /* 0x048ff00000041820 */
[----:B------:R-:W-:Y:S01]  /*8640*/  HMMA.16816.F32.BF16 R44, R12, R74, R44 ;  /* 0x0000004a0c2c723c */ /* 0x000fe2000004182c */
[----:B------:R-:W3:Y:S07]  /*8650*/  LDSM.16.M88.4 R72, [R184+0x9100] ;  /* 0x00910000b848783b */ /* 0x000eee0000000200 */
[----:B----4-:R-:W-:Y:S08]  /*8660*/  HMMA.16816.F32.BF16 R28, R20, R92, R28 ;  /* 0x0000005c141c723c */ /* 0x010ff0000004181c */
[C---:B--2---:R-:W-:Y:S08]  /*8670*/  HMMA.16816.F32.BF16 R48, R12.reuse, R84, R48 ;  /* 0x000000540c30723c */ /* 0x044ff00000041830 */
[----:B------:R-:W-:Y:S01]  /*8680*/  HMMA.16816.F32.BF16 R12, R12, R86, R16 ;  /* 0x000000560c0c723c */ /* 0x000fe20000041810 */
[----:B------:R-:W-:Y:S04]  /*8690*/  LDSM.16.M88.4 R16, [R193+0x10100] ;  /* 0x01010000c110783b */ /* 0x000fe80000000200 */
[----:B------:R-:W2:Y:S03]  /*86a0*/  LDSM.16.M88.4 R84, [R191+0x2000] ;  /* 0x00200000bf54783b */ /* 0x000ea60000000200 */
[C---:B------:R-:W-:Y:S01]  /*86b0*/  HMMA.16816.F32.BF16 R60, R20.reuse, R94, R56 ;  /* 0x0000005e143c723c */ /* 0x040fe20000041838 */
[----:B------:R-:W-:Y:S07]  /*86c0*/  LDSM.16.M88.4 R92, [R184+0xa100] ;  /* 0x00a10000b85c783b */ /* 0x000fee0000000200 */
[C---:B------:R-:W-:Y:S08]  /*86d0*/  HMMA.16816.F32.BF16 R56, R20.reuse, R68, R52 ;  /* 0x000000441438723c */ /* 0x040ff00000041834 */
[C---:B------:R-:W-:Y:S01]  /*86e0*/  HMMA.16816.F32.BF16 R52, R20.reuse, R70, R36 ;  /* 0x000000461434723c */ /* 0x040fe20000041824 */
[----:B------:R-:W4:Y:S07]  /*86f0*/  LDSM.16.M88.4 R68, [R191+0x3000] ;  /* 0x00300000bf44783b */ /* 0x000f2e0000000200 */
[C---:B------:R-:W-:Y:S08]  /*8700*/  HMMA.16816.F32.BF16 R36, R20.reuse, R80, R32 ;  /* 0x000000501424723c */ /* 0x040ff00000041820 */
[----:B------:R-:W-:Y:S01]  /*8710*/  HMMA.16816.F32.BF16 R44, R20, R82, R44 ;  /* 0x00000052142c723c */ /* 0x000fe2000004182c */
[----:B------:R-:W-:Y:S07]  /*8720*/  LDSM.16.M88.4 R80, [R191+0x3800] ;  /* 0x00380000bf50783b */ /* 0x000fee0000000200 */
[----:B-1----:R-:W-:Y:S01]  /*8730*/  HMMA.16816.F32.BF16 R32, R24, R96, R28 ;  /* 0x000000601820723c */ /* 0x002fe2000004181c */
[----:B------:R-:W-:Y:S07]  /*8740*/  LDSM.16.M88.4 R28, [R194+0x10100] ;  /* 0x01010000c21c783b */ /* 0x000fee0000000200 */
[C---:B------:R-:W-:Y:S08]  /*8750*/  HMMA.16816.F32.BF16 R48, R20.reuse, R88, R48 ;  /* 0x000000581430723c */ /* 0x040ff00000041830 */
[----:B------:R-:W-:Y:S01]  /*8760*/  HMMA.16816.F32.BF16 R20, R20, R90, R12 ;  /* 0x0000005a1414723c */ /* 0x000fe2000004180c */
[----:B------:R-:W-:Y:S04]  /*8770*/  LDSM.16.M88.4 R12, [R195+0x10100] ;  /* 0x01010000c30c783b */ /* 0x000fe80000000200 */
[----:B------:R-:W1:Y:S03]  /*8780*/  LDSM.16.M88.4 R88, [R190+0x8100] ;  /* 0x00810000be58783b */ /* 0x000e660000000200 */
[C---:B------:R-:W-:Y:S01]  /*8790*/  HMMA.16816.F32.BF16 R60, R24.reuse, R98, R60 ;  /* 0x00000062183c723c */ /* 0x040fe2000004183c */
[----:B------:R-:W-:Y:S07]  /*87a0*/  LDSM.16.M88.4 R96, [R189+0x2000] ;  /* 0x00200000bd60783b */ /* 0x000fee0000000200 */
[C---:B---3--:R-:W-:Y:S08]  /*87b0*/  HMMA.16816.F32.BF16 R36, R24.reuse, R72, R36 ;  /* 0x000000481824723c */ /* 0x048ff00000041824 */
[----:B------:R-:W-:Y:S01]  /*87c0*/  HMMA.16816.F32.BF16 R44, R24, R74, R44 ;  /* 0x0000004a182c723c */ /* 0x000fe2000004182c */
[----:B------:R-:W-:Y:S07]  /*87d0*/  LDSM.16.M88.4 R72, [R190+0x9900] ;  /* 0x00990000be48783b */ /* 0x000fee0000000200 */
[----:B--2---:R-:W-:Y:S08]  /*87e0*/  HMMA.16816.F32.BF16 R32, R16, R84, R32 ;  /* 0x000000541020723c */ /* 0x004ff00000041820 */
[C---:B------:R-:W-:Y:S08]  /*87f0*/  HMMA.16816.F32.BF16 R48, R24.reuse, R76, R48 ;  /* 0x0000004c1830723c */ /* 0x040ff00000041830 */
[C---:B------:R-:W-:Y:S08]  /*8800*/  HMMA.16816.F32.BF16 R56, R24.reuse, R40, R56 ;  /* 0x000000281838723c */ /* 0x040ff00000041838 */
[C---:B------:R-:W-:Y:S01]  /*8810*/  HMMA.16816.F32.BF16 R52, R24.reuse, R42, R52 ;  /* 0x0000002a1834723c */ /* 0x040fe20000041834 */
[----:B------:R-:W2:Y:S07]  /*8820*/  LDSM.16.M88.4 R40, [R190+0x9100] ;  /* 0x00910000be28783b */ /* 0x000eae0000000200 */
[----:B------:R-:W-:Y:S01]  /*8830*/  HMMA.16816.F32.BF16 R24, R24, R78, R20 ;  /* 0x0000004e1818723c */ /* 0x000fe20000041814 */
[----:B------:R-:W3:Y:S04]  /*8840*/  LDSM.16.M88.4 R20, [R190+0x8900] ;  /* 0x00890000be14783b */ /* 0x000ee80000000200 */
[----:B------:R-:W2:Y:S03]  /*8850*/  LDSM.16.M88.4 R76, [R189+0x3000] ;  /* 0x00300000bd4c783b */ /* 0x000ea60000000200 */
[C---:B------:R-:W-:Y:S01]  /*8860*/  HMMA.16816.F32.BF16 R60, R16.reuse, R86, R60 ;  /* 0x00000056103c723c */ /* 0x040fe2000004183c */
[----:B------:R-:W-:Y:S07]  /*8870*/  LDSM.16.M88.4 R84, [R189+0x3800] ;  /* 0x00380000bd54783b */ /* 0x000fee0000000200 */
[C---:B----4-:R-:W-:Y:S08]  /*8880*/  HMMA.16816.F32.BF16 R36, R16.reuse, R68, R36 ;  /* 0x000000441024723c */ /* 0x050ff00000041824 */
[----:B------:R-:W-:Y:S01]  /*8890*/  HMMA.16816.F32.BF16 R44, R16, R70, R44 ;  /* 0x00000046102c723c */ /* 0x000fe2000004182c */
[----:B------:R-:W-:Y:S07]  /*88a0*/  LDSM.16.M88.4 R68, [R189+0x2800] ;  /* 0x00280000bd44783b */ /* 0x000fee0000000200 */
[----:B-1----:R-:W-:Y:S08]  /*88b0*/  HMMA.16816.F32.BF16 R32, R12, R88, R32 ;  /* 0x000000580c20723c */ /* 0x002ff00000041820 */
[C---:B------:R-:W-:Y:S08]  /*88c0*/  HMMA.16816.F32.BF16 R48, R16.reuse, R80, R48 ;  /* 0x000000501030723c */ /* 0x040ff00000041830 */
[C---:B------:R-:W-:Y:S08]  /*88d0*/  HMMA.16816.F32.BF16 R56, R16.reuse, R64, R56 ;  /* 0x000000401038723c */ /* 0x040ff00000041838 */
[C---:B------:R-:W-:Y:S01]  /*88e0*/  HMMA.16816.F32.BF16 R52, R16.reuse, R66, R52 ;  /* 0x000000421034723c */ /* 0x040fe20000041834 */
[----:B------:R-:W-:Y:S07]  /*88f0*/  LDSM.16.M88.4 R64, [R184+0xa900] ;  /* 0x00a90000b840783b */ /* 0x000fee0000000200 */
[----:B------:R-:W-:Y:S01]  /*8900*/  HMMA.16816.F32.BF16 R16, R16, R82, R24 ;  /* 0x000000521010723c */ /* 0x000fe20000041818 */
[----:B------:R-:W1:Y:S04]  /*8910*/  LDSM.16.M88.4 R24, [R192+0x14100] ;  /* 0x01410000c018783b */ /* 0x000e680000000200 */
[----:B------:R-:W-:Y:S03]  /*8920*/  LDSM.16.M88.4 R80, [R184+0xb900] ;  /* 0x00b90000b850783b */ /* 0x000fe60000000200 */
[C---:B------:R-:W-:Y:S01]  /*8930*/  HMMA.16816.F32.BF16 R60, R12.reuse, R90, R60 ;  /* 0x0000005a0c3c723c */ /* 0x040fe2000004183c */
[----:B------:R-:W-:Y:S07]  /*8940*/  LDSM.16.M88.4 R88, [R190+0xb100] ;  /* 0x00b10000be58783b */ /* 0x000fee0000000200 */
[C---:B--2---:R-:W-:Y:S08]  /*8950*/  HMMA.16816.F32.BF16 R36, R12.reuse, R40, R36 ;  /* 0x000000280c24723c */ /* 0x044ff00000041824 */
[----:B------:R-:W-:Y:S08]  /*8960*/  HMMA.16816.F32.BF16 R44, R12, R42, R44 ;  /* 0x0000002a0c2c723c */ /* 0x000ff0000004182c */
[----:B------:R-:W-:Y:S08]  /*8970*/  HMMA.16816.F32.BF16 R40, R28, R96, R32 ;  /* 0x000000601c28723c */ /* 0x000ff00000041820 */
[C---:B------:R-:W-:Y:S08]  /*8980*/  HMMA.16816.F32.BF16 R48, R12.reuse, R72, R48 ;  /* 0x000000480c30723c */ /* 0x040ff00000041830 */
[C---:B---3--:R-:W-:Y:S08]  /*8990*/  HMMA.16816.F32.BF16 R56, R12.reuse, R20, R56 ;  /* 0x000000140c38723c */ /* 0x048ff00000041838 */
[C---:B------:R-:W-:Y:S01]  /*89a0*/  HMMA.16816.F32.BF16 R52, R12.reuse, R22, R52 ;  /* 0x000000160c34723c */ /* 0x040fe20000041834 */
[----:B------:R-:W2:Y:S07]  /*89b0*/  LDSM.16.M88.4 R20, [R193+0x14100] ;  /* 0x01410000c114783b */ /* 0x000eae0000000200 */
[----:B------:R-:W-:Y:S01]  /*89c0*/  HMMA.16816.F32.BF16 R12, R12, R74, R16 ;  /* 0x0000004a0c0c723c */ /* 0x000fe20000041810 */
[----:B------:R-:W3:Y:S04]  /*89d0*/  LDSM.16.M88.4 R72, [R184+0xb100] ;  /* 0x00b10000b848783b */ /* 0x000ee80000000200 */
[----:B------:R-:W4:Y:S03]  /*89e0*/  LDSM.16.M88.4 R16, [R195+0x14100] ;  /* 0x01410000c310783b */ /* 0x000f260000000200 */
[C---:B------:R-:W-:Y:S01]  /*89f0*/  HMMA.16816.F32.BF16 R60, R28.reuse, R98, R60 ;  /* 0x000000621c3c723c */ /* 0x040fe2000004183c */
[----:B------:R-:W-:Y:S07]  /*8a00*/  LDSM.16.M88.4 R96, [R189+0x4000] ;  /* 0x00400000bd60783b */ /* 0x000fee0000000200 */
[----:B------:R-:W-:Y:S08]  /*8a10*/  HMMA.16816.F32.BF16 R32, R28, R78, R44 ;  /* 0x0000004e1c20723c */ /* 0x000ff0000004182c */
[----:B-1----:R-:W-:Y:S08]  /*8a20*/  HMMA.16816.F32.BF16 R44, R24, R92, R40 ;  /* 0x0000005c182c723c */ /* 0x002ff00000041828 */
[C---:B------:R-:W-:Y:S01]  /*8a30*/  HMMA.16816.F32.BF16 R36, R28.reuse, R76, R36 ;  /* 0x0000004c1c24723c */ /* 0x040fe20000041824 */
[----:B------:R-:W1:Y:S07]  /*8a40*/  LDSM.16.M88.4 R76, [R191+0x4800] ;  /* 0x00480000bf4c783b */ /* 0x000e6e0000000200 */
[C---:B------:R-:W-:Y:S08]  /*8a50*/  HMMA.16816.F32.BF16 R48, R28.reuse, R84, R48 ;  /* 0x000000541c30723c */ /* 0x040ff00000041830 */
[C---:B------:R-:W-:Y:S08]  /*8a60*/  HMMA.16816.F32.BF16 R56, R28.reuse, R68, R56 ;  /* 0x000000441c38723c */ /* 0x040ff00000041838 */
[C---:B------:R-:W-:Y:S01]  /*8a70*/  HMMA.16816.F32.BF16 R52, R28.reuse, R70, R52 ;  /* 0x000000461c34723c */ /* 0x040fe20000041834 */
[----:B------:R-:W1:Y:S07]  /*8a80*/  LDSM.16.M88.4 R68, [R191+0x5000] ;  /* 0x00500000bf44783b */ /* 0x000e6e0000000200 */
[----:B------:R-:W-:Y:S01]  /*8a90*/  HMMA.16816.F32.BF16 R12, R28, R86, R12 ;  /* 0x000000561c0c723c */ /* 0x000fe2000004180c */
[----:B------:R-:W-:Y:S07]  /*8aa0*/  LDSM.16.M88.4 R84, [R190+0xa900] ;  /* 0x00a90000be54783b */ /* 0x000fee0000000200 */
[----:B------:R-:W-:Y:S01]  /*8ab0*/  HMMA.16816.F32.BF16 R60, R24, R94, R60 ;  /* 0x0000005e183c723c */ /* 0x000fe2000004183c */
[----:B------:R-:W-:Y:S07]  /*8ac0*/  LDSM.16.M88.4 R92, [R190+0xb900] ;  /* 0x00b90000be5c783b */ /* 0x000fee0000000200 */
[----:B--2---:R-:W-:Y:S08]  /*8ad0*/  HMMA.16816.F32.BF16 R28, R20, R108, R44 ;  /* 0x0000006c141c723c */ /* 0x004ff0000004182c */
[C---:B---3--:R-:W-:Y:S08]  /*8ae0*/  HMMA.16816.F32.BF16 R40, R24.reuse, R72, R36 ;  /* 0x000000481828723c */ /* 0x048ff00000041824 */
[C---:B------:R-:W-:Y:S08]  /*8af0*/  HMMA.16816.F32.BF16 R36, R24.reuse, R74, R32 ;  /* 0x0000004a1824723c */ /* 0x040ff00000041820 */
[C---:B------:R-:W-:Y:S01]  /*8b00*/  HMMA.16816.F32.BF16 R32, R24.reuse, R80, R48 ;  /* 0x000000501820723c */ /* 0x040fe20000041830 */
[----:B------:R-:W-:Y:S07]  /*8b10*/  LDSM.16.M88.4 R48, [R189+0x5000] ;  /* 0x00500000bd30783b */ /* 0x000fee0000000200 */
[C---:B------:R-:W-:Y:S08]  /*8b20*/  HMMA.16816.F32.BF16 R56, R24.reuse, R64, R56 ;  /* 0x000000401838723c */ /* 0x040ff00000041838 */
[C---:B------:R-:W-:Y:S08]  /*8b30*/  HMMA.16816.F32.BF16 R52, R24.reuse, R66, R52 ;  /* 0x000000421834723c */ /* 0x040ff00000041834 */
[----:B------:R-:W-:Y:S01]  /*8b40*/  HMMA.16816.F32.BF16 R24, R24, R82, R12 ;  /* 0x000000521818723c */ /* 0x000fe2000004180c */
[----:B------:R-:W2:Y:S07]  /*8b50*/  LDSM.16.M88.4 R12, [R194+0x14100] ;  /* 0x01410000c20c783b */ /* 0x000eae0000000200 */
[----:B------:R-:W-:Y:S08]  /*8b60*/  HMMA.16816.F32.BF16 R44, R20, R110, R60 ;  /* 0x0000006e142c723c */ /* 0x000ff0000004183c */
[----:B----4-:R-:W-:Y:S08]  /*8b70*/  HMMA.16816.F32.BF16 R60, R16, R104, R28 ;  /* 0x00000068103c723c */ /* 0x010ff0000004181c */
[C---:B------:R-:W-:Y:S08]  /*8b80*/  HMMA.16816.F32.BF16 R64, R20.reuse, R100, R32 ;  /* 0x000000641440723c */ /* 0x040ff00000041820 */
[C---:B-1----:R-:W-:Y:S01]  /*8b90*/  HMMA.16816.F32.BF16 R80, R20.reuse, R76, R56 ;  /* 0x0000004c1450723c */ /* 0x042fe20000041838 */
[----:B------:R-:W1:Y:S07]  /*8ba0*/  LDSM.16.M88.4 R56, [R189+0x5800] ;  /* 0x00580000bd38783b */ /* 0x000e6e0000000200 */
[----:B------:R-:W-:Y:S01]  /*8bb0*/  HMMA.16816.F32.BF16 R76, R20, R78, R52 ;  /* 0x0000004e144c723c */ /* 0x000fe20000041834 */
[----:B------:R-:W3:Y:S01]  /*8bc0*/  LDSM.16.M88.4 R52, [R189+0x4800] ;  /* 0x00480000bd34783b */ /* 0x000ee20000000200 */
[----:B------:R-:W-:-:S06]  /*8bd0*/  DEPBAR.LE SB0, 0x0 ;  /* 0x000080000000791a */ /* 0x000fcc0000000000 */
[C---:B------:R-:W-:Y:S08]  /*8be0*/  HMMA.16816.F32.BF16 R72, R20.reuse, R68, R40 ;  /* 0x000000441448723c */ /* 0x040ff00000041828 */
[C---:B------:R-:W-:Y:S08]  /*8bf0*/  HMMA.16816.F32.BF16 R68, R20.reuse, R70, R36 ;  /* 0x000000461444723c */ /* 0x040ff00000041824 */
[----:B------:R-:W-:Y:S08]  /*8c00*/  HMMA.16816.F32.BF16 R20, R20, R102, R24 ;  /* 0x000000661414723c */ /* 0x000ff00000041818 */
[----:B--2---:R-:W-:Y:S08]  /*8c10*/  HMMA.16816.F32.BF16 R60, R12, R96, R60 ;  /* 0x000000600c3c723c */ /* 0x004ff0000004183c */
[C---:B------:R-:W-:Y:S08]  /*8c20*/  HMMA.16816.F32.BF16 R44, R16.reuse, R106, R44 ;  /* 0x0000006a102c723c */ /* 0x040ff0000004182c */
[C---:B------:R-:W-:Y:S08]  /*8c30*/  HMMA.16816.F32.BF16 R24, R16.reuse, R92, R64 ;  /* 0x0000005c1018723c */ /* 0x040ff00000041840 */
[----:B------:R-:W-:Y:S01]  /*8c40*/  HMMA.16816.F32.BF16 R40, R16, R84, R80 ;  /* 0x000000541028723c */ /* 0x000fe20000041850 */
[----:B------:R-:W-:-:S07]  /*8c50*/  FMUL.FTZ R0, R60, c[0x0][0x320] ;  /* 0x0000c8003c007a20 */ /* 0x000fce0000410000 */
[C---:B------:R-:W-:Y:S08]  /*8c60*/  HMMA.16816.F32.BF16 R36, R16.reuse, R86, R76 ;  /* 0x000000561024723c */ /* 0x040ff0000004184c */
[C---:B------:R-:W-:Y:S08]  /*8c70*/  HMMA.16816.F32.BF16 R32, R16.reuse, R88, R72 ;  /* 0x000000581020723c */ /* 0x040ff00000041848 */
[C---:B------:R-:W-:Y:S08]  /*8c80*/  HMMA.16816.F32.BF16 R28, R16.reuse, R90, R68 ;  /* 0x0000005a101c723c */ /* 0x040ff00000041844 */
[----:B------:R-:W-:Y:S08]  /*8c90*/  HMMA.16816.F32.BF16 R16, R16, R94, R20 ;  /* 0x0000005e1010723c */ /* 0x000ff00000041814 */
[C---:B------:R-:W-:Y:S08]  /*8ca0*/  HMMA.16816.F32.BF16 R96, R12.reuse, R98, R44 ;  /* 0x000000620c60723c */ /* 0x040ff0000004182c */
[C---:B-1----:R-:W-:Y:S01]  /*8cb0*/  HMMA.16816.F32.BF16 R44, R12.reuse, R56, R24 ;  /* 0x000000380c2c723c */ /* 0x042fe20000041818 */
[----:B------:R1:W2:Y:S07]  /*8cc0*/  MUFU.TANH R27, R0 ;  /* 0x00000000001b7308 */ /* 0x0002ae0000002400 */
[C---:B---3--:R-:W-:Y:S08]  /*8cd0*/  HMMA.16816.F32.BF16 R68, R12.reuse, R52, R40 ;  /* 0x000000340c44723c */ /* 0x048ff00000041828 */
[----:B------:R-:W-:Y:S01]  /*8ce0*/  HMMA.16816.F32.BF16 R64, R12, R54, R36 ;  /* 0x000000360c40723c */ /* 0x000fe20000041824 */
[----:B-1----:R-:W-:-:S04]  /*8cf0*/  FMUL.FTZ R0, R61, c[0x0][0x320] ;  /* 0x0000c8003d007a20 */ /* 0x002fc80000410000 */
[----:B------:R1:W3:Y:S03]  /*8d00*/  MUFU.TANH R26, R0 ;  /* 0x00000000001a7308 */ /* 0x0002e60000002400 */
[C---:B------:R-:W-:Y:S08]  /*8d10*/  HMMA.16816.F32.BF16 R52, R12.reuse, R48, R32 ;  /* 0x000000300c34723c */ /* 0x040ff00000041820 */
[----:B------:R-:W-:Y:S01]  /*8d20*/  HMMA.16816.F32.BF16 R48, R12, R50, R28 ;  /* 0x000000320c30723c */ /* 0x000fe2000004181c */
[----:B-1----:R-:W-:-:S07]  /*8d30*/  FMUL.FTZ R0, R62, c[0x0][0x320] ;  /* 0x0000c8003e007a20 */ /* 0x002fce0000410000 */
[----:B------:R-:W-:Y:S01]  /*8d40*/  HMMA.16816.F32.BF16 R56, R12, R58, R16 ;  /* 0x0000003a0c38723c */ /* 0x000fe20000041810 */
[----:B------:R1:W4:Y:S01]  /*8d50*/  MUFU.TANH R60, R0 ;  /* 0x00000000003c7308 */ /* 0x0003220000002400 */
[----:B------:R-:W-:Y:S06]  /*8d60*/  BAR.SYNC.DEFER_BLOCKING 0x0 ;  /* 0x0000000000007b1d */ /* 0x000fec0000010000 */
[----:B------:R-:W-:Y:S11]  /*8d70*/  @!P0 BRA `(.L_x_377) ;  /* 0x000004a000008947 */ /* 0x000ff60003800000 */
[----:B-123--:R-:W-:Y:S01]  /*8d80*/  IMAD.MOV.U32 R0, RZ, RZ, c[0x0][0x2b8] ;  /* 0x0000ae00ff007624 */ /* 0x00efe200078e00ff */
[----:B------:R-:W-:Y:S01]  /*8d90*/  IADD3 R2, R219, R113, R227 ;  /* 0x00000071db027210 */ /* 0x000fe20007ffe0e3 */
[----:B------:R-:W-:-:S03]  /*8da0*/  IMAD.MOV.U32 R202, RZ, RZ, RZ ;  /* 0x000000ffffca7224 */ /* 0x000fc600078e00ff */
[----:B------:R-:W-:Y:S02]  /*8db0*/  ISETP.NE.AND P0, PT, R0, 0x1, PT ;  /* 0x000000010000780c */ /* 0x000fe40003f05270 */
[----:B------:R-:W-:-:S05]  /*8dc0*/  IADD3 R2, R2, -0x40, RZ ;  /* 0xffffffc002027810 */ /* 0x000fca0007ffe0ff */
[----:B------:R-:W-:-:S06]  /*8dd0*/  IMAD.MOV.U32 R0, RZ, RZ, R2 ;  /* 0x000000ffff007224 */ /* 0x000fcc00078e0002 */
[----:B------:R-:W-:-:S05]  /*8de0*/  @P0 IMAD.HI.U32 R3, R2, c[0x0][0x2bc], RZ ;  /* 0x0000af0002030a27 */ /* 0x000fca00078e00ff */
[----:B------:R-:W-:-:S04]  /*8df0*/  @P0 SHF.R.U32.HI R0, RZ, c[0x0][0x2c0], R3 ;  /* 0x0000b000ff000a19 */ /* 0x000fc80000011603 */
[----:B------:R-:W-:-:S04]  /*8e00*/  @!P4 IADD3 R3, P0, R0, R236, RZ ;  /* 0x000000ec0003c210 */ /* 0x000fc80007f1e0ff */
[----:B------:R-:W-:Y:S02]  /*8e10*/  @!P4 LEA.HI.X.SX32 R5, R0, R238, 0x1, P0 ;  /* 0x000000ee0005c211 */ /* 0x000fe400000f0eff */
[----:B------:R-:W-:-:S04]  /*8e20*/  @!P4 LEA R4, P0, R3, c[0x0][0x2a0], 0x2 ;  /* 0x0000a8000304ca11 */ /* 0x000fc800078010ff */
[----:B------:R-:W-:-:S05]  /*8e30*/  @!P4 LEA.HI.X R5, R3, c[0x0][0x2a4], R5, 0x2, P0 ;  /* 0x0000a9000305ca11 */ /* 0x000fca00000f1405 */
[----:B------:R-:W2:Y:S01]  /*8e40*/  @!P4 LDG.E R202, [R4.64] ;  /* 0x0000000604cac981 */ /* 0x000ea2000c1e1900 */
[----:B------:R-:W-:-:S04]  /*8e50*/  IMAD.MOV R0, RZ, RZ, -R0 ;  /* 0x000000ffff007224 */ /* 0x000fc800078e0a00 */
[----:B------:R-:W-:-:S04]  /*8e60*/  IMAD R205, R0, c[0x0][0x2b8], R2 ;  /* 0x0000ae0000cd7a24 */ /* 0x000fc800078e0202 */
[----:B------:R-:W-:Y:S01]  /*8e70*/  IMAD.WIDE.U32 R2, R205, c[0x0][0x1e0], RZ ;  /* 0x00007800cd027a25 */ /* 0x000fe200078e00ff */
[----:B------:R-:W-:-:S05]  /*8e80*/  SHF.R.S32.HI R0, RZ, 0x1f, R205 ;  /* 0x0000001fff007819 */ /* 0x000fca00000114cd */
[----:B------:R-:W-:-:S04]  /*8e90*/  IMAD R0, R0, c[0x0][0x1e0], RZ ;  /* 0x0000780000007a24 */ /* 0x000fc800078e02ff */
[----:B------:R-:W-:-:S04]  /*8ea0*/  IMAD R0, R205, c[0x0][0x1e4], R0 ;  /* 0x00007900cd007a24 */ /* 0x000fc800078e0200 */
[----:B------:R-:W-:Y:S01]  /*8eb0*/  IMAD.IADD R3, R3, 0x1, R0 ;  /* 0x0000000103037824 */ /* 0x000fe200078e0200 */
[----:B--2---:R-:W-:-:S03]  /*8ec0*/  SHF.R.S32.HI R0, RZ, 0x1f, R202 ;  /* 0x0000001fff007819 */ /* 0x004fc600000114ca */
[----:B------:R-:W-:-:S04]  /*8ed0*/  IMAD.WIDE.U32 R2, R202, c[0x0][0x1f0], R2 ;  /* 0x00007c00ca027a25 */ /* 0x000fc800078e0002 */
[----:B------:R-:W-:Y:S01]  /*8ee0*/  IMAD R4, R0, c[0x0][0x1f0], RZ ;  /* 0x00007c0000047a24 */ /* 0x000fe200078e02ff */
[----:B------:R-:W-:-:S03]  /*8ef0*/  IADD3 R0, P1, R250, R2, RZ ;  /* 0x00000002fa007210 */ /* 0x000fc60007f3e0ff */
[----:B------:R-:W-:Y:S01]  /*8f00*/  IMAD R2, R202, c[0x0][0x1f4], R4 ;  /* 0x00007d00ca027a24 */ /* 0x000fe200078e0204 */
[----:B------:R-:W-:-:S04]  /*8f10*/  LEA R15, P0, R0, c[0x0][0x1c8], 0x1 ;  /* 0x00007200000f7a11 */ /* 0x000fc800078008ff */
[----:B------:R-:W-:-:S04]  /*8f20*/  IADD3.X R2, R239, R3, R2, P1, !PT ;  /* 0x00000003ef027210 */ /* 0x000fc80000ffe402 */
[----:B------:R-:W-:Y:S01]  /*8f30*/  LEA.HI.X R7, R0, c[0x0][0x1cc], R2, 0x1, P0 ;  /* 0x0000730000077a11 */ /* 0x000fe200000f0c02 */
[----:B------:R-:W-:Y:S05]  /*8f40*/  BRA.DIV ~URZ, `(.L_x_378) ;  /* 0x0000ff027f007947 */ /* 0x000fea000b800000 */
[----:B------:R1:W2:Y:S02]  /*8f50*/  SHFL.IDX PT, R4, R7, RZ, 0x181f ;  /* 0x00181fff07047589 */ /* 0x0002a400000e0000 */
.L_x_485:
[----:B------:R-:W-:Y:S05]  /*8f60*/  BRA.DIV ~URZ, `(.L_x_379) ;  /* 0x0000ff627f007947 */ /* 0x000fea000b800000 */
[----:B------:R-:W3:Y:S01]  /*8f70*/  SHFL.IDX PT, R0, R15, RZ, 0x181f ;  /* 0x00181fff0f007589 */ /* 0x000ee200000e0000 */
[C---:B------:R-:W-:Y:S01]  /*8f80*/  IMAD.SHL.U32 R5, R214.reuse, 0x2, RZ ;  /* 0x00000002d6057824 */ /* 0x040fe200078e00ff */
[----:B------:R-:W-:Y:S01]  /*8f90*/  ISETP.GE.AND P3, PT, R217, c[0x0][0x1d4], PT ;  /* 0x00007500d9007a0c */ /* 0x000fe20003f66270 */
[C---:B------:R-:W-:Y:S01]  /*8fa0*/  IMAD.SHL.U32 R17, R245.reuse, 0x2, RZ ;  /* 0x00000002f5117824 */ /* 0x040fe200078e00ff */
[----:B------:R-:W-:Y:S01]  /*8fb0*/  SHF.L.U64.HI R16, R214, 0x1, R252 ;  /* 0x00000001d6107819 */ /* 0x000fe200000102fc */
[C---:B------:R-:W-:Y:S01]  /*8fc0*/  IMAD.SHL.U32 R19, R244.reuse, 0x2, RZ ;  /* 0x00000002f4137824 */ /* 0x040fe200078e00ff */
[----:B------:R-:W-:Y:S01]  /*8fd0*/  SHF.L.U64.HI R18, R245, 0x1, R248 ;  /* 0x00000001f5127819 */ /* 0x000fe200000102f8 */
[----:B-1----:R-:W1:Y:S01]  /*8fe0*/  SHFL.IDX PT, R7, R7, 0x1, 0x181f ;  /* 0x00381f0007077f89 */ /* 0x002e6200000e0000 */
[----:B------:R-:W-:Y:S02]  /*8ff0*/  SHF.L.U64.HI R20, R244, 0x1, R247 ;  /* 0x00000001f4147819 */ /* 0x000fe400000102f7 */
[----:B------:R-:W-:-:S02]  /*9000*/  SEL R14, RZ, 0x10, P6 ;  /* 0x00000010ff0e7807 */ /* 0x000fc40003000000 */
[C---:B---3--:R-:W-:Y:S02]  /*9010*/  IADD3 R12, P2, R0.reuse, R5, RZ ;  /* 0x00000005000c7210 */ /* 0x048fe40007f5e0ff */
[C---:B------:R-:W-:Y:S02]  /*9020*/  IADD3 R10, P1, R0.reuse, R17, RZ ;  /* 0x00000011000a7210 */ /* 0x040fe40007f3e0ff */
[----:B------:R-:W-:Y:S01]  /*9030*/  IADD3 R2, P0, R0, R19, RZ ;  /* 0x0000001300027210 */ /* 0x000fe20007f1e0ff */
[C---:B--2---:R-:W-:Y:S01]  /*9040*/  IMAD.X R13, R4.reuse, 0x1, R16, P2 ;  /* 0x00000001040d7824 */ /* 0x044fe200010e0610 */
[----:B------:R2:W3:Y:S01]  /*9050*/  SHFL.IDX PT, R0, R15, 0x1, 0x181f ;  /* 0x00381f000f007f89 */ /* 0x0004e200000e0000 */
[C---:B------:R-:W-:Y:S02]  /*9060*/  IMAD.X R11, R4.reuse, 0x1, R18, P1 ;  /* 0x00000001040b7824 */ /* 0x040fe400008e0612 */
[----:B------:R-:W-:Y:S01]  /*9070*/  IMAD.X R3, R4, 0x1, R20, P0 ;  /* 0x0000000104037824 */ /* 0x000fe200000e0614 */
[----:B------:R4:W-:Y:S04]  /*9080*/  LDGSTS.E.BYPASS.LTC128B.128 [R203+0x6100], [R12.64], !P6 ;  /* 0x061000000ccb7fae */ /* 0x0009e8000f101d46 */
[----:B------:R2:W-:Y:S04]  /*9090*/  LDGSTS.E.BYPASS.LTC128B.128 [R203+0x8100], [R10.64], !P3 ;  /* 0x081000000acb7fae */ /* 0x0005e8000d901d46 */
[----:B------:R2:W-:Y:S01]  /*90a0*/  LDGSTS.E.BYPASS.LTC128B.128 [R203+0xa100], [R2.64], !P5 ;  /* 0x0a10000002cb7fae */ /* 0x0005e2000e901d46 */
[----:B----4-:R-:W-:Y:S01]  /*90b0*/  SEL R13, RZ, 0x10, P3 ;  /* 0x00000010ff0d7807 */ /* 0x010fe20001800000 */
[----:B------:R-:W-:-:S02]  /*90c0*/  IMAD.MOV.U32 R12, RZ, RZ, R249 ;  /* 0x000000ffff0c7224 */ /* 0x000fc400078e00f9 */
.L_x_486:
[----:B-123--:R-:W-:Y:S02]  /*90d0*/  IADD3 R2, -R14, 0x10, RZ ;  /* 0x000000100e027810 */ /* 0x00efe40007ffe1ff */
[----:B------:R-:W-:-:S02]  /*90e0*/  IADD3 R3, -R13, 0x10, RZ ;  /* 0x000000100d037810 */ /* 0x000fc40007ffe1ff */
[----:B------:R-:W-:Y:S02]  /*90f0*/  LOP3.LUT R2, R2, 0xf, RZ, 0xc0, !PT ;  /* 0x0000000f02027812 */ /* 0x000fe400078ec0ff */
[----:B------:R-:W-:Y:S02]  /*9100*/  ISETP.NE.U32.AND P2, PT, R14, RZ, PT ;  /* 0x000000ff0e00720c */ /* 0x000fe40003f45070 */
[----:B------:R-:W-:Y:S02]  /*9110*/  IADD3 R10, P1, P0, R2, R0, R5 ;  /* 0x00000000020a7210 */ /* 0x000fe4000783e005 */
[----:B------:R-:W-:Y:S02]  /*9120*/  LOP3.LUT R2, R3, 0xf, RZ, 0xc0, !PT ;  /* 0x0000000f03027812 */ /* 0x000fe400078ec0ff */
[----:B------:R-:W-:Y:S02]  /*9130*/  IADD3 R3, -R12, 0x10, RZ ;  /* 0x000000100c037810 */ /* 0x000fe40007ffe1ff */
[----:B------:R-:W-:-:S02]  /*9140*/  IADD3.X R11, RZ, R7, R16, P1, P0 ;  /* 0x00000007ff0b7210 */ /* 0x000fc40000fe0410 */
[-C--:B------:R-:W-:Y:S02]  /*9150*/  IADD3 R4, P1, P0, R2, R0.reuse, R17 ;  /* 0x0000000002047210 */ /* 0x080fe4000783e011 */
[----:B------:R-:W-:Y:S01]  /*9160*/  LOP3.LUT R2, R3, 0xf, RZ, 0xc0, !PT ;  /* 0x0000000f03027812 */ /* 0x000fe200078ec0ff */
[----:B------:R-:W-:Y:S01]  /*9170*/  @!PT LDS RZ, [RZ] ;  /* 0x00000000fffff984 */ /* 0x000fe20000000800 */
[----:B------:R-:W-:Y:S01]  /*9180*/  @!PT LDS RZ, [RZ] ;  /* 0x00000000fffff984 */ /* 0x000fe20000000800 */
[----:B------:R-:W-:Y:S01]  /*9190*/  @!PT LDS RZ, [RZ] ;  /* 0x00000000fffff984 */ /* 0x000fe20000000800 */
[----:B------:R1:W-:Y:S01]  /*91a0*/  LDGSTS.E.BYPASS.LTC128B.128.ZFILL [R203+0x7100], [R10.64], P2 ;  /* 0x071000000acb7fae */ /* 0x0003e20009141d46 */
[----:B------:R-:W-:Y:S02]  /*91b0*/  IADD3.X R5, RZ, R7, R18, P1, P0 ;  /* 0x00000007ff057210 */ /* 0x000fe40000fe0412 */
[----:B------:R-:W-:-:S04]  /*91c0*/  IADD3 R2, P1, P0, R2, R0, R19 ;  /* 0x0000000002027210 */ /* 0x000fc8000783e013 */
[----:B------:R-:W-:Y:S02]  /*91d0*/  IADD3.X R3, RZ, R7, R20, P1, P0 ;  /* 0x00000007ff037210 */ /* 0x000fe40000fe0414 */
[----:B------:R-:W-:Y:S02]  /*91e0*/  ISETP.NE.U32.AND P1, PT, R13, RZ, PT ;  /* 0x000000ff0d00720c */ /* 0x000fe40003f25070 */
[----:B------:R-:W-:-:S11]  /*91f0*/  ISETP.NE.U32.AND P0, PT, R12, RZ, PT ;  /* 0x000000ff0c00720c */ /* 0x000fd60003f05070 */
[----:B------:R1:W-:Y:S04]  /*9200*/  LDGSTS.E.BYPASS.LTC128B.128.ZFILL [R203+0x9100], [R4.64], P1 ;  /* 0x0910000004cb7fae */ /* 0x0003e80008941d46 */
[----:B------:R1:W-:Y:S02]  /*9210*/  LDGSTS.E.BYPASS.LTC128B.128.ZFILL [R203+0xb100], [R2.64], P0 ;  /* 0x0b10000002cb7fae */ /* 0x0003e40008141d46 */
.L_x_377:
[----:B--23--:R-:W-:Y:S05]  /*9220*/  BSYNC B0 ;  /* 0x0000000000007941 */ /* 0x00cfea0003800000 */
.L_x_376:
[----:B-1----:R-:W2:Y:S01]  /*9230*/  LDL R10, [R1+0x4] ;  /* 0x00000400010a7983 */ /* 0x002ea20000100800 */
[----:B-----5:R-:W-:Y:S01]  /*9240*/  SHF.R.S32.HI R0, RZ, 0x1f, R112 ;  /* 0x0000001fff007819 */ /* 0x020fe20000011470 */
[----:B------:R-:W-:Y:S01]  /*9250*/  IMAD.MOV.U32 R12, RZ, RZ, 0x1 ;  /* 0x00000001ff0c7424 */ /* 0x000fe200078e00ff */
[----:B------:R-:W-:Y:S01]  /*9260*/  LOP3.LUT R13, RZ, c[0x0][0x324], RZ, 0x33, !PT ;  /* 0x0000c900ff0d7a12 */ /* 0x000fe200078e33ff */
[----:B------:R-:W0:Y:S01]  /*9270*/  LDGDEPBAR ;  /* 0x00000000000079af */ /* 0x000e220000000000 */
[CC--:B------:R-:W-:Y:S02]  /*9280*/  LEA.HI R2, R0.reuse, R112.reuse, RZ, 0x2 ;  /* 0x0000007000027211 */ /* 0x0c0fe400078f10ff */
[----:B------:R-:W-:-:S02]  /*9290*/  LEA.HI R0, R0, R112, RZ, 0x5 ;  /* 0x0000007000007211 */ /* 0x000fc400078f28ff */
[----:B------:R-:W-:Y:S02]  /*92a0*/  LOP3.LUT R2, R2, 0xfffffffc, RZ, 0xc0, !PT ;  /* 0xfffffffc02027812 */ /* 0x000fe400078ec0ff */
[----:B------:R-:W-:Y:S02]  /*92b0*/  LOP3.LUT R3, R0, 0xffffffe0, RZ, 0xc0, !PT ;  /* 0xffffffe000037812 */ /* 0x000fe400078ec0ff */
[----:B------:R-:W-:Y:S01]  /*92c0*/  SHF.R.S32.HI R4, RZ, 0x5, R0 ;  /* 0x00000005ff047819 */ /* 0x000fe20000011400 */
[C---:B------:R-:W-:Y:S01]  /*92d0*/  IMAD.IADD R2, R112.reuse, 0x1, -R2 ;  /* 0x0000000170027824 */ /* 0x040fe200078e0a02 */
[----:B------:R-:W-:Y:S01]  /*92e0*/  SHF.R.S32.HI R5, RZ, 0x1f, R0 ;  /* 0x0000001fff057819 */ /* 0x000fe20000011400 */
[----:B------:R-:W-:Y:S01]  /*92f0*/  IMAD.IADD R0, R112, 0x1, -R3 ;  /* 0x0000000170007824 */ /* 0x000fe200078e0a03 */
[----:B------:R-:W-:Y:S02]  /*9300*/  ISETP.NE.AND P0, PT, R12, c[0x0][0x2c4], PT ;  /* 0x0000b1000c007a0c */ /* 0x000fe40003f05270 */
[----:B------:R-:W-:-:S02]  /*9310*/  LEA.HI R5, R5, R4, RZ, 0x3 ;  /* 0x0000000405057211 */ /* 0x000fc400078f18ff */
[----:B------:R-:W-:Y:S02]  /*9320*/  LEA.HI R3, R2, R2, RZ, 0x1 ;  /* 0x0000000202037211 */ /* 0x000fe400078f08ff */
[----:B------:R-:W-:Y:S02]  /*9330*/  SHF.R.S32.HI R11, RZ, 0x1f, R0 ;  /* 0x0000001fff0b7819 */ /* 0x000fe40000011400 */
[----:B------:R-:W-:Y:S02]  /*9340*/  LOP3.LUT R7, R5, 0xffffff8, RZ, 0xc0, !PT ;  /* 0x0ffffff805077812 */ /* 0x000fe400078ec0ff */
[----:B------:R-:W-:Y:S02]  /*9350*/  LOP3.LUT R5, R3, 0x1ffffffe, RZ, 0xc0, !PT ;  /* 0x1ffffffe03057812 */ /* 0x000fe400078ec0ff */
[----:B------:R-:W-:Y:S01]  /*9360*/  LEA.HI R3, R11, R0, RZ, 0x2 ;  /* 0x000000000b037211 */ /* 0x000fe200078f10ff */
[----:B------:R-:W-:Y:S02]  /*9370*/  IMAD.IADD R4, R4, 0x1, -R7 ;  /* 0x0000000104047824 */ /* 0x000fe400078e0a07 */
[----:B------:R-:W-:Y:S01]  /*9380*/  IMAD.IADD R2, R2, 0x1, -R5 ;  /* 0x0000000102027824 */ /* 0x000fe200078e0a05 */
[----:B------:R-:W-:Y:S01]  /*9390*/  SHF.R.S32.HI R243, RZ, 0x2, R3 ;  /* 0x00000002fff37819 */ /* 0x000fe20000011403 */
[----:B------:R-:W-:Y:S01]  /*93a0*/  IMAD.SHL.U32 R242, R4, 0x10, RZ ;  /* 0x0000001004f27824 */ /* 0x000fe200078e00ff */
[----:B------:R-:W-:Y:S01]  /*93b0*/  LOP3.LUT R3, R3, 0x7ffffffc, RZ, 0xc0, !PT ;  /* 0x7ffffffc03037812 */ /* 0x000fe200078ec0ff */
[----:B------:R-:W-:-:S04]  /*93c0*/  IMAD.SHL.U32 R241, R2, 0x8, RZ ;  /* 0x0000000802f17824 */ /* 0x000fc800078e00ff */
[----:B------:R-:W-:Y:S01]  /*93d0*/  IMAD.IADD R3, R0, 0x1, -R3 ;  /* 0x0000000100037824 */ /* 0x000fe200078e0a03 */
[----:B------:R-:W-:-:S03]  /*93e0*/  IADD3 R0, R223, 0x1, -R113 ;  /* 0x00000001df007810 */ /* 0x000fc60007ffe871 */
[----:B------:R-:W-:-:S05]  /*93f0*/  IMAD.SHL.U32 R222, R3, 0x2, RZ ;  /* 0x0000000203de7824 */ /* 0x000fca00078e00ff */
[----:B------:R-:W-:Y:S02]  /*9400*/  IADD3 R0, -R224, R0, -R222 ;  /* 0x00000000e0007210 */ /* 0x000fe40007ffe9de */
[----:B------:R-:W-:Y:S02]  /*9410*/  IADD3 R25, -R222, R223, -R113 ;  /* 0x000000dfde197210 */ /* 0x000fe40007ffe971 */
[C---:B------:R-:W-:Y:S01]  /*9420*/  IADD3 R23, R0.reuse, c[0x0][0x328], RZ ;  /* 0x0000ca0000177a10 */ /* 0x040fe20007ffe0ff */
[----:B------:R-:W-:Y:S02]  /*9430*/  IMAD.IADD R24, R0, 0x1, R13 ;  /* 0x0000000100187824 */ /* 0x000fe400078e020d */
[----:B--2---:R-:W-:-:S05]  /*9440*/  IMAD R2, R10, 0x80, R243 ;  /* 0x000000800a027824 */ /* 0x004fca00078e02f3 */
[----:B------:R-:W-:-:S05]  /*9450*/  IADD3 R5, R241, R2, R242 ;  /* 0x00000002f1057210 */ /* 0x000fca0007ffe0f2 */
[----:B------:R-:W-:-:S05]  /*9460*/  @P0 IMAD.HI.U32 R2, R5, c[0x0][0x2c8], RZ ;  /* 0x0000b20005020a27 */ /* 0x000fca00078e00ff */
[----:B------:R-:W-:Y:S01]  /*9470*/  @P0 SHF.R.U32.HI R5, RZ, c[0x0][0x2cc], R2 ;  /* 0x0000b300ff050a19 */ /* 0x000fe20000011602 */
[----:B------:R-:W-:Y:S05]  /*9480*/  BRA.DIV ~URZ, `(.L_x_380) ;  /* 0x0000fcf27f007947 */ /* 0x000fea000b800000 */
[----:B------:R1:W2:Y:S02]  /*9490*/  SHFL.IDX PT, R3, R5, RZ, 0x1c1f ;  /* 0x001c1fff05037589 */ /* 0x0002a400000e0000 */
.L_x_487:
[----:B------:R-:W-:Y:S01]  /*94a0*/  FMUL.FTZ R0, R53, c[0x0][0x320] ;  /* 0x0000c80035007a20 */ /* 0x000fe20000410000 */
[----:B------:R-:W-:Y:S02]  /*94b0*/  MOV R4, 0x1 ;  /* 0x0000000100047802 */ /* 0x000fe40000000f00 */
[----:B--2---:R-:W-:Y:S01]  /*94c0*/  IADD3 R2, R23, R3, RZ ;  /* 0x0000000317027210 */ /* 0x004fe20007ffe0ff */
[----:B------:R2:W3:Y:S01]  /*94d0*/  MUFU.TANH R22, R0 ;  /* 0x0000000000167308 */ /* 0x0004e20000002400 */
[----:B------:R-:W-:Y:S02]  /*94e0*/  ISETP.LE.AND P1, PT, R4, c[0x0][0x32c], PT ;  /* 0x0000cb0004007a0c */ /* 0x000fe40003f23270 */
[----:B------:R-:W-:Y:S01]  /*94f0*/  IMNMX R2, R25, R2, PT ;  /* 0x0000000219027217 */ /* 0x000fe20003800200 */
[----:B--2---:R-:W-:-:S04]  /*9500*/  FMUL.FTZ R0, R49, c[0x0][0x320] ;  /* 0x0000c80031007a20 */ /* 0x004fc80000410000 */
[----:B------:R2:W1:Y:S02]  /*9510*/  MUFU.TANH R21, R0 ;  /* 0x0000000000157308 */ /* 0x0004640000002400 */
[----:B--2---:R-:W-:-:S06]  /*9520*/  FMUL.FTZ R0, R44, c[0x0][0x320] ;  /* 0x0000c8002c007a20 */ /* 0x004fcc0000410000 */
[----:B------:R2:W4:Y:S02]  /*9530*/  MUFU.TANH R20, R0 ;  /* 0x0000000000147308 */ /* 0x0005240000002400 */
[----:B--2---:R-:W-:-:S06]  /*9540*/  FMUL.FTZ R0, R45, c[0x0][0x320] ;  /* 0x0000c8002d007a20 */ /* 0x004fcc0000410000 */
[----:B------:R2:W1:Y:S02]  /*9550*/  MUFU.TANH R19, R0 ;  /* 0x0000000000137308 */ /* 0x0004640000002400 */
        /* <DEDUP_REMOVED lines=20> */
[----:B--2---:R-:W-:Y:S01]  /*96a0*/  IADD3 R0, R24, R3, RZ ;  /* 0x0000000318007210 */ /* 0x004fe20007ffe0ff */
[----:B------:R-:W-:Y:S05]  /*96b0*/  @!P1 BRA `(.L_x_381) ;  /* 0x0000013000009947 */ /* 0x000fea0003800000 */
[----:B-1-34-:R-:W-:Y:S01]  /*96c0*/  IADD3 R3, -R224, R223, R3 ;  /* 0x000000dfe0037210 */ /* 0x01afe20007ffe103 */
[----:B------:R-:W-:Y:S03]  /*96d0*/  BSSY B0, `(.L_x_382) ;  /* 0x000000c000007945 */ /* 0x000fe60003800000 */
[----:B------:R-:W-:-:S13]  /*96e0*/  ISETP.GT.AND P0, PT, R3, -0x1, PT ;  /* 0xffffffff0300780c */ /* 0x000fda0003f04270 */
[----:B------:R-:W-:Y:S05]  /*96f0*/  @P0 BRA `(.L_x_383) ;  /* 0x0000006000000947 */ /* 0x000fea0003800000 */
[----:B------:R-:W-:Y:S02]  /*9700*/  ISETP.NE.AND P0, PT, R4, c[0x0][0x32c], PT ;  /* 0x0000cb0004007a0c */ /* 0x000fe40003f05270 */
[----:B------:R-:W-:-:S11]  /*9710*/  LOP3.LUT R3, RZ, R3, RZ, 0x33, !PT ;  /* 0x00000003ff037212 */ /* 0x000fd600078e33ff */
[----:B------:R-:W-:-:S05]  /*9720*/  @P0 IMAD.HI.U32 R4, R3, c[0x0][0x330], RZ ;  /* 0x0000cc0003040a27 */ /* 0x000fca00078e00ff */
[----:B------:R-:W-:-:S04]  /*9730*/  @P0 SHF.R.U32.HI R3, RZ, c[0x0][0x334], R4 ;  /* 0x0000cd00ff030a19 */ /* 0x000fc80000011604 */
[----:B------:R-:W-:Y:S01]  /*9740*/  LOP3.LUT R3, RZ, R3, RZ, 0x33, !PT ;  /* 0x00000003ff037212 */ /* 0x000fe200078e33ff */
[----:B------:R-:W-:Y:S05]  /*9750*/  BRA `(.L_x_384) ;  /* 0x0000003000007947 */ /* 0x000fea0003800000 */
.L_x_383:
[----:B------:R-:W-:-:S13]  /*9760*/  ISETP.NE.AND P0, PT, R4, c[0x0][0x32c], PT ;  /* 0x0000cb0004007a0c */ /* 0x000fda0003f05270 */
[----:B------:R-:W-:-:S05]  /*9770*/  @P0 IMAD.HI.U32 R4, R3, c[0x0][0x330], RZ ;  /* 0x0000cc0003040a27 */ /* 0x000fca00078e00ff */
[----:B------:R-:W-:Y:S02]  /*9780*/  @P0 SHF.R.U32.HI R3, RZ, c[0x0][0x334], R4 ;  /* 0x0000cd00ff030a19 */ /* 0x000fe40000011604 */
.L_x_384:
[----:B------:R-:W-:Y:S05]  /*9790*/  BSYNC B0 ;  /* 0x0000000000007941 */ /* 0x000fea0003800000 */
.L_x_382:
[----:B------:R-:W-:-:S04]  /*97a0*/  IMAD R3, R3, c[0x0][0x32c], -R113 ;  /* 0x0000cb0003037a24 */ /* 0x000fc800078e0a71 */
[----:B------:R-:W-:-:S05]  /*97b0*/  IMAD.IADD R3, R3, 0x1, -R222 ;  /* 0x0000000103037824 */ /* 0x000fca00078e0ade */
[----:B------:R-:W-:Y:S02]  /*97c0*/  IADD3 R4, R3, c[0x0][0x32c], RZ ;  /* 0x0000cb0003047a10 */ /* 0x000fe40007ffe0ff */
[----:B------:R-:W-:Y:S02]  /*97d0*/  IMNMX R0, R0, R3, !PT ;  /* 0x0000000300007217 */ /* 0x000fe40007800200 */
[----:B------:R-:W-:Y:S02]  /*97e0*/  IMNMX R2, R2, R4, PT ;  /* 0x0000000402027217 */ /* 0x000fe40003800200 */
.L_x_381:
[----:B-1-34-:R-:W-:-:S04]  /*97f0*/  ISETP.GT.AND P2, PT, R201, RZ, PT ;  /* 0x000000ffc900720c */ /* 0x01afc80003f44270 */
[----:B------:R-:W-:-:S04]  /*9800*/  ISETP.GT.AND P0, PT, R0, RZ, P2 ;  /* 0x000000ff0000720c */ /* 0x000fc80001704270 */
        /* <DEDUP_REMOVED lines=46> */
[----:B------:R-:W-:Y:S01]  /*9af0*/  FSEL R32, R17, -INF , !P0 ;  /* 0xff80000011207808 */ /* 0x000fe20004000000 */
[----:B------:R-:W-:Y:S06]  /*9b00*/  BRA.DIV ~URZ, `(.L_x_385) ;  /* 0x0000f6f27f007947 */ /* 0x000fec000b800000 */
[----:B------:R1:W2:Y:S02]  /*9b10*/  SHFL.IDX PT, R3, R5, 0x1, 0x1c1f ;  /* 0x003c1f0005037f89 */ /* 0x0002a400000e0000 */
.L_x_488:
[----:B------:R-:W-:Y:S01]  /*9b20*/  FMUL.FTZ R0, R99, c[0x0][0x320] ;  /* 0x0000c80063007a20 */ /* 0x000fe20000410000 */
[----:B--2---:R-:W-:-:S03]  /*9b30*/  IADD3 R2, R23, R3, RZ ;  /* 0x0000000317027210 */ /* 0x004fc60007ffe0ff */
[----:B------:R2:W3:Y:S01]  /*9b40*/  MUFU.TANH R17, R0 ;  /* 0x0000000000117308 */ /* 0x0004e20000002400 */
[----:B------:R-:W-:Y:S01]  /*9b50*/  IMNMX R2, R25, R2, PT ;  /* 0x0000000219027217 */ /* 0x000fe20003800200 */
        /* <DEDUP_REMOVED lines=23> */
[----:B-1----:R1:W2:Y:S02]  /*9cd0*/  MUFU.TANH R5, R0 ;  /* 0x0000000000057308 */ /* 0x0022a40000002400 */
[----:B-1----:R-:W-:-:S06]  /*9ce0*/  FMUL.FTZ R0, R50, c[0x0][0x320] ;  /* 0x0000c80032007a20 */ /* 0x002fcc0000410000 */
[----:B------:R1:W1:Y:S02]  /*9cf0*/  MUFU.TANH R13, R0 ;  /* 0x00000000000d7308 */ /* 0x0002640000002400 */
[----:B-1----:R-:W-:-:S06]  /*9d00*/  FMUL.FTZ R0, R51, c[0x0][0x320] ;  /* 0x0000c80033007a20 */ /* 0x002fcc0000410000 */
[----:B------:R1:W1:Y:S02]  /*9d10*/  MUFU.TANH R18, R0 ;  /* 0x0000000000127308 */ /* 0x0002640000002400 */
[----:B-1----:R-:W-:Y:S01]  /*9d20*/  IADD3 R0, R24, R3, RZ ;  /* 0x0000000318007210 */ /* 0x002fe20007ffe0ff */
[----:B------:R-:W-:Y:S05]  /*9d30*/  @!P1 BRA `(.L_x_386) ;  /* 0x0000015000009947 */ /* 0x000fea0003800000 */
[----:B--234-:R-:W-:Y:S01]  /*9d40*/  IADD3 R3, -R224, R223, R3 ;  /* 0x000000dfe0037210 */ /* 0x01cfe20007ffe103 */
[----:B------:R-:W-:Y:S03]  /*9d50*/  BSSY B0, `(.L_x_387) ;  /* 0x000000e000007945 */ /* 0x000fe60003800000 */
        /* <DEDUP_REMOVED lines=9> */
.L_x_388:
[----:B------:R-:W-:-:S04]  /*9df0*/  MOV R4, 0x1 ;  /* 0x0000000100047802 */ /* 0x000fc80000000f00 */
[----:B------:R-:W-:-:S13]  /*9e00*/  ISETP.NE.AND P0, PT, R4, c[0x0][0x32c], PT ;  /* 0x0000cb0004007a0c */ /* 0x000fda0003f05270 */
[----:B------:R-:W-:-:S05]  /*9e10*/  @P0 IMAD.HI.U32 R4, R3, c[0x0][0x330], RZ ;  /* 0x0000cc0003040a27 */ /* 0x000fca00078e00ff */
[----:B------:R-:W-:Y:S02]  /*9e20*/  @P0 SHF.R.U32.HI R3, RZ, c[0x0][0x334], R4 ;  /* 0x0000cd00ff030a19 */ /* 0x000fe40000011604 */
.L_x_389:
[----:B------:R-:W-:Y:S05]  /*9e30*/  BSYNC B0 ;  /* 0x0000000000007941 */ /* 0x000fea0003800000 */
.L_x_387:
[----:B------:R-:W-:-:S04]  /*9e40*/  IMAD R3, R3, c[0x0][0x32c], -R113 ;  /* 0x0000cb0003037a24 */ /* 0x000fc800078e0a71 */
[----:B------:R-:W-:-:S05]  /*9e50*/  IMAD.IADD R3, R3, 0x1, -R222 ;  /* 0x0000000103037824 */ /* 0x000fca00078e0ade */
[----:B------:R-:W-:Y:S02]  /*9e60*/  IADD3 R4, R3, c[0x0][0x32c], RZ ;  /* 0x0000cb0003047a10 */ /* 0x000fe40007ffe0ff */
[----:B------:R-:W-:Y:S02]  /*9e70*/  IMNMX R0, R0, R3, !PT ;  /* 0x0000000300007217 */ /* 0x000fe40007800200 */
[----:B------:R-:W-:Y:S02]  /*9e80*/  IMNMX R2, R2, R4, PT ;  /* 0x0000000402027217 */ /* 0x000fe40003800200 */
.L_x_386:
[C---:B--234-:R-:W-:Y:S02]  /*9e90*/  ISETP.GT.AND P0, PT, R0.reuse, 0x1, P2 ;  /* 0x000000010000780c */ /* 0x05cfe40001704270 */
[----:B------:R-:W-:Y:S02]  /*9ea0*/  ISETP.GT.AND P1, PT, R0, 0x8, P2 ;  /* 0x000000080000780c */ /* 0x000fe40001724270 */
[C---:B------:R-:W-:Y:S02]  /*9eb0*/  ISETP.LT.OR P0, PT, R2.reuse, 0x2, P0 ;  /* 0x000000020200780c */ /* 0x040fe40000701670 */
[----:B------:R-:W-:-:S02]  /*9ec0*/  ISETP.LT.OR P1, PT, R2, 0x9, P1 ;  /* 0x000000090200780c */ /* 0x000fc40000f21670 */
[----:B------:R-:W-:Y:S02]  /*9ed0*/  FSEL R19, R16, -INF , !P0 ;  /* 0xff80000010137808 */ /* 0x000fe40004000000 */
[----:B------:R-:W-:Y:S02]  /*9ee0*/  ISETP.GT.AND P0, PT, R0, 0x9, P2 ;  /* 0x000000090000780c */ /* 0x000fe40001704270 */
[----:B------:R-:W-:Y:S02]  /*9ef0*/  FSEL R24, R10, -INF , !P1 ;  /* 0xff8000000a187808 */ /* 0x000fe40004800000 */
[----:B------:R-:W-:Y:S02]  /*9f00*/  ISETP.LT.OR P0, PT, R2, 0xa, P0 ;  /* 0x0000000a0200780c */ /* 0x000fe40000701670 */
[----:B------:R-:W-:Y:S02]  /*9f10*/  ISETP.GT.AND P3, PT, R0, 0x10, P2 ;  /* 0x000000100000780c */ /* 0x000fe40001764270 */
[----:B------:R-:W-:-:S02]  /*9f20*/  FSEL R23, R17, -INF , !P0 ;  /* 0xff80000011177808 */ /* 0x000fc40004000000 */
[----:B------:R-:W-:Y:S02]  /*9f30*/  ISETP.GT.AND P0, PT, R0, 0x11, P2 ;  /* 0x000000110000780c */ /* 0x000fe40001704270 */
[C---:B------:R-:W-:Y:S02]  /*9f40*/  ISETP.LT.OR P3, PT, R2.reuse, 0x11, P3 ;  /* 0x000000110200780c */ /* 0x040fe40001f61670 */
[----:B------:R-:W-:Y:S02]  /*9f50*/  ISETP.LT.OR P1, PT, R2, 0x12, P0 ;  /* 0x000000120200780c */ /* 0x000fe40000721670 */
[----:B------:R-:W-:Y:S02]  /*9f60*/  FSEL R22, R7, -INF , !P3 ;  /* 0xff80000007167808 */ /* 0x000fe40005800000 */
[----:B------:R-:W-:Y:S02]  /*9f70*/  FSEL R21, R5, -INF , !P1 ;  /* 0xff80000005157808 */ /* 0x000fe40004800000 */
[----:B------:R-:W-:-:S02]  /*9f80*/  ISETP.GT.AND P1, PT, R0, RZ, P2 ;  /* 0x000000ff0000720c */ /* 0x000fc40001724270 */
[----:B------:R-:W-:Y:S02]  /*9f90*/  FMNMX.FTZ R102, R30, R31, !PT ;  /* 0x0000001f1e667209 */ /* 0x000fe40007810000 */
[----:B------:R-:W-:Y:S02]  /*9fa0*/  ISETP.LT.OR P1, PT, R2, 0x1, P1 ;  /* 0x000000010200780c */ /* 0x000fe40000f21670 */
[----:B------:R-:W-:Y:S02]  /*9fb0*/  ISETP.GT.AND P0, PT, R0, 0x18, P2 ;  /* 0x000000180000780c */ /* 0x000fe40001704270 */
[----:B------:R-:W-:Y:S02]  /*9fc0*/  FSEL R7, R60, -INF , !P1 ;  /* 0xff8000003c077808 */ /* 0x000fe40004800000 */
[----:B------:R-:W-:Y:S02]  /*9fd0*/  FMNMX.FTZ R102, R44, R102, !PT ;  /* 0x000000662c667209 */ /* 0x000fe40007810000 */
[----:B------:R-:W-:-:S02]  /*9fe0*/  FMNMX.FTZ R5, R7, R19, !PT ;  /* 0x0000001307057209 */ /* 0x000fc40007810000 */
[----:B------:R-:W-:Y:S02]  /*9ff0*/  ISETP.LT.OR P0, PT, R2, 0x19, P0 ;  /* 0x000000190200780c */ /* 0x000fe40000701670 */
[----:B------:R-:W-:Y:S02]  /*a000*/  FMNMX.FTZ R5, R24, R5, !PT ;  /* 0x0000000518057209 */ /* 0x000fe40007810000 */
[----:B------:R-:W-:Y:S02]  /*a010*/  FMNMX.FTZ R102, R43, R102, !PT ;  /* 0x000000662b667209 */ /* 0x000fe40007810000 */
[----:B------:R-:W-:Y:S02]  /*a020*/  FMNMX.FTZ R5, R23, R5, !PT ;  /* 0x0000000517057209 */ /* 0x000fe40007810000 */
[----:B------:R-:W-:Y:S02]  /*a030*/  ISETP.GT.AND P1, PT, R0, 0x19, P2 ;  /* 0x000000190000780c */ /* 0x000fe40001724270 */
[----:B------:R-:W-:-:S02]  /*a040*/  FSEL R20, R12, -INF , !P0 ;  /* 0xff8000000c147808 */ /* 0x000fc40004000000 */
[----:B------:R-:W-:Y:S02]  /*a050*/  ISETP.GT.AND P0, PT, R0, 0x20, P2 ;  /* 0x000000200000780c */ /* 0x000fe40001704270 */
[----:B------:R-:W-:Y:S02]  /*a060*/  FMNMX.FTZ R102, R42, R102, !PT ;  /* 0x000000662a667209 */ /* 0x000fe40007810000 */
[----:B------:R-:W-:Y:S02]  /*a070*/  FMNMX.FTZ R5, R22, R5, !PT ;  /* 0x0000000516057209 */ /* 0x000fe40007810000 */
[C---:B------:R-:W-:Y:S02]  /*a080*/  ISETP.LT.OR P1, PT, R2.reuse, 0x1a, P1 ;  /* 0x0000001a0200780c */ /* 0x040fe40000f21670 */
[----:B------:R-:W-:Y:S02]  /*a090*/  ISETP.LT.OR P0, PT, R2, 0x21, P0 ;  /* 0x000000210200780c */ /* 0x000fe40000701670 */
[----:B------:R-:W-:-:S02]  /*a0a0*/  FMNMX.FTZ R102, R41, R102, !PT ;  /* 0x0000006629667209 */ /* 0x000fc40007810000 */
[----:B------:R-:W-:Y:S02]  /*a0b0*/  FMNMX.FTZ R5, R21, R5, !PT ;  /* 0x0000000515057209 */ /* 0x000fe40007810000 */
[----:B------:R-:W-:Y:S02]  /*a0c0*/  FSEL R17, R15, -INF , !P1 ;  /* 0xff8000000f117808 */ /* 0x000fe40004800000 */
[----:B------:R-:W-:Y:S02]  /*a0d0*/  ISETP.GT.AND P1, PT, R0, 0x21, P2 ;  /* 0x000000210000780c */ /* 0x000fe40001724270 */
[----:B------:R-:W-:Y:S02]  /*a0e0*/  FSEL R16, R11, -INF , !P0 ;  /* 0xff8000000b107808 */ /* 0x000fe40004000000 */
[----:B------:R-:W-:Y:S02]  /*a0f0*/  FMNMX.FTZ R102, R40, R102, !PT ;  /* 0x0000006628667209 */ /* 0x000fe40007810000 */
[----:B------:R-:W-:-:S02]  /*a100*/  FMNMX.FTZ R5, R20, R5, !PT ;  /* 0x0000000514057209 */ /* 0x000fc40007810000 */
[----:B------:R-:W-:Y:S02]  /*a110*/  ISETP.GT.AND P0, PT, R0, 0x28, P2 ;  /* 0x000000280000780c */ /* 0x000fe40001704270 */
[C---:B------:R-:W-:Y:S02]  /*a120*/  ISETP.LT.OR P1, PT, R2.reuse, 0x22, P1 ;  /* 0x000000220200780c */ /* 0x040fe40000f21670 */
[----:B------:R-:W-:Y:S02]  /*a130*/  FMNMX.FTZ R102, R39, R102, !PT ;  /* 0x0000006627667209 */ /* 0x000fe40007810000 */
[----:B------:R-:W-:Y:S02]  /*a140*/  FMNMX.FTZ R5, R17, R5, !PT ;  /* 0x0000000511057209 */ /* 0x000fe40007810000 */
[----:B------:R-:W-:Y:S02]  /*a150*/  ISETP.LT.OR P0, PT, R2, 0x29, P0 ;  /* 0x000000290200780c */ /* 0x000fe40000701670 */
[----:B------:R-:W-:-:S02]  /*a160*/  FSEL R14, R14, -INF , !P1 ;  /* 0xff8000000e0e7808 */ /* 0x000fc40004800000 */
[----:B------:R-:W-:Y:S02]  /*a170*/  ISETP.GT.AND P1, PT, R0, 0x29, P2 ;  /* 0x000000290000780c */ /* 0x000fe40001724270 */
[----:B------:R-:W-:Y:S02]  /*a180*/  FMNMX.FTZ R102, R38, R102, !PT ;  /* 0x0000006626667209 */ /* 0x000fe40007810000 */
[----:B------:R-:W-:Y:S02]  /*a190*/  FMNMX.FTZ R5, R16, R5, !PT ;  /* 0x0000000510057209 */ /* 0x000fe40007810000 */
[----:B------:R-:W-:Y:S02]  /*a1a0*/  FSEL R13, R13, -INF , !P0 ;  /* 0xff8000000d0d7808 */ /* 0x000fe40004000000 */
[----:B------:R-:W-:Y:S02]  /*a1b0*/  ISETP.GT.AND P0, PT, R0, 0x30, P2 ;  /* 0x000000300000780c */ /* 0x000fe40001704270 */
[----:B------:R-:W-:-:S02]  /*a1c0*/  ISETP.LT.OR P1, PT, R2, 0x2a, P1 ;  /* 0x0000002a0200780c */ /* 0x000fc40000f21670 */
[----:B------:R-:W-:Y:S02]  /*a1d0*/  FMNMX.FTZ R102, R37, R102, !PT ;  /* 0x0000006625667209 */ /* 0x000fe40007810000 */
[----:B------:R-:W-:Y:S02]  /*a1e0*/  FMNMX.FTZ R5, R14, R5, !PT ;  /* 0x000000050e057209 */ /* 0x000fe40007810000 */
[----:B------:R-:W-:Y:S02]  /*a1f0*/  ISETP.LT.OR P0, PT, R2, 0x31, P0 ;  /* 0x000000310200780c */ /* 0x000fe40000701670 */
[----:B------:R-:W-:Y:S02]  /*a200*/  FSEL R18, R18, -INF , !P1 ;  /* 0xff80000012127808 */ /* 0x000fe40004800000 */
[----:B------:R-:W-:Y:S02]  /*a210*/  ISETP.GT.AND P3, PT, R0, 0x31, P2 ;  /* 0x000000310000780c */ /* 0x000fe40001764270 */
[----:B------:R-:W-:-:S02]  /*a220*/  FMNMX.FTZ R102, R36, R102, !PT ;  /* 0x0000006624667209 */ /* 0x000fc40007810000 */
[----:B------:R-:W-:Y:S02]  /*a230*/  FMNMX.FTZ R5, R13, R5, !PT ;  /* 0x000000050d057209 */ /* 0x000fe40007810000 */
[----:B------:R-:W-:Y:S02]  /*a240*/  FSEL R12, R26, -INF , !P0 ;  /* 0xff8000001a0c7808 */ /* 0x000fe40004000000 */
[C---:B------:R-:W-:Y:S02]  /*a250*/  ISETP.GT.AND P1, PT, R0.reuse, 0x38, P2 ;  /* 0x000000380000780c */ /* 0x040fe40001724270 */
[----:B------:R-:W-:Y:S02]  /*a260*/  ISETP.GT.AND P0, PT, R0, 0x39, P2 ;  /* 0x000000390000780c */ /* 0x000fe40001704270 */
[----:B------:R-:W-:Y:S02]  /*a270*/  ISETP.LT.OR P2, PT, R2, 0x32, P3 ;  /* 0x000000320200780c */ /* 0x000fe40001f41670 */
[----:B------:R-:W-:-:S02]  /*a280*/  FMNMX.FTZ R102, R35, R102, !PT ;  /* 0x0000006623667209 */ /* 0x000fc40007810000 */
[----:B------:R-:W-:Y:S02]  /*a290*/  FMNMX.FTZ R5, R18, R5, !PT ;  /* 0x0000000512057209 */ /* 0x000fe40007810000 */
[----:B------:R-:W-:Y:S02]  /*a2a0*/  ISETP.LT.OR P1, PT, R2, 0x39, P1 ;  /* 0x000000390200780c */ /* 0x000fe40000f21670 */
[----:B------:R-:W-:Y:S02]  /*a2b0*/  FSEL R11, R28, -INF , !P2 ;  /* 0xff8000001c0b7808 */ /* 0x000fe40005000000 */
[----:B------:R-:W-:Y:S02]  /*a2c0*/  FMNMX.FTZ R102, R34, R102, !PT ;  /* 0x0000006622667209 */ /* 0x000fe40007810000 */
[----:B------:R-:W-:Y:S02]  /*a2d0*/  FMNMX.FTZ R5, R12, R5, !PT ;  /* 0x000000050c057209 */ /* 0x000fe40007810000 */
[----:B------:R-:W-:-:S02]  /*a2e0*/  ISETP.LT.OR P0, PT, R2, 0x3a, P0 ;  /* 0x0000003a0200780c */ /* 0x000fc40000701670 */
[----:B------:R-:W-:Y:S02]  /*a2f0*/  FSEL R10, R27, -INF , !P1 ;  /* 0xff8000001b0a7808 */ /* 0x000fe40004800000 */
[----:B------:R-:W-:Y:S02]  /*a300*/  FMNMX.FTZ R102, R33, R102, !PT ;  /* 0x0000006621667209 */ /* 0x000fe40007810000 */
[----:B------:R-:W-:Y:S02]  /*a310*/  FMNMX.FTZ R5, R11, R5, !PT ;  /* 0x000000050b057209 */ /* 0x000fe40007810000 */
[----:B------:R-:W-:Y:S02]  /*a320*/  FSEL R15, R29, -INF , !P0 ;  /* 0xff8000001d0f7808 */ /* 0x000fe40004000000 */
[----:B------:R-:W-:Y:S02]  /*a330*/  FMNMX.FTZ R102, R45, R102, !PT ;  /* 0x000000662d667209 */ /* 0x000fe40007810000 */
[----:B------:R-:W-:-:S02]  /*a340*/  FMNMX.FTZ R5, R10, R5, !PT ;  /* 0x000000050a057209 */ /* 0x000fc40007810000 */
[----:B------:R-:W-:Y:S02]  /*a350*/  FMNMX.FTZ R102, R32, R102, !PT ;  /* 0x0000006620667209 */ /* 0x000fe40007810000 */
[----:B------:R-:W-:Y:S01]  /*a360*/  FMNMX.FTZ R5, R15, R5, !PT ;  /* 0x000000050f057209 */ /* 0x000fe20007810000 */
[----:B------:R-:W-:Y:S05]  /*a370*/  BRA.DIV ~URZ, `(.L_x_390) ;  /* 0x0000ef027f007947 */ /* 0x000fea000b800000 */
[----:B------:R1:W2:Y:S02]  /*a380*/  SHFL.BFLY PT, R0, R102, 0x2, 0x1f ;  /* 0x0c401f0066007f89 */ /* 0x0002a400000e0000 */
.L_x_489:
[----:B-12---:R-:W-:Y:S01]  /*a390*/  FMNMX.FTZ R102, R102, R0, !PT ;  /* 0x0000000066667209 */ /* 0x006fe20007810000 */
[----:B------:R-:W-:Y:S05]  /*a3a0*/  BRA.DIV ~URZ, `(.L_x_391) ;  /* 0x0000ef227f007947 */ /* 0x000fea000b800000 */
[----:B------:R-:W1:Y:S04]  /*a3b0*/  SHFL.BFLY PT, R0, R5, 0x2, 0x1f ;  /* 0x0c401f0005007f89 */ /* 0x000e6800000e0000 */
[----:B------:R-:W2:Y:S01]  /*a3c0*/  SHFL.BFLY PT, R2, R102, 0x1, 0x1f ;  /* 0x0c201f0066027f89 */ /* 0x000ea200000e0000 */
[----:B-1----:R-:W-:Y:S02]  /*a3d0*/  FMNMX.FTZ R5, R5, R0, !PT ;  /* 0x0000000005057209 */ /* 0x002fe40007810000 */
[----:B--2---:R-:W-:-:S03]  /*a3e0*/  FMNMX.FTZ R102, R102, R2, !PT ;  /* 0x0000000266667209 */ /* 0x004fc60007810000 */
[----:B------:R1:W2:Y:S04]  /*a3f0*/  SHFL.BFLY PT, R100, R5, 0x1, 0x1f ;  /* 0x0c201f0005647f89 */ /* 0x0002a800000e0000 */
.L_x_490:
[C---:B------:R-:W-:Y:S01]  /*a400*/  FMUL.FTZ R0, R102.reuse, c[0x0][0x2d0] ;  /* 0x0000b40066007a20 */ /* 0x040fe20000410000 */
[----:B------:R-:W-:Y:S01]  /*a410*/  FSETP.NEU.FTZ.AND P0, PT, R102, -INF , PT ;  /* 0xff8000006600780b */ /* 0x000fe20003f1d000 */
[----:B------:R-:W-:Y:S01]  /*a420*/  WARPSYNC 0xffffffff ;  /* 0xffffffff00007948 */ /* 0x000fe20003800000 */
[----:B--2---:R-:W-:Y:S02]  /*a430*/  FMNMX.FTZ R100, R100, R5, !PT ;  /* 0x0000000564647209 */ /* 0x004fe40007810000 */
[----:B------:R-:W-:Y:S02]  /*a440*/  FSEL R0, R0, RZ, P0 ;  /* 0x000000ff00007208 */ /* 0x000fe40000000000 */
[C---:B------:R-:W-:Y:S01]  /*a450*/  FSETP.NEU.FTZ.AND P0, PT, R100.reuse, -INF , PT ;  /* 0xff8000006400780b */ /* 0x040fe20003f1d000 */
[----:B------:R-:W-:Y:S01]  /*a460*/  FMUL.FTZ R3, R100, c[0x0][0x2d0] ;  /* 0x0000b40064037a20 */ /* 0x000fe20000410000 */
[----:B------:R-:W-:Y:S01]  /*a470*/  SHF.L.U32 R185, R9, 0x1, RZ ;  /* 0x0000000109b97819 */ /* 0x000fe200000006ff */
[----:B------:R-:W-:-:S04]  /*a480*/  FFMA.FTZ R2, R30, c[0x0][0x2d0], -R0 ;  /* 0x0000b4001e027a23 */ /* 0x000fc80000010800 */
[----:B------:R2:W-:Y:S02]  /*a490*/  MUFU.EX2 R47, R2 ;  /* 0x00000002002f7308 */ /* 0x0005e40000000800 */
[----:B--2---:R-:W-:-:S06]  /*a4a0*/  FFMA.FTZ R2, R31, c[0x0][0x2d0], -R0 ;  /* 0x0000b4001f027a23 */ /* 0x004fcc0000010800 */
[----:B------:R2:W3:Y:S02]  /*a4b0*/  MUFU.EX2 R46, R2 ;  /* 0x00000002002e7308 */ /* 0x0004e40000000800 */
[----:B--2---:R-:W-:-:S06]  /*a4c0*/  FFMA.FTZ R2, R44, c[0x0][0x2d0], -R0 ;  /* 0x0000b4002c027a23 */ /* 0x004fcc0000010800 */
[----:B------:R2:W4:Y:S02]  /*a4d0*/  MUFU.EX2 R44, R2 ;  /* 0x00000002002c7308 */ /* 0x0005240000000800 */
[----:B--2---:R-:W-:-:S06]  /*a4e0*/  FFMA.FTZ R2, R43, c[0x0][0x2d0], -R0 ;  /* 0x0000b4002b027a23 */ /* 0x004fcc0000010800 */
[----:B------:R2:W5:Y:S02]  /*a4f0*/  MUFU.EX2 R43, R2 ;  /* 0x00000002002b7308 */ /* 0x0005640000000800 */
[----:B--2---:R-:W-:-:S06]  /*a500*/  FFMA.FTZ R2, R42, c[0x0][0x2d0], -R0 ;  /* 0x0000b4002a027a23 */ /* 0x004fcc0000010800 */
[----:B------:R2:W-:Y:S02]  /*a510*/  MUFU.EX2 R42, R2 ;  /* 0x00000002002a7308 */ /* 0x0005e40000000800 */
        /* <DEDUP_REMOVED lines=20> */
[----:B--2---:R-:W-:Y:S01]  /*a660*/  FFMA.FTZ R2, R32, c[0x0][0x2d0], -R0 ;  /* 0x0000b40020027a23 */ /* 0x004fe20000010800 */
[----:B------:R-:W-:Y:S01]  /*a670*/  FSEL R0, R3, RZ, P0 ;  /* 0x000000ff03007208 */ /* 0x000fe20000000000 */
[----:B---3--:R-:W-:-:S04]  /*a680*/  FADD.FTZ R3, R47, R46 ;  /* 0x0000002e2f037221 */ /* 0x008fc80000010000 */
[----:B------:R2:W-:Y:S01]  /*a690*/  MUFU.EX2 R98, R2 ;  /* 0x0000000200627308 */ /* 0x0005e20000000800 */
[----:B----4-:R-:W-:Y:S02]  /*a6a0*/  FADD.FTZ R3, R44, R3 ;  /* 0x000000032c037221 */ /* 0x010fe40000010000 */
[----:B-1----:R-:W-:Y:S02]  /*a6b0*/  FFMA.FTZ R5, R10, c[0x0][0x2d0], -R0 ;  /* 0x0000b4000a057a23 */ /* 0x002fe40000010800 */
[----:B-----5:R-:W-:-:S04]  /*a6c0*/  FADD.FTZ R3, R43, R3 ;  /* 0x000000032b037221 */ /* 0x020fc80000010000 */
[----:B------:R-:W-:Y:S01]  /*a6d0*/  MUFU.EX2 R5, R5 ;  /* 0x0000000500057308 */ /* 0x000fe20000000800 */
[----:B--2---:R-:W-:-:S07]  /*a6e0*/  FFMA.FTZ R2, R7, c[0x0][0x2d0], -R0 ;  /* 0x0000b40007027a23 */ /* 0x004fce0000010800 */
[----:B------:R1:W-:Y:S02]  /*a6f0*/  MUFU.EX2 R32, R2 ;  /* 0x0000000200207308 */ /* 0x0003e40000000800 */
[----:B-1----:R-:W-:-:S06]  /*a700*/  FFMA.FTZ R2, R19, c[0x0][0x2d0], -R0 ;  /* 0x0000b40013027a23 */ /* 0x002fcc0000010800 */
[----:B------:R1:W2:Y:S02]  /*a710*/  MUFU.EX2 R31, R2 ;  /* 0x00000002001f7308 */ /* 0x0002a40000000800 */
[----:B-1----:R-:W-:Y:S02]  /*a720*/  FFMA.FTZ R2, R24, c[0x0][0x2d0], -R0 ;  /* 0x0000b40018027a23 */ /* 0x002fe40000010800 */
[----:B--2---:R-:W-:-:S04]  /*a730*/  FADD.FTZ R4, R32, R31 ;  /* 0x0000001f20047221 */ /* 0x004fc80000010000 */
[----:B------:R1:W2:Y:S02]  /*a740*/  MUFU.EX2 R30, R2 ;  /* 0x00000002001e7308 */ /* 0x0002a40000000800 */
[----:B-1----:R-:W-:Y:S02]  /*a750*/  FFMA.FTZ R2, R23, c[0x0][0x2d0], -R0 ;  /* 0x0000b40017027a23 */ /* 0x002fe40000010800 */
[----:B--2---:R-:W-:-:S04]  /*a760*/  FADD.FTZ R4, R30, R4 ;  /* 0x000000041e047221 */ /* 0x004fc80000010000 */
[----:B------:R1:W2:Y:S02]  /*a770*/  MUFU.EX2 R19, R2 ;  /* 0x0000000200137308 */ /* 0x0002a40000000800 */
[----:B-1----:R-:W-:Y:S01]  /*a780*/  FFMA.FTZ R2, R22, c[0x0][0x2d0], -R0 ;  /* 0x0000b40016027a23 */ /* 0x002fe20000010800 */
[----:B------:R-:W-:Y:S01]  /*a790*/  F2FP.BF16.PACK_AB R22, R35, R36 ;  /* 0x000000242316723e */ /* 0x000fe200000010ff */
[C---:B--2---:R-:W-:Y:S01]  /*a7a0*/  FADD.FTZ R4, R19.reuse, R4 ;  /* 0x0000000413047221 */ /* 0x044fe20000010000 */
[----:B------:R-:W-:-:S03]  /*a7b0*/  F2FP.BF16.PACK_AB R19, R19, R30 ;  /* 0x0000001e1313723e */ /* 0x000fc600000010ff */
[----:B------:R1:W2:Y:S02]  /*a7c0*/  MUFU.EX2 R29, R2 ;  /* 0x00000002001d7308 */ /* 0x0002a40000000800 */
[----:B-1----:R-:W-:Y:S02]  /*a7d0*/  FFMA.FTZ R2, R21, c[0x0][0x2d0], -R0 ;  /* 0x0000b40015027a23 */ /* 0x002fe40000010800 */
[----:B--2---:R-:W-:-:S04]  /*a7e0*/  FADD.FTZ R4, R29, R4 ;  /* 0x000000041d047221 */ /* 0x004fc80000010000 */
[----:B------:R1:W2:Y:S02]  /*a7f0*/  MUFU.EX2 R28, R2 ;  /* 0x00000002001c7308 */ /* 0x0002a40000000800 */
[----:B-1----:R-:W-:Y:S01]  /*a800*/  FFMA.FTZ R2, R20, c[0x0][0x2d0], -R0 ;  /* 0x0000b40014027a23 */ /* 0x002fe20000010800 */
[----:B------:R-:W-:-:S05]  /*a810*/  F2FP.BF16.PACK_AB R20, R37, R38 ;  /* 0x000000262514723e */ /* 0x000fca00000010ff */
[----:B------:R1:W3:Y:S02]  /*a820*/  MUFU.EX2 R27, R2 ;  /* 0x00000002001b7308 */ /* 0x0002e40000000800 */
[----:B-1----:R-:W-:Y:S01]  /*a830*/  FFMA.FTZ R2, R17, c[0x0][0x2d0], -R0 ;  /* 0x0000b40011027a23 */ /* 0x002fe20000010800 */
[----:B------:R-:W-:-:S05]  /*a840*/  F2FP.BF16.PACK_AB R17, R31, R32 ;  /* 0x000000201f11723e */ /* 0x000fca00000010ff */
[----:B------:R1:W4:Y:S02]  /*a850*/  MUFU.EX2 R26, R2 ;  /* 0x00000002001a7308 */ /* 0x0003240000000800 */
[----:B-1----:R-:W-:Y:S01]  /*a860*/  FFMA.FTZ R2, R16, c[0x0][0x2d0], -R0 ;  /* 0x0000b40010027a23 */ /* 0x002fe20000010800 */
[----:B------:R-:W-:-:S05]  /*a870*/  F2FP.BF16.PACK_AB R16, R46, R47 ;  /* 0x0000002f2e10723e */ /* 0x000fca00000010ff */
[----:B------:R1:W5:Y:S02]  /*a880*/  MUFU.EX2 R25, R2 ;  /* 0x0000000200197308 */ /* 0x0003640000000800 */
[----:B-1----:R-:W-:Y:S01]  /*a890*/  FFMA.FTZ R2, R14, c[0x0][0x2d0], -R0 ;  /* 0x0000b4000e027a23 */ /* 0x002fe20000010800 */
[----:B------:R-:W-:-:S05]  /*a8a0*/  F2FP.BF16.PACK_AB R14, R39, R40 ;  /* 0x00000028270e723e */ /* 0x000fca00000010ff */
[----:B------:R1:W1:Y:S02]  /*a8b0*/  MUFU.EX2 R21, R2 ;  /* 0x0000000200157308 */ /* 0x0002640000000800 */
[----:B-1----:R-:W-:Y:S01]  /*a8c0*/  FFMA.FTZ R2, R13, c[0x0][0x2d0], -R0 ;  /* 0x0000b4000d027a23 */ /* 0x002fe20000010800 */
[----:B--2---:R-:W-:-:S05]  /*a8d0*/  F2FP.BF16.PACK_AB R13, R28, R29 ;  /* 0x0000001d1c0d723e */ /* 0x004fca00000010ff */
[----:B------:R1:W2:Y:S02]  /*a8e0*/  MUFU.EX2 R24, R2 ;  /* 0x0000000200187308 */ /* 0x0002a40000000800 */
[----:B-1----:R-:W-:Y:S02]  /*a8f0*/  FADD.FTZ R2, R42, R3 ;  /* 0x000000032a027221 */ /* 0x002fe40000010000 */
[----:B------:R-:W-:Y:S01]  /*a900*/  FFMA.FTZ R3, R18, c[0x0][0x2d0], -R0 ;  /* 0x0000b40012037a23 */ /* 0x000fe20000010800 */
[----:B------:R-:W-:Y:S01]  /*a910*/  F2FP.BF16.PACK_AB R18, R43, R44 ;  /* 0x0000002c2b12723e */ /* 0x000fe200000010ff */
[----:B------:R-:W-:Y:S02]  /*a920*/  FADD.FTZ R2, R41, R2 ;  /* 0x0000000229027221 */ /* 0x000fe40000010000 */
[----:B------:R1:W1:Y:S02]  /*a930*/  MUFU.EX2 R23, R3 ;  /* 0x0000000300177308 */ /* 0x0002640000000800 */
[----:B------:R-:W-:-:S04]  /*a940*/  FADD.FTZ R2, R40, R2 ;  /* 0x0000000228027221 */ /* 0x000fc80000010000 */
[----:B------:R-:W-:-:S04]  /*a950*/  FADD.FTZ R2, R39, R2 ;  /* 0x0000000227027221 */ /* 0x000fc80000010000 */
[----:B------:R-:W-:-:S04]  /*a960*/  FADD.FTZ R2, R38, R2 ;  /* 0x0000000226027221 */ /* 0x000fc80000010000 */
[----:B------:R-:W-:Y:S02]  /*a970*/  FADD.FTZ R2, R37, R2 ;  /* 0x0000000225027221 */ /* 0x000fe40000010000 */
[----:B-1----:R-:W-:Y:S01]  /*a980*/  FFMA.FTZ R3, R12, c[0x0][0x2d0], -R0 ;  /* 0x0000b4000c037a23 */ /* 0x002fe20000010800 */
[----:B------:R-:W-:Y:S01]  /*a990*/  F2FP.BF16.PACK_AB R12, R41, R42 ;  /* 0x0000002a290c723e */ /* 0x000fe200000010ff */
[----:B------:R-:W-:Y:S02]  /*a9a0*/  FADD.FTZ R2, R36, R2 ;  /* 0x0000000224027221 */ /* 0x000fe40000010000 */
[----:B------:R1:W1:Y:S02]  /*a9b0*/  MUFU.EX2 R7, R3 ;  /* 0x0000000300077308 */ /* 0x0002640000000800 */
[----:B-1----:R-:W-:Y:S02]  /*a9c0*/  FADD.FTZ R3, R28, R4 ;  /* 0x000000041c037221 */ /* 0x002fe40000010000 */
[----:B------:R-:W-:-:S02]  /*a9d0*/  FFMA.FTZ R4, R11, c[0x0][0x2d0], -R0 ;  /* 0x0000b4000b047a23 */ /* 0x000fc40000010800 */
[----:B---3--:R-:W-:Y:S02]  /*a9e0*/  FADD.FTZ R3, R27, R3 ;  /* 0x000000031b037221 */ /* 0x008fe40000010000 */
[----:B------:R1:W3:Y:S02]  /*a9f0*/  MUFU.EX2 R97, R4 ;  /* 0x0000000400617308 */ /* 0x0002e40000000800 */
[----:B----4-:R-:W-:-:S04]  /*aa00*/  FADD.FTZ R3, R26, R3 ;  /* 0x000000031a037221 */ /* 0x010fc80000010000 */
[----:B-----5:R-:W-:-:S04]  /*aa10*/  FADD.FTZ R3, R25, R3 ;  /* 0x0000000319037221 */ /* 0x020fc80000010000 */
[C---:B------:R-:W-:Y:S01]  /*aa20*/  FADD.FTZ R3, R21.reuse, R3 ;  /* 0x0000000315037221 */ /* 0x040fe20000010000 */
[----:B------:R-:W-:-:S03]  /*aa30*/  F2FP.BF16.PACK_AB R21, R21, R25 ;  /* 0x000000191515723e */ /* 0x000fc600000010ff */
[----:B--2---:R-:W-:Y:S02]  /*aa40*/  FADD.FTZ R3, R24, R3 ;  /* 0x0000000318037221 */ /* 0x004fe40000010000 */
[----:B-1----:R-:W-:Y:S01]  /*aa50*/  FFMA.FTZ R4, R15, c[0x0][0x2d0], -R0 ;  /* 0x0000b4000f047a23 */ /* 0x002fe20000010800 */
[----:B------:R-:W-:Y:S01]  /*aa60*/  F2FP.BF16.PACK_AB R15, R26, R27 ;  /* 0x0000001b1a0f723e */ /* 0x000fe200000010ff */
[----:B------:R-:W-:Y:S02]  /*aa70*/  FADD.FTZ R0, R35, R2 ;  /* 0x0000000223007221 */ /* 0x000fe40000010000 */
[C---:B------:R-:W-:Y:S01]  /*aa80*/  FADD.FTZ R3, R23.reuse, R3 ;  /* 0x0000000317037221 */ /* 0x040fe20000010000 */
[----:B------:R-:W-:Y:S01]  /*aa90*/  F2FP.BF16.PACK_AB R23, R23, R24 ;  /* 0x000000181717723e */ /* 0x000fe200000010ff */
[----:B------:R-:W1:Y:S01]  /*aaa0*/  MUFU.EX2 R4, R4 ;  /* 0x0000000400047308 */ /* 0x000e620000000800 */
[----:B------:R-:W-:Y:S02]  /*aab0*/  FADD.FTZ R0, R34, R0 ;  /* 0x0000000022007221 */ /* 0x000fe40000010000 */
[----:B------:R-:W-:-:S02]  /*aac0*/  FADD.FTZ R3, R7, R3 ;  /* 0x0000000307037221 */ /* 0x000fc40000010000 */
[C---:B------:R-:W-:Y:S01]  /*aad0*/  FADD.FTZ R0, R96.reuse, R0 ;  /* 0x0000000060007221 */ /* 0x040fe20000010000 */
[----:B------:R-:W-:Y:S01]  /*aae0*/  F2FP.BF16.PACK_AB R96, R96, R34 ;  /* 0x000000226060723e */ /* 0x000fe200000010ff */
[C---:B---3--:R-:W-:Y:S01]  /*aaf0*/  FADD.FTZ R3, R97.reuse, R3 ;  /* 0x0000000361037221 */ /* 0x048fe20000010000 */
[----:B------:R-:W-:Y:S01]  /*ab00*/  F2FP.BF16.PACK_AB R97, R97, R7 ;  /* 0x000000076161723e */ /* 0x000fe200000010ff */
[----:B------:R-:W-:Y:S02]  /*ab10*/  FADD.FTZ R0, R33, R0 ;  /* 0x0000000021007221 */ /* 0x000fe40000010000 */
[----:B------:R-:W-:Y:S02]  /*ab20*/  FADD.FTZ R3, R5, R3 ;  /* 0x0000000305037221 */ /* 0x000fe40000010000 */
[C---:B------:R-:W-:Y:S01]  /*ab30*/  FADD.FTZ R220, R98.reuse, R0 ;  /* 0x0000000062dc7221 */ /* 0x040fe20000010000 */
[----:B------:R-:W-:Y:S01]  /*ab40*/  F2FP.BF16.PACK_AB R98, R98, R33 ;  /* 0x000000216262723e */ /* 0x000fe200000010ff */
[C---:B-1----:R-:W-:Y:S01]  /*ab50*/  FADD.FTZ R221, R4.reuse, R3 ;  /* 0x0000000304dd7221 */ /* 0x042fe20000010000 */
[----:B------:R-:W-:-:S02]  /*ab60*/  F2FP.BF16.PACK_AB R99, R4, R5 ;  /* 0x000000050463723e */ /* 0x000fc400000010ff */
[----:B------:R-:W2:Y:S01]  /*ab70*/  LDL R0, [R1+0x4] ;  /* 0x0000040001007983 */ /* 0x000ea20000100800 */
[----:B------:R-:W-:-:S02]  /*ab80*/  IMAD R186, R8, 0x2, R185 ;  /* 0x0000000208ba7824 */ /* 0x000fc400078e02b9 */
[C---:B------:R-:W-:Y:S01]  /*ab90*/  IMAD R188, R6.reuse, 0x2, R185 ;  /* 0x0000000206bc7824 */ /* 0x040fe200078e02b9 */
[----:B------:R-:W3:Y:S04]  /*aba0*/  LDL R101, [R1+0x64] ;  /* 0x0000640001657983 */ /* 0x000ee80000100800 */
[----:B------:R-:W3:Y:S04]  /*abb0*/  LDL R3, [R1+0x58] ;  /* 0x0000580001037983 */ /* 0x000ee80000100800 */
[----:B------:R-:W1:Y:S04]  /*abc0*/  LDSM.16.MT88.4 R32, [R185+0x100] ;  /* 0x00010000b920783b */ /* 0x000e680000004200 */
[----:B------:R-:W4:Y:S04]  /*abd0*/  LDSM.16.MT88.4 R28, [R185+0x2100] ;  /* 0x00210000b91c783b */ /* 0x000f280000004200 */
[----:B------:R-:W5:Y:S04]  /*abe0*/  LDSM.16.MT88.4 R24, [R185+0x4100] ;  /* 0x00410000b918783b */ /* 0x000f680000004200 */
[----:B------:R-:W4:Y:S04]  /*abf0*/  LDSM.16.MT88.4 R8, [R186+0x100] ;  /* 0x00010000ba08783b */ /* 0x000f280000004200 */
[----:B------:R-:W4:Y:S04]  /*ac00*/  LDSM.16.MT88.4 R76, [R188+0x100] ;  /* 0x00010000bc4c783b */ /* 0x000f280000004200 */
[----:B------:R-:W5:Y:S04]  /*ac10*/  LDSM.16.MT88.4 R44, [R185+0x4900] ;  /* 0x00490000b92c783b */ /* 0x000f680000004200 */
[----:B------:R-:W5:Y:S04]  /*ac20*/  LDSM.16.MT88.4 R56, [R186+0x900] ;  /* 0x00090000ba38783b */ /* 0x000f680000004200 */
[----:B------:R-:W5:Y:S04]  /*ac30*/  LDSM.16.MT88.4 R52, [R188+0x900] ;  /* 0x00090000bc34783b */ /* 0x000f680000004200 */
[----:B------:R-:W-:Y:S04]  /*ac40*/  LDSM.16.MT88.4 R36, [R186+0x2100] ;  /* 0x00210000ba24783b */ /* 0x000fe80000004200 */
[----:B------:R-:W-:Y:S01]  /*ac50*/  LDSM.16.MT88.4 R48, [R185+0x2900] ;  /* 0x00290000b930783b */ /* 0x000fe20000004200 */
[C---:B-1----:R-:W-:Y:S03]  /*ac60*/  HMMA.16816.F32.BF16 R88, R16.reuse, R32, RZ ;  /* 0x000000201058723c */ /* 0x042fe600000418ff */
[----:B------:R-:W-:Y:S04]  /*ac70*/  LDSM.16.MT88.4 R84, [R188+0x2100] ;  /* 0x00210000bc54783b */ /* 0x000fe80000004200 */
[----:B------:R-:W-:Y:S01]  /*ac80*/  LDSM.16.MT88.4 R92, [R186+0x4100] ;  /* 0x00410000ba5c783b */ /* 0x000fe20000004200 */
[C---:B------:R-:W-:Y:S03]  /*ac90*/  HMMA.16816.F32.BF16 R80, R16.reuse, R34, RZ ;  /* 0x000000221050723c */ /* 0x040fe600000418ff */
[----:B------:R-:W-:Y:S05]  /*aca0*/  LDSM.16.MT88.4 R72, [R185+0x900] ;  /* 0x00090000b948783b */ /* 0x000fea0000004200 */
[C---:B----4-:R-:W-:Y:S08]  /*acb0*/  HMMA.16816.F32.BF16 R68, R16.reuse, R28, RZ ;  /* 0x0000001c1044723c */ /* 0x050ff000000418ff */
[C---:B------:R-:W-:Y:S08]  /*acc0*/  HMMA.16816.F32.BF16 R64, R16.reuse, R30, RZ ;  /* 0x0000001e1040723c */ /* 0x040ff000000418ff */
[C---:B-----5:R-:W-:Y:S08]  /*acd0*/  HMMA.16816.F32.BF16 R60, R16.reuse, R24, RZ ;  /* 0x00000018103c723c */ /* 0x060ff000000418ff */
[C---:B------:R-:W-:Y:S08]  /*ace0*/  HMMA.16816.F32.BF16 R40, R16.reuse, R26, RZ ;  /* 0x0000001a1028723c */ /* 0x040ff000000418ff */
[C---:B------:R-:W-:Y:S08]  /*acf0*/  HMMA.16816.F32.BF16 R32, R16.reuse, R8, RZ ;  /* 0x000000081020723c */ /* 0x040ff000000418ff */
[C---:B------:R-:W-:Y:S08]  /*ad00*/  HMMA.16816.F32.BF16 R28, R16.reuse, R10, RZ ;  /* 0x0000000a101c723c */ /* 0x040ff000000418ff */
[C---:B------:R-:W-:Y:S08]  /*ad10*/  HMMA.16816.F32.BF16 R24, R16.reuse, R76, RZ ;  /* 0x0000004c1018723c */ /* 0x040ff000000418ff */
[----:B------:R-:W-:Y:S01]  /*ad20*/  HMMA.16816.F32.BF16 R8, R16, R78, RZ ;  /* 0x0000004e1008723c */ /* 0x000fe200000418ff */
[----:B------:R-:W1:Y:S07]  /*ad30*/  LDSM.16.MT88.4 R76, [R188+0x4100] ;  /* 0x00410000bc4c783b */ /* 0x000e6e0000004200 */
[C---:B------:R-:W-:Y:S01]  /*ad40*/  HMMA.16816.F32.BF16 R140, R12.reuse, R44, R60 ;  /* 0x0000002c0c8c723c */ /* 0x040fe2000004183c */
[----:B------:R-:W-:Y:S07]  /*ad50*/  LDSM.16.MT88.4 R60, [R186+0x2900] ;  /* 0x00290000ba3c783b */ /* 0x000fee0000004200 */
[----:B------:R-:W-:Y:S01]  /*ad60*/  HMMA.16816.F32.BF16 R136, R12, R46, R40 ;  /* 0x0000002e0c88723c */ /* 0x000fe20000041828 */
[----:B------:R-:W4:Y:S01]  /*ad70*/  LDSM.16.MT88.4 R44, [R188+0x4900] ;  /* 0x00490000bc2c783b */ /* 0x000f220000004200 */
[----:B------:R-:W-:-:S06]  /*ad80*/  IMAD R187, R6, 0x2, R186 ;  /* 0x0000000206bb7824 */ /* 0x000fcc00078e02ba */
[C---:B------:R-:W-:Y:S08]  /*ad90*/  HMMA.16816.F32.BF16 R148, R12.reuse, R56, R32 ;  /* 0x000000380c94723c */ /* 0x040ff00000041820 */
[C---:B------:R-:W-:Y:S08]  /*ada0*/  HMMA.16816.F32.BF16 R156, R12.reuse, R58, R28 ;  /* 0x0000003a0c9c723c */ /* 0x040ff0000004181c */
[----:B------:R-:W-:Y:S08]  /*adb0*/  HMMA.16816.F32.BF16 R176, R12, R54, R8 ;  /* 0x000000360cb0723c */ /* 0x000ff00000041808 */
[C---:B-1----:R-:W-:Y:S08]  /*adc0*/  HMMA.16816.F32.BF16 R4, R16.reuse, R78, RZ ;  /* 0x0000004e1004723c */ /* 0x042ff000000418ff */
[C---:B------:R-:W-:Y:S08]  /*add0*/  HMMA.16816.F32.BF16 R56, R16.reuse, R36, RZ ;  /* 0x000000241038723c */ /* 0x040ff000000418ff */
[C---:B------:R-:W-:Y:S08]  /*ade0*/  HMMA.16816.F32.BF16 R40, R16.reuse, R38, RZ ;  /* 0x000000261028723c */ /* 0x040ff000000418ff */
[----:B------:R-:W-:Y:S08]  /*adf0*/  HMMA.16816.F32.BF16 R8, R16, R76, RZ ;  /* 0x0000004c1008723c */ /* 0x000ff000000418ff */
[C---:B------:R-:W-:Y:S01]  /*ae00*/  HMMA.16816.F32.BF16 R132, R12.reuse, R48, R68 ;  /* 0x000000300c84723c */ /* 0x040fe20000041844 */
[----:B------:R-:W-:Y:S07]  /*ae10*/  LDSM.16.MT88.4 R68, [R187+0x2100] ;  /* 0x00210000bb44783b */ /* 0x000fee0000004200 */
[C---:B------:R-:W-:Y:S01]  /*ae20*/  HMMA.16816.F32.BF16 R108, R12.reuse, R50, R64 ;  /* 0x000000320c6c723c */ /* 0x040fe20000041840 */
[----:B------:R-:W1:Y:S04]  /*ae30*/  LDSM.16.MT88.4 R48, [R186+0x4900] ;  /* 0x00490000ba30783b */ /* 0x000e680000004200 */
[----:B------:R-:W-:Y:S03]  /*ae40*/  LDSM.16.MT88.4 R64, [R187+0x100] ;  /* 0x00010000bb40783b */ /* 0x000fe60000004200 */
[----:B------:R-:W-:Y:S01]  /*ae50*/  HMMA.16816.F32.BF16 R164, R12, R52, R24 ;  /* 0x000000340ca4723c */ /* 0x000fe20000041818 */
[----:B------:R-:W5:Y:S07]  /*ae60*/  LDSM.16.MT88.4 R52, [R188+0x2900] ;  /* 0x00290000bc34783b */ /* 0x000f6e0000004200 */
[C---:B------:R-:W-:Y:S08]  /*ae70*/  HMMA.16816.F32.BF16 R36, R16.reuse, R84, RZ ;  /* 0x000000541024723c */ /* 0x040ff000000418ff */
[----:B------:R-:W-:Y:S08]  /*ae80*/  HMMA.16816.F32.BF16 R32, R16, R86, RZ ;  /* 0x000000561020723c */ /* 0x000ff000000418ff */
[----:B----4-:R-:W-:Y:S01]  /*ae90*/  HMMA.16816.F32.BF16 R84, R12, R46, R4 ;  /* 0x0000002e0c54723c */ /* 0x010fe20000041804 */
[----:B------:R-:W4:Y:S07]  /*aea0*/  LDSM.16.MT88.4 R4, [R185+0x5100] ;  /* 0x00510000b904783b */ /* 0x000f2e0000004200 */
[C---:B------:R-:W-:Y:S08]  /*aeb0*/  HMMA.16816.F32.BF16 R28, R16.reuse, R92, RZ ;  /* 0x0000005c101c723c */ /* 0x040ff000000418ff */
[----:B------:R-:W-:Y:S08]  /*aec0*/  HMMA.16816.F32.BF16 R24, R16, R94, RZ ;  /* 0x0000005e1018723c */ /* 0x000ff000000418ff */
[C---:B------:R-:W-:Y:S01]  /*aed0*/  HMMA.16816.F32.BF16 R128, R12.reuse, R60, R56 ;  /* 0x0000003c0c80723c */ /* 0x040fe20000041838 */
[----:B------:R-:W2:Y:S07]  /*aee0*/  LDSM.16.MT88.4 R56, [R187+0x4100] ;  /* 0x00410000bb38783b */ /* 0x000eae0000004200 */
[C---:B------:R-:W-:Y:S01]  /*aef0*/  HMMA.16816.F32.BF16 R124, R12.reuse, R62, R40 ;  /* 0x0000003e0c7c723c */ /* 0x040fe20000041828 */
[----:B------:R-:W2:Y:S07]  /*af00*/  LDSM.16.MT88.4 R60, [R185+0x1100] ;  /* 0x00110000b93c783b */ /* 0x000eae0000004200 */
[C---:B------:R-:W-:Y:S01]  /*af10*/  HMMA.16816.F32.BF16 R92, R12.reuse, R44, R8 ;  /* 0x0000002c0c5c723c */ /* 0x040fe20000041808 */
[----:B------:R-:W2:Y:S04]  /*af20*/  LDSM.16.MT88.4 R8, [R185+0x3100] ;  /* 0x00310000b908783b */ /* 0x000ea80000004200 */
[----:B------:R-:W-:Y:S03]  /*af30*/  LDSM.16.MT88.4 R44, [R188+0x3100] ;  /* 0x00310000bc2c783b */ /* 0x000fe60000004200 */
[C---:B------:R-:W-:Y:S08]  /*af40*/  HMMA.16816.F32.BF16 R88, R12.reuse, R72, R88 ;  /* 0x000000480c58723c */ /* 0x040ff00000041858 */
[C---:B------:R-:W-:Y:S08]  /*af50*/  HMMA.16816.F32.BF16 R80, R12.reuse, R74, R80 ;  /* 0x0000004a0c50723c */ /* 0x040ff00000041850 */
[C---:B-1----:R-:W-:Y:S01]  /*af60*/  HMMA.16816.F32.BF16 R116, R12.reuse, R48, R28 ;  /* 0x000000300c74723c */ /* 0x042fe2000004181c */
[----:B------:R-:W1:Y:S07]  /*af70*/  LDSM.16.MT88.4 R28, [R187+0x900] ;  /* 0x00090000bb1c783b */ /* 0x000e6e0000004200 */
[C---:B-----5:R-:W-:Y:S08]  /*af80*/  HMMA.16816.F32.BF16 R72, R12.reuse, R52, R36 ;  /* 0x000000340c48723c */ /* 0x060ff00000041824 */
[C---:B------:R-:W-:Y:S01]  /*af90*/  HMMA.16816.F32.BF16 R120, R12.reuse, R54, R32 ;  /* 0x000000360c78723c */ /* 0x040fe20000041820 */
[----:B------:R-:W-:Y:S07]  /*afa0*/  LDSM.16.MT88.4 R52, [R188+0x1100] ;  /* 0x00110000bc34783b */ /* 0x000fee0000004200 */
[----:B------:R-:W-:Y:S01]  /*afb0*/  HMMA.16816.F32.BF16 R112, R12, R50, R24 ;  /* 0x000000320c70723c */ /* 0x000fe20000041818 */
[----:B------:R-:W-:Y:S07]  /*afc0*/  LDSM.16.MT88.4 R48, [R186+0x3100] ;  /* 0x00310000ba30783b */ /* 0x000fee0000004200 */
[C---:B------:R-:W-:Y:S08]  /*afd0*/  HMMA.16816.F32.BF16 R24, R16.reuse, R64, RZ ;  /* 0x000000401018723c */ /* 0x040ff000000418ff */
[C---:B------:R-:W-:Y:S08]  /*afe0*/  HMMA.16816.F32.BF16 R40, R16.reuse, R66, RZ ;  /* 0x000000421028723c */ /* 0x040ff000000418ff */
[C---:B------:R-:W-:Y:S08]  /*aff0*/  HMMA.16816.F32.BF16 R36, R16.reuse, R68, RZ ;  /* 0x000000441024723c */ /* 0x040ff000000418ff */
[----:B------:R-:W-:Y:S08]  /*b000*/  HMMA.16816.F32.BF16 R32, R16, R70, RZ ;  /* 0x000000461020723c */ /* 0x000ff000000418ff */
[C---:B----4-:R-:W-:Y:S08]  /*b010*/  HMMA.16816.F32.BF16 R208, R20.reuse, R4, R140 ;  /* 0x0000000414d0723c */ /* 0x050ff0000004188c */
[----:B------:R-:W-:Y:S01]  /*b020*/  HMMA.16816.F32.BF16 R232, R20, R6, R136 ;  /* 0x0000000614e8723c */ /* 0x000fe20000041888 */
[----:B------:R-:W4:Y:S07]  /*b030*/  LDSM.16.MT88.4 R4, [R188+0x5100] ;  /* 0x00510000bc04783b */ /* 0x000f2e0000004200 */
[C---:B--2---:R-:W-:Y:S08]  /*b040*/  HMMA.16816.F32.BF16 R68, R16.reuse, R56, RZ ;  /* 0x000000381044723c */ /* 0x044ff000000418ff */
[----:B------:R-:W-:Y:S01]  /*b050*/  HMMA.16816.F32.BF16 R64, R16, R58, RZ ;  /* 0x0000003a1040723c */ /* 0x000fe200000418ff */
[----:B------:R-:W2:Y:S04]  /*b060*/  LDSM.16.MT88.4 R16, [R187+0x2900] ;  /* 0x00290000bb10783b */ /* 0x000ea80000004200 */
[----:B------:R-:W-:Y:S03]  /*b070*/  LDSM.16.MT88.4 R56, [R186+0x1100] ;  /* 0x00110000ba38783b */ /* 0x000fe60000004200 */
[C---:B------:R-:W-:Y:S08]  /*b080*/  HMMA.16816.F32.BF16 R104, R20.reuse, R60, R88 ;  /* 0x0000003c1468723c */ /* 0x040ff00000041858 */
[C---:B------:R-:W-:Y:S01]  /*b090*/  HMMA.16816.F32.BF16 R76, R20.reuse, R62, R80 ;  /* 0x0000003e144c723c */ /* 0x040fe20000041850 */
[----:B------:R-:W5:Y:S07]  /*b0a0*/  LDSM.16.MT88.4 R60, [R187+0x4900] ;  /* 0x00490000bb3c783b */ /* 0x000f6e0000004200 */
[C---:B------:R-:W-:Y:S01]  /*b0b0*/  HMMA.16816.F32.BF16 R80, R20.reuse, R8, R132 ;  /* 0x000000081450723c */ /* 0x040fe20000041884 */
[----:B------:R-:W-:Y:S07]  /*b0c0*/  LDSM.16.MT88.4 R132, [R187+0x1900] ;  /* 0x00190000bb84783b */ /* 0x000fee0000004200 */
[----:B------:R-:W-:Y:S01]  /*b0d0*/  HMMA.16816.F32.BF16 R88, R20, R10, R108 ;  /* 0x0000000a1458723c */ /* 0x000fe2000004186c */
[----:B------:R-:W3:Y:S04]  /*b0e0*/  LDSM.16.MT88.4 R8, [R186+0x5100] ;  /* 0x00510000ba08783b */ /* 0x000ee80000004200 */
[----:B------:R-:W-:Y:S03]  /*b0f0*/  LDSM.16.MT88.4 R108, [R185+0x1900] ;  /* 0x00190000b96c783b */ /* 0x000fe60000004200 */
[C---:B-1----:R-:W-:Y:S01]  /*b100*/  HMMA.16816.F32.BF16 R196, R12.reuse, R30, R40 ;  /* 0x0000001e0cc4723c */ /* 0x042fe20000041828 */
[----:B------:R-:W1:Y:S07]  /*b110*/  LDSM.16.MT88.4 R40, [R185+0x3900] ;  /* 0x00390000b928783b */ /* 0x000e6e0000004200 */
[----:B------:R-:W-:Y:S08]  /*b120*/  HMMA.16816.F32.BF16 R228, R12, R28, R24 ;  /* 0x0000001c0ce4723c */ /* 0x000ff00000041818 */
[C---:B----4-:R-:W-:Y:S08]  /*b130*/  HMMA.16816.F32.BF16 R28, R20.reuse, R4, R92 ;  /* 0x00000004141c723c */ /* 0x050ff0000004185c */
[----:B------:R-:W-:Y:S01]  /*b140*/  HMMA.16816.F32.BF16 R24, R20, R6, R84 ;  /* 0x000000061418723c */ /* 0x000fe20000041854 */
[----:B------:R-:W4:Y:S07]  /*b150*/  LDSM.16.MT88.4 R4, [R187+0x5100] ;  /* 0x00510000bb04783b */ /* 0x000f2e0000004200 */
[C---:B--2---:R-:W-:Y:S08]  /*b160*/  HMMA.16816.F32.BF16 R180, R12.reuse, R18, R32 ;  /* 0x000000120cb4723c */ /* 0x044ff00000041820 */
[C---:B------:R-:W-:Y:S01]  /*b170*/  HMMA.16816.F32.BF16 R172, R12.reuse, R16, R36 ;  /* 0x000000100cac723c */ /* 0x040fe20000041824 */
[----:B------:R-:W-:Y:S07]  /*b180*/  LDSM.16.MT88.4 R16, [R187+0x5900] ;  /* 0x00590000bb10783b */ /* 0x000fee0000004200 */
[C---:B-----5:R-:W-:Y:S08]  /*b190*/  HMMA.16816.F32.BF16 R168, R12.reuse, R60, R68 ;  /* 0x0000003c0ca8723c */ /* 0x060ff00000041844 */
[----:B------:R-:W-:Y:S01]  /*b1a0*/  HMMA.16816.F32.BF16 R144, R12, R62, R64 ;  /* 0x0000003e0c90723c */ /* 0x000fe20000041840 */
[----:B------:R-:W2:Y:S04]  /*b1b0*/  LDSM.16.MT88.4 R12, [R187+0x1100] ;  /* 0x00110000bb0c783b */ /* 0x000ea80000004200 */
[----:B------:R-:W-:Y:S03]  /*b1c0*/  LDSM.16.MT88.4 R64, [R187+0x3900] ;  /* 0x00390000bb40783b */ /* 0x000fe60000004200 */
[C---:B---3--:R-:W-:Y:S01]  /*b1d0*/  HMMA.16816.F32.BF16 R136, R20.reuse, R8, R116 ;  /* 0x000000081488723c */ /* 0x048fe20000041874 */
[----:B------:R-:W-:Y:S07]  /*b1e0*/  LDSM.16.MT88.4 R116, [R186+0x1900] ;  /* 0x00190000ba74783b */ /* 0x000fee0000004200 */
[C---:B------:R-:W-:Y:S01]  /*b1f0*/  HMMA.16816.F32.BF16 R32, R20.reuse, R10, R112 ;  /* 0x0000000a1420723c */ /* 0x040fe20000041870 */
[----:B------:R-:W3:Y:S07]  /*b200*/  LDSM.16.MT88.4 R8, [R187+0x3100] ;  /* 0x00310000bb08783b */ /* 0x000eee0000004200 */
[C---:B------:R-:W-:Y:S08]  /*b210*/  HMMA.16816.F32.BF16 R164, R20.reuse, R52, R164 ;  /* 0x0000003414a4723c */ /* 0x040ff000000418a4 */
[----:B------:R-:W-:Y:S08]  /*b220*/  HMMA.16816.F32.BF16 R176, R20, R54, R176 ;  /* 0x0000003614b0723c */ /* 0x000ff000000418b0 */
[----:B-1----:R-:W-:Y:S01]  /*b230*/  HMMA.16816.F32.BF16 R36, R96, R40, R80 ;  /* 0x000000286024723c */ /* 0x002fe20000041850 */
[----:B------:R-:W-:Y:S07]  /*b240*/  LDSM.16.MT88.4 R80, [R186+0x5900] ;  /* 0x00590000ba50783b */ /* 0x000fee0000004200 */
[C---:B------:R-:W-:Y:S08]  /*b250*/  HMMA.16816.F32.BF16 R148, R20.reuse, R56, R148 ;  /* 0x000000381494723c */ /* 0x040ff00000041894 */
[C---:B------:R-:W-:Y:S01]  /*b260*/  HMMA.16816.F32.BF16 R156, R20.reuse, R58, R156 ;  /* 0x0000003a149c723c */ /* 0x040fe2000004189c */
[----:B------:R-:W-:Y:S07]  /*b270*/  LDSM.16.MT88.4 R56, [R188+0x3900] ;  /* 0x00390000bc38783b */ /* 0x000fee0000004200 */
[C---:B------:R-:W-:Y:S08]  /*b280*/  HMMA.16816.F32.BF16 R160, R20.reuse, R48, R128 ;  /* 0x0000003014a0723c */ /* 0x040ff00000041880 */
[C---:B------:R-:W-:Y:S01]  /*b290*/  HMMA.16816.F32.BF16 R152, R20.reuse, R50, R124 ;  /* 0x000000321498723c */ /* 0x040fe2000004187c */
[----:B------:R-:W-:Y:S04]  /*b2a0*/  LDSM.16.MT88.4 R124, [R188+0x1900] ;  /* 0x00190000bc7c783b */ /* 0x000fe80000004200 */
[----:B------:R-:W-:Y:S03]  /*b2b0*/  LDSM.16.MT88.4 R48, [R186+0x3900] ;  /* 0x00390000ba30783b */ /* 0x000fe60000004200 */
[----:B------:R-:W-:Y:S01]  /*b2c0*/  HMMA.16816.F32.BF16 R52, R20, R44, R72 ;  /* 0x0000002c1434723c */ /* 0x000fe20000041848 */
[----:B------:R-:W1:Y:S07]  /*b2d0*/  LDSM.16.MT88.4 R72, [R185+0x5900] ;  /* 0x00590000b948783b */ /* 0x000e6e0000004200 */
[----:B------:R-:W-:Y:S01]  /*b2e0*/  HMMA.16816.F32.BF16 R40, R96, R42, R88 ;  /* 0x0000002a6028723c */ /* 0x000fe20000041858 */
[----:B------:R-:W5:Y:S07]  /*b2f0*/  LDSM.16.MT88.4 R88, [R188+0x5900] ;  /* 0x00590000bc58783b */ /* 0x000f6e0000004200 */
[C---:B----4-:R-:W-:Y:S07]  /*b300*/  HMMA.16816.F32.BF16 R92, R20.reuse, R4, R168 ;  /* 0x00000004145c723c */ /* 0x050fee00000418a8 */
[----:B------:R-:W-:Y:S01]  /*b310*/  MOV R5, 0x1 ;  /* 0x0000000100057802 */ /* 0x000fe20000000f00 */
[----:B--2---:R-:W-:Y:S03]  /*b320*/  HMMA.16816.F32.BF16 R128, R20, R12, R228 ;  /* 0x0000000c1480723c */ /* 0x004fe600000418e4 */
[----:B------:R-:W-:-:S05]  /*b330*/  ISETP.NE.AND P3, PT, R5, c[0x0][0x2c4], PT ;  /* 0x0000b10005007a0c */ /* 0x000fca0003f65270 */
[C---:B---3--:R-:W-:Y:S08]  /*b340*/  HMMA.16816.F32.BF16 R60, R20.reuse, R8, R172 ;  /* 0x00000008143c723c */ /* 0x048ff000000418ac */
[C---:B------:R-:W-:Y:S08]  /*b350*/  HMMA.16816.F32.BF16 R140, R20.reuse, R46, R120 ;  /* 0x0000002e148c723c */ /* 0x040ff00000041878 */
[C---:B------:R-:W-:Y:S08]  /*b360*/  HMMA.16816.F32.BF16 R12, R20.reuse, R14, R196 ;  /* 0x0000000e140c723c */ /* 0x040ff000000418c4 */
[C---:B------:R-:W-:Y:S08]  /*b370*/  HMMA.16816.F32.BF16 R8, R20.reuse, R10, R180 ;  /* 0x0000000a1408723c */ /* 0x040ff000000418b4 */
[----:B------:R-:W-:Y:S01]  /*b380*/  HMMA.16816.F32.BF16 R20, R20, R6, R144 ;  /* 0x000000061414723c */ /* 0x000fe20000041890 */
[----:B------:R-:W-:Y:S01]  /*b390*/  IMAD.SHL.U32 R4, R0, 0x80, RZ ;  /* 0x0000008000047824 */ /* 0x000fe200078e00ff */
[----:B------:R-:W-:-:S03]  /*b3a0*/  ISETP.LE.AND P2, PT, R5, c[0x0][0x32c], PT ;  /* 0x0000cb0005007a0c */ /* 0x000fc60003f43270 */
[----:B------:R-:W-:Y:S01]  /*b3b0*/  @P3 IMAD.HI.U32 R2, R4, c[0x0][0x2c8], RZ ;  /* 0x0000b20004023a27 */ /* 0x000fe200078e00ff */
[----:B------:R-:W-:Y:S02]  /*b3c0*/  MOV R0, R4 ;  /* 0x0000000400007202 */ /* 0x000fe40000000f00 */
[----:B------:R-:W-:Y:S02]  /*b3d0*/  HMMA.16816.F32.BF16 R104, R96, R108, R104 ;  /* 0x0000006c6068723c */ /* 0x000fe40000041868 */
[----:B------:R-:W-:-:S04]  /*b3e0*/  @P3 SHF.R.U32.HI R0, RZ, c[0x0][0x2cc], R2 ;  /* 0x0000b300ff003a19 */ /* 0x000fc80000011602 */
[----:B------:R-:W-:Y:S02]  /*b3f0*/  IADD3 R2, -R3, R101, R0 ;  /* 0x0000006503027210 */ /* 0x000fe40007ffe100 */
[----:B------:R-:W-:Y:S01]  /*b400*/  HMMA.16816.F32.BF16 R108, R96, R110, R76 ;  /* 0x0000006e606c723c */ /* 0x000fe2000004184c */
[----:B------:R-:W-:Y:S02]  /*b410*/  IADD3 R201, R201, -0x2, RZ ;  /* 0xfffffffec9c97810 */ /* 0x000fe40007ffe0ff */
[----:B------:R-:W-:-:S05]  /*b420*/  IADD3 R0, R2, c[0x0][0x328], RZ ;  /* 0x0000ca0002007a10 */ /* 0x000fca0007ffe0ff */
[C---:B-1----:R-:W-:Y:S08]  /*b430*/  HMMA.16816.F32.BF16 R68, R96.reuse, R72, R208 ;  /* 0x000000486044723c */ /* 0x042ff000000418d0 */
[C---:B------:R-:W-:Y:S08]  /*b440*/  HMMA.16816.F32.BF16 R112, R96.reuse, R116, R148 ;  /* 0x000000746070723c */ /* 0x040ff00000041894 */
[C---:B------:R-:W-:Y:S08]  /*b450*/  HMMA.16816.F32.BF16 R120, R96.reuse, R124, R164 ;  /* 0x0000007c6078723c */ /* 0x040ff000000418a4 */
[C---:B------:R-:W-:Y:S08]  /*b460*/  HMMA.16816.F32.BF16 R44, R96.reuse, R48, R160 ;  /* 0x00000030602c723c */ /* 0x040ff000000418a0 */
[C---:B------:R-:W-:Y:S08]  /*b470*/  HMMA.16816.F32.BF16 R52, R96.reuse, R56, R52 ;  /* 0x000000386034723c */ /* 0x040ff00000041834 */
[C---:B------:R-:W-:Y:S08]  /*b480*/  HMMA.16816.F32.BF16 R76, R96.reuse, R80, R136 ;  /* 0x00000050604c723c */ /* 0x040ff00000041888 */
[C---:B-----5:R-:W-:Y:S08]  /*b490*/  HMMA.16816.F32.BF16 R84, R96.reuse, R88, R28 ;  /* 0x000000586054723c */ /* 0x060ff0000004181c */
        /* <DEDUP_REMOVED lines=12> */
[----:B------:R-:W-:Y:S01]  /*b560*/  HMMA.16816.F32.BF16 R96, R96, R18, R20 ;  /* 0x000000126060723c */ /* 0x000fe20000041814 */
[----:B------:R-:W-:Y:S07]  /*b570*/  @!P2 BRA `(.L_x_392) ;  /* 0x000001100000a947 */ /* 0x000fee0003800000 */
[C---:B------:R-:W-:Y:S01]  /*b580*/  ISETP.GT.AND P0, PT, R2.reuse, RZ, PT ;  /* 0x000000ff0200720c */ /* 0x040fe20003f04270 */
[----:B------:R-:W-:Y:S01]  /*b590*/  BSSY B0, `(.L_x_393) ;  /* 0x000000c000007945 */ /* 0x000fe20003800000 */
[----:B------:R-:W-:-:S11]  /*b5a0*/  IADD3 R3, R2, -0x1, RZ ;  /* 0xffffffff02037810 */ /* 0x000fd60007ffe0ff */
[----:B------:R-:W-:Y:S05]  /*b5b0*/  @P0 BRA `(.L_x_394) ;  /* 0x0000006000000947 */ /* 0x000fea0003800000 */
[----:B------:R-:W-:Y:S01]  /*b5c0*/  ISETP.NE.AND P0, PT, R5, c[0x0][0x32c], PT ;  /* 0x0000cb0005007a0c */ /* 0x000fe20003f05270 */
[----:B------:R-:W-:-:S12]  /*b5d0*/  IMAD.MOV R2, RZ, RZ, -R2 ;  /* 0x000000ffff027224 */ /* 0x000fd800078e0a02 */
[----:B------:R-:W-:-:S05]  /*b5e0*/  @P0 IMAD.HI.U32 R3, R2, c[0x0][0x330], RZ ;  /* 0x0000cc0002030a27 */ /* 0x000fca00078e00ff */
[----:B------:R-:W-:-:S04]  /*b5f0*/  @P0 SHF.R.U32.HI R2, RZ, c[0x0][0x334], R3 ;  /* 0x0000cd00ff020a19 */ /* 0x000fc80000011603 */
[----:B------:R-:W-:Y:S01]  /*b600*/  LOP3.LUT R3, RZ, R2, RZ, 0x33, !PT ;  /* 0x00000002ff037212 */ /* 0x000fe200078e33ff */
[----:B------:R-:W-:Y:S05]  /*b610*/  BRA `(.L_x_395) ;  /* 0x0000003000007947 */ /* 0x000fea0003800000 */
.L_x_394:
[----:B------:R-:W-:-:S13]  /*b620*/  ISETP.NE.AND P0, PT, R5, c[0x0][0x32c], PT ;  /* 0x0000cb0005007a0c */ /* 0x000fda0003f05270 */
[----:B------:R-:W-:-:S05]  /*b630*/  @P0 IMAD.HI.U32 R2, R3, c[0x0][0x330], RZ ;  /* 0x0000cc0003020a27 */ /* 0x000fca00078e00ff */
[----:B------:R-:W-:Y:S02]  /*b640*/  @P0 SHF.R.U32.HI R3, RZ, c[0x0][0x334], R2 ;  /* 0x0000cd00ff030a19 */ /* 0x000fe40000011602 */
.L_x_395:
[----:B------:R-:W-:Y:S05]  /*b650*/  BSYNC B0 ;  /* 0x0000000000007941 */ /* 0x000fea0003800000 */
.L_x_393:
[----:B------:R-:W-:-:S05]  /*b660*/  MOV R2, c[0x0][0x32c] ;  /* 0x0000cb0000027a02 */ /* 0x000fca0000000f00 */
[----:B------:R-:W-:-:S05]  /*b670*/  IMAD R3, R3, R2, c[0x0][0x32c] ;  /* 0x0000cb0003037624 */ /* 0x000fca00078e0202 */
[----:B------:R-:W-:-:S04]  /*b680*/  IMNMX R0, R0, R3, PT ;  /* 0x0000000300007217 */ /* 0x000fc80003800200 */
.L_x_392:
[----:B------:R-:W-:-:S04]  /*b690*/  SHF.R.S32.HI R2, RZ, 0x1f, R0 ;  /* 0x0000001fff027819 */ /* 0x000fc80000011400 */
[----:B------:R-:W-:-:S04]  /*b6a0*/  LEA.HI R0, R2, R0, RZ, 0x6 ;  /* 0x0000000002007211 */ /* 0x000fc800078f30ff */
[----:B------:R-:W-:-:S04]  /*b6b0*/  SHF.R.S32.HI R0, RZ, 0x6, R0 ;  /* 0x00000006ff007819 */ /* 0x000fc80000011400 */
[----:B------:R-:W-:-:S04]  /*b6c0*/  IMNMX R215, R225, R0, !PT ;  /* 0x00000000e1d77217 */ /* 0x000fc80007800200 */
[----:B------:R-:W-:-:S13]  /*b6d0*/  ISETP.GE.AND P0, PT, R201, R215, PT ;  /* 0x000000d7c900720c */ /* 0x000fda0003f06270 */
[----:B------:R-:W-:Y:S05]  /*b6e0*/  @!P0 BRA `(.L_x_396) ;  /* 0x00003b8000008947 */ /* 0x000fea0003800000 */
[----:B------:R-:W-:Y:S01]  /*b6f0*/  ISETP.GE.AND P1, PT, R217, c[0x0][0x1d4], PT ;  /* 0x00007500d9007a0c */ /* 0x000fe20003f26270 */
[C---:B------:R-:W-:Y:S01]  /*b700*/  IMAD.SHL.U32 R216, R214.reuse, 0x2, RZ ;  /* 0x00000002d6d87824 */ /* 0x040fe200078e00ff */
[----:B------:R-:W-:Y:S01]  /*b710*/  SHF.L.U64.HI R200, R214, 0x1, R252 ;  /* 0x00000001d6c87819 */ /* 0x000fe200000102fc */
[C---:B------:R-:W-:Y:S01]  /*b720*/  IMAD.SHL.U32 R198, R245.reuse, 0x2, RZ ;  /* 0x00000002f5c67824 */ /* 0x040fe200078e00ff */
[----:B------:R-:W-:Y:S01]  /*b730*/  SHF.L.U64.HI R199, R245, 0x1, R248 ;  /* 0x00000001f5c77819 */ /* 0x000fe200000102f8 */
[C---:B------:R-:W-:Y:S01]  /*b740*/  IMAD.SHL.U32 R196, R244.reuse, 0x2, RZ ;  /* 0x00000002f4c47824 */ /* 0x040fe200078e00ff */
[----:B------:R-:W-:Y:S02]  /*b750*/  SEL R213, RZ, 0x10, P1 ;  /* 0x00000010ffd57807 */ /* 0x000fe40000800000 */
[----:B------:R-:W-:Y:S02]  /*b760*/  SHF.L.U64.HI R197, R244, 0x1, R247 ;  /* 0x00000001f4c57819 */ /* 0x000fe400000102f7 */
.L_x_417:
[----:B------:R-:W-:Y:S04]  /*b770*/  DEPBAR.LE SB0, 0x0 ;  /* 0x000080000000791a */ /* 0x000fe80000000000 */
[----:B------:R-:W-:Y:S01]  /*b780*/  WARPSYNC 0xffffffff ;  /* 0xffffffff00007948 */ /* 0x000fe20003800000 */
[----:B------:R-:W-:Y:S01]  /*b790*/  BAR.SYNC.DEFER_BLOCKING 0x0 ;  /* 0x0000000000007b1d */ /* 0x000fe20000010000 */
[----:B------:R-:W-:Y:S05]  /*b7a0*/  ISETP.GT.AND P0, PT, R225, R201, PT ;  /* 0x000000c9e100720c */ /* 0x000fea0003f04270 */
[----:B------:R1:W2:Y:S01]  /*b7b0*/  LDSM.16.M88.4 R32, [R192+0xc100] ;  /* 0x00c10000c020783b */ /* 0x0002a20000000200 */
[----:B------:R-:W-:Y:S03]  /*b7c0*/  BSSY B0, `(.L_x_397) ;  /* 0x0000041000007945 */ /* 0x000fe60003800000 */
[----:B------:R1:W3:Y:S04]  /*b7d0*/  LDSM.16.M88.4 R8, [R184+0x6100] ;  /* 0x00610000b808783b */ /* 0x0002e80000000200 */
[----:B------:R1:W4:Y:S04]  /*b7e0*/  LDSM.16.M88.4 R16, [R184+0x6900] ;  /* 0x00690000b810783b */ /* 0x0003280000000200 */
[----:B------:R1:W1:Y:S04]  /*b7f0*/  LDSM.16.M88.4 R24, [R184+0x7100] ;  /* 0x00710000b818783b */ /* 0x0002680000000200 */
[----:B------:R1:W1:Y:S04]  /*b800*/  LDSM.16.M88.4 R136, [R184+0x7900] ;  /* 0x00790000b888783b */ /* 0x0002680000000200 */
[----:B------:R1:W1:Y:S04]  /*b810*/  LDSM.16.M88.4 R140, [R193+0xc100] ;  /* 0x00c10000c18c783b */ /* 0x0002680000000200 */
[----:B------:R1:W1:Y:S04]  /*b820*/  LDSM.16.M88.4 R144, [R191] ;  /* 0x00000000bf90783b */ /* 0x0002680000000200 */
[----:B------:R1:W1:Y:S04]  /*b830*/  LDSM.16.M88.4 R148, [R191+0x800] ;  /* 0x00080000bf94783b */ /* 0x0002680000000200 */
[----:B------:R1:W1:Y:S04]  /*b840*/  LDSM.16.M88.4 R152, [R191+0x1000] ;  /* 0x00100000bf98783b */ /* 0x0002680000000200 */
[----:B------:R1:W1:Y:S01]  /*b850*/  LDSM.16.M88.4 R156, [R191+0x1800] ;  /* 0x00180000bf9c783b */ /* 0x0002620000000200 */
[----:B------:R-:W-:-:S05]  /*b860*/  @P0 BRA `(.L_x_398) ;  /* 0x0000036000000947 */ /* 0x000fca0003800000 */
[----:B------:R-:W-:Y:S01]  /*b870*/  IMAD.WIDE.U32 R2, R205, c[0x0][0x208], RZ ;  /* 0x00008200cd027a25 */ /* 0x000fe200078e00ff */
[----:B------:R-:W5:Y:S01]  /*b880*/  S2R R4, SR_CTAID.Y ;  /* 0x0000000000047919 */ /* 0x000f620000002600 */
[----:B------:R-:W-:Y:S02]  /*b890*/  SHF.R.S32.HI R0, RZ, 0x1f, R205 ;  /* 0x0000001fff007819 */ /* 0x000fe400000114cd */
[----:B------:R-:W-:Y:S03]  /*b8a0*/  SHF.R.S32.HI R5, RZ, 0x1f, R202 ;  /* 0x0000001fff057819 */ /* 0x000fe600000114ca */
[----:B------:R-:W-:Y:S02]  /*b8b0*/  IMAD R0, R0, c[0x0][0x208], RZ ;  /* 0x0000820000007a24 */ /* 0x000fe400078e02ff */
[----:B------:R-:W-:Y:S02]  /*b8c0*/  IMAD R5, R5, c[0x0][0x218], RZ ;  /* 0x0000860005057a24 */ /* 0x000fe400078e02ff */
[----:B------:R-:W-:Y:S02]  /*b8d0*/  IMAD R0, R205, c[0x0][0x20c], R0 ;  /* 0x00008300cd007a24 */ /* 0x000fe400078e0200 */
[C---:B------:R-:W-:Y:S03]  /*b8e0*/  IMAD R5, R202.reuse, c[0x0][0x21c], R5 ;  /* 0x00008700ca057a24 */ /* 0x040fe600078e0205 */
[----:B------:R-:W-:Y:S05]  /*b8f0*/  IADD3 R3, R3, R0, RZ ;  /* 0x0000000003037210 */ /* 0x000fea0007ffe0ff */
[----:B------:R-:W-:Y:S04]  /*b900*/  IMAD.WIDE.U32 R2, R202, c[0x0][0x218], R2 ;  /* 0x00008600ca027a25 */ /* 0x000fe800078e0002 */
[----:B-----5:R-:W-:Y:S05]  /*b910*/  IMAD.WIDE.U32 R6, R4, c[0x0][0x210], RZ ;  /* 0x0000840004067a25 */ /* 0x020fea00078e00ff */
[----:B------:R-:W-:Y:S04]  /*b920*/  IADD3 R0, P0, R6, R2, RZ ;  /* 0x0000000206007210 */ /* 0x000fe80007f1e0ff */
[----:B------:R-:W-:Y:S02]  /*b930*/  IADD3.X R5, R240, R3, R5, P0, !PT ;  /* 0x00000003f0057210 */ /* 0x000fe400007fe405 */
[C---:B------:R-:W-:Y:S04]  /*b940*/  LEA R15, P0, R0.reuse, c[0x0][0x1f8], 0x1 ;  /* 0x00007e00000f7a11 */ /* 0x040fe800078008ff */
[----:B------:R-:W-:Y:S01]  /*b950*/  LEA.HI.X R5, R0, c[0x0][0x1fc], R5, 0x1, P0 ;  /* 0x00007f0000057a11 */ /* 0x000fe200000f0c05 */
[----:B------:R-:W-:-:S06]  /*b960*/  BRA.DIV ~URZ, `(.L_x_399) ;  /* 0x0000da627f007947 */ /* 0x000fcc000b800000 */
[----:B------:R4:W3:Y:S02]  /*b970*/  SHFL.IDX PT, R4, R5, RZ, 0x181f ;  /* 0x00181fff05047589 */ /* 0x0008e400000e0000 */
.L_x_491:
[----:B------:R-:W-:-:S05]  /*b980*/  BRA.DIV ~URZ, `(.L_x_400) ;  /* 0x0000dac27f007947 */ /* 0x000fca000b800000 */
[----:B------:R-:W5:Y:S01]  /*b990*/  SHFL.IDX PT, R0, R15, RZ, 0x181f ;  /* 0x00181fff0f007589 */ /* 0x000f6200000e0000 */
[----:B------:R-:W-:Y:S01]  /*b9a0*/  ISETP.GE.AND P1, PT, R217, c[0x0][0x1d4], PT ;  /* 0x00007500d9007a0c */ /* 0x000fe20003f26270 */
[----:B------:R-:W-:Y:S01]  /*b9b0*/  IMAD.MOV.U32 R14, RZ, RZ, R213 ;  /* 0x000000ffff0e7224 */ /* 0x000fe200078e00d5 */
[----:B-----5:R-:W-:Y:S05]  /*b9c0*/  IADD3 R2, P0, R0, R216, RZ ;  /* 0x000000d800027210 */ /* 0x020fea0007f1e0ff */
[----:B---3--:R-:W-:Y:S01]  /*b9d0*/  IMAD.X R3, R4, 0x1, R200, P0 ;  /* 0x0000000104037824 */ /* 0x008fe200000e06c8 */
[----:B------:R-:W-:Y:S04]  /*b9e0*/  IADD3 R12, P0, R0, R198, RZ ;  /* 0x000000c6000c7210 */ /* 0x000fe80007f1e0ff */
[----:B------:R-:W-:Y:S01]  /*b9f0*/  @!PT LDS RZ, [RZ] ;  /* 0x00000000fffff984 */ /* 0x000fe20000000800 */
[----:B------:R-:W-:Y:S01]  /*ba00*/  @!PT LDS RZ, [RZ] ;  /* 0x00000000fffff984 */ /* 0x000fe20000000800 */
[----:B------:R3:W-:Y:S01]  /*ba10*/  LDGSTS.E.BYPASS.LTC128B.128 [R204], [R2.64], !P6 ;  /* 0x0000000002cc7fae */ /* 0x0007e2000f101d46 */
[----:B------:R-:W-:Y:S01]  /*ba20*/  IMAD.X R13, R4, 0x1, R199, P0 ;  /* 0x00000001040d7824 */ /* 0x000fe200000e06c7 */
[----:B------:R-:W-:Y:S02]  /*ba30*/  IADD3 R6, P0, R0, R196, RZ ;  /* 0x000000c400067210 */ /* 0x000fe40007f1e0ff */
[----:B------:R-:W4:Y:S02]  /*ba40*/  SHFL.IDX PT, R0, R15, 0x1, 0x181f ;  /* 0x00381f000f007f89 */ /* 0x000f2400000e0000 */
[----:B------:R-:W-:Y:S02]  /*ba50*/  IADD3.X R7, R4, R197, RZ, P0, !PT ;  /* 0x000000c504077210 */ /* 0x000fe400007fe4ff */
[----:B------:R3:W-:Y:S04]  /*ba60*/  LDGSTS.E.BYPASS.LTC128B.128 [R204+0x2000], [R12.64], !P1 ;  /* 0x020000000ccc7fae */ /* 0x0007e8000c901d46 */
[----:B------:R5:W2:Y:S04]  /*ba70*/  SHFL.IDX PT, R4, R5, 0x1, 0x181f ;  /* 0x00381f0005047f89 */ /* 0x000aa800000e0000 */
[----:B------:R3:W-:Y:S01]  /*ba80*/  LDGSTS.E.BYPASS.LTC128B.128 [R204+0x4000], [R6.64], !P5 ;  /* 0x0400000006cc7fae */ /* 0x0007e2000e901d46 */
[----:B----45:R-:W-:Y:S03]  /*ba90*/  MOV R5, R249 ;  /* 0x000000f900057202 */ /* 0x030fe60000000f00 */
.L_x_492:
[----:B---3--:R-:W-:Y:S02]  /*baa0*/  IADD3 R12, -R14, 0x10, RZ ;  /* 0x000000100e0c7810 */ /* 0x008fe40007ffe1ff */
[C---:B------:R-:W-:Y:S02]  /*bab0*/  IADD3 R6, -R5.reuse, 0x10, RZ ;  /* 0x0000001005067810 */ /* 0x040fe40007ffe1ff */
[----:B------:R-:W-:Y:S02]  /*bac0*/  LOP3.LUT R12, R12, 0xf, RZ, 0xc0, !PT ;  /* 0x0000000f0c0c7812 */ /* 0x000fe400078ec0ff */
[----:B------:R-:W-:Y:S02]  /*bad0*/  LOP3.LUT R6, R6, 0xf, RZ, 0xc0, !PT ;  /* 0x0000000f06067812 */ /* 0x000fe400078ec0ff */
[----:B------:R-:W-:Y:S04]  /*bae0*/  IADD3 R12, P1, P0, R12, R0, R198 ;  /* 0x000000000c0c7210 */ /* 0x000fe8000783e0c6 */
[----:B--2---:R-:W-:Y:S02]  /*baf0*/  IADD3.X R13, RZ, R4, R199, P1, P0 ;  /* 0x00000004ff0d7210 */ /* 0x004fe40000fe04c7 */
[----:B------:R-:W-:Y:S04]  /*bb00*/  IADD3 R6, P1, P0, R6, R0, R196 ;  /* 0x0000000006067210 */ /* 0x000fe8000783e0c4 */
[----:B------:R-:W-:Y:S02]  /*bb10*/  IADD3.X R7, RZ, R4, R197, P1, P0 ;  /* 0x00000004ff077210 */ /* 0x000fe40000fe04c5 */
[----:B------:R-:W-:Y:S05]  /*bb20*/  IADD3 R2, P0, R0, R216, RZ ;  /* 0x000000d800027210 */ /* 0x000fea0007f1e0ff */
[----:B------:R-:W-:Y:S01]  /*bb30*/  IMAD.X R3, R4, 0x1, R200, P0 ;  /* 0x0000000104037824 */ /* 0x000fe200000e06c8 */
[----:B------:R-:W-:Y:S04]  /*bb40*/  ISETP.NE.U32.AND P0, PT, R14, RZ, PT ;  /* 0x000000ff0e00720c */ /* 0x000fe80003f05070 */
[----:B------:R-:W-:Y:S01]  /*bb50*/  @!PT LDS RZ, [RZ] ;  /* 0x00000000fffff984 */ /* 0x000fe20000000800 */
[----:B------:R-:W-:Y:S01]  /*bb60*/  @!PT LDS RZ, [RZ] ;  /* 0x00000000fffff984 */ /* 0x000fe20000000800 */
[----:B------:R-:W-:Y:S01]  /*bb70*/  @!PT LDS RZ, [RZ] ;  /* 0x00000000fffff984 */ /* 0x000fe20000000800 */
[----:B------:R2:W-:Y:S09]  /*bb80*/  LDGSTS.E.BYPASS.LTC128B.128 [R204+0x1000], [R2.64], !P6 ;  /* 0x0100000002cc7fae */ /* 0x0005f2000f101d46 */
[----:B------:R2:W-:Y:S01]  /*bb90*/  LDGSTS.E.BYPASS.LTC128B.128.ZFILL [R204+0x3000], [R12.64], P0 ;  /* 0x030000000ccc7fae */ /* 0x0005e20008141d46 */
[----:B------:R-:W-:Y:S11]  /*bba0*/  ISETP.NE.U32.AND P0, PT, R5, RZ, PT ;  /* 0x000000ff0500720c */ /* 0x000ff60003f05070 */
[----:B------:R-:W-:Y:S02]  /*bbb0*/  @!UPT UIADD3 URZ, URZ, URZ, URZ ;  /* 0x0000003f3f3ff290 */ /* 0x000fe4000fffe03f */
[----:B------:R2:W-:Y:S02]  /*bbc0*/  LDGSTS.E.BYPASS.LTC128B.128.ZFILL [R204+0x5000], [R6.64], P0 ;  /* 0x0500000006cc7fae */ /* 0x0005e40008141d46 */
.L_x_398:
[----:B------:R-:W-:Y:S05]  /*bbd0*/  BSYNC B0 ;  /* 0x0000000000007941 */ /* 0x000fea0003800000 */
.L_x_397:
[----:B------:R-:W0:Y:S01]  /*bbe0*/  LDGDEPBAR ;  /* 0x00000000000079af */ /* 0x000e220000000000 */
[----:B------:R-:W-:Y:S01]  /*bbf0*/  WARPSYNC 0xffffffff ;  /* 0xffffffff00007948 */ /* 0x000fe20003800000 */
[C---:B--23--:R-:W-:Y:S01]  /*bc00*/  HMMA.16816.F32.BF16 R4, R32.reuse, R8, RZ ;  /* 0x000000082004723c */ /* 0x04cfe200000418ff */
[----:B------:R-:W-:Y:S02]  /*bc10*/  BSSY B0, `(.L_x_401) ;  /* 0x0000119000007945 */ /* 0x000fe40003800000 */
[----:B------:R-:W-:Y:S03]  /*bc20*/  ISETP.GT.AND P0, PT, R201, R225, PT ;  /* 0x000000e1c900720c */ /* 0x000fe60003f04270 */
[----:B------:R-:W-:Y:S02]  /*bc30*/  LDSM.16.M88.4 R160, [R195+0xc100] ;  /* 0x00c10000c3a0783b */ /* 0x000fe40000000200 */
[C---:B------:R-:W-:Y:S06]  /*bc40*/  HMMA.16816.F32.BF16 R8, R32.reuse, R10, RZ ;  /* 0x0000000a2008723c */ /* 0x040fec00000418ff */
[----:B------:R-:W2:Y:S02]  /*bc50*/  LDSM.16.M88.4 R164, [R190+0x6100] ;  /* 0x00610000bea4783b */ /* 0x000ea40000000200 */
[C---:B----4-:R-:W-:Y:S06]  /*bc60*/  HMMA.16816.F32.BF16 R12, R32.reuse, R16, RZ ;  /* 0x00000010200c723c */ /* 0x050fec00000418ff */
[----:B------:R-:W-:Y:S02]  /*bc70*/  LDSM.16.M88.4 R168, [R190+0x7100] ;  /* 0x00710000bea8783b */ /* 0x000fe40000000200 */
[C---:B------:R-:W-:Y:S06]  /*bc80*/  HMMA.16816.F32.BF16 R16, R32.reuse, R18, RZ ;  /* 0x000000122010723c */ /* 0x040fec00000418ff */
[----:B------:R-:W-:Y:S02]  /*bc90*/  LDSM.16.M88.4 R172, [R190+0x7900] ;  /* 0x00790000beac783b */ /* 0x000fe40000000200 */
[C---:B-1----:R-:W-:Y:S06]  /*bca0*/  HMMA.16816.F32.BF16 R20, R32.reuse, R24, RZ ;  /* 0x000000182014723c */ /* 0x042fec00000418ff */
[----:B------:R-:W-:Y:S02]  /*bcb0*/  LDSM.16.M88.4 R176, [R194+0xc100] ;  /* 0x00c10000c2b0783b */ /* 0x000fe40000000200 */
[C---:B------:R-:W-:Y:S06]  /*bcc0*/  HMMA.16816.F32.BF16 R24, R32.reuse, R26, RZ ;  /* 0x0000001a2018723c */ /* 0x040fec00000418ff */
[----:B------:R-:W-:Y:S02]  /*bcd0*/  LDSM.16.M88.4 R180, [R189] ;  /* 0x00000000bdb4783b */ /* 0x000fe40000000200 */
[C---:B------:R-:W-:Y:S08]  /*bce0*/  HMMA.16816.F32.BF16 R28, R32.reuse, R136, RZ ;  /* 0x00000088201c723c */ /* 0x040ff000000418ff */
        /* <DEDUP_REMOVED lines=23> */
[----:B------:R-:W-:Y:S07]  /*be60*/  LDSM.16.M88.4 R168, [R193+0x10100] ;  /* 0x01010000c1a8783b */ /* 0x000fee0000000200 */
[C---:B------:R-:W-:Y:S08]  /*be70*/  HMMA.16816.F32.BF16 R28, R160.reuse, R172, R28 ;  /* 0x000000aca01c723c */ /* 0x040ff0000004181c */
[----:B------:R-:W-:Y:S01]  /*be80*/  HMMA.16816.F32.BF16 R32, R160, R174, R32 ;  /* 0x000000aea020723c */ /* 0x000fe20000041820 */
[----:B------:R-:W4:Y:S07]  /*be90*/  LDSM.16.M88.4 R160, [R184+0x9100] ;  /* 0x00910000b8a0783b */ /* 0x000f2e0000000200 */
[C---:B------:R-:W-:Y:S01]  /*bea0*/  HMMA.16816.F32.BF16 R4, R176.reuse, R180, R4 ;  /* 0x000000b4b004723c */ /* 0x040fe20000041804 */
[----:B------:R-:W5:Y:S07]  /*beb0*/  LDSM.16.M88.4 R172, [R191+0x2000] ;  /* 0x00200000bfac783b */ /* 0x000f6e0000000200 */
        /* <DEDUP_REMOVED lines=20> */
[----:B------:R-:W-:Y:S07]  /*c000*/  LDSM.16.M88.4 R160, [R194+0x10100] ;  /* 0x01010000c2a0783b */ /* 0x000fee0000000200 */
[C---:B------:R-:W-:Y:S08]  /*c010*/  HMMA.16816.F32.BF16 R28, R152.reuse, R164, R28 ;  /* 0x000000a4981c723c */ /* 0x040ff0000004181c */
[----:B------:R-:W-:Y:S01]  /*c020*/  HMMA.16816.F32.BF16 R32, R152, R166, R32 ;  /* 0x000000a69820723c */ /* 0x000fe20000041820 */
[----:B------:R-:W4:Y:S07]  /*c030*/  LDSM.16.M88.4 R152, [R190+0x9100] ;  /* 0x00910000be98783b */ /* 0x000f2e0000000200 */
[C---:B-----5:R-:W-:Y:S01]  /*c040*/  HMMA.16816.F32.BF16 R4, R168.reuse, R172, R4 ;  /* 0x000000aca804723c */ /* 0x060fe20000041804 */
        /* <DEDUP_REMOVED lines=22> */
[C---:B------:R-:W-:Y:S08]  /*c1b0*/  HMMA.16816.F32.BF16 R28, R176.reuse, R156, R28 ;  /* 0x0000009cb01c723c */ /* 0x040ff0000004181c */
[----:B------:R-:W-:Y:S01]  /*c1c0*/  HMMA.16816.F32.BF16 R32, R176, R158, R32 ;  /* 0x0000009eb020723c */ /* 0x000fe20000041820 */
[----:B------:R-:W1:Y:S07]  /*c1d0*/  LDSM.16.M88.4 R156, [R184+0xb900] ;  /* 0x00b90000b89c783b */ /* 0x000e6e0000000200 */
        /* <DEDUP_REMOVED lines=41> */
[C---:B------:R-:W-:Y:S08]  /*c470*/  HMMA.16816.F32.BF16 R24, R160.reuse, R154, R24 ;  /* 0x0000009aa018723c */ /* 0x040ff00000041818 */
[C---:B------:R-:W-:Y:S08]  /*c480*/  HMMA.16816.F32.BF16 R28, R160.reuse, R156, R28 ;  /* 0x0000009ca01c723c */ /* 0x040ff0000004181c */
[----:B------:R-:W-:Y:S08]  /*c490*/  HMMA.16816.F32.BF16 R32, R160, R158, R32 ;  /* 0x0000009ea020723c */ /* 0x000ff00000041820 */
[C---:B-----5:R-:W-:Y:S08]  /*c4a0*/  HMMA.16816.F32.BF16 R4, R168.reuse, R172, R4 ;  /* 0x000000aca804723c */ /* 0x060ff00000041804 */
[C---:B------:R-:W-:Y:S08]  /*c4b0*/  HMMA.16816.F32.BF16 R8, R168.reuse, R174, R8 ;  /* 0x000000aea808723c */ /* 0x040ff00000041808 */
[C---:B-1----:R-:W-:Y:S08]  /*c4c0*/  HMMA.16816.F32.BF16 R12, R168.reuse, R136, R12 ;  /* 0x00000088a80c723c */ /* 0x042ff0000004180c */
[----:B------:R-:W-:Y:S01]  /*c4d0*/  FMUL.FTZ R4, R4, c[0x0][0x320] ;  /* 0x0000c80004047a20 */ /* 0x000fe20000410000 */
[C---:B------:R-:W-:Y:S03]  /*c4e0*/  HMMA.16816.F32.BF16 R16, R168.reuse, R138, R16 ;  /* 0x0000008aa810723c */ /* 0x040fe60000041810 */
[----:B------:R-:W1:Y:S01]  /*c4f0*/  MUFU.TANH R147, R4 ;  /* 0x0000000400937308 */ /* 0x000e620000002400 */
[----:B------:R-:W-:Y:S02]  /*c500*/  FMUL.FTZ R5, R5, c[0x0][0x320] ;  /* 0x0000c80005057a20 */ /* 0x000fe40000410000 */
[----:B------:R-:W-:Y:S02]  /*c510*/  FMUL.FTZ R6, R6, c[0x0][0x320] ;  /* 0x0000c80006067a20 */ /* 0x000fe40000410000 */
[----:B------:R-:W-:Y:S04]  /*c520*/  FMUL.FTZ R7, R7, c[0x0][0x320] ;  /* 0x0000c80007077a20 */ /* 0x000fe80000410000 */
[----:B------:R-:W-:Y:S01]  /*c530*/  FMUL.FTZ R8, R8, c[0x0][0x320] ;  /* 0x0000c80008087a20 */ /* 0x000fe20000410000 */
[----:B------:R-:W2:Y:S01]  /*c540*/  MUFU.TANH R146, R5 ;  /* 0x0000000500927308 */ /* 0x000ea20000002400 */
[----:B------:R-:W-:Y:S02]  /*c550*/  FMUL.FTZ R9, R9, c[0x0][0x320] ;  /* 0x0000c80009097a20 */ /* 0x000fe40000410000 */
[----:B------:R-:W-:Y:S02]  /*c560*/  FMUL.FTZ R10, R10, c[0x0][0x320] ;  /* 0x0000c8000a0a7a20 */ /* 0x000fe40000410000 */
[----:B------:R-:W-:Y:S02]  /*c570*/  FMUL.FTZ R11, R11, c[0x0][0x320] ;  /* 0x0000c8000b0b7a20 */ /* 0x000fe40000410000 */
[----:B------:R-:W-:Y:S02]  /*c580*/  FMUL.FTZ R14, R14, c[0x0][0x320] ;  /* 0x0000c8000e0e7a20 */ /* 0x000fe40000410000 */
        /* <DEDUP_REMOVED lines=8> */
[----:B------:R-:W-:Y:S09]  /*c610*/  FMUL.FTZ R13, R13, c[0x0][0x320] ;  /* 0x0000c8000d0d7a20 */ /* 0x000ff20000410000 */
[----:B------:R-:W1:Y:S10]  /*c620*/  MUFU.TANH R145, R8 ;  /* 0x0000000800917308 */ /* 0x000e740000002400 */
[----:B------:R-:W1:Y:S01]  /*c630*/  MUFU.TANH R142, R9 ;  /* 0x00000009008e7308 */ /* 0x000e620000002400 */
[----:B----4-:R-:W4:Y:S09]  /*c640*/  LDSM.16.M88.4 R4, [R189+0x5000] ;  /* 0x00500000bd04783b */ /* 0x010f320000000200 */
[----:B------:R-:W1:Y:S10]  /*c650*/  MUFU.TANH R149, R10 ;  /* 0x0000000a00957308 */ /* 0x000e740000002400 */
[----:B------:R5:W1:Y:S10]  /*c660*/  MUFU.TANH R148, R11 ;  /* 0x0000000b00947308 */ /* 0x000a740000002400 */
[----:B------:R-:W1:Y:S10]  /*c670*/  MUFU.TANH R138, R14 ;  /* 0x0000000e008a7308 */ /* 0x000e740000002400 */
[----:B------:R-:W1:Y:S01]  /*c680*/  MUFU.TANH R144, R15 ;  /* 0x0000000f00907308 */ /* 0x000e620000002400 */
[----:B-----5:R-:W5:Y:S01]  /*c690*/  LDSM.16.M88.4 R8, [R189+0x5800] ;  /* 0x00580000bd08783b */ /* 0x020f620000000200 */
[----:B------:R-:W-:Y:S04]  /*c6a0*/  DEPBAR.LE SB0, 0x0 ;  /* 0x000080000000791a */ /* 0x000fe80000000000 */
[C---:B----4-:R-:W-:Y:S04]  /*c6b0*/  HMMA.16816.F32.BF16 R20, R168.reuse, R4, R20 ;  /* 0x00000004a814723c */ /* 0x050fe80000041814 */
[----:B------:R-:W4:Y:S01]  /*c6c0*/  MUFU.TANH R143, R16 ;  /* 0x00000010008f7308 */ /* 0x000f220000002400 */
[----:B------:R-:W-:Y:S03]  /*c6d0*/  BAR.SYNC.DEFER_BLOCKING 0x0 ;  /* 0x0000000000007b1d */ /* 0x000fe60000010000 */
[C---:B------:R-:W-:Y:S06]  /*c6e0*/  HMMA.16816.F32.BF16 R24, R168.reuse, R6, R24 ;  /* 0x00000006a818723c */ /* 0x040fec0000041818 */
[----:B------:R-:W1:Y:S10]  /*c6f0*/  MUFU.TANH R103, R17 ;  /* 0x0000001100677308 */ /* 0x000e740000002400 */
[----:B------:R-:W1:Y:S01]  /*c700*/  MUFU.TANH R137, R18 ;  /* 0x0000001200897308 */ /* 0x000e620000002400 */
[----:B------:R-:W-:Y:S02]  /*c710*/  FMUL.FTZ R20, R20, c[0x0][0x320] ;  /* 0x0000c80014147a20 */ /* 0x000fe40000410000 */
[----:B------:R-:W-:Y:S02]  /*c720*/  FMUL.FTZ R21, R21, c[0x0][0x320] ;  /* 0x0000c80015157a20 */ /* 0x000fe40000410000 */
[----:B------:R-:W-:Y:S02]  /*c730*/  FMUL.FTZ R22, R22, c[0x0][0x320] ;  /* 0x0000c80016167a20 */ /* 0x000fe40000410000 */
[----:B------:R-:W-:Y:S03]  /*c740*/  FMUL.FTZ R23, R23, c[0x0][0x320] ;  /* 0x0000c80017177a20 */ /* 0x000fe60000410000 */
[----:B------:R1:W1:Y:S01]  /*c750*/  MUFU.TANH R136, R19 ;  /* 0x0000001300887308 */ /* 0x0002620000002400 */
[----:B------:R-:W-:Y:S02]  /*c760*/  FMUL.FTZ R26, R26, c[0x0][0x320] ;  /* 0x0000c8001a1a7a20 */ /* 0x000fe40000410000 */
[----:B------:R-:W-:Y:S01]  /*c770*/  FMUL.FTZ R27, R27, c[0x0][0x320] ;  /* 0x0000c8001b1b7a20 */ /* 0x000fe20000410000 */
[C---:B-----5:R-:W-:Y:S06]  /*c780*/  HMMA.16816.F32.BF16 R28, R168.reuse, R8, R28 ;  /* 0x00000008a81c723c */ /* 0x060fec000004181c */
[----:B------:R5:W2:Y:S02]  /*c790*/  MUFU.TANH R101, R20 ;  /* 0x0000001400657308 */ /* 0x000aa40000002400 */
[----:B------:R-:W-:Y:S08]  /*c7a0*/  HMMA.16816.F32.BF16 R32, R168, R10, R32 ;  /* 0x0000000aa820723c */ /* 0x000ff00000041820 */
[----:B------:R2:W2:Y:S01]  /*c7b0*/  MUFU.TANH R140, R12 ;  /* 0x0000000c008c7308 */ /* 0x0004a20000002400 */
[----:B-1----:R-:W-:Y:S07]  /*c7c0*/  FMUL.FTZ R19, R25, c[0x0][0x320] ;  /* 0x0000c80019137a20 */ /* 0x002fee0000410000 */
[----:B------:R-:W-:Y:S02]  /*c7d0*/  FMUL.FTZ R17, R28, c[0x0][0x320] ;  /* 0x0000c8001c117a20 */ /* 0x000fe40000410000 */
[----:B------:R1:W1:Y:S01]  /*c7e0*/  MUFU.TANH R141, R13 ;  /* 0x0000000d008d7308 */ /* 0x0002620000002400 */
        /* <DEDUP_REMOVED lines=8> */
[----:B------:R-:W-:Y:S05]  /*c870*/  FMUL.FTZ R35, R35, c[0x0][0x320] ;  /* 0x0000c80023237a20 */ /* 0x000fea0000410000 */
        /* <DEDUP_REMOVED lines=14> */
[----:B------:R-:W-:-:S05]  /*c960*/  @!P0 BRA `(.L_x_402) ;  /* 0x0000043000008947 */ /* 0x000fca0003800000 */
[----:B--234-:R-:W-:Y:S01]  /*c970*/  MOV R202, RZ ;  /* 0x000000ff00ca7202 */ /* 0x01cfe20000000f00 */
[----:B------:R-:W-:Y:S02]  /*c980*/  IMAD.MOV.U32 R0, RZ, RZ, 0x1 ;  /* 0x00000001ff007424 */ /* 0x000fe400078e00ff */
[----:B------:R-:W-:Y:S03]  /*c990*/  IMAD R2, R201, 0x40, R227 ;  /* 0x00000040c9027824 */ /* 0x000fe600078e02e3 */
[----:B------:R-:W-:Y:S02]  /*c9a0*/  ISETP.NE.AND P0, PT, R0, c[0x0][0x2b8], PT ;  /* 0x0000ae0000007a0c */ /* 0x000fe40003f05270 */
[----:B------:R-:W-:Y:S05]  /*c9b0*/  IADD3 R2, R2, -0x40, R219 ;  /* 0xffffffc002027810 */ /* 0x000fea0007ffe0db */
[----:B------:R-:W-:Y:S06]  /*c9c0*/  IMAD.MOV.U32 R0, RZ, RZ, R2 ;  /* 0x000000ffff007224 */ /* 0x000fec00078e0002 */
        /* <DEDUP_REMOVED lines=8> */
[C---:B------:R-:W-:Y:S01]  /*ca50*/  IMAD.WIDE.U32 R2, R205.reuse, c[0x0][0x1e0], RZ ;  /* 0x00007800cd027a25 */ /* 0x040fe200078e00ff */
[----:B------:R-:W-:Y:S01]  /*ca60*/  SHF.R.S32.HI R0, RZ, 0x1f, R205 ;  /* 0x0000001fff007819 */ /* 0x000fe200000114cd */
[----:B------:R-:W2:Y:S04]  /*ca70*/  @!P4 LDG.E R202, [R4.64] ;  /* 0x0000000604cac981 */ /* 0x000ea8000c1e1900 */
[----:B------:R-:W-:Y:S04]  /*ca80*/  IMAD R0, R0, c[0x0][0x1e0], RZ ;  /* 0x0000780000007a24 */ /* 0x000fe800078e02ff */
[----:B------:R-:W-:Y:S05]  /*ca90*/  IMAD R0, R205, c[0x0][0x1e4], R0 ;  /* 0x00007900cd007a24 */ /* 0x000fea00078e0200 */
[----:B------:R-:W-:Y:S02]  /*caa0*/  IADD3 R3, R3, R0, RZ ;  /* 0x0000000003037210 */ /* 0x000fe40007ffe0ff */
        /* <DEDUP_REMOVED lines=8> */
[----:B------:R-:W-:-:S06]  /*cb30*/  BRA.DIV ~URZ, `(.L_x_403) ;  /* 0x0000cb527f007947 */ /* 0x000fcc000b800000 */
[----:B------:R2:W3:Y:S02]  /*cb40*/  SHFL.IDX PT, R4, R5, RZ, 0x181f ;  /* 0x00181fff05047589 */ /* 0x0004e400000e0000 */
.L_x_493:
[----:B------:R-:W-:-:S05]  /*cb50*/  BRA.DIV ~URZ, `(.L_x_404) ;  /* 0x0000cbb27f007947 */ /* 0x000fca000b800000 */
[----:B------:R-:W4:Y:S01]  /*cb60*/  SHFL.IDX PT, R0, R11, RZ, 0x181f ;  /* 0x00181fff0b007589 */ /* 0x000f2200000e0000 */
[----:B------:R-:W-:Y:S01]  /*cb70*/  ISETP.GE.AND P1, PT, R217, c[0x0][0x1d4], PT ;  /* 0x00007500d9007a0c */ /* 0x000fe20003f26270 */
[----:B------:R-:W-:Y:S01]  /*cb80*/  IMAD.MOV.U32 R10, RZ, RZ, R213 ;  /* 0x000000ffff0a7224 */ /* 0x000fe200078e00d5 */
[----:B----4-:R-:W-:Y:S05]  /*cb90*/  IADD3 R2, P0, R0, R216, RZ ;  /* 0x000000d800027210 */ /* 0x010fea0007f1e0ff */
[----:B---3--:R-:W-:Y:S01]  /*cba0*/  IMAD.X R3, R4, 0x1, R200, P0 ;  /* 0x0000000104037824 */ /* 0x008fe200000e06c8 */
[----:B------:R-:W-:Y:S04]  /*cbb0*/  IADD3 R8, P0, R0, R198, RZ ;  /* 0x000000c600087210 */ /* 0x000fe80007f1e0ff */
[----:B------:R-:W-:Y:S01]  /*cbc0*/  @!PT LDS RZ, [RZ] ;  /* 0x00000000fffff984 */ /* 0x000fe20000000800 */
[----:B------:R-:W-:Y:S01]  /*cbd0*/  @!PT LDS RZ, [RZ] ;  /* 0x00000000fffff984 */ /* 0x000fe20000000800 */
[----:B------:R3:W-:Y:S01]  /*cbe0*/  LDGSTS.E.BYPASS.LTC128B.128 [R203+0x6100], [R2.64], !P6 ;  /* 0x0610000002cb7fae */ /* 0x0007e2000f101d46 */
[----:B------:R-:W-:Y:S01]  /*cbf0*/  IMAD.X R9, R4, 0x1, R199, P0 ;  /* 0x0000000104097824 */ /* 0x000fe200000e06c7 */
[----:B------:R-:W-:Y:S02]  /*cc00*/  IADD3 R6, P0, R0, R196, RZ ;  /* 0x000000c400067210 */ /* 0x000fe40007f1e0ff */
[----:B------:R-:W4:Y:S02]  /*cc10*/  SHFL.IDX PT, R0, R11, 0x1, 0x181f ;  /* 0x00381f000b007f89 */ /* 0x000f2400000e0000 */
[----:B------:R-:W-:Y:S02]  /*cc20*/  IADD3.X R7, R4, R197, RZ, P0, !PT ;  /* 0x000000c504077210 */ /* 0x000fe400007fe4ff */
[----:B------:R3:W-:Y:S04]  /*cc30*/  LDGSTS.E.BYPASS.LTC128B.128 [R203+0x8100], [R8.64], !P1 ;  /* 0x0810000008cb7fae */ /* 0x0007e8000c901d46 */
[----:B------:R5:W2:Y:S04]  /*cc40*/  SHFL.IDX PT, R4, R5, 0x1, 0x181f ;  /* 0x00381f0005047f89 */ /* 0x000aa800000e0000 */
[----:B------:R3:W-:Y:S01]  /*cc50*/  LDGSTS.E.BYPASS.LTC128B.128 [R203+0xa100], [R6.64], !P5 ;  /* 0x0a10000006cb7fae */ /* 0x0007e2000e901d46 */
[----:B--2--5:R-:W-:Y:S03]  /*cc60*/  MOV R5, R249 ;  /* 0x000000f900057202 */ /* 0x024fe60000000f00 */
.L_x_494:
[----:B---34-:R-:W-:Y:S02]  /*cc70*/  IADD3 R8, -R10, 0x10, RZ ;  /* 0x000000100a087810 */ /* 0x018fe40007ffe1ff */
[C---:B------:R-:W-:Y:S02]  /*cc80*/  IADD3 R6, -R5.reuse, 0x10, RZ ;  /* 0x0000001005067810 */ /* 0x040fe40007ffe1ff */
[----:B------:R-:W-:Y:S02]  /*cc90*/  LOP3.LUT R8, R8, 0xf, RZ, 0xc0, !PT ;  /* 0x0000000f08087812 */ /* 0x000fe400078ec0ff */
[----:B------:R-:W-:Y:S02]  /*cca0*/  LOP3.LUT R6, R6, 0xf, RZ, 0xc0, !PT ;  /* 0x0000000f06067812 */ /* 0x000fe400078ec0ff */
[----:B------:R-:W-:Y:S04]  /*ccb0*/  IADD3 R8, P1, P0, R8, R0, R198 ;  /* 0x0000000008087210 */ /* 0x000fe8000783e0c6 */
[----:B------:R-:W-:Y:S02]  /*ccc0*/  IADD3.X R9, RZ, R4, R199, P1, P0 ;  /* 0x00000004ff097210 */ /* 0x000fe40000fe04c7 */
        /* <DEDUP_REMOVED lines=13> */
.L_x_402:
[----:B--234-:R-:W-:Y:S05]  /*cda0*/  BSYNC B0 ;  /* 0x0000000000007941 */ /* 0x01cfea0003800000 */
.L_x_401:
[----:B------:R-:W-:Y:S01]  /*cdb0*/  LOP3.LUT R3, RZ, c[0x0][0x324], RZ, 0x33, !PT ;  /* 0x0000c900ff037a12 */ /* 0x000fe200078e33ff */
[----:B------:R-:W2:Y:S01]  /*cdc0*/  LDL R4, [R1+0x4] ;  /* 0x0000040001047983 */ /* 0x000ea20000100800 */
[----:B------:R-:W-:Y:S04]  /*cdd0*/  IMAD.SHL.U32 R5, R201, 0x40, RZ ;  /* 0x00000040c9057824 */ /* 0x000fe800078e00ff */
[----:B------:R-:W0:Y:S01]  /*cde0*/  LDGDEPBAR ;  /* 0x00000000000079af */ /* 0x000e220000000000 */
[----:B------:R-:W-:Y:S04]  /*cdf0*/  IADD3 R0, -R222, 0x1, -R5 ;  /* 0x00000001de007810 */ /* 0x000fe80007ffe905 */
[----:B------:R-:W-:Y:S04]  /*ce00*/  IADD3 R0, -R224, R0, R223 ;  /* 0x00000000e0007210 */ /* 0x000fe80007ffe1df */
[----:B------:R-:W-:Y:S01]  /*ce10*/  IADD3 R7, R0, c[0x0][0x328], RZ ;  /* 0x0000ca0000077a10 */ /* 0x000fe20007ffe0ff */
[----:B------:R-:W-:Y:S02]  /*ce20*/  IMAD.IADD R6, R3, 0x1, R0 ;  /* 0x0000000103067824 */ /* 0x000fe400078e0200 */
[----:B--2---:R-:W-:Y:S05]  /*ce30*/  IMAD R4, R4, 0x80, R243 ;  /* 0x0000008004047824 */ /* 0x004fea00078e02f3 */
[----:B------:R-:W-:Y:S05]  /*ce40*/  IADD3 R4, R241, R4, R242 ;  /* 0x00000004f1047210 */ /* 0x000fea0007ffe0f2 */
[----:B------:R-:W-:Y:S05]  /*ce50*/  @P3 IMAD.HI.U32 R2, R4, c[0x0][0x2c8], RZ ;  /* 0x0000b20004023a27 */ /* 0x000fea00078e00ff */
[----:B------:R-:W-:Y:S01]  /*ce60*/  @P3 SHF.R.U32.HI R4, RZ, c[0x0][0x2cc], R2 ;  /* 0x0000b300ff043a19 */ /* 0x000fe20000011602 */
[----:B------:R-:W-:-:S05]  /*ce70*/  BRA.DIV ~URZ, `(.L_x_405) ;  /* 0x0000cad27f007947 */ /* 0x000fca000b800000 */
[----:B------:R2:W3:Y:S02]  /*ce80*/  SHFL.IDX PT, R3, R4, RZ, 0x1c1f ;  /* 0x001c1fff04037589 */ /* 0x0004e400000e0000 */
.L_x_495:
[-C--:B---3--:R-:W-:Y:S02]  /*ce90*/  IADD3 R2, R7, R3.reuse, RZ ;  /* 0x0000000307027210 */ /* 0x088fe40007ffe0ff */
[----:B------:R-:W-:Y:S01]  /*cea0*/  IADD3 R0, R6, R3, RZ ;  /* 0x0000000306007210 */ /* 0x000fe20007ffe0ff */
[----:B------:R-:W-:-:S05]  /*ceb0*/  @!P2 BRA `(.L_x_406) ;  /* 0x000001800000a947 */ /* 0x000fca0003800000 */
[----:B------:R-:W-:Y:S01]  /*cec0*/  IADD3 R3, -R224, R223, R3 ;  /* 0x000000dfe0037210 */ /* 0x000fe20007ffe103 */
[----:B------:R-:W-:Y:S03]  /*ced0*/  BSSY B0, `(.L_x_407) ;  /* 0x0000011000007945 */ /* 0x000fe60003800000 */
        /* <DEDUP_REMOVED lines=11> */
.L_x_408:
[----:B------:R-:W-:Y:S04]  /*cf90*/  MOV R8, 0x1 ;  /* 0x0000000100087802 */ /* 0x000fe80000000f00 */
[----:B------:R-:W-:Y:S11]  /*cfa0*/  ISETP.NE.AND P0, PT, R8, c[0x0][0x32c], PT ;  /* 0x0000cb0008007a0c */ /* 0x000ff60003f05270 */
[----:B------:R-:W-:Y:S02]  /*cfb0*/  @!UPT UIADD3 URZ, URZ, URZ, URZ ;  /* 0x0000003f3f3ff290 */ /* 0x000fe4000fffe03f */
[----:B------:R-:W-:Y:S05]  /*cfc0*/  @P0 IMAD.HI.U32 R8, R3, c[0x0][0x330], RZ ;  /* 0x0000cc0003080a27 */ /* 0x000fea00078e00ff */
[----:B------:R-:W-:Y:S02]  /*cfd0*/  @P0 SHF.R.U32.HI R3, RZ, c[0x0][0x334], R8 ;  /* 0x0000cd00ff030a19 */ /* 0x000fe40000011608 */
.L_x_409:
[----:B------:R-:W-:Y:S05]  /*cfe0*/  BSYNC B0 ;  /* 0x0000000000007941 */ /* 0x000fea0003800000 */
.L_x_407:
[----:B------:R-:W-:Y:S04]  /*cff0*/  IMAD R3, R3, c[0x0][0x32c], -R5 ;  /* 0x0000cb0003037a24 */ /* 0x000fe800078e0a05 */
[----:B------:R-:W-:Y:S05]  /*d000*/  IMAD.IADD R3, R3, 0x1, -R222 ;  /* 0x0000000103037824 */ /* 0x000fea00078e0ade */
[----:B------:R-:W-:Y:S02]  /*d010*/  IADD3 R8, R3, c[0x0][0x32c], RZ ;  /* 0x0000cb0003087a10 */ /* 0x000fe40007ffe0ff */
[----:B------:R-:W-:Y:S02]  /*d020*/  IMNMX R0, R0, R3, !PT ;  /* 0x0000000300007217 */ /* 0x000fe40007800200 */
[----:B------:R-:W-:Y:S02]  /*d030*/  IMNMX R2, R2, R8, PT ;  /* 0x0000000802027217 */ /* 0x000fe40003800200 */
.L_x_406:
[----:B------:R-:W-:Y:S04]  /*d040*/  ISETP.GT.AND P1, PT, R201, -0x1, PT ;  /* 0xffffffffc900780c */ /* 0x000fe80003f24270 */
[----:B------:R-:W-:Y:S04]  /*d050*/  ISETP.GT.AND P0, PT, R0, RZ, P1 ;  /* 0x000000ff0000720c */ /* 0x000fe80000f04270 */
[----:B------:R-:W-:Y:S04]  /*d060*/  ISETP.LT.OR P0, PT, R2, 0x1, P0 ;  /* 0x000000010200780c */ /* 0x000fe80000701670 */
[----:B------:R-:W-:Y:S02]  /*d070*/  FSEL R10, R147, -INF , !P0 ;  /* 0xff800000930a7808 */ /* 0x000fe40004000000 */
[----:B------:R-:W-:Y:S04]  /*d080*/  ISETP.GT.AND P0, PT, R0, 0x1, P1 ;  /* 0x000000010000780c */ /* 0x000fe80000f04270 */
[----:B------:R-:W-:Y:S04]  /*d090*/  ISETP.LT.OR P0, PT, R2, 0x2, P0 ;  /* 0x000000020200780c */ /* 0x000fe80000701670 */
[----:B------:R-:W-:Y:S02]  /*d0a0*/  FSEL R12, R146, -INF , !P0 ;  /* 0xff800000920c7808 */ /* 0x000fe40004000000 */
[----:B------:R-:W-:Y:S04]  /*d0b0*/  ISETP.GT.AND P0, PT, R0, 0x8, P1 ;  /* 0x000000080000780c */ /* 0x000fe80000f04270 */
[----:B------:R-:W-:Y:S04]  /*d0c0*/  ISETP.LT.OR P0, PT, R2, 0x9, P0 ;  /* 0x000000090200780c */ /* 0x000fe80000701670 */
[----:B------:R-:W-:Y:S02]  /*d0d0*/  FSEL R11, R145, -INF , !P0 ;  /* 0xff800000910b7808 */ /* 0x000fe40004000000 */
[----:B------:R-:W-:Y:S04]  /*d0e0*/  ISETP.GT.AND P0, PT, R0, 0x9, P1 ;  /* 0x000000090000780c */ /* 0x000fe80000f04270 */
[----:B------:R-:W-:Y:S04]  /*d0f0*/  ISETP.LT.OR P0, PT, R2, 0xa, P0 ;  /* 0x0000000a0200780c */ /* 0x000fe80000701670 */
[----:B-1----:R-:W-:Y:S02]  /*d100*/  FSEL R13, R142, -INF , !P0 ;  /* 0xff8000008e0d7808 */ /* 0x002fe40004000000 */
        /* <DEDUP_REMOVED lines=35> */
[----:B------:R-:W-:Y:S01]  /*d340*/  FSEL R163, R14, -INF , !P0 ;  /* 0xff8000000ea37808 */ /* 0x000fe20004000000 */
[----:B------:R-:W-:-:S06]  /*d350*/  BRA.DIV ~URZ, `(.L_x_410) ;  /* 0x0000c6727f007947 */ /* 0x000fcc000b800000 */
[----:B------:R1:W3:Y:S02]  /*d360*/  SHFL.IDX PT, R3, R4, 0x1, 0x1c1f ;  /* 0x003c1f0004037f89 */ /* 0x0002e400000e0000 */
.L_x_496:
        /* <DEDUP_REMOVED lines=9> */
[----:B-12---:R-:W-:Y:S05]  /*d400*/  IMAD.MOV.U32 R4, RZ, RZ, 0x1 ;  /* 0x00000001ff047424 */ /* 0x006fea00078e00ff */
[----:B------:R-:W-:Y:S11]  /*d410*/  ISETP.NE.AND P0, PT, R4, c[0x0][0x32c], PT ;  /* 0x0000cb0004007a0c */ /* 0x000ff60003f05270 */
[----:B------:R-:W-:Y:S02]  /*d420*/  @!UPT UIADD3 URZ, URZ, URZ, URZ ;  /* 0x0000003f3f3ff290 */ /* 0x000fe4000fffe03f */
[----:B------:R-:W-:Y:S05]  /*d430*/  @P0 IMAD.HI.U32 R4, R3, c[0x0][0x330], RZ ;  /* 0x0000cc0003040a27 */ /* 0x000fea00078e00ff */
[----:B------:R-:W-:Y:S04]  /*d440*/  @P0 SHF.R.U32.HI R3, RZ, c[0x0][0x334], R4 ;  /* 0x0000cd00ff030a19 */ /* 0x000fe80000011604 */
[----:B------:R-:W-:Y:S01]  /*d450*/  LOP3.LUT R3, RZ, R3, RZ, 0x33, !PT ;  /* 0x00000003ff037212 */ /* 0x000fe200078e33ff */
[----:B------:R-:W-:-:S05]  /*d460*/  BRA `(.L_x_414) ;  /* 0x0000005000007947 */ /* 0x000fca0003800000 */
.L_x_413:
[----:B-12---:R-:W-:Y:S04]  /*d470*/  MOV R4, 0x1 ;  /* 0x0000000100047802 */ /* 0x006fe80000000f00 */
[----:B------:R-:W-:Y:S11]  /*d480*/  ISETP.NE.AND P0, PT, R4, c[0x0][0x32c], PT ;  /* 0x0000cb0004007a0c */ /* 0x000ff60003f05270 */
[----:B------:R-:W-:Y:S02]  /*d490*/  @!UPT UIADD3 URZ, URZ, URZ, URZ ;  /* 0x0000003f3f3ff290 */ /* 0x000fe4000fffe03f */
[----:B------:R-:W-:Y:S05]  /*d4a0*/  @P0 IMAD.HI.U32 R4, R3, c[0x0][0x330], RZ ;  /* 0x0000cc0003040a27 */ /* 0x000fea00078e00ff */
[----:B------:R-:W-:Y:S02]  /*d4b0*/  @P0 SHF.R.U32.HI R3, RZ, c[0x0][0x334], R4 ;  /* 0x0000cd00ff030a19 */ /* 0x000fe40000011604 */
.L_x_414:
[----:B------:R-:W-:Y:S05]  /*d4c0*/  BSYNC B0 ;  /* 0x0000000000007941 */ /* 0x000fea0003800000 */
.L_x_412:
[----:B------:R-:W-:Y:S04]  /*d4d0*/  IMAD R5, R3, c[0x0][0x32c], -R5 ;  /* 0x0000cb0003057a24 */ /* 0x000fe800078e0a05 */
[----:B------:R-:W-:Y:S05]  /*d4e0*/  IMAD.IADD R5, R5, 0x1, -R222 ;  /* 0x0000000105057824 */ /* 0x000fea00078e0ade */
[----:B------:R-:W-:Y:S02]  /*d4f0*/  IADD3 R3, R5, c[0x0][0x32c], RZ ;  /* 0x0000cb0005037a10 */ /* 0x000fe40007ffe0ff */
[----:B------:R-:W-:Y:S02]  /*d500*/  IMNMX R0, R0, R5, !PT ;  /* 0x0000000500007217 */ /* 0x000fe40007800200 */
[----:B------:R-:W-:Y:S02]  /*d510*/  IMNMX R2, R2, R3, PT ;  /* 0x0000000302027217 */ /* 0x000fe40003800200 */
.L_x_411:
[----:B------:R-:W-:Y:S02]  /*d520*/  ISETP.GT.AND P0, PT, R0, RZ, P1 ;  /* 0x000000ff0000720c */ /* 0x000fe40000f04270 */
[----:B-12---:R-:W-:Y:S02]  /*d530*/  FMNMX.FTZ R4, R10, R102, !PT ;  /* 0x000000660a047209 */ /* 0x006fe40007810000 */
[----:B------:R-:W-:Y:S02]  /*d540*/  ISETP.LT.OR P0, PT, R2, 0x1, P0 ;  /* 0x000000010200780c */ /* 0x000fe40000701670 */
[----:B------:R-:W-:Y:S02]  /*d550*/  FMNMX.FTZ R4, R12, R4, !PT ;  /* 0x000000040c047209 */ /* 0x000fe40007810000 */
[----:B------:R-:W-:Y:S02]  /*d560*/  FSEL R6, R151, -INF , !P0 ;  /* 0xff80000097067808 */ /* 0x000fe40004000000 */
[----:B------:R-:W-:Y:S02]  /*d570*/  ISETP.GT.AND P0, PT, R0, 0x1, P1 ;  /* 0x000000010000780c */ /* 0x000fe40000f04270 */
[----:B------:R-:W-:Y:S02]  /*d580*/  FMNMX.FTZ R5, R6, R100, !PT ;  /* 0x0000006406057209 */ /* 0x000fe40007810000 */
        /* <DEDUP_REMOVED lines=70> */
[----:B------:R-:W-:Y:S04]  /*d9f0*/  ISETP.LT.OR P0, PT, R2, 0x3a, P0 ;  /* 0x0000003a0200780c */ /* 0x000fe80000701670 */
[----:B------:R-:W-:Y:S04]  /*da00*/  FSEL R156, R35, -INF , !P0 ;  /* 0xff800000239c7808 */ /* 0x000fe80004000000 */
[----:B------:R-:W-:Y:S01]  /*da10*/  FMNMX.FTZ R5, R156, R5, !PT ;  /* 0x000000059c057209 */ /* 0x000fe20007810000 */
[----:B------:R-:W-:-:S05]  /*da20*/  BRA.DIV ~URZ, `(.L_x_415) ;  /* 0x0000c0227f007947 */ /* 0x000fca000b800000 */
[----:B------:R1:W2:Y:S02]  /*da30*/  SHFL.BFLY PT, R0, R4, 0x2, 0x1f ;  /* 0x0c401f0004007f89 */ /* 0x0002a400000e0000 */
.L_x_497:
[----:B--2---:R-:W-:Y:S01]  /*da40*/  FMNMX.FTZ R101, R4, R0, !PT ;  /* 0x0000000004657209 */ /* 0x004fe20007810000 */
[----:B------:R-:W-:-:S05]  /*da50*/  BRA.DIV ~URZ, `(.L_x_416) ;  /* 0x0000c0327f007947 */ /* 0x000fca000b800000 */
[----:B-1----:R-:W-:Y:S04]  /*da60*/  SHFL.BFLY PT, R4, R5, 0x2, 0x1f ;  /* 0x0c401f0005047f89 */ /* 0x002fe800000e0000 */
[----:B------:R-:W1:Y:S02]  /*da70*/  SHFL.BFLY PT, R2, R101, 0x1, 0x1f ;  /* 0x0c201f0065027f89 */ /* 0x000e6400000e0000 */
[----:B-1----:R-:W-:Y:S02]  /*da80*/  FMNMX.FTZ R101, R101, R2, !PT ;  /* 0x0000000265657209 */ /* 0x002fe40007810000 */
[----:B------:R-:W-:Y:S05]  /*da90*/  FMNMX.FTZ R4, R5, R4, !PT ;  /* 0x0000000405047209 */ /* 0x000fea0007810000 */
[----:B------:R1:W2:Y:S02]  /*daa0*/  SHFL.BFLY PT, R0, R4, 0x1, 0x1f ;  /* 0x0c201f0004007f89 */ /* 0x0002a400000e0000 */
.L_x_498:
[C---:B------:R-:W-:Y:S01]  /*dab0*/  FSETP.NEU.FTZ.AND P0, PT, R101.reuse, -INF , PT ;  /* 0xff8000006500780b */ /* 0x040fe20003f1d000 */
[C---:B------:R-:W-:Y:S01]  /*dac0*/  FMUL.FTZ R103, R101.reuse, c[0x0][0x2d0] ;  /* 0x0000b40065677a20 */ /* 0x040fe20000410000 */
[----:B--2---:R-:W-:Y:S01]  /*dad0*/  FMNMX.FTZ R3, R0, R4, !PT ;  /* 0x0000000400037209 */ /* 0x004fe20007810000 */
[----:B------:R-:W-:Y:S01]  /*dae0*/  WARPSYNC 0xffffffff ;  /* 0xffffffff00007948 */ /* 0x000fe20003800000 */
[----:B------:R-:W-:Y:S01]  /*daf0*/  FSEL R2, R101, RZ, P0 ;  /* 0x000000ff65027208 */ /* 0x000fe20000000000 */
[----:B------:R-:W-:Y:S01]  /*db00*/  LDSM.16.MT88.4 R20, [R186+0x100] ;  /* 0x00010000ba14783b */ /* 0x000fe20000004200 */
[----:B------:R-:W-:Y:S01]  /*db10*/  FSEL R103, R103, RZ, P0 ;  /* 0x000000ff67677208 */ /* 0x000fe20000000000 */
[C---:B-1----:R-:W-:Y:S01]  /*db20*/  FMUL.FTZ R4, R3.reuse, c[0x0][0x2d0] ;  /* 0x0000b40003047a20 */ /* 0x042fe20000410000 */
[----:B------:R-:W-:Y:S01]  /*db30*/  FSETP.NEU.FTZ.AND P0, PT, R3, -INF , PT ;  /* 0xff8000000300780b */ /* 0x000fe20003f1d000 */
[----:B------:R-:W-:Y:S02]  /*db40*/  FADD.FTZ R0, -R2, R102 ;  /* 0x0000006602007221 */ /* 0x000fe40000010100 */
[--C-:B------:R-:W-:Y:S01]  /*db50*/  FFMA.FTZ R12, R12, c[0x0][0x2d0], -R103.reuse ;  /* 0x0000b4000c0c7a23 */ /* 0x100fe20000010867 */
[----:B------:R-:W-:Y:S01]  /*db60*/  FSEL R102, R4, RZ, P0 ;  /* 0x000000ff04667208 */ /* 0x000fe20000000000 */
[----:B------:R-:W-:Y:S01]  /*db70*/  FMUL.FTZ R0, R0, c[0x0][0x2d0] ;  /* 0x0000b40000007a20 */ /* 0x000fe20000410000 */
[----:B------:R-:W-:Y:S01]  /*db80*/  LDSM.16.MT88.4 R28, [R188+0x100] ;  /* 0x00010000bc1c783b */ /* 0x000fe20000004200 */
[--C-:B------:R-:W-:Y:S01]  /*db90*/  FFMA.FTZ R13, R13, c[0x0][0x2d0], -R103.reuse ;  /* 0x0000b4000d0d7a23 */ /* 0x100fe20000010867 */
[----:B------:R-:W-:Y:S01]  /*dba0*/  MUFU.EX2 R212, R12 ;  /* 0x0000000c00d47308 */ /* 0x000fe20000000800 */
[--C-:B------:R-:W-:Y:S02]  /*dbb0*/  FFMA.FTZ R10, R10, c[0x0][0x2d0], -R103.reuse ;  /* 0x0000b4000a0a7a23 */ /* 0x100fe40000010867 */
[--C-:B------:R-:W-:Y:S02]  /*dbc0*/  FFMA.FTZ R11, R11, c[0x0][0x2d0], -R103.reuse ;  /* 0x0000b4000b0b7a23 */ /* 0x100fe40000010867 */
[--C-:B------:R-:W-:Y:S02]  /*dbd0*/  FFMA.FTZ R6, R6, c[0x0][0x2d0], -R102.reuse ;  /* 0x0000b40006067a23 */ /* 0x100fe40000010866 */
[--C-:B------:R-:W-:Y:S02]  /*dbe0*/  FFMA.FTZ R8, R8, c[0x0][0x2d0], -R102.reuse ;  /* 0x0000b40008087a23 */ /* 0x100fe40000010866 */
[--C-:B------:R-:W-:Y:S01]  /*dbf0*/  FFMA.FTZ R7, R7, c[0x0][0x2d0], -R102.reuse ;  /* 0x0000b40007077a23 */ /* 0x100fe20000010866 */
[----:B------:R1:W-:Y:S01]  /*dc00*/  MUFU.EX2 R2, R0 ;  /* 0x0000000000027308 */ /* 0x0003e20000000800 */
[----:B------:R-:W-:Y:S09]  /*dc10*/  FFMA.FTZ R9, R9, c[0x0][0x2d0], -R102 ;  /* 0x0000b40009097a23 */ /* 0x000ff20000010866 */
[----:B------:R2:W-:Y:S10]  /*dc20*/  MUFU.EX2 R210, R13 ;  /* 0x0000000d00d27308 */ /* 0x0005f40000000800 */
[----:B------:R-:W3:Y:S01]  /*dc30*/  MUFU.EX2 R209, R10 ;  /* 0x0000000a00d17308 */ /* 0x000ee20000000800 */
[----:B-1----:R-:W-:Y:S02]  /*dc40*/  FSEL R0, R3, RZ, P0 ;  /* 0x000000ff03007208 */ /* 0x002fe40000000000 */
[----:B------:R-:W-:Y:S03]  /*dc50*/  ISETP.GT.AND P0, PT, R201, R215, PT ;  /* 0x000000d7c900720c */ /* 0x000fe60003f04270 */
[----:B------:R-:W-:Y:S04]  /*dc60*/  FADD.FTZ R0, -R0, R100 ;  /* 0x0000006400007221 */ /* 0x000fe80000010100 */
[----:B------:R-:W1:Y:S01]  /*dc70*/  MUFU.EX2 R211, R11 ;  /* 0x0000000b00d37308 */ /* 0x000e620000000800 */
[--C-:B------:R-:W-:Y:S02]  /*dc80*/  FFMA.FTZ R100, R140, c[0x0][0x2d0], -R103.reuse ;  /* 0x0000b4008c647a23 */ /* 0x100fe40000010867 */
[----:B------:R-:W-:Y:S01]  /*dc90*/  FMUL.FTZ R0, R0, c[0x0][0x2d0] ;  /* 0x0000b40000007a20 */ /* 0x000fe20000410000 */
[----:B--2---:R-:W2:Y:S06]  /*dca0*/  LDSM.16.MT88.4 R12, [R185+0x100] ;  /* 0x00010000b90c783b */ /* 0x004eac0000004200 */
[----:B------:R4:W-:Y:S10]  /*dcb0*/  MUFU.EX2 R182, R100 ;  /* 0x0000006400b67308 */ /* 0x0009f40000000800 */
[----:B------:R-:W-:Y:S10]  /*dcc0*/  MUFU.EX2 R208, R6 ;  /* 0x0000000600d07308 */ /* 0x000ff40000000800 */
[----:B------:R-:W5:Y:S01]  /*dcd0*/  MUFU.EX2 R207, R8 ;  /* 0x0000000800cf7308 */ /* 0x000f620000000800 */
[--C-:B----4-:R-:W-:Y:S09]  /*dce0*/  FFMA.FTZ R100, R141, c[0x0][0x2d0], -R103.reuse ;  /* 0x0000b4008d647a23 */ /* 0x110ff20000010867 */
[----:B------:R-:W-:Y:S10]  /*dcf0*/  MUFU.EX2 R206, R7 ;  /* 0x0000000700ce7308 */ /* 0x000ff40000000800 */
[----:B------:R-:W-:Y:S10]  /*dd00*/  MUFU.EX2 R183, R9 ;  /* 0x0000000900b77308 */ /* 0x000ff40000000800 */
[----:B------:R-:W4:Y:S10]  /*dd10*/  MUFU.EX2 R0, R0 ;  /* 0x0000000000007308 */ /* 0x000f340000000800 */
[----:B------:R1:W1:Y:S02]  /*dd20*/  MUFU.EX2 R181, R100 ;  /* 0x0000006400b57308 */ /* 0x0002640000000800 */
[--C-:B-1----:R-:W-:Y:S01]  /*dd30*/  FFMA.FTZ R100, R143, c[0x0][0x2d0], -R103.reuse ;  /* 0x0000b4008f647a23 */ /* 0x102fe20000010867 */
[----:B---3--:R-:W-:Y:S01]  /*dd40*/  F2FP.BF16.PACK_AB R136, R212, R209 ;  /* 0x000000d1d488723e */ /* 0x008fe200000010ff */
[----:B------:R-:W-:Y:S01]  /*dd50*/  FMUL.FTZ R4, R2, R104 ;  /* 0x0000006802047220 */ /* 0x000fe20000410000 */
[----:B------:R-:W-:Y:S01]  /*dd60*/  F2FP.BF16.PACK_AB R138, R210, R211 ;  /* 0x000000d3d28a723e */ /* 0x000fe200000010ff */
[----:B------:R-:W-:Y:S01]  /*dd70*/  FMUL.FTZ R5, R2, R105 ;  /* 0x0000006902057220 */ /* 0x000fe20000410000 */
[----:B-----5:R-:W-:Y:S01]  /*dd80*/  F2FP.BF16.PACK_AB R137, R207, R208 ;  /* 0x000000d0cf89723e */ /* 0x020fe200000010ff */
[C---:B----4-:R-:W-:Y:S01]  /*dd90*/  FMUL.FTZ R6, R0.reuse, R106 ;  /* 0x0000006a00067220 */ /* 0x050fe20000410000 */
[----:B------:R-:W-:Y:S01]  /*dda0*/  F2FP.BF16.PACK_AB R139, R183, R206 ;  /* 0x000000ceb78b723e */ /* 0x000fe200000010ff */
[----:B------:R-:W-:Y:S01]  /*ddb0*/  FMUL.FTZ R7, R0, R107 ;  /* 0x0000006b00077220 */ /* 0x000fe20000410000 */
[----:B------:R1:W-:Y:S01]  /*ddc0*/  MUFU.EX2 R180, R100 ;  /* 0x0000006400b47308 */ /* 0x0003e20000000800 */
[----:B------:R-:W3:Y:S01]  /*ddd0*/  LDSM.16.MT88.4 R104, [R187+0x100] ;  /* 0x00010000bb68783b */ /* 0x000ee20000004200 */
[C---:B------:R-:W-:Y:S02]  /*dde0*/  FMUL.FTZ R8, R2.reuse, R108 ;  /* 0x0000006c02087220 */ /* 0x040fe40000410000 */
[----:B------:R-:W-:Y:S02]  /*ddf0*/  FMUL.FTZ R9, R2, R109 ;  /* 0x0000006d02097220 */ /* 0x000fe40000410000 */
[C---:B--2---:R-:W-:Y:S05]  /*de00*/  HMMA.16816.F32.BF16 R4, R136.reuse, R12, R4 ;  /* 0x0000000c8804723c */ /* 0x044fea0000041804 */
[C---:B------:R-:W-:Y:S02]  /*de10*/  FMUL.FTZ R10, R0.reuse, R110 ;  /* 0x0000006e000a7220 */ /* 0x040fe40000410000 */
[----:B------:R-:W-:Y:S02]  /*de20*/  FMUL.FTZ R11, R0, R111 ;  /* 0x0000006f000b7220 */ /* 0x000fe40000410000 */
[----:B------:R-:W2:Y:S03]  /*de30*/  LDSM.16.MT88.4 R108, [R185+0x2100] ;  /* 0x00210000b96c783b */ /* 0x000ea60000004200 */
[C---:B------:R-:W-:Y:S02]  /*de40*/  FMUL.FTZ R12, R2.reuse, R112 ;  /* 0x00000070020c7220 */ /* 0x040fe40000410000 */
[C---:B------:R-:W-:Y:S03]  /*de50*/  HMMA.16816.F32.BF16 R8, R136.reuse, R14, R8 ;  /* 0x0000000e8808723c */ /* 0x040fe60000041808 */
[C---:B------:R-:W-:Y:S02]  /*de60*/  FMUL.FTZ R13, R2.reuse, R113 ;  /* 0x00000071020d7220 */ /* 0x040fe40000410000 */
[----:B------:R-:W-:Y:S02]  /*de70*/  FMUL.FTZ R16, R2, R116 ;  /* 0x0000007402107220 */ /* 0x000fe40000410000 */
[C---:B------:R-:W-:Y:S02]  /*de80*/  FMUL.FTZ R14, R0.reuse, R114 ;  /* 0x00000072000e7220 */ /* 0x040fe40000410000 */
[----:B------:R-:W-:Y:S02]  /*de90*/  FMUL.FTZ R15, R0, R115 ;  /* 0x00000073000f7220 */ /* 0x000fe40000410000 */
[----:B------:R-:W4:Y:S01]  /*dea0*/  LDSM.16.MT88.4 R112, [R186+0x2100] ;  /* 0x00210000ba70783b */ /* 0x000f220000004200 */
[----:B------:R-:W-:Y:S02]  /*deb0*/  FMUL.FTZ R17, R2, R117 ;  /* 0x0000007502117220 */ /* 0x000fe40000410000 */
[C---:B------:R-:W-:Y:S02]  /*dec0*/  FMUL.FTZ R18, R0.reuse, R118 ;  /* 0x0000007600127220 */ /* 0x040fe40000410000 */
[C---:B------:R-:W-:Y:S03]  /*ded0*/  HMMA.16816.F32.BF16 R12, R136.reuse, R20, R12 ;  /* 0x00000014880c723c */ /* 0x040fe6000004180c */
[----:B------:R-:W-:Y:S02]  /*dee0*/  FMUL.FTZ R19, R0, R119 ;  /* 0x0000007700137220 */ /* 0x000fe40000410000 */
[----:B------:R-:W-:Y:S01]  /*def0*/  LDSM.16.MT88.4 R116, [R185+0x900] ;  /* 0x00090000b974783b */ /* 0x000fe20000004200 */
[--C-:B-1----:R-:W-:Y:S02]  /*df00*/  FFMA.FTZ R100, R145, c[0x0][0x2d0], -R103.reuse ;  /* 0x0000b40091647a23 */ /* 0x102fe40000010867 */
[C---:B------:R-:W-:Y:S02]  /*df10*/  FMUL.FTZ R20, R2.reuse, R120 ;  /* 0x0000007802147220 */ /* 0x040fe40000410000 */
[C---:B------:R-:W-:Y:S01]  /*df20*/  HMMA.16816.F32.BF16 R16, R136.reuse, R22, R16 ;  /* 0x000000168810723c */ /* 0x040fe20000041810 */
[----:B------:R1:W-:Y:S02]  /*df30*/  MUFU.EX2 R179, R100 ;  /* 0x0000006400b37308 */ /* 0x0003e40000000800 */
[C---:B------:R-:W-:Y:S02]  /*df40*/  FMUL.FTZ R21, R2.reuse, R121 ;  /* 0x0000007902157220 */ /* 0x040fe40000410000 */
[----:B------:R-:W-:Y:S02]  /*df50*/  FMUL.FTZ R24, R2, R124 ;  /* 0x0000007c02187220 */ /* 0x000fe40000410000 */
[C---:B------:R-:W-:Y:S02]  /*df60*/  FMUL.FTZ R22, R0.reuse, R122 ;  /* 0x0000007a00167220 */ /* 0x040fe40000410000 */
[----:B------:R-:W-:Y:S02]  /*df70*/  FMUL.FTZ R23, R0, R123 ;  /* 0x0000007b00177220 */ /* 0x000fe40000410000 */
[----:B------:R-:W-:Y:S01]  /*df80*/  LDSM.16.MT88.4 R120, [R186+0x900] ;  /* 0x00090000ba78783b */ /* 0x000fe20000004200 */
[----:B------:R-:W-:Y:S02]  /*df90*/  FMUL.FTZ R25, R2, R125 ;  /* 0x0000007d02197220 */ /* 0x000fe40000410000 */
[C---:B------:R-:W-:Y:S02]  /*dfa0*/  FMUL.FTZ R26, R0.reuse, R126 ;  /* 0x0000007e001a7220 */ /* 0x040fe40000410000 */
[C---:B------:R-:W-:Y:S03]  /*dfb0*/  HMMA.16816.F32.BF16 R20, R136.reuse, R28, R20 ;  /* 0x0000001c8814723c */ /* 0x040fe60000041814 */
[----:B------:R-:W-:Y:S02]  /*dfc0*/  FMUL.FTZ R27, R0, R127 ;  /* 0x0000007f001b7220 */ /* 0x000fe40000410000 */
[----:B------:R-:W-:Y:S01]  /*dfd0*/  LDSM.16.MT88.4 R124, [R187+0x900] ;  /* 0x00090000bb7c783b */ /* 0x000fe20000004200 */
[C---:B------:R-:W-:Y:S02]  /*dfe0*/  FMUL.FTZ R32, R2.reuse, R132 ;  /* 0x0000008402207220 */ /* 0x040fe40000410000 */
[C---:B------:R-:W-:Y:S02]  /*dff0*/  FMUL.FTZ R28, R2.reuse, R128 ;  /* 0x00000080021c7220 */ /* 0x040fe40000410000 */
[C---:B------:R-:W-:Y:S03]  /*e000*/  HMMA.16816.F32.BF16 R24, R136.reuse, R30, R24 ;  /* 0x0000001e8818723c */ /* 0x040fe60000041818 */
[----:B------:R-:W-:Y:S02]  /*e010*/  FMUL.FTZ R29, R2, R129 ;  /* 0x00000081021d7220 */ /* 0x000fe40000410000 */
[--C-:B-1----:R-:W-:Y:S02]  /*e020*/  FFMA.FTZ R100, R142, c[0x0][0x2d0], -R102.reuse ;  /* 0x0000b4008e647a23 */ /* 0x102fe40000010866 */
[C---:B------:R-:W-:Y:S01]  /*e030*/  FMUL.FTZ R30, R0.reuse, R130 ;  /* 0x00000082001e7220 */ /* 0x040fe20000410000 */
[----:B------:R-:W-:Y:S01]  /*e040*/  LDSM.16.MT88.4 R140, [R188+0x2900] ;  /* 0x00290000bc8c783b */ /* 0x000fe20000004200 */
[----:B------:R-:W-:Y:S01]  /*e050*/  FMUL.FTZ R31, R0, R131 ;  /* 0x00000083001f7220 */ /* 0x000fe20000410000 */
[----:B------:R1:W-:Y:S02]  /*e060*/  MUFU.EX2 R178, R100 ;  /* 0x0000006400b27308 */ /* 0x0003e40000000800 */
[----:B------:R-:W-:Y:S02]  /*e070*/  FMUL.FTZ R33, R2, R133 ;  /* 0x0000008502217220 */ /* 0x000fe40000410000 */
[C---:B------:R-:W-:Y:S02]  /*e080*/  FMUL.FTZ R34, R0.reuse, R134 ;  /* 0x0000008600227220 */ /* 0x040fe40000410000 */
[C---:B---3--:R-:W-:Y:S01]  /*e090*/  HMMA.16816.F32.BF16 R28, R136.reuse, R104, R28 ;  /* 0x00000068881c723c */ /* 0x048fe2000004181c */
[----:B------:R-:W-:Y:S02]  /*e0a0*/  LDSM.16.MT88.4 R128, [R185+0x2900] ;  /* 0x00290000b980783b */ /* 0x000fe40000004200 */
[----:B------:R-:W-:Y:S02]  /*e0b0*/  FMUL.FTZ R35, R0, R135 ;  /* 0x0000008700237220 */ /* 0x000fe40000410000 */
[C---:B------:R-:W-:Y:S02]  /*e0c0*/  FMUL.FTZ R36, R2.reuse, R36 ;  /* 0x0000002402247220 */ /* 0x040fe40000410000 */
[----:B------:R-:W-:Y:S02]  /*e0d0*/  FMUL.FTZ R37, R2, R37 ;  /* 0x0000002502257220 */ /* 0x000fe40000410000 */
[----:B------:R-:W-:Y:S01]  /*e0e0*/  LDSM.16.MT88.4 R132, [R186+0x2900] ;  /* 0x00290000ba84783b */ /* 0x000fe20000004200 */
[C---:B------:R-:W-:Y:S03]  /*e0f0*/  HMMA.16816.F32.BF16 R32, R136.reuse, R106, R32 ;  /* 0x0000006a8820723c */ /* 0x040fe60000041820 */
[C---:B------:R-:W-:Y:S02]  /*e100*/  FMUL.FTZ R38, R0.reuse, R38 ;  /* 0x0000002600267220 */ /* 0x040fe40000410000 */
[----:B------:R-:W-:Y:S02]  /*e110*/  FMUL.FTZ R39, R0, R39 ;  /* 0x0000002700277220 */ /* 0x000fe40000410000 */
[----:B------:R-:W3:Y:S01]  /*e120*/  LDSM.16.MT88.4 R104, [R188+0x2100] ;  /* 0x00210000bc68783b */ /* 0x000ee20000004200 */
[--C-:B-1----:R-:W-:Y:S04]  /*e130*/  FFMA.FTZ R100, R144, c[0x0][0x2d0], -R102.reuse ;  /* 0x0000b40090647a23 */ /* 0x102fe80000010866 */
[C---:B--2---:R-:W-:Y:S01]  /*e140*/  HMMA.16816.F32.BF16 R36, R136.reuse, R108, R36 ;  /* 0x0000006c8824723c */ /* 0x044fe20000041824 */
[----:B------:R1:W2:Y:S02]  /*e150*/  MUFU.EX2 R177, R100 ;  /* 0x0000006400b17308 */ /* 0x0002a40000000800 */
[C---:B------:R-:W-:Y:S02]  /*e160*/  FMUL.FTZ R40, R2.reuse, R40 ;  /* 0x0000002802287220 */ /* 0x040fe40000410000 */
[----:B------:R-:W-:Y:S02]  /*e170*/  FMUL.FTZ R41, R2, R41 ;  /* 0x0000002902297220 */ /* 0x000fe40000410000 */
[C---:B------:R-:W-:Y:S02]  /*e180*/  FMUL.FTZ R42, R0.reuse, R42 ;  /* 0x0000002a002a7220 */ /* 0x040fe40000410000 */
[----:B------:R-:W-:Y:S03]  /*e190*/  FMUL.FTZ R43, R0, R43 ;  /* 0x0000002b002b7220 */ /* 0x000fe60000410000 */
[C---:B------:R-:W-:Y:S02]  /*e1a0*/  FMUL.FTZ R44, R2.reuse, R44 ;  /* 0x0000002c022c7220 */ /* 0x040fe40000410000 */
[----:B------:R-:W-:Y:S02]  /*e1b0*/  FMUL.FTZ R45, R2, R45 ;  /* 0x0000002d022d7220 */ /* 0x000fe40000410000 */
[C---:B------:R-:W-:Y:S01]  /*e1c0*/  HMMA.16816.F32.BF16 R40, R136.reuse, R110, R40 ;  /* 0x0000006e8828723c */ /* 0x040fe20000041828 */
[----:B------:R-:W5:Y:S02]  /*e1d0*/  LDSM.16.MT88.4 R108, [R187+0x2100] ;  /* 0x00210000bb6c783b */ /* 0x000f640000004200 */
[C---:B------:R-:W-:Y:S02]  /*e1e0*/  FMUL.FTZ R46, R0.reuse, R46 ;  /* 0x0000002e002e7220 */ /* 0x040fe40000410000 */
[----:B------:R-:W-:Y:S02]  /*e1f0*/  FMUL.FTZ R47, R0, R47 ;  /* 0x0000002f002f7220 */ /* 0x000fe40000410000 */
[----:B------:R-:W-:Y:S02]  /*e200*/  FMUL.FTZ R48, R2, R48 ;  /* 0x0000003002307220 */ /* 0x000fe40000410000 */
[--C-:B-1----:R-:W-:Y:S03]  /*e210*/  FFMA.FTZ R100, R146, c[0x0][0x2d0], -R102.reuse ;  /* 0x0000b40092647a23 */ /* 0x102fe60000010866 */
[C---:B----4-:R-:W-:Y:S01]  /*e220*/  HMMA.16816.F32.BF16 R44, R136.reuse, R112, R44 ;  /* 0x00000070882c723c */ /* 0x050fe2000004182c */
[----:B------:R1:W-:Y:S02]  /*e230*/  MUFU.EX2 R176, R100 ;  /* 0x0000006400b07308 */ /* 0x0003e40000000800 */
[----:B------:R-:W-:Y:S02]  /*e240*/  FMUL.FTZ R49, R2, R49 ;  /* 0x0000003102317220 */ /* 0x000fe40000410000 */
[C---:B------:R-:W-:Y:S02]  /*e250*/  FMUL.FTZ R50, R0.reuse, R50 ;  /* 0x0000003200327220 */ /* 0x040fe40000410000 */
[----:B------:R-:W-:Y:S02]  /*e260*/  FMUL.FTZ R51, R0, R51 ;  /* 0x0000003300337220 */ /* 0x000fe40000410000 */
[C---:B------:R-:W-:Y:S03]  /*e270*/  FMUL.FTZ R52, R2.reuse, R52 ;  /* 0x0000003402347220 */ /* 0x040fe60000410000 */
[----:B------:R-:W-:Y:S02]  /*e280*/  FMUL.FTZ R53, R2, R53 ;  /* 0x0000003502357220 */ /* 0x000fe40000410000 */
[C---:B------:R-:W-:Y:S01]  /*e290*/  HMMA.16816.F32.BF16 R48, R136.reuse, R114, R48 ;  /* 0x000000728830723c */ /* 0x040fe20000041830 */
[----:B------:R-:W4:Y:S02]  /*e2a0*/  LDSM.16.MT88.4 R112, [R185+0x4100] ;  /* 0x00410000b970783b */ /* 0x000f240000004200 */
[C---:B------:R-:W-:Y:S02]  /*e2b0*/  FMUL.FTZ R54, R0.reuse, R54 ;  /* 0x0000003600367220 */ /* 0x040fe40000410000 */
[----:B------:R-:W-:Y:S02]  /*e2c0*/  FMUL.FTZ R55, R0, R55 ;  /* 0x0000003700377220 */ /* 0x000fe40000410000 */
[C---:B------:R-:W-:Y:S02]  /*e2d0*/  FMUL.FTZ R56, R2.reuse, R56 ;  /* 0x0000003802387220 */ /* 0x040fe40000410000 */
[----:B------:R-:W-:Y:S03]  /*e2e0*/  FMUL.FTZ R57, R2, R57 ;  /* 0x0000003902397220 */ /* 0x000fe60000410000 */
[C---:B---3--:R-:W-:Y:S03]  /*e2f0*/  HMMA.16816.F32.BF16 R52, R136.reuse, R104, R52 ;  /* 0x000000688834723c */ /* 0x048fe60000041834 */
[C---:B------:R-:W-:Y:S02]  /*e300*/  FMUL.FTZ R58, R0.reuse, R58 ;  /* 0x0000003a003a7220 */ /* 0x040fe40000410000 */
[----:B------:R-:W-:Y:S02]  /*e310*/  FMUL.FTZ R59, R0, R59 ;  /* 0x0000003b003b7220 */ /* 0x000fe40000410000 */
[--C-:B-1----:R-:W-:Y:S02]  /*e320*/  FFMA.FTZ R100, R147, c[0x0][0x2d0], -R102.reuse ;  /* 0x0000b40093647a23 */ /* 0x102fe40000010866 */
[----:B------:R-:W-:Y:S02]  /*e330*/  LDSM.16.MT88.4 R144, [R186+0x3900] ;  /* 0x00390000ba90783b */ /* 0x000fe40000004200 */
[----:B------:R1:W3:Y:S01]  /*e340*/  MUFU.EX2 R175, R100 ;  /* 0x0000006400af7308 */ /* 0x0002e20000000800 */
[C---:B------:R-:W-:Y:S03]  /*e350*/  HMMA.16816.F32.BF16 R56, R136.reuse, R106, R56 ;  /* 0x0000006a8838723c */ /* 0x040fe60000041838 */
[C---:B------:R-:W-:Y:S02]  /*e360*/  FMUL.FTZ R60, R2.reuse, R60 ;  /* 0x0000003c023c7220 */ /* 0x040fe40000410000 */
[----:B------:R-:W2:Y:S01]  /*e370*/  LDSM.16.MT88.4 R104, [R186+0x4100] ;  /* 0x00410000ba68783b */ /* 0x000ea20000004200 */
[----:B------:R-:W-:Y:S02]  /*e380*/  FMUL.FTZ R61, R2, R61 ;  /* 0x0000003d023d7220 */ /* 0x000fe40000410000 */
[C---:B------:R-:W-:Y:S04]  /*e390*/  FMUL.FTZ R62, R0.reuse, R62 ;  /* 0x0000003e003e7220 */ /* 0x040fe80000410000 */
[----:B------:R-:W-:Y:S02]  /*e3a0*/  FMUL.FTZ R63, R0, R63 ;  /* 0x0000003f003f7220 */ /* 0x000fe40000410000 */
[C---:B------:R-:W-:Y:S02]  /*e3b0*/  FMUL.FTZ R64, R2.reuse, R64 ;  /* 0x0000004002407220 */ /* 0x040fe40000410000 */
[----:B------:R-:W-:Y:S02]  /*e3c0*/  FMUL.FTZ R65, R2, R65 ;  /* 0x0000004102417220 */ /* 0x000fe40000410000 */
[C---:B------:R-:W-:Y:S01]  /*e3d0*/  FMUL.FTZ R66, R0.reuse, R66 ;  /* 0x0000004200427220 */ /* 0x040fe20000410000 */
[C---:B-----5:R-:W-:Y:S03]  /*e3e0*/  HMMA.16816.F32.BF16 R60, R136.reuse, R108, R60 ;  /* 0x0000006c883c723c */ /* 0x060fe6000004183c */
[----:B------:R-:W-:Y:S02]  /*e3f0*/  FMUL.FTZ R67, R0, R67 ;  /* 0x0000004300437220 */ /* 0x000fe40000410000 */
[--C-:B-1----:R-:W-:Y:S02]  /*e400*/  FFMA.FTZ R100, R152, c[0x0][0x2d0], -R103.reuse ;  /* 0x0000b40098647a23 */ /* 0x102fe40000010867 */
[C---:B------:R-:W-:Y:S02]  /*e410*/  FMUL.FTZ R68, R2.reuse, R68 ;  /* 0x0000004402447220 */ /* 0x040fe40000410000 */
[----:B------:R-:W-:Y:S01]  /*e420*/  FMUL.FTZ R69, R2, R69 ;  /* 0x0000004502457220 */ /* 0x000fe20000410000 */
[C---:B------:R-:W-:Y:S01]  /*e430*/  HMMA.16816.F32.BF16 R64, R136.reuse, R110, R64 ;  /* 0x0000006e8840723c */ /* 0x040fe20000041840 */
[----:B------:R-:W1:Y:S01]  /*e440*/  LDSM.16.MT88.4 R108, [R188+0x4100] ;  /* 0x00410000bc6c783b */ /* 0x000e620000004200 */
[----:B------:R5:W-:Y:S01]  /*e450*/  MUFU.EX2 R174, R100 ;  /* 0x0000006400ae7308 */ /* 0x000be20000000800 */
[C---:B------:R-:W-:Y:S02]  /*e460*/  FMUL.FTZ R70, R0.reuse, R70 ;  /* 0x0000004600467220 */ /* 0x040fe40000410000 */
[----:B------:R-:W-:Y:S02]  /*e470*/  FMUL.FTZ R71, R0, R71 ;  /* 0x0000004700477220 */ /* 0x000fe40000410000 */
[C---:B------:R-:W-:Y:S02]  /*e480*/  FMUL.FTZ R72, R2.reuse, R72 ;  /* 0x0000004802487220 */ /* 0x040fe40000410000 */
[----:B------:R-:W-:Y:S03]  /*e490*/  FMUL.FTZ R73, R2, R73 ;  /* 0x0000004902497220 */ /* 0x000fe60000410000 */
[C---:B----4-:R-:W-:Y:S03]  /*e4a0*/  HMMA.16816.F32.BF16 R68, R136.reuse, R112, R68 ;  /* 0x000000708844723c */ /* 0x050fe60000041844 */
[C---:B------:R-:W-:Y:S02]  /*e4b0*/  FMUL.FTZ R74, R0.reuse, R74 ;  /* 0x0000004a004a7220 */ /* 0x040fe40000410000 */
[----:B------:R-:W-:Y:S02]  /*e4c0*/  FMUL.FTZ R75, R0, R75 ;  /* 0x0000004b004b7220 */ /* 0x000fe40000410000 */
[C---:B------:R-:W-:Y:S02]  /*e4d0*/  FMUL.FTZ R76, R2.reuse, R76 ;  /* 0x0000004c024c7220 */ /* 0x040fe40000410000 */
[----:B------:R-:W-:Y:S03]  /*e4e0*/  FMUL.FTZ R77, R2, R77 ;  /* 0x0000004d024d7220 */ /* 0x000fe60000410000 */
[C---:B------:R-:W-:Y:S01]  /*e4f0*/  HMMA.16816.F32.BF16 R72, R136.reuse, R114, R72 ;  /* 0x000000728848723c */ /* 0x040fe20000041848 */
[----:B------:R-:W4:Y:S02]  /*e500*/  LDSM.16.MT88.4 R112, [R187+0x4100] ;  /* 0x00410000bb70783b */ /* 0x000f240000004200 */
[C---:B------:R-:W-:Y:S02]  /*e510*/  FMUL.FTZ R78, R0.reuse, R78 ;  /* 0x0000004e004e7220 */ /* 0x040fe40000410000 */
[----:B------:R-:W-:Y:S02]  /*e520*/  FMUL.FTZ R79, R0, R79 ;  /* 0x0000004f004f7220 */ /* 0x000fe40000410000 */
[--C-:B-----5:R-:W-:Y:S02]  /*e530*/  FFMA.FTZ R100, R153, c[0x0][0x2d0], -R103.reuse ;  /* 0x0000b40099647a23 */ /* 0x120fe40000010867 */
[C---:B------:R-:W-:Y:S02]  /*e540*/  FMUL.FTZ R80, R2.reuse, R80 ;  /* 0x0000005002507220 */ /* 0x040fe40000410000 */
[----:B------:R5:W1:Y:S01]  /*e550*/  MUFU.EX2 R173, R100 ;  /* 0x0000006400ad7308 */ /* 0x000a620000000800 */
[C---:B--2---:R-:W-:Y:S03]  /*e560*/  HMMA.16816.F32.BF16 R76, R136.reuse, R104, R76 ;  /* 0x00000068884c723c */ /* 0x044fe6000004184c */
[----:B------:R-:W-:Y:S02]  /*e570*/  FMUL.FTZ R81, R2, R81 ;  /* 0x0000005102517220 */ /* 0x000fe40000410000 */
[C---:B------:R-:W-:Y:S02]  /*e580*/  FMUL.FTZ R82, R0.reuse, R82 ;  /* 0x0000005200527220 */ /* 0x040fe40000410000 */
[----:B------:R-:W-:Y:S01]  /*e590*/  FMUL.FTZ R83, R0, R83 ;  /* 0x0000005300537220 */ /* 0x000fe20000410000 */
[----:B------:R-:W-:Y:S01]  /*e5a0*/  F2FP.BF16.PACK_AB R104, R181, R182 ;  /* 0x000000b6b568723e */ /* 0x000fe200000010ff */
[C---:B------:R-:W-:Y:S03]  /*e5b0*/  FMUL.FTZ R84, R2.reuse, R84 ;  /* 0x0000005402547220 */ /* 0x040fe60000410000 */
[----:B------:R-:W-:Y:S01]  /*e5c0*/  FMUL.FTZ R85, R2, R85 ;  /* 0x0000005502557220 */ /* 0x000fe20000410000 */
[----:B------:R-:W-:Y:S01]  /*e5d0*/  F2FP.BF16.PACK_AB R105, R177, R178 ;  /* 0x000000b2b169723e */ /* 0x000fe200000010ff */
[C---:B------:R-:W-:Y:S03]  /*e5e0*/  HMMA.16816.F32.BF16 R80, R136.reuse, R106, R80 ;  /* 0x0000006a8850723c */ /* 0x040fe60000041850 */
[C---:B------:R-:W-:Y:S02]  /*e5f0*/  FMUL.FTZ R86, R0.reuse, R86 ;  /* 0x0000005600567220 */ /* 0x040fe40000410000 */
[----:B------:R-:W-:Y:S02]  /*e600*/  FMUL.FTZ R87, R0, R87 ;  /* 0x0000005700577220 */ /* 0x000fe40000410000 */
[----:B------:R-:W-:Y:S01]  /*e610*/  FMUL.FTZ R88, R2, R88 ;  /* 0x0000005802587220 */ /* 0x000fe20000410000 */
[----:B------:R-:W-:Y:S01]  /*e620*/  F2FP.BF16.PACK_AB R106, R179, R180 ;  /* 0x000000b4b36a723e */ /* 0x000fe200000010ff */
[--C-:B-----5:R-:W-:Y:S03]  /*e630*/  FFMA.FTZ R100, R154, c[0x0][0x2d0], -R103.reuse ;  /* 0x0000b4009a647a23 */ /* 0x120fe60000010867 */
[C---:B-1----:R-:W-:Y:S01]  /*e640*/  HMMA.16816.F32.BF16 R84, R136.reuse, R108, R84 ;  /* 0x0000006c8854723c */ /* 0x042fe20000041854 */
[----:B------:R1:W-:Y:S02]  /*e650*/  MUFU.EX2 R172, R100 ;  /* 0x0000006400ac7308 */ /* 0x0003e40000000800 */
[----:B------:R-:W-:Y:S01]  /*e660*/  FMUL.FTZ R89, R2, R89 ;  /* 0x0000005902597220 */ /* 0x000fe20000410000 */
[----:B---3--:R-:W-:Y:S01]  /*e670*/  F2FP.BF16.PACK_AB R107, R175, R176 ;  /* 0x000000b0af6b723e */ /* 0x008fe200000010ff */
[C---:B------:R-:W-:Y:S02]  /*e680*/  FMUL.FTZ R90, R0.reuse, R90 ;  /* 0x0000005a005a7220 */ /* 0x040fe40000410000 */
[----:B------:R-:W-:Y:S02]  /*e690*/  FMUL.FTZ R91, R0, R91 ;  /* 0x0000005b005b7220 */ /* 0x000fe40000410000 */
[C---:B------:R-:W-:Y:S03]  /*e6a0*/  FMUL.FTZ R92, R2.reuse, R92 ;  /* 0x0000005c025c7220 */ /* 0x040fe60000410000 */
[----:B------:R-:W-:Y:S02]  /*e6b0*/  FMUL.FTZ R93, R2, R93 ;  /* 0x0000005d025d7220 */ /* 0x000fe40000410000 */
[C---:B------:R-:W-:Y:S01]  /*e6c0*/  HMMA.16816.F32.BF16 R88, R136.reuse, R110, R88 ;  /* 0x0000006e8858723c */ /* 0x040fe20000041858 */
[----:B------:R-:W2:Y:S02]  /*e6d0*/  LDSM.16.MT88.4 R108, [R188+0x900] ;  /* 0x00090000bc6c783b */ /* 0x000ea40000004200 */
[C---:B------:R-:W-:Y:S02]  /*e6e0*/  FMUL.FTZ R94, R0.reuse, R94 ;  /* 0x0000005e005e7220 */ /* 0x040fe40000410000 */
[----:B------:R-:W-:Y:S02]  /*e6f0*/  FMUL.FTZ R95, R0, R95 ;  /* 0x0000005f005f7220 */ /* 0x000fe40000410000 */
[C---:B------:R-:W-:Y:S02]  /*e700*/  FMUL.FTZ R96, R2.reuse, R96 ;  /* 0x0000006002607220 */ /* 0x040fe40000410000 */
[----:B------:R-:W-:Y:S03]  /*e710*/  FMUL.FTZ R97, R2, R97 ;  /* 0x0000006102617220 */ /* 0x000fe60000410000 */
[C---:B----4-:R-:W-:Y:S03]  /*e720*/  HMMA.16816.F32.BF16 R92, R136.reuse, R112, R92 ;  /* 0x00000070885c723c */ /* 0x050fe6000004185c */
[C---:B------:R-:W-:Y:S02]  /*e730*/  FMUL.FTZ R98, R0.reuse, R98 ;  /* 0x0000006200627220 */ /* 0x040fe40000410000 */
[----:B------:R-:W-:Y:S02]  /*e740*/  FMUL.FTZ R99, R0, R99 ;  /* 0x0000006300637220 */ /* 0x000fe40000410000 */
[--C-:B-1----:R-:W-:Y:S02]  /*e750*/  FFMA.FTZ R100, R155, c[0x0][0x2d0], -R103.reuse ;  /* 0x0000b4009b647a23 */ /* 0x102fe40000010867 */
[----:B------:R-:W-:Y:S02]  /*e760*/  LDSM.16.MT88.4 R152, [R187+0x3900] ;  /* 0x00390000bb98783b */ /* 0x000fe40000004200 */
[----:B------:R1:W3:Y:S01]  /*e770*/  MUFU.EX2 R171, R100 ;  /* 0x0000006400ab7308 */ /* 0x0002e20000000800 */
[----:B------:R-:W-:Y:S05]  /*e780*/  HMMA.16816.F32.BF16 R96, R136, R114, R96 ;  /* 0x000000728860723c */ /* 0x000fea0000041860 */
[----:B------:R-:W4:Y:S03]  /*e790*/  LDSM.16.MT88.4 R112, [R187+0x2900] ;  /* 0x00290000bb70783b */ /* 0x000f260000004200 */
[C---:B------:R-:W-:Y:S05]  /*e7a0*/  HMMA.16816.F32.BF16 R4, R104.reuse, R116, R4 ;  /* 0x000000746804723c */ /* 0x040fea0000041804 */
[----:B------:R-:W-:Y:S03]  /*e7b0*/  LDSM.16.MT88.4 R136, [R188+0x3100] ;  /* 0x00310000bc88783b */ /* 0x000fe60000004200 */
[C---:B------:R-:W-:Y:S05]  /*e7c0*/  HMMA.16816.F32.BF16 R8, R104.reuse, R118, R8 ;  /* 0x000000766808723c */ /* 0x040fea0000041808 */
[----:B------:R-:W-:Y:S01]  /*e7d0*/  LDSM.16.MT88.4 R116, [R186+0x4900] ;  /* 0x00490000ba74783b */ /* 0x000fe20000004200 */
[--C-:B-1----:R-:W-:Y:S02]  /*e7e0*/  FFMA.FTZ R100, R148, c[0x0][0x2d0], -R102.reuse ;  /* 0x0000b40094647a23 */ /* 0x102fe40000010866 */
[C---:B------:R-:W-:Y:S02]  /*e7f0*/  HMMA.16816.F32.BF16 R12, R104.reuse, R120, R12 ;  /* 0x00000078680c723c */ /* 0x040fe4000004180c */
[----:B------:R1:W-:Y:S06]  /*e800*/  MUFU.EX2 R170, R100 ;  /* 0x0000006400aa7308 */ /* 0x0003ec0000000800 */
[C---:B------:R-:W-:Y:S01]  /*e810*/  HMMA.16816.F32.BF16 R16, R104.reuse, R122, R16 ;  /* 0x0000007a6810723c */ /* 0x040fe20000041810 */
[----:B------:R-:W-:Y:S07]  /*e820*/  LDSM.16.MT88.4 R120, [R188+0x4900] ;  /* 0x00490000bc78783b */ /* 0x000fee0000004200 */
[C---:B--2---:R-:W-:Y:S08]  /*e830*/  HMMA.16816.F32.BF16 R20, R104.reuse, R108, R20 ;  /* 0x0000006c6814723c */ /* 0x044ff00000041814 */
[C---:B------:R-:W-:Y:S01]  /*e840*/  HMMA.16816.F32.BF16 R24, R104.reuse, R110, R24 ;  /* 0x0000006e6818723c */ /* 0x040fe20000041818 */
[----:B------:R-:W2:Y:S03]  /*e850*/  LDSM.16.MT88.4 R108, [R185+0x4900] ;  /* 0x00490000b96c783b */ /* 0x000ea60000004200 */
[--C-:B-1----:R-:W-:Y:S04]  /*e860*/  FFMA.FTZ R100, R149, c[0x0][0x2d0], -R102.reuse ;  /* 0x0000b40095647a23 */ /* 0x102fe80000010866 */
[C---:B------:R-:W-:Y:S01]  /*e870*/  HMMA.16816.F32.BF16 R28, R104.reuse, R124, R28 ;  /* 0x0000007c681c723c */ /* 0x040fe2000004181c */
[----:B------:R1:W5:Y:S07]  /*e880*/  MUFU.EX2 R169, R100 ;  /* 0x0000006400a97308 */ /* 0x00036e0000000800 */
[C---:B------:R-:W-:Y:S01]  /*e890*/  HMMA.16816.F32.BF16 R32, R104.reuse, R126, R32 ;  /* 0x0000007e6820723c */ /* 0x040fe20000041820 */
[----:B------:R-:W-:Y:S07]  /*e8a0*/  LDSM.16.MT88.4 R124, [R186+0x1100] ;  /* 0x00110000ba7c783b */ /* 0x000fee0000004200 */
[C---:B------:R-:W-:Y:S08]  /*e8b0*/  HMMA.16816.F32.BF16 R36, R104.reuse, R128, R36 ;  /* 0x000000806824723c */ /* 0x040ff00000041824 */
[C---:B------:R-:W-:Y:S01]  /*e8c0*/  HMMA.16816.F32.BF16 R40, R104.reuse, R130, R40 ;  /* 0x000000826828723c */ /* 0x040fe20000041828 */
[----:B------:R-:W-:Y:S03]  /*e8d0*/  LDSM.16.MT88.4 R128, [R187+0x1100] ;  /* 0x00110000bb80783b */ /* 0x000fe60000004200 */
[--C-:B-1----:R-:W-:Y:S04]  /*e8e0*/  FFMA.FTZ R100, R150, c[0x0][0x2d0], -R102.reuse ;  /* 0x0000b40096647a23 */ /* 0x102fe80000010866 */
[C---:B------:R-:W-:Y:S01]  /*e8f0*/  HMMA.16816.F32.BF16 R44, R104.reuse, R132, R44 ;  /* 0x00000084682c723c */ /* 0x040fe2000004182c */
[----:B------:R1:W-:Y:S07]  /*e900*/  MUFU.EX2 R168, R100 ;  /* 0x0000006400a87308 */ /* 0x0003ee0000000800 */
[C---:B------:R-:W-:Y:S01]  /*e910*/  HMMA.16816.F32.BF16 R48, R104.reuse, R134, R48 ;  /* 0x000000866830723c */ /* 0x040fe20000041830 */
[----:B------:R-:W-:Y:S07]  /*e920*/  LDSM.16.MT88.4 R132, [R186+0x3100] ;  /* 0x00310000ba84783b */ /* 0x000fee0000004200 */
[C---:B------:R-:W-:Y:S08]  /*e930*/  HMMA.16816.F32.BF16 R52, R104.reuse, R140, R52 ;  /* 0x0000008c6834723c */ /* 0x040ff00000041834 */
[C---:B------:R-:W-:Y:S01]  /*e940*/  HMMA.16816.F32.BF16 R56, R104.reuse, R142, R56 ;  /* 0x0000008e6838723c */ /* 0x040fe20000041838 */
[----:B------:R-:W-:Y:S03]  /*e950*/  LDSM.16.MT88.4 R140, [R185+0x3900] ;  /* 0x00390000b98c783b */ /* 0x000fe60000004200 */
[--C-:B-1----:R-:W-:Y:S04]  /*e960*/  FFMA.FTZ R100, R151, c[0x0][0x2d0], -R102.reuse ;  /* 0x0000b40097647a23 */ /* 0x102fe80000010866 */
[C---:B----4-:R-:W-:Y:S01]  /*e970*/  HMMA.16816.F32.BF16 R60, R104.reuse, R112, R60 ;  /* 0x00000070683c723c */ /* 0x050fe2000004183c */
[----:B------:R-:W-:Y:S01]  /*e980*/  LDSM.16.MT88.4 R148, [R188+0x3900] ;  /* 0x00390000bc94783b */ /* 0x000fe20000004200 */
[----:B------:R1:W4:Y:S06]  /*e990*/  MUFU.EX2 R167, R100 ;  /* 0x0000006400a77308 */ /* 0x00032c0000000800 */
[C---:B------:R-:W-:Y:S01]  /*e9a0*/  HMMA.16816.F32.BF16 R64, R104.reuse, R114, R64 ;  /* 0x000000726840723c */ /* 0x040fe20000041840 */
[----:B------:R-:W3:Y:S07]  /*e9b0*/  LDSM.16.MT88.4 R112, [R187+0x4900] ;  /* 0x00490000bb70783b */ /* 0x000eee0000004200 */
[C---:B--2---:R-:W-:Y:S08]  /*e9c0*/  HMMA.16816.F32.BF16 R68, R104.reuse, R108, R68 ;  /* 0x0000006c6844723c */ /* 0x044ff00000041844 */
[C---:B------:R-:W-:Y:S01]  /*e9d0*/  HMMA.16816.F32.BF16 R72, R104.reuse, R110, R72 ;  /* 0x0000006e6848723c */ /* 0x040fe20000041848 */
[----:B------:R-:W2:Y:S03]  /*e9e0*/  LDSM.16.MT88.4 R108, [R185+0x1100] ;  /* 0x00110000b96c783b */ /* 0x000ea60000004200 */
[--C-:B-1----:R-:W-:Y:S04]  /*e9f0*/  FFMA.FTZ R100, R160, c[0x0][0x2d0], -R103.reuse ;  /* 0x0000b400a0647a23 */ /* 0x102fe80000010867 */
[C---:B------:R-:W-:Y:S01]  /*ea00*/  HMMA.16816.F32.BF16 R76, R104.reuse, R116, R76 ;  /* 0x00000074684c723c */ /* 0x040fe2000004184c */
[----:B------:R1:W-:Y:S07]  /*ea10*/  MUFU.EX2 R166, R100 ;  /* 0x0000006400a67308 */ /* 0x0003ee0000000800 */
[C---:B------:R-:W-:Y:S01]  /*ea20*/  HMMA.16816.F32.BF16 R80, R104.reuse, R118, R80 ;  /* 0x000000766850723c */ /* 0x040fe20000041850 */
[----:B------:R-:W2:Y:S07]  /*ea30*/  LDSM.16.MT88.4 R116, [R188+0x1100] ;  /* 0x00110000bc74783b */ /* 0x000eae0000004200 */
[C---:B------:R-:W-:Y:S08]  /*ea40*/  HMMA.16816.F32.BF16 R84, R104.reuse, R120, R84 ;  /* 0x000000786854723c */ /* 0x040ff00000041854 */
[C---:B------:R-:W-:Y:S01]  /*ea50*/  HMMA.16816.F32.BF16 R88, R104.reuse, R122, R88 ;  /* 0x0000007a6858723c */ /* 0x040fe20000041858 */
[----:B------:R-:W2:Y:S03]  /*ea60*/  LDSM.16.MT88.4 R120, [R185+0x3100] ;  /* 0x00310000b978783b */ /* 0x000ea60000004200 */
[--C-:B-1----:R-:W-:Y:S04]  /*ea70*/  FFMA.FTZ R100, R161, c[0x0][0x2d0], -R103.reuse ;  /* 0x0000b400a1647a23 */ /* 0x102fe80000010867 */
[C---:B---3--:R-:W-:Y:S01]  /*ea80*/  HMMA.16816.F32.BF16 R92, R104.reuse, R112, R92 ;  /* 0x00000070685c723c */ /* 0x048fe2000004185c */
[----:B------:R1:W3:Y:S07]  /*ea90*/  MUFU.EX2 R165, R100 ;  /* 0x0000006400a57308 */ /* 0x0002ee0000000800 */
[----:B------:R-:W-:Y:S01]  /*eaa0*/  HMMA.16816.F32.BF16 R96, R104, R114, R96 ;  /* 0x000000726860723c */ /* 0x000fe20000041860 */
[----:B------:R-:W-:Y:S06]  /*eab0*/  LDSM.16.MT88.4 R112, [R185+0x5100] ;  /* 0x00510000b970783b */ /* 0x000fec0000004200 */
[----:B------:R-:W-:Y:S02]  /*eac0*/  F2FP.BF16.PACK_AB R104, R173, R174 ;  /* 0x000000aead68723e */ /* 0x000fe400000010ff */
[----:B------:R-:W-:Y:S03]  /*ead0*/  F2FP.BF16.PACK_AB R106, R171, R172 ;  /* 0x000000acab6a723e */ /* 0x000fe600000010ff */
[----:B-----5:R-:W-:Y:S02]  /*eae0*/  F2FP.BF16.PACK_AB R105, R169, R170 ;  /* 0x000000aaa969723e */ /* 0x020fe400000010ff */
[----:B----4-:R-:W-:Y:S01]  /*eaf0*/  F2FP.BF16.PACK_AB R107, R167, R168 ;  /* 0x000000a8a76b723e */ /* 0x010fe200000010ff */
[--C-:B-1----:R-:W-:Y:S02]  /*eb00*/  FFMA.FTZ R100, R162, c[0x0][0x2d0], -R103.reuse ;  /* 0x0000b400a2647a23 */ /* 0x102fe40000010867 */
[----:B------:R-:W-:Y:S04]  /*eb10*/  FFMA.FTZ R103, R163, c[0x0][0x2d0], -R103 ;  /* 0x0000b400a3677a23 */ /* 0x000fe80000010867 */
[C---:B--2---:R-:W-:Y:S01]  /*eb20*/  HMMA.16816.F32.BF16 R4, R104.reuse, R108, R4 ;  /* 0x0000006c6804723c */ /* 0x044fe20000041804 */
[----:B------:R1:W-:Y:S07]  /*eb30*/  MUFU.EX2 R164, R100 ;  /* 0x0000006400a47308 */ /* 0x0003ee0000000800 */
[C---:B------:R-:W-:Y:S01]  /*eb40*/  HMMA.16816.F32.BF16 R8, R104.reuse, R110, R8 ;  /* 0x0000006e6808723c */ /* 0x040fe20000041808 */
[----:B------:R-:W2:Y:S02]  /*eb50*/  LDSM.16.MT88.4 R108, [R187+0x3100] ;  /* 0x00310000bb6c783b */ /* 0x000ea40000004200 */
[----:B------:R-:W-:Y:S05]  /*eb60*/  MUFU.EX2 R162, R103 ;  /* 0x0000006700a27308 */ /* 0x000fea0000000800 */
[C---:B------:R-:W-:Y:S08]  /*eb70*/  HMMA.16816.F32.BF16 R12, R104.reuse, R124, R12 ;  /* 0x0000007c680c723c */ /* 0x040ff0000004180c */
[C---:B------:R-:W-:Y:S01]  /*eb80*/  HMMA.16816.F32.BF16 R16, R104.reuse, R126, R16 ;  /* 0x0000007e6810723c */ /* 0x040fe20000041810 */
[----:B------:R-:W-:Y:S03]  /*eb90*/  LDSM.16.MT88.4 R124, [R188+0x1900] ;  /* 0x00190000bc7c783b */ /* 0x000fe60000004200 */
[--C-:B-1----:R-:W-:Y:S04]  /*eba0*/  FFMA.FTZ R100, R157, c[0x0][0x2d0], -R102.reuse ;  /* 0x0000b4009d647a23 */ /* 0x102fe80000010866 */
[C---:B------:R-:W-:Y:S01]  /*ebb0*/  HMMA.16816.F32.BF16 R20, R104.reuse, R116, R20 ;  /* 0x000000746814723c */ /* 0x040fe20000041814 */
[----:B------:R1:W-:Y:S07]  /*ebc0*/  MUFU.EX2 R161, R100 ;  /* 0x0000006400a17308 */ /* 0x0003ee0000000800 */
[C---:B------:R-:W-:Y:S01]  /*ebd0*/  HMMA.16816.F32.BF16 R24, R104.reuse, R118, R24 ;  /* 0x000000766818723c */ /* 0x040fe20000041818 */
[----:B------:R-:W4:Y:S07]  /*ebe0*/  LDSM.16.MT88.4 R116, [R186+0x5100] ;  /* 0x00510000ba74783b */ /* 0x000f2e0000004200 */
[C---:B------:R-:W-:Y:S08]  /*ebf0*/  HMMA.16816.F32.BF16 R28, R104.reuse, R128, R28 ;  /* 0x00000080681c723c */ /* 0x040ff0000004181c */
[C---:B------:R-:W-:Y:S04]  /*ec00*/  HMMA.16816.F32.BF16 R32, R104.reuse, R130, R32 ;  /* 0x000000826820723c */ /* 0x040fe80000041820 */
[--C-:B-1----:R-:W-:Y:S04]  /*ec10*/  FFMA.FTZ R100, R158, c[0x0][0x2d0], -R102.reuse ;  /* 0x0000b4009e647a23 */ /* 0x102fe80000010866 */
[C---:B------:R-:W-:Y:S01]  /*ec20*/  HMMA.16816.F32.BF16 R36, R104.reuse, R120, R36 ;  /* 0x000000786824723c */ /* 0x040fe20000041824 */
[----:B------:R1:W5:Y:S07]  /*ec30*/  MUFU.EX2 R160, R100 ;  /* 0x0000006400a07308 */ /* 0x00036e0000000800 */
[C---:B------:R-:W-:Y:S01]  /*ec40*/  HMMA.16816.F32.BF16 R40, R104.reuse, R122, R40 ;  /* 0x0000007a6828723c */ /* 0x040fe20000041828 */
[----:B------:R-:W4:Y:S07]  /*ec50*/  LDSM.16.MT88.4 R120, [R188+0x5100] ;  /* 0x00510000bc78783b */ /* 0x000f2e0000004200 */
[C---:B------:R-:W-:Y:S08]  /*ec60*/  HMMA.16816.F32.BF16 R44, R104.reuse, R132, R44 ;  /* 0x00000084682c723c */ /* 0x040ff0000004182c */
[C---:B------:R-:W-:Y:S01]  /*ec70*/  HMMA.16816.F32.BF16 R48, R104.reuse, R134, R48 ;  /* 0x000000866830723c */ /* 0x040fe20000041830 */
[----:B------:R-:W-:Y:S03]  /*ec80*/  LDSM.16.MT88.4 R132, [R187+0x1900] ;  /* 0x00190000bb84783b */ /* 0x000fe60000004200 */
[--C-:B-1----:R-:W-:Y:S04]  /*ec90*/  FFMA.FTZ R100, R159, c[0x0][0x2d0], -R102.reuse ;  /* 0x0000b4009f647a23 */ /* 0x102fe80000010866 */
[C---:B------:R-:W-:Y:S01]  /*eca0*/  HMMA.16816.F32.BF16 R52, R104.reuse, R136, R52 ;  /* 0x000000886834723c */ /* 0x040fe20000041834 */
[----:B------:R1:W-:Y:S06]  /*ecb0*/  MUFU.EX2 R103, R100 ;  /* 0x0000006400677308 */ /* 0x0003ec0000000800 */
[----:B---3--:R-:W-:Y:S01]  /*ecc0*/  F2FP.BF16.PACK_AB R136, R165, R166 ;  /* 0x000000a6a588723e */ /* 0x008fe200000010ff */
[C---:B------:R-:W-:Y:S04]  /*ecd0*/  HMMA.16816.F32.BF16 R56, R104.reuse, R138, R56 ;  /* 0x0000008a6838723c */ /* 0x040fe80000041838 */
[----:B-----5:R-:W-:Y:S03]  /*ece0*/  F2FP.BF16.PACK_AB R137, R160, R161 ;  /* 0x000000a1a089723e */ /* 0x020fe600000010ff */
[----:B------:R-:W-:Y:S01]  /*ecf0*/  F2FP.BF16.PACK_AB R138, R162, R164 ;  /* 0x000000a4a28a723e */ /* 0x000fe200000010ff */
[C---:B--2---:R-:W-:Y:S08]  /*ed00*/  HMMA.16816.F32.BF16 R60, R104.reuse, R108, R60 ;  /* 0x0000006c683c723c */ /* 0x044ff0000004183c */
[C---:B------:R-:W-:Y:S01]  /*ed10*/  HMMA.16816.F32.BF16 R64, R104.reuse, R110, R64 ;  /* 0x0000006e6840723c */ /* 0x040fe20000041840 */
[----:B------:R-:W2:Y:S03]  /*ed20*/  LDSM.16.MT88.4 R108, [R187+0x5100] ;  /* 0x00510000bb6c783b */ /* 0x000ea60000004200 */
[----:B-1----:R-:W-:Y:S01]  /*ed30*/  FFMA.FTZ R100, R156, c[0x0][0x2d0], -R102 ;  /* 0x0000b4009c647a23 */ /* 0x002fe20000010866 */
[----:B------:R-:W-:Y:S03]  /*ed40*/  MOV R102, R101 ;  /* 0x0000006500667202 */ /* 0x000fe60000000f00 */
[C---:B------:R-:W-:Y:S01]  /*ed50*/  HMMA.16816.F32.BF16 R68, R104.reuse, R112, R68 ;  /* 0x000000706844723c */ /* 0x040fe20000041844 */
[----:B------:R-:W-:Y:S01]  /*ed60*/  LDSM.16.MT88.4 R156, [R185+0x5900] ;  /* 0x00590000b99c783b */ /* 0x000fe20000004200 */
[----:B------:R-:W1:Y:S06]  /*ed70*/  MUFU.EX2 R100, R100 ;  /* 0x0000006400647308 */ /* 0x000e6c0000000800 */
[C---:B------:R-:W-:Y:S01]  /*ed80*/  HMMA.16816.F32.BF16 R72, R104.reuse, R114, R72 ;  /* 0x000000726848723c */ /* 0x040fe20000041848 */
[----:B------:R-:W3:Y:S07]  /*ed90*/  LDSM.16.MT88.4 R112, [R185+0x1900] ;  /* 0x00190000b970783b */ /* 0x000eee0000004200 */
[C---:B----4-:R-:W-:Y:S08]  /*eda0*/  HMMA.16816.F32.BF16 R76, R104.reuse, R116, R76 ;  /* 0x00000074684c723c */ /* 0x050ff0000004184c */
[C---:B------:R-:W-:Y:S01]  /*edb0*/  HMMA.16816.F32.BF16 R80, R104.reuse, R118, R80 ;  /* 0x000000766850723c */ /* 0x040fe20000041850 */
[----:B------:R-:W4:Y:S03]  /*edc0*/  LDSM.16.MT88.4 R116, [R186+0x1900] ;  /* 0x00190000ba74783b */ /* 0x000f260000004200 */
[----:B-1----:R-:W-:Y:S04]  /*edd0*/  F2FP.BF16.PACK_AB R139, R100, R103 ;  /* 0x00000067648b723e */ /* 0x002fe800000010ff */
[C---:B------:R-:W-:Y:S08]  /*ede0*/  HMMA.16816.F32.BF16 R84, R104.reuse, R120, R84 ;  /* 0x000000786854723c */ /* 0x040ff00000041854 */
[C---:B------:R-:W-:Y:S08]  /*edf0*/  HMMA.16816.F32.BF16 R88, R104.reuse, R122, R88 ;  /* 0x0000007a6858723c */ /* 0x040ff00000041858 */
[C---:B--2---:R-:W-:Y:S08]  /*ee00*/  HMMA.16816.F32.BF16 R92, R104.reuse, R108, R92 ;  /* 0x0000006c685c723c */ /* 0x044ff0000004185c */
[----:B------:R-:W-:Y:S08]  /*ee10*/  HMMA.16816.F32.BF16 R96, R104, R110, R96 ;  /* 0x0000006e6860723c */ /* 0x000ff00000041860 */
[C---:B---3--:R-:W-:Y:S01]  /*ee20*/  HMMA.16816.F32.BF16 R104, R136.reuse, R112, R4 ;  /* 0x000000708868723c */ /* 0x048fe20000041804 */
[----:B------:R-:W1:Y:S07]  /*ee30*/  LDSM.16.MT88.4 R4, [R186+0x5900] ;  /* 0x00590000ba04783b */ /* 0x000e6e0000004200 */
[C---:B------:R-:W-:Y:S01]  /*ee40*/  HMMA.16816.F32.BF16 R108, R136.reuse, R114, R8 ;  /* 0x00000072886c723c */ /* 0x040fe20000041808 */
[----:B------:R-:W2:Y:S07]  /*ee50*/  LDSM.16.MT88.4 R8, [R188+0x5900] ;  /* 0x00590000bc08783b */ /* 0x000eae0000004200 */
[C---:B----4-:R-:W-:Y:S01]  /*ee60*/  HMMA.16816.F32.BF16 R112, R136.reuse, R116, R12 ;  /* 0x000000748870723c */ /* 0x050fe2000004180c */
[----:B------:R-:W3:Y:S07]  /*ee70*/  LDSM.16.MT88.4 R12, [R187+0x5900] ;  /* 0x00590000bb0c783b */ /* 0x000eee0000004200 */
[C---:B------:R-:W-:Y:S07]  /*ee80*/  HMMA.16816.F32.BF16 R116, R136.reuse, R118, R16 ;  /* 0x000000768874723c */ /* 0x040fee0000041810 */
[----:B------:R-:W-:Y:S01]  /*ee90*/  FFMA.FTZ R16, R2, R220, R209 ;  /* 0x000000dc02107223 */ /* 0x000fe200000100d1 */
[C---:B------:R-:W-:Y:S04]  /*eea0*/  HMMA.16816.F32.BF16 R120, R136.reuse, R124, R20 ;  /* 0x0000007c8878723c */ /* 0x040fe80000041814 */
[----:B------:R-:W-:Y:S02]  /*eeb0*/  FFMA.FTZ R2, R0, R221, R208 ;  /* 0x000000dd00027223 */ /* 0x000fe400000100d0 */
        /* <DEDUP_REMOVED lines=31> */
[C---:B------:R-:W-:Y:S08]  /*f0b0*/  HMMA.16816.F32.BF16 R64, R136.reuse, R154, R64 ;  /* 0x0000009a8840723c */ /* 0x040ff00000041840 */
[C---:B------:R-:W-:Y:S08]  /*f0c0*/  HMMA.16816.F32.BF16 R68, R136.reuse, R156, R68 ;  /* 0x0000009c8844723c */ /* 0x040ff00000041844 */
[C---:B------:R-:W-:Y:S08]  /*f0d0*/  HMMA.16816.F32.BF16 R72, R136.reuse, R158, R72 ;  /* 0x0000009e8848723c */ /* 0x040ff00000041848 */
[C---:B-1----:R-:W-:Y:S07]  /*f0e0*/  HMMA.16816.F32.BF16 R76, R136.reuse, R4, R76 ;  /* 0x00000004884c723c */ /* 0x042fee000004184c */
[----:B------:R-:W-:Y:S01]  /*f0f0*/  FADD.FTZ R4, R167, R2 ;  /* 0x00000002a7047221 */ /* 0x000fe20000010000 */
[C---:B------:R-:W-:Y:S04]  /*f100*/  HMMA.16816.F32.BF16 R80, R136.reuse, R6, R80 ;  /* 0x000000068850723c */ /* 0x040fe80000041850 */
[----:B------:R-:W-:Y:S02]  /*f110*/  FADD.FTZ R2, R166, R0 ;  /* 0x00000000a6027221 */ /* 0x000fe40000010000 */
[----:B------:R-:W-:Y:S02]  /*f120*/  FADD.FTZ R0, R161, R4 ;  /* 0x00000004a1007221 */ /* 0x000fe40000010000 */
[C---:B--2---:R-:W-:Y:S04]  /*f130*/  HMMA.16816.F32.BF16 R84, R136.reuse, R8, R84 ;  /* 0x000000088854723c */ /* 0x044fe80000041854 */
[----:B------:R-:W-:Y:S02]  /*f140*/  FADD.FTZ R2, R165, R2 ;  /* 0x00000002a5027221 */ /* 0x000fe40000010000 */
[----:B------:R-:W-:Y:S02]  /*f150*/  FADD.FTZ R0, R160, R0 ;  /* 0x00000000a0007221 */ /* 0x000fe40000010000 */
[C---:B------:R-:W-:Y:S04]  /*f160*/  HMMA.16816.F32.BF16 R88, R136.reuse, R10, R88 ;  /* 0x0000000a8858723c */ /* 0x040fe80000041858 */
[----:B------:R-:W-:Y:S02]  /*f170*/  FADD.FTZ R4, R164, R2 ;  /* 0x00000002a4047221 */ /* 0x000fe40000010000 */
[----:B------:R-:W-:Y:S01]  /*f180*/  FADD.FTZ R2, R103, R0 ;  /* 0x0000000067027221 */ /* 0x000fe20000010000 */
[----:B------:R-:W-:Y:S01]  /*f190*/  IADD3 R0, R201, -0x1, RZ ;  /* 0xffffffffc9007810 */ /* 0x000fe20007ffe0ff */
[C---:B---3--:R-:W-:Y:S04]  /*f1a0*/  HMMA.16816.F32.BF16 R92, R136.reuse, R12, R92 ;  /* 0x0000000c885c723c */ /* 0x048fe8000004185c */
[----:B------:R-:W-:Y:S01]  /*f1b0*/  FADD.FTZ R220, R162, R4 ;  /* 0x00000004a2dc7221 */ /* 0x000fe20000010000 */
[----:B------:R-:W-:Y:S01]  /*f1c0*/  MOV R201, R0 ;  /* 0x0000000000c97202 */ /* 0x000fe20000000f00 */
[----:B------:R-:W-:Y:S01]  /*f1d0*/  FADD.FTZ R221, R100, R2 ;  /* 0x0000000264dd7221 */ /* 0x000fe20000010000 */
[----:B------:R-:W-:Y:S01]  /*f1e0*/  MOV R100, R3 ;  /* 0x0000000300647202 */ /* 0x000fe20000000f00 */
[----:B------:R-:W-:Y:S01]  /*f1f0*/  HMMA.16816.F32.BF16 R96, R136, R14, R96 ;  /* 0x0000000e8860723c */ /* 0x000fe20000041860 */
[----:B------:R-:W-:Y:S01]  /*f200*/  @!UPT UIADD3 URZ, URZ, URZ, URZ ;  /* 0x0000003f3f3ff290 */ /* 0x000fe2000fffe03f */
[----:B------:R-:W-:-:S11]  /*f210*/  @P0 BRA `(.L_x_417) ;  /* 0xffffc55000000947 */ /* 0x000fd6000383ffff */
[----:B------:R-:W2:Y:S01]  /*f220*/  LDL R4, [R1+0x4] ;  /* 0x0000040001047983 */ /* 0x000ea20000100800 */
[----:B------:R-:W-:Y:S01]  /*f230*/  IMAD.MOV.U32 R100, RZ, RZ, R3 ;  /* 0x000000ffff647224 */ /* 0x000fe200078e0003 */
[----:B------:R-:W-:Y:S01]  /*f240*/  MOV R201, R0 ;  /* 0x0000000000c97202 */ /* 0x000fe20000000f00 */
[----:B------:R-:W-:Y:S01]  /*f250*/  IMAD.MOV.U32 R102, RZ, RZ, R101 ;  /* 0x000000ffff667224 */ /* 0x000fe200078e0065 */
[----:B--2---:R-:W-:-:S07]  /*f260*/  SHF.L.U32 R4, R4, 0x7, RZ ;  /* 0x0000000704047819 */ /* 0x004fce00000006ff */
.L_x_396:
[----:B------:R-:W2:Y:S04]  /*f270*/  LDL R2, [R1+0x64] ;  /* 0x0000640001027983 */ /* 0x000ea80000100800 */
[----:B------:R-:W3:Y:S01]  /*f280*/  LDL R3, [R1+0x58] ;  /* 0x0000580001037983 */ /* 0x000ee20000100800 */
[----:B------:R-:W-:Y:S01]  /*f290*/  IMAD.MOV.U32 R230, RZ, RZ, 0x1 ;  /* 0x00000001ffe67424 */ /* 0x000fe200078e00ff */
[----:B------:R-:W-:-:S04]  /*f2a0*/  IADD3 R4, R4, 0x7f, RZ ;  /* 0x0000007f04047810 */ /* 0x000fc80007ffe0ff */
[C---:B------:R-:W-:Y:S02]  /*f2b0*/  ISETP.NE.AND P0, PT, R230.reuse, c[0x0][0x2c4], PT ;  /* 0x0000b100e6007a0c */ /* 0x040fe40003f05270 */
[----:B------:R-:W-:-:S11]  /*f2c0*/  ISETP.LE.AND P6, PT, R230, c[0x0][0x32c], PT ;  /* 0x0000cb00e6007a0c */ /* 0x000fd60003fc3270 */
[----:B------:R-:W-:-:S05]  /*f2d0*/  @P0 IMAD.HI.U32 R0, R4, c[0x0][0x2c8], RZ ;  /* 0x0000b20004000a27 */ /* 0x000fca00078e00ff */
[----:B------:R-:W-:-:S04]  /*f2e0*/  @P0 SHF.R.U32.HI R4, RZ, c[0x0][0x2cc], R0 ;  /* 0x0000b300ff040a19 */ /* 0x000fc80000011600 */
[----:B--2---:R-:W-:-:S05]  /*f2f0*/  IADD3 R4, R4, 0x1, R2 ;  /* 0x0000000104047810 */ /* 0x004fca0007ffe002 */
[----:B---3--:R-:W-:-:S05]  /*f300*/  IMAD.IADD R3, R4, 0x1, -R3 ;  /* 0x0000000104037824 */ /* 0x008fca00078e0a03 */
[----:B------:R-:W-:Y:S01]  /*f310*/  IADD3 R2, R3, -c[0x0][0x324], RZ ;  /* 0x8000c90003027a10 */ /* 0x000fe20007ffe0ff */
[----:B------:R-:W-:Y:S05]  /*f320*/  @!P6 BRA `(.L_x_418) ;  /* 0x000001000000e947 */ /* 0x000fea0003800000 */
[----:B------:R-:W-:Y:S01]  /*f330*/  MOV R0, R3 ;  /* 0x0000000300007202 */ /* 0x000fe20000000f00 */
        /* <DEDUP_REMOVED lines=9> */
.L_x_420:
[----:B------:R-:W-:-:S13]  /*f3d0*/  ISETP.NE.AND P0, PT, R230, c[0x0][0x32c], PT ;  /* 0x0000cb00e6007a0c */ /* 0x000fda0003f05270 */
[----:B------:R-:W-:-:S05]  /*f3e0*/  @P0 IMAD.HI.U32 R3, R0, c[0x0][0x330], RZ ;  /* 0x0000cc0000030a27 */ /* 0x000fca00078e00ff */
[----:B------:R-:W-:Y:S02]  /*f3f0*/  @P0 SHF.R.U32.HI R0, RZ, c[0x0][0x334], R3 ;  /* 0x0000cd00ff000a19 */ /* 0x000fe40000011603 */
.L_x_421:
[----:B------:R-:W-:Y:S05]  /*f400*/  BSYNC B0 ;  /* 0x0000000000007941 */ /* 0x000fea0003800000 */
.L_x_419:
[----:B------:R-:W-:-:S05]  /*f410*/  IMAD R0, R0, c[0x0][0x32c], RZ ;  /* 0x0000cb0000007a24 */ /* 0x000fca00078e02ff */
[----:B------:R-:W-:-:S04]  /*f420*/  IMNMX R2, R2, R0, !PT ;  /* 0x0000000002027217 */ /* 0x000fc80007800200 */
.L_x_418:
[----:B------:R-:W-:-:S04]  /*f430*/  IADD3 R2, R2, 0x3f, RZ ;  /* 0x0000003f02027810 */ /* 0x000fc80007ffe0ff */
[----:B------:R-:W-:-:S04]  /*f440*/  SHF.R.S32.HI R0, RZ, 0x1f, R2 ;  /* 0x0000001fff007819 */ /* 0x000fc80000011402 */
[----:B------:R-:W-:-:S04]  /*f450*/  LEA.HI R0, R0, R2, RZ, 0x6 ;  /* 0x0000000200007211 */ /* 0x000fc800078f30ff */
[----:B------:R-:W-:-:S04]  /*f460*/  SHF.R.S32.HI R0, RZ, 0x6, R0 ;  /* 0x00000006ff007819 */ /* 0x000fc80000011400 */
[----:B------:R-:W-:-:S04]  /*f470*/  IMNMX R226, R225, R0, !PT ;  /* 0x00000000e1e27217 */ /* 0x000fc80007800200 */
[----:B------:R-:W-:-:S13]  /*f480*/  ISETP.GE.AND P0, PT, R201, R226, PT ;  /* 0x000000e2c900720c */ /* 0x000fda0003f06270 */
[----:B------:R-:W-:Y:S05]  /*f490*/  @!P0 BRA `(.L_x_422) ;  /* 0x0000307000008947 */ /* 0x000fea0003800000 */
[C---:B------:R-:W-:Y:S01]  /*f4a0*/  IADD3 R0, R214.reuse, 0x40, RZ ;  /* 0x00000040d6007810 */ /* 0x040fe20007ffe0ff */
[----:B------:R-:W-:Y:S01]  /*f4b0*/  IMAD.MOV.U32 R103, RZ, RZ, R100 ;  /* 0x000000ffff677224 */ /* 0x000fe200078e0064 */
[----:B------:R-:W-:Y:S01]  /*f4c0*/  ISETP.GE.AND P2, PT, R214, c[0x0][0x1d4], PT ;  /* 0x00007500d6007a0c */ /* 0x000fe20003f46270 */
[----:B------:R-:W-:Y:S01]  /*f4d0*/  IMAD.MOV.U32 R101, RZ, RZ, R102 ;  /* 0x000000ffff657224 */ /* 0x000fe200078e0066 */
[----:B------:R-:W-:Y:S01]  /*f4e0*/  ISETP.GE.AND P3, PT, R0, c[0x0][0x1d4], PT ;  /* 0x0000750000007a0c */ /* 0x000fe20003f66270 */
[C---:B------:R-:W-:Y:S01]  /*f4f0*/  IMAD.SHL.U32 R228, R214.reuse, 0x2, RZ ;  /* 0x00000002d6e47824 */ /* 0x040fe200078e00ff */
[----:B------:R-:W-:Y:S01]  /*f500*/  SHF.L.U64.HI R200, R214, 0x1, R252 ;  /* 0x00000001d6c87819 */ /* 0x000fe200000102fc */
[C---:B------:R-:W-:Y:S01]  /*f510*/  IMAD.SHL.U32 R198, R245.reuse, 0x2, RZ ;  /* 0x00000002f5c67824 */ /* 0x040fe200078e00ff */
[----:B------:R-:W-:Y:S01]  /*f520*/  SHF.L.U64.HI R199, R245, 0x1, R248 ;  /* 0x00000001f5c77819 */ /* 0x000fe200000102f8 */
[C---:B------:R-:W-:Y:S01]  /*f530*/  IMAD.SHL.U32 R196, R244.reuse, 0x2, RZ ;  /* 0x00000002f4c47824 */ /* 0x040fe200078e00ff */
[----:B------:R-:W-:-:S02]  /*f540*/  SHF.L.U64.HI R197, R244, 0x1, R247 ;  /* 0x00000001f4c57819 */ /* 0x000fc400000102f7 */
[----:B------:R-:W-:Y:S02]  /*f550*/  SEL R229, RZ, 0x10, P3 ;  /* 0x00000010ffe57807 */ /* 0x000fe40001800000 */
.L_x_433:
        /* <DEDUP_REMOVED lines=33> */
.L_x_499:
[----:B------:R-:W-:-:S05]  /*f770*/  BRA.DIV ~URZ, `(.L_x_426) ;  /* 0x0000a4727f007947 */ /* 0x000fca000b800000 */
[----:B------:R-:W5:Y:S01]  /*f780*/  SHFL.IDX PT, R0, R15, RZ, 0x181f ;  /* 0x00181fff0f007589 */ /* 0x000f6200000e0000 */
        /* <DEDUP_REMOVED lines=15> */
.L_x_500:
        /* <DEDUP_REMOVED lines=19> */
.L_x_424:
[----:B------:R-:W-:Y:S05]  /*f9b0*/  BSYNC B0 ;  /* 0x0000000000007941 */ /* 0x000fea0003800000 */
.L_x_423:
        /* <DEDUP_REMOVED lines=169> */
[----:B------:R1:W1:Y:S10]  /*10450*/  MUFU.TANH R145, R12 ;  /* 0x0000000c00917308 */ /* 0x0002740000002400 */
[----:B------:R1:W1:Y:S01]  /*10460*/  MUFU.TANH R146, R13 ;  /* 0x0000000d00927308 */ /* 0x0002620000002400 */
[----:B-----5:R-:W5:Y:S01]  /*10470*/  LDSM.16.M88.4 R8, [R189+0x5800] ;  /* 0x00580000bd08783b */ /* 0x020f620000000200 */
[----:B------:R-:W-:Y:S04]  /*10480*/  DEPBAR.LE SB0, 0x0 ;  /* 0x000080000000791a */ /* 0x000fe80000000000 */
[C---:B----4-:R-:W-:Y:S04]  /*10490*/  HMMA.16816.F32.BF16 R20, R168.reuse, R4, R20 ;  /* 0x00000004a814723c */ /* 0x050fe80000041814 */
[----:B------:R4:W1:Y:S01]  /*104a0*/  MUFU.TANH R149, R14 ;  /* 0x0000000e00957308 */ /* 0x0008620000002400 */
[----:B------:R-:W-:Y:S03]  /*104b0*/  BAR.SYNC.DEFER_BLOCKING 0x0 ;  /* 0x0000000000007b1d */ /* 0x000fe60000010000 */
[C---:B------:R-:W-:Y:S06]  /*104c0*/  HMMA.16816.F32.BF16 R24, R168.reuse, R6, R24 ;  /* 0x00000006a818723c */ /* 0x040fec0000041818 */
[----:B------:R4:W1:Y:S10]  /*104d0*/  MUFU.TANH R151, R15 ;  /* 0x0000000f00977308 */ /* 0x0008740000002400 */
[----:B------:R4:W1:Y:S01]  /*104e0*/  MUFU.TANH R147, R16 ;  /* 0x0000001000937308 */ /* 0x0008620000002400 */
[----:B------:R-:W-:Y:S02]  /*104f0*/  FMUL.FTZ R20, R20, c[0x0][0x320] ;  /* 0x0000c80014147a20 */ /* 0x000fe40000410000 */
[----:B------:R-:W-:Y:S02]  /*10500*/  FMUL.FTZ R21, R21, c[0x0][0x320] ;  /* 0x0000c80015157a20 */ /* 0x000fe40000410000 */
[----:B------:R-:W-:Y:S02]  /*10510*/  FMUL.FTZ R22, R22, c[0x0][0x320] ;  /* 0x0000c80016167a20 */ /* 0x000fe40000410000 */
[----:B------:R-:W-:Y:S03]  /*10520*/  FMUL.FTZ R23, R23, c[0x0][0x320] ;  /* 0x0000c80017177a20 */ /* 0x000fe60000410000 */
[----:B------:R4:W1:Y:S01]  /*10530*/  MUFU.TANH R148, R17 ;  /* 0x0000001100947308 */ /* 0x0008620000002400 */
[----:B------:R-:W-:Y:S02]  /*10540*/  FMUL.FTZ R24, R24, c[0x0][0x320] ;  /* 0x0000c80018187a20 */ /* 0x000fe40000410000 */
[----:B------:R-:W-:Y:S01]  /*10550*/  FMUL.FTZ R25, R25, c[0x0][0x320] ;  /* 0x0000c80019197a20 */ /* 0x000fe20000410000 */
[C---:B-----5:R-:W-:Y:S03]  /*10560*/  HMMA.16816.F32.BF16 R28, R168.reuse, R8, R28 ;  /* 0x00000008a81c723c */ /* 0x060fe6000004181c */
[----:B------:R-:W-:Y:S02]  /*10570*/  FMUL.FTZ R26, R26, c[0x0][0x320] ;  /* 0x0000c8001a1a7a20 */ /* 0x000fe40000410000 */
[----:B------:R-:W-:Y:S01]  /*10580*/  FMUL.FTZ R27, R27, c[0x0][0x320] ;  /* 0x0000c8001b1b7a20 */ /* 0x000fe20000410000 */
[----:B------:R4:W1:Y:S02]  /*10590*/  MUFU.TANH R150, R18 ;  /* 0x0000001200967308 */ /* 0x0008640000002400 */
[----:B------:R-:W-:Y:S08]  /*105a0*/  HMMA.16816.F32.BF16 R32, R168, R10, R32 ;  /* 0x0000000aa820723c */ /* 0x000ff00000041820 */
[----:B------:R4:W1:Y:S08]  /*105b0*/  MUFU.TANH R152, R19 ;  /* 0x0000001300987308 */ /* 0x0008700000002400 */
[----:B------:R-:W-:Y:S02]  /*105c0*/  FMUL.FTZ R28, R28, c[0x0][0x320] ;  /* 0x0000c8001c1c7a20 */ /* 0x000fe40000410000 */
[----:B------:R4:W1:Y:S01]  /*105d0*/  MUFU.TANH R153, R20 ;  /* 0x0000001400997308 */ /* 0x0008620000002400 */
        /* <DEDUP_REMOVED lines=21> */
[----:B------:R4:W1:Y:S01]  /*10730*/  MUFU.TANH R168, R35 ;  /* 0x0000002300a87308 */ /* 0x0008620000002400 */
[----:B------:R-:W-:-:S05]  /*10740*/  @!P0 BRA `(.L_x_428) ;  /* 0x0000042000008947 */ /* 0x000fca0003800000 */
[----:B--23--:R-:W-:Y:S01]  /*10750*/  MOV R202, RZ ;  /* 0x000000ff00ca7202 */ /* 0x00cfe20000000f00 */
        /* <DEDUP_REMOVED lines=29> */
.L_x_501:
        /* <DEDUP_REMOVED lines=8> */
[----:B------:R3:W-:Y:S01]  /*109b0*/  LDGSTS.E.BYPASS.LTC128B.128 [R203+0x6100], [R2.64], !P2 ;  /* 0x0610000002cb7fae */ /* 0x0007e2000d101d46 */
[----:B------:R-:W-:Y:S01]  /*109c0*/  IMAD.X R9, R4, 0x1, R199, P0 ;  /* 0x0000000104097824 */ /* 0x000fe200000e06c7 */
[----:B------:R-:W-:Y:S02]  /*109d0*/  IADD3 R6, P0, R0, R196, RZ ;  /* 0x000000c400067210 */ /* 0x000fe40007f1e0ff */
[----:B------:R-:W2:Y:S02]  /*109e0*/  SHFL.IDX PT, R0, R11, 0x1, 0x181f ;  /* 0x00381f000b007f89 */ /* 0x000ea400000e0000 */
[----:B------:R-:W-:Y:S02]  /*109f0*/  IADD3.X R7, R4, R197, RZ, P0, !PT ;  /* 0x000000c504077210 */ /* 0x000fe400007fe4ff */
[----:B------:R3:W-:Y:S04]  /*10a00*/  LDGSTS.E.BYPASS.LTC128B.128 [R203+0x8100], [R8.64], !P3 ;  /* 0x0810000008cb7fae */ /* 0x0007e8000d901d46 */
[----:B------:R5:W4:Y:S04]  /*10a10*/  SHFL.IDX PT, R4, R5, 0x1, 0x181f ;  /* 0x00381f0005047f89 */ /* 0x000b2800000e0000 */
[----:B------:R3:W-:Y:S01]  /*10a20*/  LDGSTS.E.BYPASS.LTC128B.128 [R203+0xa100], [R6.64], !P5 ;  /* 0x0a10000006cb7fae */ /* 0x0007e2000e901d46 */
[----:B--2--5:R-:W-:Y:S03]  /*10a30*/  MOV R5, R249 ;  /* 0x000000f900057202 */ /* 0x024fe60000000f00 */
.L_x_502:
[----:B---3--:R-:W-:Y:S02]  /*10a40*/  IADD3 R8, -R10, 0x10, RZ ;  /* 0x000000100a087810 */ /* 0x008fe40007ffe1ff */
[C---:B------:R-:W-:Y:S02]  /*10a50*/  IADD3 R6, -R5.reuse, 0x10, RZ ;  /* 0x0000001005067810 */ /* 0x040fe40007ffe1ff */
[----:B------:R-:W-:Y:S02]  /*10a60*/  LOP3.LUT R8, R8, 0xf, RZ, 0xc0, !PT ;  /* 0x0000000f08087812 */ /* 0x000fe400078ec0ff */
[----:B------:R-:W-:Y:S02]  /*10a70*/  LOP3.LUT R6, R6, 0xf, RZ, 0xc0, !PT ;  /* 0x0000000f06067812 */ /* 0x000fe400078ec0ff */
[----:B------:R-:W-:Y:S04]  /*10a80*/  IADD3 R8, P1, P0, R8, R0, R198 ;  /* 0x0000000008087210 */ /* 0x000fe8000783e0c6 */
[----:B----4-:R-:W-:Y:S02]  /*10a90*/  IADD3.X R9, RZ, R4, R199, P1, P0 ;  /* 0x00000004ff097210 */ /* 0x010fe40000fe04c7 */
        /* <DEDUP_REMOVED lines=13> */
.L_x_428:
[----:B--23--:R-:W-:Y:S05]  /*10b70*/  BSYNC B0 ;  /* 0x0000000000007941 */ /* 0x00cfea0003800000 */
.L_x_427:
[----:B-1----:R-:W-:Y:S01]  /*10b80*/  FMNMX.FTZ R2, R100, R101, !PT ;  /* 0x0000006564027209 */ /* 0x002fe20007810000 */
        /* <DEDUP_REMOVED lines=31> */
[----:B------:R-:W-:Y:S01]  /*10d80*/  FMNMX.FTZ R5, R168, R0, !PT ;  /* 0x00000000a8057209 */ /* 0x000fe20007810000 */
[----:B------:R-:W-:-:S05]  /*10d90*/  BRA.DIV ~URZ, `(.L_x_431) ;  /* 0x000093327f007947 */ /* 0x000fca000b800000 */
[----:B------:R1:W2:Y:S02]  /*10da0*/  SHFL.BFLY PT, R0, R4, 0x2, 0x1f ;  /* 0x0c401f0004007f89 */ /* 0x0002a400000e0000 */
.L_x_503:
[----:B--2---:R-:W-:Y:S01]  /*10db0*/  FMNMX.FTZ R102, R4, R0, !PT ;  /* 0x0000000004667209 */ /* 0x004fe20007810000 */
[----:B------:R-:W-:-:S05]  /*10dc0*/  BRA.DIV ~URZ, `(.L_x_432) ;  /* 0x000093427f007947 */ /* 0x000fca000b800000 */
[----:B-1----:R-:W-:Y:S04]  /*10dd0*/  SHFL.BFLY PT, R4, R5, 0x2, 0x1f ;  /* 0x0c401f0005047f89 */ /* 0x002fe800000e0000 */
[----:B------:R-:W1:Y:S02]  /*10de0*/  SHFL.BFLY PT, R2, R102, 0x1, 0x1f ;  /* 0x0c201f0066027f89 */ /* 0x000e6400000e0000 */
[----:B-1----:R-:W-:Y:S02]  /*10df0*/  FMNMX.FTZ R102, R102, R2, !PT ;  /* 0x0000000266667209 */ /* 0x002fe40007810000 */
[----:B------:R-:W-:Y:S05]  /*10e00*/  FMNMX.FTZ R4, R5, R4, !PT ;  /* 0x0000000405047209 */ /* 0x000fea0007810000 */
[----:B------:R1:W2:Y:S02]  /*10e10*/  SHFL.BFLY PT, R0, R4, 0x1, 0x1f ;  /* 0x0c201f0004007f89 */ /* 0x0002a400000e0000 */
.L_x_504:
[C---:B------:R-:W-:Y:S01]  /*10e20*/  FADD.FTZ R2, -R102.reuse, R101 ;  /* 0x0000006566027221 */ /* 0x040fe20000010100 */
[----:B------:R-:W-:Y:S01]  /*10e30*/  WARPSYNC 0xffffffff ;  /* 0xffffffff00007948 */ /* 0x000fe20003800000 */
[----:B------:R-:W-:Y:S01]  /*10e40*/  FMUL.FTZ R101, R102, c[0x0][0x2d0] ;  /* 0x0000b40066657a20 */ /* 0x000fe20000410000 */
[----:B----4-:R-:W3:Y:S01]  /*10e50*/  LDSM.16.MT88.4 R12, [R185+0x100] ;  /* 0x00010000b90c783b */ /* 0x010ee20000004200 */
[----:B------:R-:W-:Y:S01]  /*10e60*/  FMUL.FTZ R2, R2, c[0x0][0x2d0] ;  /* 0x0000b40002027a20 */ /* 0x000fe20000410000 */
[C---:B------:R-:W-:Y:S01]  /*10e70*/  ISETP.GT.AND P0, PT, R201.reuse, R226, PT ;  /* 0x000000e2c900720c */ /* 0x040fe20003f04270 */
[--C-:B------:R-:W-:Y:S01]  /*10e80*/  FFMA.FTZ R3, R100, c[0x0][0x2d0], -R101.reuse ;  /* 0x0000b40064037a23 */ /* 0x100fe20000010865 */
[----:B--2---:R-:W-:Y:S01]  /*10e90*/  FMNMX.FTZ R100, R0, R4, !PT ;  /* 0x0000000400647209 */ /* 0x004fe20007810000 */
[--C-:B------:R-:W-:Y:S01]  /*10ea0*/  FFMA.FTZ R0, R136, c[0x0][0x2d0], -R101.reuse ;  /* 0x0000b40088007a23 */ /* 0x100fe20000010865 */
[----:B------:R-:W-:Y:S01]  /*10eb0*/  IADD3 R201, R201, -0x1, RZ ;  /* 0xffffffffc9c97810 */ /* 0x000fe20007ffe0ff */
[----:B------:R2:W-:Y:S01]  /*10ec0*/  MUFU.EX2 R215, R3 ;  /* 0x0000000300d77308 */ /* 0x0005e20000000800 */
[----:B------:R-:W4:Y:S08]  /*10ed0*/  LDSM.16.MT88.4 R20, [R186+0x100] ;  /* 0x00010000ba14783b */ /* 0x000f300000004200 */
[----:B------:R-:W5:Y:S01]  /*10ee0*/  LDSM.16.MT88.4 R28, [R188+0x100] ;  /* 0x00010000bc1c783b */ /* 0x000f620000004200 */
[----:B------:R1:W-:Y:S10]  /*10ef0*/  MUFU.EX2 R216, R0 ;  /* 0x0000000000d87308 */ /* 0x0003f40000000800 */
[----:B------:R-:W-:Y:S01]  /*10f00*/  MUFU.EX2 R2, R2 ;  /* 0x0000000200027308 */ /* 0x000fe20000000800 */
[----:B--2---:R-:W-:Y:S09]  /*10f10*/  FFMA.FTZ R3, R142, c[0x0][0x2d0], -R101 ;  /* 0x0000b4008e037a23 */ /* 0x004ff20000010865 */
[----:B------:R2:W2:Y:S01]  /*10f20*/  MUFU.EX2 R218, R3 ;  /* 0x0000000300da7308 */ /* 0x0004a20000000800 */
[C---:B-1----:R-:W-:Y:S02]  /*10f30*/  FADD.FTZ R0, -R100.reuse, R103 ;  /* 0x0000006764007221 */ /* 0x042fe40000010100 */
[----:B------:R-:W-:Y:S02]  /*10f40*/  FMUL.FTZ R103, R100, c[0x0][0x2d0] ;  /* 0x0000b40064677a20 */ /* 0x000fe40000410000 */
[----:B------:R-:W-:Y:S06]  /*10f50*/  FMUL.FTZ R0, R0, c[0x0][0x2d0] ;  /* 0x0000b40000007a20 */ /* 0x000fec0000410000 */
[----:B------:R-:W-:Y:S01]  /*10f60*/  MUFU.EX2 R0, R0 ;  /* 0x0000000000007308 */ /* 0x000fe20000000800 */
[----:B--2---:R-:W-:Y:S09]  /*10f70*/  FFMA.FTZ R3, R140, c[0x0][0x2d0], -R101 ;  /* 0x0000b4008c037a23 */ /* 0x004ff20000010865 */
[----:B------:R1:W2:Y:S02]  /*10f80*/  MUFU.EX2 R217, R3 ;  /* 0x0000000300d97308 */ /* 0x0002a40000000800 */
[--C-:B-1----:R-:W-:Y:S01]  /*10f90*/  FFMA.FTZ R3, R141, c[0x0][0x2d0], -R103.reuse ;  /* 0x0000b4008d037a23 */ /* 0x102fe20000010867 */
[----:B------:R-:W-:Y:S01]  /*10fa0*/  F2FP.BF16.PACK_AB R136, R218, R215 ;  /* 0x000000d7da88723e */ /* 0x000fe200000010ff */
[----:B------:R-:W-:Y:S01]  /*10fb0*/  FMUL.FTZ R4, R2, R104 ;  /* 0x0000006802047220 */ /* 0x000fe20000410000 */
[----:B--2---:R-:W-:Y:S05]  /*10fc0*/  F2FP.BF16.PACK_AB R138, R216, R217 ;  /* 0x000000d9d88a723e */ /* 0x004fea00000010ff */
[----:B------:R1:W-:Y:S01]  /*10fd0*/  MUFU.EX2 R213, R3 ;  /* 0x0000000300d57308 */ /* 0x0003e20000000800 */
[----:B------:R-:W-:Y:S02]  /*10fe0*/  FMUL.FTZ R5, R2, R105 ;  /* 0x0000006902057220 */ /* 0x000fe40000410000 */
[C---:B------:R-:W-:Y:S02]  /*10ff0*/  FMUL.FTZ R6, R0.reuse, R106 ;  /* 0x0000006a00067220 */ /* 0x040fe40000410000 */
[----:B------:R-:W-:Y:S02]  /*11000*/  FMUL.FTZ R7, R0, R107 ;  /* 0x0000006b00077220 */ /* 0x000fe40000410000 */
[C---:B------:R-:W-:Y:S01]  /*11010*/  FMUL.FTZ R8, R2.reuse, R108 ;  /* 0x0000006c02087220 */ /* 0x040fe20000410000 */
[----:B------:R-:W2:Y:S01]  /*11020*/  LDSM.16.MT88.4 R104, [R187+0x100] ;  /* 0x00010000bb68783b */ /* 0x000ea20000004200 */
        /* <DEDUP_REMOVED lines=8> */
[----:B------:R-:W-:Y:S01]  /*110b0*/  FMUL.FTZ R24, R2, R124 ;  /* 0x0000007c02187220 */ /* 0x000fe20000410000 */
[----:B------:R-:W-:Y:S01]  /*110c0*/  LDSM.16.MT88.4 R116, [R185+0x900] ;  /* 0x00090000b974783b */ /* 0x000fe20000004200 */
[--C-:B-1----:R-:W-:Y:S02]  /*110d0*/  FFMA.FTZ R3, R144, c[0x0][0x2d0], -R103.reuse ;  /* 0x0000b40090037a23 */ /* 0x102fe40000010867 */
[----:B------:R-:W-:Y:S02]  /*110e0*/  FMUL.FTZ R25, R2, R125 ;  /* 0x0000007d02197220 */ /* 0x000fe40000410000 */
[----:B------:R1:W1:Y:S01]  /*110f0*/  MUFU.EX2 R212, R3 ;  /* 0x0000000300d47308 */ /* 0x0002620000000800 */
[C---:B------:R-:W-:Y:S02]  /*11100*/  FMUL.FTZ R26, R0.reuse, R126 ;  /* 0x0000007e001a7220 */ /* 0x040fe40000410000 */
[----:B------:R-:W-:Y:S02]  /*11110*/  FMUL.FTZ R27, R0, R127 ;  /* 0x0000007f001b7220 */ /* 0x000fe40000410000 */
[----:B------:R-:W-:Y:S01]  /*11120*/  LDSM.16.MT88.4 R124, [R187+0x900] ;  /* 0x00090000bb7c783b */ /* 0x000fe20000004200 */
[C---:B------:R-:W-:Y:S02]  /*11130*/  FMUL.FTZ R32, R2.reuse, R132 ;  /* 0x0000008402207220 */ /* 0x040fe40000410000 */
[----:B------:R-:W-:Y:S02]  /*11140*/  FMUL.FTZ R33, R2, R133 ;  /* 0x0000008502217220 */ /* 0x000fe40000410000 */
[C---:B------:R-:W-:Y:S02]  /*11150*/  FMUL.FTZ R34, R0.reuse, R134 ;  /* 0x0000008600227220 */ /* 0x040fe40000410000 */
[----:B------:R-:W-:Y:S02]  /*11160*/  FMUL.FTZ R35, R0, R135 ;  /* 0x0000008700237220 */ /* 0x000fe40000410000 */
[----:B------:R-:W-:Y:S01]  /*11170*/  LDSM.16.MT88.4 R132, [R186+0x2900] ;  /* 0x00290000ba84783b */ /* 0x000fe20000004200 */
[C---:B------:R-:W-:Y:S02]  /*11180*/  FMUL.FTZ R36, R2.reuse, R36 ;  /* 0x0000002402247220 */ /* 0x040fe40000410000 */
[----:B------:R-:W-:Y:S02]  /*11190*/  FMUL.FTZ R37, R2, R37 ;  /* 0x0000002502257220 */ /* 0x000fe40000410000 */
[C---:B------:R-:W-:Y:S02]  /*111a0*/  FMUL.FTZ R38, R0.reuse, R38 ;  /* 0x0000002600267220 */ /* 0x040fe40000410000 */
[----:B------:R-:W-:Y:S02]  /*111b0*/  FMUL.FTZ R39, R0, R39 ;  /* 0x0000002700277220 */ /* 0x000fe40000410000 */
[----:B------:R-:W-:Y:S02]  /*111c0*/  FMUL.FTZ R40, R2, R40 ;  /* 0x0000002802287220 */ /* 0x000fe40000410000 */
[--C-:B-1----:R-:W-:Y:S01]  /*111d0*/  FFMA.FTZ R3, R137, c[0x0][0x2d0], -R103.reuse ;  /* 0x0000b40089037a23 */ /* 0x102fe20000010867 */
[----:B------:R-:W-:Y:S01]  /*111e0*/  F2FP.BF16.PACK_AB R137, R212, R213 ;  /* 0x000000d5d489723e */ /* 0x000fe200000010ff */
[----:B------:R-:W-:Y:S02]  /*111f0*/  FMUL.FTZ R41, R2, R41 ;  /* 0x0000002902297220 */ /* 0x000fe40000410000 */
[----:B------:R1:W-:Y:S01]  /*11200*/  MUFU.EX2 R211, R3 ;  /* 0x0000000300d37308 */ /* 0x0003e20000000800 */
[C---:B------:R-:W-:Y:S02]  /*11210*/  FMUL.FTZ R42, R0.reuse, R42 ;  /* 0x0000002a002a7220 */ /* 0x040fe40000410000 */
[----:B------:R-:W-:Y:S02]  /*11220*/  FMUL.FTZ R43, R0, R43 ;  /* 0x0000002b002b7220 */ /* 0x000fe40000410000 */
        /* <DEDUP_REMOVED lines=10> */
[----:B-1----:R-:W-:Y:S02]  /*112d0*/  FFMA.FTZ R3, R143, c[0x0][0x2d0], -R103 ;  /* 0x0000b4008f037a23 */ /* 0x002fe40000010867 */
[----:B------:R-:W-:Y:S01]  /*112e0*/  LDSM.16.MT88.4 R140, [R188+0x2900] ;  /* 0x00290000bc8c783b */ /* 0x000fe20000004200 */
[C---:B------:R-:W-:Y:S01]  /*112f0*/  FMUL.FTZ R54, R0.reuse, R54 ;  /* 0x0000003600367220 */ /* 0x040fe20000410000 */
[----:B------:R-:W1:Y:S01]  /*11300*/  MUFU.EX2 R210, R3 ;  /* 0x0000000300d27308 */ /* 0x000e620000000800 */
        /* <DEDUP_REMOVED lines=11> */
[----:B------:R-:W-:Y:S01]  /*113c0*/  FMUL.FTZ R66, R0, R66 ;  /* 0x0000004200427220 */ /* 0x000fe20000410000 */
[----:B-1----:R-:W-:Y:S01]  /*113d0*/  F2FP.BF16.PACK_AB R139, R210, R211 ;  /* 0x000000d3d28b723e */ /* 0x002fe200000010ff */
[--C-:B------:R-:W-:Y:S02]  /*113e0*/  FFMA.FTZ R3, R145, c[0x0][0x2d0], -R101.reuse ;  /* 0x0000b40091037a23 */ /* 0x100fe40000010865 */
[----:B------:R-:W-:Y:S02]  /*113f0*/  FMUL.FTZ R67, R0, R67 ;  /* 0x0000004300437220 */ /* 0x000fe40000410000 */
[----:B------:R1:W-:Y:S01]  /*11400*/  MUFU.EX2 R209, R3 ;  /* 0x0000000300d17308 */ /* 0x0003e20000000800 */
[C---:B------:R-:W-:Y:S01]  /*11410*/  FMUL.FTZ R68, R2.reuse, R68 ;  /* 0x0000004402447220 */ /* 0x040fe20000410000 */
[C---:B---3--:R-:W-:Y:S05]  /*11420*/  HMMA.16816.F32.BF16 R4, R136.reuse, R12, R4 ;  /* 0x0000000c8804723c */ /* 0x048fea0000041804 */
[C---:B------:R-:W-:Y:S02]  /*11430*/  FMUL.FTZ R69, R2.reuse, R69 ;  /* 0x0000004502457220 */ /* 0x040fe40000410000 */
[C---:B------:R-:W-:Y:S01]  /*11440*/  FMUL.FTZ R12, R2.reuse, R112 ;  /* 0x00000070020c7220 */ /* 0x040fe20000410000 */
[C---:B------:R-:W-:Y:S04]  /*11450*/  HMMA.16816.F32.BF16 R8, R136.reuse, R14, R8 ;  /* 0x0000000e8808723c */ /* 0x040fe80000041808 */
[----:B------:R-:W-:Y:S02]  /*11460*/  FMUL.FTZ R13, R2, R113 ;  /* 0x00000071020d7220 */ /* 0x000fe40000410000 */
[C---:B------:R-:W-:Y:S02]  /*11470*/  FMUL.FTZ R70, R0.reuse, R70 ;  /* 0x0000004600467220 */ /* 0x040fe40000410000 */
[C---:B------:R-:W-:Y:S04]  /*11480*/  FMUL.FTZ R14, R0.reuse, R114 ;  /* 0x00000072000e7220 */ /* 0x040fe80000410000 */
[----:B------:R-:W-:Y:S02]  /*11490*/  FMUL.FTZ R15, R0, R115 ;  /* 0x00000073000f7220 */ /* 0x000fe40000410000 */
[--C-:B-1----:R-:W-:Y:S01]  /*114a0*/  FFMA.FTZ R3, R146, c[0x0][0x2d0], -R101.reuse ;  /* 0x0000b40092037a23 */ /* 0x102fe20000010865 */
[----:B------:R-:W1:Y:S01]  /*114b0*/  LDSM.16.MT88.4 R112, [R186+0x2100] ;  /* 0x00210000ba70783b */ /* 0x000e620000004200 */
[----:B------:R-:W-:Y:S02]  /*114c0*/  FMUL.FTZ R71, R0, R71 ;  /* 0x0000004700477220 */ /* 0x000fe40000410000 */
[----:B------:R3:W1:Y:S01]  /*114d0*/  MUFU.EX2 R208, R3 ;  /* 0x0000000300d07308 */ /* 0x0006620000000800 */
[C---:B----4-:R-:W-:Y:S03]  /*114e0*/  HMMA.16816.F32.BF16 R12, R136.reuse, R20, R12 ;  /* 0x00000014880c723c */ /* 0x050fe6000004180c */
[C---:B------:R-:W-:Y:S02]  /*114f0*/  FMUL.FTZ R72, R2.reuse, R72 ;  /* 0x0000004802487220 */ /* 0x040fe40000410000 */
[C---:B------:R-:W-:Y:S02]  /*11500*/  FMUL.FTZ R73, R2.reuse, R73 ;  /* 0x0000004902497220 */ /* 0x040fe40000410000 */
[C---:B------:R-:W-:Y:S01]  /*11510*/  FMUL.FTZ R20, R2.reuse, R120 ;  /* 0x0000007802147220 */ /* 0x040fe20000410000 */
[C---:B------:R-:W-:Y:S04]  /*11520*/  HMMA.16816.F32.BF16 R16, R136.reuse, R22, R16 ;  /* 0x000000168810723c */ /* 0x040fe80000041810 */
[----:B------:R-:W-:Y:S02]  /*11530*/  FMUL.FTZ R21, R2, R121 ;  /* 0x0000007902157220 */ /* 0x000fe40000410000 */
[C---:B------:R-:W-:Y:S02]  /*11540*/  FMUL.FTZ R74, R0.reuse, R74 ;  /* 0x0000004a004a7220 */ /* 0x040fe40000410000 */
[C---:B------:R-:W-:Y:S04]  /*11550*/  FMUL.FTZ R22, R0.reuse, R122 ;  /* 0x0000007a00167220 */ /* 0x040fe80000410000 */
[C---:B------:R-:W-:Y:S02]  /*11560*/  FMUL.FTZ R23, R0.reuse, R123 ;  /* 0x0000007b00177220 */ /* 0x040fe40000410000 */
[----:B------:R-:W-:Y:S01]  /*11570*/  LDSM.16.MT88.4 R120, [R186+0x900] ;  /* 0x00090000ba78783b */ /* 0x000fe20000004200 */
[--C-:B---3--:R-:W-:Y:S02]  /*11580*/  FFMA.FTZ R3, R147, c[0x0][0x2d0], -R101.reuse ;  /* 0x0000b40093037a23 */ /* 0x108fe40000010865 */
[----:B------:R-:W-:Y:S02]  /*11590*/  FMUL.FTZ R75, R0, R75 ;  /* 0x0000004b004b7220 */ /* 0x000fe40000410000 */
[C---:B-----5:R-:W-:Y:S01]  /*115a0*/  HMMA.16816.F32.BF16 R20, R136.reuse, R28, R20 ;  /* 0x0000001c8814723c */ /* 0x060fe20000041814 */
[----:B------:R3:W-:Y:S02]  /*115b0*/  MUFU.EX2 R207, R3 ;  /* 0x0000000300cf7308 */ /* 0x0007e40000000800 */
[----:B------:R-:W-:Y:S01]  /*115c0*/  LDSM.16.MT88.4 R144, [R186+0x3900] ;  /* 0x00390000ba90783b */ /* 0x000fe20000004200 */
[C---:B------:R-:W-:Y:S02]  /*115d0*/  FMUL.FTZ R76, R2.reuse, R76 ;  /* 0x0000004c024c7220 */ /* 0x040fe40000410000 */
[C---:B------:R-:W-:Y:S02]  /*115e0*/  FMUL.FTZ R77, R2.reuse, R77 ;  /* 0x0000004d024d7220 */ /* 0x040fe40000410000 */
[C---:B------:R-:W-:Y:S04]  /*115f0*/  HMMA.16816.F32.BF16 R24, R136.reuse, R30, R24 ;  /* 0x0000001e8818723c */ /* 0x040fe80000041818 */
[C---:B------:R-:W-:Y:S02]  /*11600*/  FMUL.FTZ R28, R2.reuse, R128 ;  /* 0x00000080021c7220 */ /* 0x040fe40000410000 */
[----:B------:R-:W-:Y:S02]  /*11610*/  FMUL.FTZ R29, R2, R129 ;  /* 0x00000081021d7220 */ /* 0x000fe40000410000 */
[C---:B------:R-:W-:Y:S04]  /*11620*/  FMUL.FTZ R30, R0.reuse, R130 ;  /* 0x00000082001e7220 */ /* 0x040fe80000410000 */
[C---:B------:R-:W-:Y:S02]  /*11630*/  FMUL.FTZ R31, R0.reuse, R131 ;  /* 0x00000083001f7220 */ /* 0x040fe40000410000 */
[----:B------:R-:W-:Y:S01]  /*11640*/  LDSM.16.MT88.4 R128, [R185+0x2900] ;  /* 0x00290000b980783b */ /* 0x000fe20000004200 */
[----:B------:R-:W-:Y:S02]  /*11650*/  FMUL.FTZ R78, R0, R78 ;  /* 0x0000004e004e7220 */ /* 0x000fe40000410000 */
[----:B---3--:R-:W-:Y:S02]  /*11660*/  FFMA.FTZ R3, R148, c[0x0][0x2d0], -R101 ;  /* 0x0000b40094037a23 */ /* 0x008fe40000010865 */
[C---:B--2---:R-:W-:Y:S02]  /*11670*/  HMMA.16816.F32.BF16 R28, R136.reuse, R104, R28 ;  /* 0x00000068881c723c */ /* 0x044fe4000004181c */
[----:B------:R2:W-:Y:S01]  /*11680*/  MUFU.EX2 R206, R3 ;  /* 0x0000000300ce7308 */ /* 0x0005e20000000800 */
[----:B------:R-:W-:Y:S02]  /*11690*/  FMUL.FTZ R79, R0, R79 ;  /* 0x0000004f004f7220 */ /* 0x000fe40000410000 */
[C---:B------:R-:W-:Y:S02]  /*116a0*/  FMUL.FTZ R80, R2.reuse, R80 ;  /* 0x0000005002507220 */ /* 0x040fe40000410000 */
[----:B------:R-:W-:Y:S01]  /*116b0*/  FMUL.FTZ R81, R2, R81 ;  /* 0x0000005102517220 */ /* 0x000fe20000410000 */
        /* <DEDUP_REMOVED lines=8> */
[----:B------:R-:W4:Y:S03]  /*11740*/  LDSM.16.MT88.4 R108, [R187+0x2100] ;  /* 0x00210000bb6c783b */ /* 0x000f260000004200 */
[--C-:B--2---:R-:W-:Y:S02]  /*11750*/  FFMA.FTZ R3, R149, c[0x0][0x2d0], -R103.reuse ;  /* 0x0000b40095037a23 */ /* 0x104fe40000010867 */
[C---:B------:R-:W-:Y:S02]  /*11760*/  FMUL.FTZ R86, R0.reuse, R86 ;  /* 0x0000005600567220 */ /* 0x040fe40000410000 */
[C---:B-1----:R-:W-:Y:S01]  /*11770*/  HMMA.16816.F32.BF16 R44, R136.reuse, R112, R44 ;  /* 0x00000070882c723c */ /* 0x042fe2000004182c */
[----:B------:R1:W-:Y:S03]  /*11780*/  MUFU.EX2 R183, R3 ;  /* 0x0000000300b77308 */ /* 0x0003e60000000800 */
[----:B------:R-:W-:Y:S02]  /*11790*/  FMUL.FTZ R87, R0, R87 ;  /* 0x0000005700577220 */ /* 0x000fe40000410000 */
[C---:B------:R-:W-:Y:S02]  /*117a0*/  FMUL.FTZ R88, R2.reuse, R88 ;  /* 0x0000005802587220 */ /* 0x040fe40000410000 */
[C---:B------:R-:W-:Y:S01]  /*117b0*/  HMMA.16816.F32.BF16 R48, R136.reuse, R114, R48 ;  /* 0x000000728830723c */ /* 0x040fe20000041830 */
[----:B------:R-:W2:Y:S03]  /*117c0*/  LDSM.16.MT88.4 R112, [R185+0x4100] ;  /* 0x00410000b970783b */ /* 0x000ea60000004200 */
[----:B------:R-:W-:Y:S02]  /*117d0*/  FMUL.FTZ R89, R2, R89 ;  /* 0x0000005902597220 */ /* 0x000fe40000410000 */
[C---:B------:R-:W-:Y:S02]  /*117e0*/  FMUL.FTZ R90, R0.reuse, R90 ;  /* 0x0000005a005a7220 */ /* 0x040fe40000410000 */
[----:B------:R-:W-:Y:S01]  /*117f0*/  FMUL.FTZ R91, R0, R91 ;  /* 0x0000005b005b7220 */ /* 0x000fe20000410000 */
[C---:B---3--:R-:W-:Y:S03]  /*11800*/  HMMA.16816.F32.BF16 R52, R136.reuse, R104, R52 ;  /* 0x000000688834723c */ /* 0x048fe60000041834 */
[C---:B------:R-:W-:Y:S02]  /*11810*/  FMUL.FTZ R92, R2.reuse, R92 ;  /* 0x0000005c025c7220 */ /* 0x040fe40000410000 */
[----:B------:R-:W-:Y:S02]  /*11820*/  FMUL.FTZ R93, R2, R93 ;  /* 0x0000005d025d7220 */ /* 0x000fe40000410000 */
[C---:B------:R-:W-:Y:S01]  /*11830*/  FMUL.FTZ R94, R0.reuse, R94 ;  /* 0x0000005e005e7220 */ /* 0x040fe20000410000 */
[C---:B------:R-:W-:Y:S01]  /*11840*/  HMMA.16816.F32.BF16 R56, R136.reuse, R106, R56 ;  /* 0x0000006a8838723c */ /* 0x040fe20000041838 */
[----:B------:R-:W3:Y:S03]  /*11850*/  LDSM.16.MT88.4 R104, [R186+0x4100] ;  /* 0x00410000ba68783b */ /* 0x000ee60000004200 */
[----:B-1----:R-:W-:Y:S02]  /*11860*/  FFMA.FTZ R3, R151, c[0x0][0x2d0], -R103 ;  /* 0x0000b40097037a23 */ /* 0x002fe40000010867 */
[----:B------:R-:W-:Y:S02]  /*11870*/  FMUL.FTZ R95, R0, R95 ;  /* 0x0000005f005f7220 */ /* 0x000fe40000410000 */
[C---:B----4-:R-:W-:Y:S01]  /*11880*/  HMMA.16816.F32.BF16 R60, R136.reuse, R108, R60 ;  /* 0x0000006c883c723c */ /* 0x050fe2000004183c */
[----:B------:R1:W4:Y:S03]  /*11890*/  MUFU.EX2 R182, R3 ;  /* 0x0000000300b67308 */ /* 0x0003260000000800 */
[C---:B------:R-:W-:Y:S02]  /*118a0*/  FMUL.FTZ R96, R2.reuse, R96 ;  /* 0x0000006002607220 */ /* 0x040fe40000410000 */
[----:B------:R-:W-:Y:S02]  /*118b0*/  FMUL.FTZ R97, R2, R97 ;  /* 0x0000006102617220 */ /* 0x000fe40000410000 */
[C---:B------:R-:W-:Y:S01]  /*118c0*/  HMMA.16816.F32.BF16 R64, R136.reuse, R110, R64 ;  /* 0x0000006e8840723c */ /* 0x040fe20000041840 */
[----:B------:R-:W5:Y:S03]  /*118d0*/  LDSM.16.MT88.4 R108, [R188+0x4100] ;  /* 0x00410000bc6c783b */ /* 0x000f660000004200 */
[C---:B------:R-:W-:Y:S02]  /*118e0*/  FMUL.FTZ R98, R0.reuse, R98 ;  /* 0x0000006200627220 */ /* 0x040fe40000410000 */
[----:B------:R-:W-:Y:S02]  /*118f0*/  FMUL.FTZ R99, R0, R99 ;  /* 0x0000006300637220 */ /* 0x000fe40000410000 */
[C---:B--2---:R-:W-:Y:S04]  /*11900*/  HMMA.16816.F32.BF16 R68, R136.reuse, R112, R68 ;  /* 0x000000708844723c */ /* 0x044fe80000041844 */
[----:B------:R-:W-:Y:S02]  /*11910*/  FFMA.FTZ R2, R2, R220, R215 ;  /* 0x000000dc02027223 */ /* 0x000fe400000100d7 */
[----:B------:R-:W-:Y:S02]  /*11920*/  FFMA.FTZ R0, R0, R221, R213 ;  /* 0x000000dd00007223 */ /* 0x000fe400000100d5 */
[C---:B------:R-:W-:Y:S01]  /*11930*/  HMMA.16816.F32.BF16 R72, R136.reuse, R114, R72 ;  /* 0x000000728848723c */ /* 0x040fe20000041848 */
[----:B------:R-:W2:Y:S03]  /*11940*/  LDSM.16.MT88.4 R112, [R187+0x4100] ;  /* 0x00410000bb70783b */ /* 0x000ea60000004200 */
[--C-:B-1----:R-:W-:Y:S04]  /*11950*/  FFMA.FTZ R3, R150, c[0x0][0x2d0], -R103.reuse ;  /* 0x0000b40096037a23 */ /* 0x102fe80000010867 */
[----:B------:R1:W-:Y:S01]  /*11960*/  MUFU.EX2 R181, R3 ;  /* 0x0000000300b57308 */ /* 0x0003e20000000800 */
[C---:B---3--:R-:W-:Y:S01]  /*11970*/  HMMA.16816.F32.BF16 R76, R136.reuse, R104, R76 ;  /* 0x00000068884c723c */ /* 0x048fe2000004184c */
[----:B------:R-:W-:Y:S06]  /*11980*/  LDSM.16.MT88.4 R148, [R188+0x3900] ;  /* 0x00390000bc94783b */ /* 0x000fec0000004200 */
[----:B------:R-:W-:Y:S01]  /*11990*/  F2FP.BF16.PACK_AB R104, R208, R209 ;  /* 0x000000d1d068723e */ /* 0x000fe200000010ff */
[C---:B------:R-:W-:Y:S04]  /*119a0*/  HMMA.16816.F32.BF16 R80, R136.reuse, R106, R80 ;  /* 0x0000006a8850723c */ /* 0x040fe80000041850 */
[----:B----4-:R-:W-:Y:S03]  /*119b0*/  F2FP.BF16.PACK_AB R105, R182, R183 ;  /* 0x000000b7b669723e */ /* 0x010fe600000010ff */
[----:B------:R-:W-:Y:S01]  /*119c0*/  F2FP.BF16.PACK_AB R106, R206, R207 ;  /* 0x000000cfce6a723e */ /* 0x000fe200000010ff */
[C---:B-----5:R-:W-:Y:S04]  /*119d0*/  HMMA.16816.F32.BF16 R84, R136.reuse, R108, R84 ;  /* 0x0000006c8854723c */ /* 0x060fe80000041854 */
[----:B-1----:R-:W-:Y:S04]  /*119e0*/  FFMA.FTZ R3, R152, c[0x0][0x2d0], -R103 ;  /* 0x0000b40098037a23 */ /* 0x002fe80000010867 */
[C---:B------:R-:W-:Y:S01]  /*119f0*/  HMMA.16816.F32.BF16 R88, R136.reuse, R110, R88 ;  /* 0x0000006e8858723c */ /* 0x040fe20000041858 */
[----:B------:R-:W1:Y:S01]  /*11a00*/  LDSM.16.MT88.4 R108, [R188+0x900] ;  /* 0x00090000bc6c783b */ /* 0x000e620000004200 */
[----:B------:R3:W4:Y:S06]  /*11a10*/  MUFU.EX2 R180, R3 ;  /* 0x0000000300b47308 */ /* 0x00072c0000000800 */
[C---:B--2---:R-:W-:Y:S08]  /*11a20*/  HMMA.16816.F32.BF16 R92, R136.reuse, R112, R92 ;  /* 0x00000070885c723c */ /* 0x044ff0000004185c */
[----:B------:R-:W-:Y:S01]  /*11a30*/  HMMA.16816.F32.BF16 R96, R136, R114, R96 ;  /* 0x000000728860723c */ /* 0x000fe20000041860 */
[----:B------:R-:W2:Y:S08]  /*11a40*/  LDSM.16.MT88.4 R112, [R187+0x2900] ;  /* 0x00290000bb70783b */ /* 0x000eb00000004200 */
[----:B------:R-:W-:Y:S03]  /*11a50*/  LDSM.16.MT88.4 R136, [R188+0x3100] ;  /* 0x00310000bc88783b */ /* 0x000fe60000004200 */
[--C-:B---3--:R-:W-:Y:S01]  /*11a60*/  FFMA.FTZ R3, R153, c[0x0][0x2d0], -R101.reuse ;  /* 0x0000b40099037a23 */ /* 0x108fe20000010865 */
[----:B----4-:R-:W-:Y:S03]  /*11a70*/  F2FP.BF16.PACK_AB R107, R180, R181 ;  /* 0x000000b5b46b723e */ /* 0x010fe600000010ff */
[----:B------:R3:W-:Y:S04]  /*11a80*/  MUFU.EX2 R179, R3 ;  /* 0x0000000300b37308 */ /* 0x0007e80000000800 */
[C---:B------:R-:W-:Y:S08]  /*11a90*/  HMMA.16816.F32.BF16 R4, R104.reuse, R116, R4 ;  /* 0x000000746804723c */ /* 0x040ff00000041804 */
[C---:B------:R-:W-:Y:S01]  /*11aa0*/  HMMA.16816.F32.BF16 R8, R104.reuse, R118, R8 ;  /* 0x000000766808723c */ /* 0x040fe20000041808 */
[----:B------:R-:W-:Y:S07]  /*11ab0*/  LDSM.16.MT88.4 R116, [R186+0x4900] ;  /* 0x00490000ba74783b */ /* 0x000fee0000004200 */
[C---:B------:R-:W-:Y:S04]  /*11ac0*/  HMMA.16816.F32.BF16 R12, R104.reuse, R120, R12 ;  /* 0x00000078680c723c */ /* 0x040fe8000004180c */
[--C-:B---3--:R-:W-:Y:S04]  /*11ad0*/  FFMA.FTZ R3, R156, c[0x0][0x2d0], -R101.reuse ;  /* 0x0000b4009c037a23 */ /* 0x108fe80000010865 */
[C---:B------:R-:W-:Y:S01]  /*11ae0*/  HMMA.16816.F32.BF16 R16, R104.reuse, R122, R16 ;  /* 0x0000007a6810723c */ /* 0x040fe20000041810 */
[----:B------:R3:W4:Y:S01]  /*11af0*/  MUFU.EX2 R178, R3 ;  /* 0x0000000300b27308 */ /* 0x0007220000000800 */
[----:B------:R-:W-:Y:S06]  /*11b00*/  LDSM.16.MT88.4 R120, [R188+0x4900] ;  /* 0x00490000bc78783b */ /* 0x000fec0000004200 */
[C---:B-1----:R-:W-:Y:S08]  /*11b10*/  HMMA.16816.F32.BF16 R20, R104.reuse, R108, R20 ;  /* 0x0000006c6814723c */ /* 0x042ff00000041814 */
[C---:B------:R-:W-:Y:S01]  /*11b20*/  HMMA.16816.F32.BF16 R24, R104.reuse, R110, R24 ;  /* 0x0000006e6818723c */ /* 0x040fe20000041818 */
[----:B------:R-:W1:Y:S07]  /*11b30*/  LDSM.16.MT88.4 R108, [R185+0x4900] ;  /* 0x00490000b96c783b */ /* 0x000e6e0000004200 */
[C---:B------:R-:W-:Y:S04]  /*11b40*/  HMMA.16816.F32.BF16 R28, R104.reuse, R124, R28 ;  /* 0x0000007c681c723c */ /* 0x040fe8000004181c */
[--C-:B---3--:R-:W-:Y:S04]  /*11b50*/  FFMA.FTZ R3, R154, c[0x0][0x2d0], -R101.reuse ;  /* 0x0000b4009a037a23 */ /* 0x108fe80000010865 */
[C---:B------:R-:W-:Y:S01]  /*11b60*/  HMMA.16816.F32.BF16 R32, R104.reuse, R126, R32 ;  /* 0x0000007e6820723c */ /* 0x040fe20000041820 */
[----:B------:R3:W-:Y:S01]  /*11b70*/  MUFU.EX2 R177, R3 ;  /* 0x0000000300b17308 */ /* 0x0007e20000000800 */
[----:B------:R-:W-:Y:S06]  /*11b80*/  LDSM.16.MT88.4 R124, [R186+0x1100] ;  /* 0x00110000ba7c783b */ /* 0x000fec0000004200 */
[C---:B------:R-:W-:Y:S08]  /*11b90*/  HMMA.16816.F32.BF16 R36, R104.reuse, R128, R36 ;  /* 0x000000806824723c */ /* 0x040ff00000041824 */
[C---:B------:R-:W-:Y:S01]  /*11ba0*/  HMMA.16816.F32.BF16 R40, R104.reuse, R130, R40 ;  /* 0x000000826828723c */ /* 0x040fe20000041828 */
[----:B------:R-:W-:Y:S07]  /*11bb0*/  LDSM.16.MT88.4 R128, [R187+0x1100] ;  /* 0x00110000bb80783b */ /* 0x000fee0000004200 */
[C---:B------:R-:W-:Y:S04]  /*11bc0*/  HMMA.16816.F32.BF16 R44, R104.reuse, R132, R44 ;  /* 0x00000084682c723c */ /* 0x040fe8000004182c */
[----:B---3--:R-:W-:Y:S02]  /*11bd0*/  FFMA.FTZ R3, R155, c[0x0][0x2d0], -R101 ;  /* 0x0000b4009b037a23 */ /* 0x008fe40000010865 */
[----:B------:R-:W-:Y:S02]  /*11be0*/  LDSM.16.MT88.4 R152, [R187+0x3900] ;  /* 0x00390000bb98783b */ /* 0x000fe40000004200 */
[C---:B------:R-:W-:Y:S01]  /*11bf0*/  HMMA.16816.F32.BF16 R48, R104.reuse, R134, R48 ;  /* 0x000000866830723c */ /* 0x040fe20000041830 */
[----:B------:R3:W5:Y:S05]  /*11c00*/  MUFU.EX2 R176, R3 ;  /* 0x0000000300b07308 */ /* 0x00076a0000000800 */
[----:B------:R-:W-:Y:S02]  /*11c10*/  LDSM.16.MT88.4 R132, [R186+0x3100] ;  /* 0x00310000ba84783b */ /* 0x000fe40000004200 */
[C---:B------:R-:W-:Y:S08]  /*11c20*/  HMMA.16816.F32.BF16 R52, R104.reuse, R140, R52 ;  /* 0x0000008c6834723c */ /* 0x040ff00000041834 */
[C---:B------:R-:W-:Y:S01]  /*11c30*/  HMMA.16816.F32.BF16 R56, R104.reuse, R142, R56 ;  /* 0x0000008e6838723c */ /* 0x040fe20000041838 */
[----:B------:R-:W-:Y:S07]  /*11c40*/  LDSM.16.MT88.4 R140, [R185+0x3900] ;  /* 0x00390000b98c783b */ /* 0x000fee0000004200 */
[C---:B--2---:R-:W-:Y:S04]  /*11c50*/  HMMA.16816.F32.BF16 R60, R104.reuse, R112, R60 ;  /* 0x00000070683c723c */ /* 0x044fe8000004183c */
[--C-:B---3--:R-:W-:Y:S04]  /*11c60*/  FFMA.FTZ R3, R158, c[0x0][0x2d0], -R103.reuse ;  /* 0x0000b4009e037a23 */ /* 0x108fe80000010867 */
[C---:B------:R-:W-:Y:S01]  /*11c70*/  HMMA.16816.F32.BF16 R64, R104.reuse, R114, R64 ;  /* 0x000000726840723c */ /* 0x040fe20000041840 */
[----:B------:R2:W-:Y:S01]  /*11c80*/  MUFU.EX2 R175, R3 ;  /* 0x0000000300af7308 */ /* 0x0005e20000000800 */
[----:B------:R-:W3:Y:S06]  /*11c90*/  LDSM.16.MT88.4 R112, [R187+0x4900] ;  /* 0x00490000bb70783b */ /* 0x000eec0000004200 */
[C---:B-1----:R-:W-:Y:S08]  /*11ca0*/  HMMA.16816.F32.BF16 R68, R104.reuse, R108, R68 ;  /* 0x0000006c6844723c */ /* 0x042ff00000041844 */
[C---:B------:R-:W-:Y:S01]  /*11cb0*/  HMMA.16816.F32.BF16 R72, R104.reuse, R110, R72 ;  /* 0x0000006e6848723c */ /* 0x040fe20000041848 */
[----:B------:R-:W1:Y:S07]  /*11cc0*/  LDSM.16.MT88.4 R108, [R185+0x1100] ;  /* 0x00110000b96c783b */ /* 0x000e6e0000004200 */
[C---:B------:R-:W-:Y:S04]  /*11cd0*/  HMMA.16816.F32.BF16 R76, R104.reuse, R116, R76 ;  /* 0x00000074684c723c */ /* 0x040fe8000004184c */
[--C-:B--2---:R-:W-:Y:S04]  /*11ce0*/  FFMA.FTZ R3, R159, c[0x0][0x2d0], -R103.reuse ;  /* 0x0000b4009f037a23 */ /* 0x104fe80000010867 */
[C---:B------:R-:W-:Y:S01]  /*11cf0*/  HMMA.16816.F32.BF16 R80, R104.reuse, R118, R80 ;  /* 0x000000766850723c */ /* 0x040fe20000041850 */
[----:B------:R2:W1:Y:S01]  /*11d00*/  MUFU.EX2 R174, R3 ;  /* 0x0000000300ae7308 */ /* 0x0004620000000800 */
[----:B------:R-:W1:Y:S06]  /*11d10*/  LDSM.16.MT88.4 R116, [R188+0x1100] ;  /* 0x00110000bc74783b */ /* 0x000e6c0000004200 */
[C---:B------:R-:W-:Y:S08]  /*11d20*/  HMMA.16816.F32.BF16 R84, R104.reuse, R120, R84 ;  /* 0x000000786854723c */ /* 0x040ff00000041854 */
[C---:B------:R-:W-:Y:S01]  /*11d30*/  HMMA.16816.F32.BF16 R88, R104.reuse, R122, R88 ;  /* 0x0000007a6858723c */ /* 0x040fe20000041858 */
[----:B------:R-:W1:Y:S07]  /*11d40*/  LDSM.16.MT88.4 R120, [R185+0x3100] ;  /* 0x00310000b978783b */ /* 0x000e6e0000004200 */
[C---:B---3--:R-:W-:Y:S04]  /*11d50*/  HMMA.16816.F32.BF16 R92, R104.reuse, R112, R92 ;  /* 0x00000070685c723c */ /* 0x048fe8000004185c */
[--C-:B--2---:R-:W-:Y:S02]  /*11d60*/  FFMA.FTZ R3, R157, c[0x0][0x2d0], -R103.reuse ;  /* 0x0000b4009d037a23 */ /* 0x104fe40000010867 */
[----:B------:R-:W-:Y:S02]  /*11d70*/  LDSM.16.MT88.4 R156, [R185+0x5900] ;  /* 0x00590000b99c783b */ /* 0x000fe40000004200 */
[----:B------:R-:W-:Y:S01]  /*11d80*/  HMMA.16816.F32.BF16 R96, R104, R114, R96 ;  /* 0x000000726860723c */ /* 0x000fe20000041860 */
[----:B------:R2:W-:Y:S05]  /*11d90*/  MUFU.EX2 R173, R3 ;  /* 0x0000000300ad7308 */ /* 0x0005ea0000000800 */
[----:B------:R-:W-:Y:S01]  /*11da0*/  LDSM.16.MT88.4 R112, [R185+0x5100] ;  /* 0x00510000b970783b */ /* 0x000fe20000004200 */
[----:B----4-:R-:W-:Y:S02]  /*11db0*/  F2FP.BF16.PACK_AB R104, R178, R179 ;  /* 0x000000b3b268723e */ /* 0x010fe400000010ff */
[----:B-----5:R-:W-:Y:S03]  /*11dc0*/  F2FP.BF16.PACK_AB R106, R176, R177 ;  /* 0x000000b1b06a723e */ /* 0x020fe600000010ff */
[----:B-1----:R-:W-:Y:S01]  /*11dd0*/  F2FP.BF16.PACK_AB R105, R174, R175 ;  /* 0x000000afae69723e */ /* 0x002fe200000010ff */
[----:B--2---:R-:W-:Y:S04]  /*11de0*/  FFMA.FTZ R3, R160, c[0x0][0x2d0], -R103 ;  /* 0x0000b400a0037a23 */ /* 0x004fe80000010867 */
[----:B------:R1:W2:Y:S02]  /*11df0*/  MUFU.EX2 R172, R3 ;  /* 0x0000000300ac7308 */ /* 0x0002a40000000800 */
[--C-:B-1----:R-:W-:Y:S01]  /*11e00*/  FFMA.FTZ R3, R161, c[0x0][0x2d0], -R101.reuse ;  /* 0x0000b400a1037a23 */ /* 0x102fe20000010865 */
[----:B--2---:R-:W-:Y:S07]  /*11e10*/  F2FP.BF16.PACK_AB R107, R172, R173 ;  /* 0x000000adac6b723e */ /* 0x004fee00000010ff */
[----:B------:R1:W-:Y:S01]  /*11e20*/  MUFU.EX2 R171, R3 ;  /* 0x0000000300ab7308 */ /* 0x0003e20000000800 */
[C---:B------:R-:W-:Y:S08]  /*11e30*/  HMMA.16816.F32.BF16 R4, R104.reuse, R108, R4 ;  /* 0x0000006c6804723c */ /* 0x040ff00000041804 */
[C---:B------:R-:W-:Y:S01]  /*11e40*/  HMMA.16816.F32.BF16 R8, R104.reuse, R110, R8 ;  /* 0x0000006e6808723c */ /* 0x040fe20000041808 */
[----:B------:R-:W2:Y:S07]  /*11e50*/  LDSM.16.MT88.4 R108, [R187+0x3100] ;  /* 0x00310000bb6c783b */ /* 0x000eae0000004200 */
[C---:B------:R-:W-:Y:S04]  /*11e60*/  HMMA.16816.F32.BF16 R12, R104.reuse, R124, R12 ;  /* 0x0000007c680c723c */ /* 0x040fe8000004180c */
[--C-:B-1----:R-:W-:Y:S04]  /*11e70*/  FFMA.FTZ R3, R163, c[0x0][0x2d0], -R101.reuse ;  /* 0x0000b400a3037a23 */ /* 0x102fe80000010865 */
[C---:B------:R-:W-:Y:S01]  /*11e80*/  HMMA.16816.F32.BF16 R16, R104.reuse, R126, R16 ;  /* 0x0000007e6810723c */ /* 0x040fe20000041810 */
[----:B------:R1:W3:Y:S01]  /*11e90*/  MUFU.EX2 R170, R3 ;  /* 0x0000000300aa7308 */ /* 0x0002e20000000800 */
[----:B------:R-:W-:Y:S06]  /*11ea0*/  LDSM.16.MT88.4 R124, [R188+0x1900] ;  /* 0x00190000bc7c783b */ /* 0x000fec0000004200 */
[C---:B------:R-:W-:Y:S08]  /*11eb0*/  HMMA.16816.F32.BF16 R20, R104.reuse, R116, R20 ;  /* 0x000000746814723c */ /* 0x040ff00000041814 */
[C---:B------:R-:W-:Y:S01]  /*11ec0*/  HMMA.16816.F32.BF16 R24, R104.reuse, R118, R24 ;  /* 0x000000766818723c */ /* 0x040fe20000041818 */
[----:B------:R-:W4:Y:S07]  /*11ed0*/  LDSM.16.MT88.4 R116, [R186+0x5100] ;  /* 0x00510000ba74783b */ /* 0x000f2e0000004200 */
[C---:B------:R-:W-:Y:S04]  /*11ee0*/  HMMA.16816.F32.BF16 R28, R104.reuse, R128, R28 ;  /* 0x00000080681c723c */ /* 0x040fe8000004181c */
[--C-:B-1----:R-:W-:Y:S04]  /*11ef0*/  FFMA.FTZ R3, R162, c[0x0][0x2d0], -R101.reuse ;  /* 0x0000b400a2037a23 */ /* 0x102fe80000010865 */
[C---:B------:R-:W-:Y:S01]  /*11f00*/  HMMA.16816.F32.BF16 R32, R104.reuse, R130, R32 ;  /* 0x000000826820723c */ /* 0x040fe20000041820 */
[----:B------:R1:W-:Y:S07]  /*11f10*/  MUFU.EX2 R169, R3 ;  /* 0x0000000300a97308 */ /* 0x0003ee0000000800 */
[C---:B------:R-:W-:Y:S08]  /*11f20*/  HMMA.16816.F32.BF16 R36, R104.reuse, R120, R36 ;  /* 0x000000786824723c */ /* 0x040ff00000041824 */
[C---:B------:R-:W-:Y:S01]  /*11f30*/  HMMA.16816.F32.BF16 R40, R104.reuse, R122, R40 ;  /* 0x0000007a6828723c */ /* 0x040fe20000041828 */
[----:B------:R-:W5:Y:S07]  /*11f40*/  LDSM.16.MT88.4 R120, [R188+0x5100] ;  /* 0x00510000bc78783b */ /* 0x000f6e0000004200 */
[C---:B------:R-:W-:Y:S04]  /*11f50*/  HMMA.16816.F32.BF16 R44, R104.reuse, R132, R44 ;  /* 0x00000084682c723c */ /* 0x040fe8000004182c */
[----:B-1----:R-:W-:Y:S04]  /*11f60*/  FFMA.FTZ R3, R164, c[0x0][0x2d0], -R101 ;  /* 0x0000b400a4037a23 */ /* 0x002fe80000010865 */
[C---:B------:R-:W-:Y:S01]  /*11f70*/  HMMA.16816.F32.BF16 R48, R104.reuse, R134, R48 ;  /* 0x000000866830723c */ /* 0x040fe20000041830 */
[----:B------:R1:W1:Y:S01]  /*11f80*/  MUFU.EX2 R163, R3 ;  /* 0x0000000300a37308 */ /* 0x0002620000000800 */
[----:B------:R-:W-:Y:S06]  /*11f90*/  LDSM.16.MT88.4 R132, [R187+0x1900] ;  /* 0x00190000bb84783b */ /* 0x000fec0000004200 */
[C---:B------:R-:W-:Y:S07]  /*11fa0*/  HMMA.16816.F32.BF16 R52, R104.reuse, R136, R52 ;  /* 0x000000886834723c */ /* 0x040fee0000041834 */
[----:B---3--:R-:W-:Y:S01]  /*11fb0*/  F2FP.BF16.PACK_AB R136, R170, R171 ;  /* 0x000000abaa88723e */ /* 0x008fe200000010ff */
[C---:B------:R-:W-:Y:S08]  /*11fc0*/  HMMA.16816.F32.BF16 R56, R104.reuse, R138, R56 ;  /* 0x0000008a6838723c */ /* 0x040ff00000041838 */
[C---:B--2---:R-:W-:Y:S04]  /*11fd0*/  HMMA.16816.F32.BF16 R60, R104.reuse, R108, R60 ;  /* 0x0000006c683c723c */ /* 0x044fe8000004183c */
[--C-:B-1----:R-:W-:Y:S01]  /*11fe0*/  FFMA.FTZ R3, R165, c[0x0][0x2d0], -R103.reuse ;  /* 0x0000b400a5037a23 */ /* 0x102fe20000010867 */
[----:B------:R-:W-:Y:S03]  /*11ff0*/  F2FP.BF16.PACK_AB R138, R163, R169 ;  /* 0x000000a9a38a723e */ /* 0x000fe600000010ff */
[C---:B------:R-:W-:Y:S01]  /*12000*/  HMMA.16816.F32.BF16 R64, R104.reuse, R110, R64 ;  /* 0x0000006e6840723c */ /* 0x040fe20000041840 */
[----:B------:R1:W-:Y:S01]  /*12010*/  MUFU.EX2 R162, R3 ;  /* 0x0000000300a27308 */ /* 0x0003e20000000800 */
[----:B------:R-:W2:Y:S06]  /*12020*/  LDSM.16.MT88.4 R108, [R187+0x5100] ;  /* 0x00510000bb6c783b */ /* 0x000eac0000004200 */
[C---:B------:R-:W-:Y:S08]  /*12030*/  HMMA.16816.F32.BF16 R68, R104.reuse, R112, R68 ;  /* 0x000000706844723c */ /* 0x040ff00000041844 */
[C---:B------:R-:W-:Y:S01]  /*12040*/  HMMA.16816.F32.BF16 R72, R104.reuse, R114, R72 ;  /* 0x000000726848723c */ /* 0x040fe20000041848 */
[----:B------:R-:W3:Y:S07]  /*12050*/  LDSM.16.MT88.4 R112, [R185+0x1900] ;  /* 0x00190000b970783b */ /* 0x000eee0000004200 */
[C---:B----4-:R-:W-:Y:S04]  /*12060*/  HMMA.16816.F32.BF16 R76, R104.reuse, R116, R76 ;  /* 0x00000074684c723c */ /* 0x050fe8000004184c */
[--C-:B-1----:R-:W-:Y:S04]  /*12070*/  FFMA.FTZ R3, R167, c[0x0][0x2d0], -R103.reuse ;  /* 0x0000b400a7037a23 */ /* 0x102fe80000010867 */
[C---:B------:R-:W-:Y:S01]  /*12080*/  HMMA.16816.F32.BF16 R80, R104.reuse, R118, R80 ;  /* 0x000000766850723c */ /* 0x040fe20000041850 */
[----:B------:R1:W4:Y:S01]  /*12090*/  MUFU.EX2 R161, R3 ;  /* 0x0000000300a17308 */ /* 0x0003220000000800 */
[----:B------:R-:W3:Y:S06]  /*120a0*/  LDSM.16.MT88.4 R116, [R186+0x1900] ;  /* 0x00190000ba74783b */ /* 0x000eec0000004200 */
[C---:B-----5:R-:W-:Y:S08]  /*120b0*/  HMMA.16816.F32.BF16 R84, R104.reuse, R120, R84 ;  /* 0x000000786854723c */ /* 0x060ff00000041854 */
[C---:B------:R-:W-:Y:S08]  /*120c0*/  HMMA.16816.F32.BF16 R88, R104.reuse, R122, R88 ;  /* 0x0000007a6858723c */ /* 0x040ff00000041858 */
[C---:B--2---:R-:W-:Y:S04]  /*120d0*/  HMMA.16816.F32.BF16 R92, R104.reuse, R108, R92 ;  /* 0x0000006c685c723c */ /* 0x044fe8000004185c */
[--C-:B-1----:R-:W-:Y:S01]  /*120e0*/  FFMA.FTZ R3, R166, c[0x0][0x2d0], -R103.reuse ;  /* 0x0000b400a6037a23 */ /* 0x102fe20000010867 */
[----:B----4-:R-:W-:Y:S03]  /*120f0*/  F2FP.BF16.PACK_AB R137, R161, R162 ;  /* 0x000000a2a189723e */ /* 0x010fe600000010ff */
[----:B------:R-:W-:Y:S01]  /*12100*/  HMMA.16816.F32.BF16 R96, R104, R110, R96 ;  /* 0x0000006e6860723c */ /* 0x000fe20000041860 */
[----:B------:R1:W-:Y:S03]  /*12110*/  MUFU.EX2 R160, R3 ;  /* 0x0000000300a07308 */ /* 0x0003e60000000800 */
[----:B-1----:R-:W-:Y:S01]  /*12120*/  FFMA.FTZ R3, R168, c[0x0][0x2d0], -R103 ;  /* 0x0000b400a8037a23 */ /* 0x002fe20000010867 */
[----:B------:R-:W-:Y:S06]  /*12130*/  MOV R103, R100 ;  /* 0x0000006400677202 */ /* 0x000fec0000000f00 */
[----:B------:R-:W1:Y:S02]  /*12140*/  MUFU.EX2 R101, R3 ;  /* 0x0000000300657308 */ /* 0x000e640000000800 */
[----:B-1----:R-:W-:Y:S01]  /*12150*/  F2FP.BF16.PACK_AB R139, R101, R160 ;  /* 0x000000a0658b723e */ /* 0x002fe200000010ff */
[----:B------:R-:W-:Y:S02]  /*12160*/  FADD.FTZ R3, R218, R2 ;  /* 0x00000002da037221 */ /* 0x000fe40000010000 */
[----:B------:R-:W-:Y:S02]  /*12170*/  FADD.FTZ R2, R212, R0 ;  /* 0x00000000d4027221 */ /* 0x000fe40000010000 */
[----:B------:R-:W-:Y:S02]  /*12180*/  FADD.FTZ R0, R217, R3 ;  /* 0x00000003d9007221 */ /* 0x000fe40000010000 */
[C---:B---3--:R-:W-:Y:S01]  /*12190*/  HMMA.16816.F32.BF16 R104, R136.reuse, R112, R4 ;  /* 0x000000708868723c */ /* 0x048fe20000041804 */
[----:B------:R-:W1:Y:S04]  /*121a0*/  LDSM.16.MT88.4 R4, [R186+0x5900] ;  /* 0x00590000ba04783b */ /* 0x000e680000004200 */
[----:B------:R-:W-:Y:S02]  /*121b0*/  FADD.FTZ R2, R211, R2 ;  /* 0x00000002d3027221 */ /* 0x000fe40000010000 */
[----:B------:R-:W-:Y:S01]  /*121c0*/  FADD.FTZ R0, R216, R0 ;  /* 0x00000000d8007221 */ /* 0x000fe20000010000 */
[C---:B------:R-:W-:Y:S01]  /*121d0*/  HMMA.16816.F32.BF16 R108, R136.reuse, R114, R8 ;  /* 0x00000072886c723c */ /* 0x040fe20000041808 */
[----:B------:R-:W2:Y:S03]  /*121e0*/  LDSM.16.MT88.4 R8, [R188+0x5900] ;  /* 0x00590000bc08783b */ /* 0x000ea60000004200 */
[----:B------:R-:W-:Y:S02]  /*121f0*/  FADD.FTZ R2, R210, R2 ;  /* 0x00000002d2027221 */ /* 0x000fe40000010000 */
[----:B------:R-:W-:Y:S02]  /*12200*/  FADD.FTZ R0, R209, R0 ;  /* 0x00000000d1007221 */ /* 0x000fe40000010000 */
[C---:B------:R-:W-:Y:S01]  /*12210*/  HMMA.16816.F32.BF16 R112, R136.reuse, R116, R12 ;  /* 0x000000748870723c */ /* 0x040fe2000004180c */
[----:B------:R-:W3:Y:S03]  /*12220*/  LDSM.16.MT88.4 R12, [R187+0x5900] ;  /* 0x00590000bb0c783b */ /* 0x000ee60000004200 */
        /* <DEDUP_REMOVED lines=33> */
[----:B------:R-:W-:Y:S01]  /*12440*/  FADD.FTZ R221, R101, R0 ;  /* 0x0000000065dd7221 */ /* 0x000fe20000010000 */
[----:B------:R-:W-:Y:S03]  /*12450*/  MOV R101, R102 ;  /* 0x0000006600657202 */ /* 0x000fe60000000f00 */
[C---:B------:R-:W-:Y:S08]  /*12460*/  HMMA.16816.F32.BF16 R60, R136.reuse, R152, R60 ;  /* 0x00000098883c723c */ /* 0x040ff0000004183c */
[C---:B------:R-:W-:Y:S08]  /*12470*/  HMMA.16816.F32.BF16 R64, R136.reuse, R154, R64 ;  /* 0x0000009a8840723c */ /* 0x040ff00000041840 */
[C---:B------:R-:W-:Y:S08]  /*12480*/  HMMA.16816.F32.BF16 R68, R136.reuse, R156, R68 ;  /* 0x0000009c8844723c */ /* 0x040ff00000041844 */
[C---:B------:R-:W-:Y:S08]  /*12490*/  HMMA.16816.F32.BF16 R72, R136.reuse, R158, R72 ;  /* 0x0000009e8848723c */ /* 0x040ff00000041848 */
[C---:B-1----:R-:W-:Y:S08]  /*124a0*/  HMMA.16816.F32.BF16 R76, R136.reuse, R4, R76 ;  /* 0x00000004884c723c */ /* 0x042ff0000004184c */
[C---:B------:R-:W-:Y:S08]  /*124b0*/  HMMA.16816.F32.BF16 R80, R136.reuse, R6, R80 ;  /* 0x000000068850723c */ /* 0x040ff00000041850 */
[C---:B--2---:R-:W-:Y:S08]  /*124c0*/  HMMA.16816.F32.BF16 R84, R136.reuse, R8, R84 ;  /* 0x000000088854723c */ /* 0x044ff00000041854 */
[C---:B------:R-:W-:Y:S08]  /*124d0*/  HMMA.16816.F32.BF16 R88, R136.reuse, R10, R88 ;  /* 0x0000000a8858723c */ /* 0x040ff00000041858 */
[C---:B---3--:R-:W-:Y:S08]  /*124e0*/  HMMA.16816.F32.BF16 R92, R136.reuse, R12, R92 ;  /* 0x0000000c885c723c */ /* 0x048ff0000004185c */
[----:B------:R-:W-:Y:S01]  /*124f0*/  HMMA.16816.F32.BF16 R96, R136, R14, R96 ;  /* 0x0000000e8860723c */ /* 0x000fe20000041860 */
[----:B------:R-:W-:-:S07]  /*12500*/  @P0 BRA `(.L_x_433) ;  /* 0xffffd05000000947 */ /* 0x000fce000383ffff */
.L_x_422:
[----:B------:R-:W-:-:S13]  /*12510*/  ISETP.GE.AND P0, PT, R201, R225, PT ;  /* 0x000000e1c900720c */ /* 0x000fda0003f06270 */
[----:B------:R-:W-:Y:S05]  /*12520*/  @!P0 BRA `(.L_x_434) ;  /* 0x0000398000008947 */ /* 0x000fea0003800000 */
[C---:B------:R-:W-:Y:S01]  /*12530*/  IADD3 R0, R214.reuse, 0x40, RZ ;  /* 0x00000040d6007810 */ /* 0x040fe20007ffe0ff */
[----:B------:R-:W-:Y:S01]  /*12540*/  IMAD.MOV.U32 R103, RZ, RZ, R100 ;  /* 0x000000ffff677224 */ /* 0x000fe200078e0064 */
[----:B------:R-:W-:Y:S01]  /*12550*/  ISETP.GE.AND P2, PT, R214, c[0x0][0x1d4], PT ;  /* 0x00007500d6007a0c */ /* 0x000fe20003f46270 */
[----:B------:R-:W-:Y:S01]  /*12560*/  IMAD.MOV.U32 R101, RZ, RZ, R102 ;  /* 0x000000ffff657224 */ /* 0x000fe200078e0066 */
[----:B------:R-:W-:Y:S02]  /*12570*/  ISETP.GE.AND P3, PT, R0, c[0x0][0x1d4], PT ;  /* 0x0000750000007a0c */ /* 0x000fe40003f66270 */
.L_x_452:
[----:B------:R-:W1:Y:S01]  /*12580*/  S2R R4, SR_CTAID.Y ;  /* 0x0000000000047919 */ /* 0x000e620000002600 */
[----:B------:R-:W-:Y:S04]  /*12590*/  DEPBAR.LE SB0, 0x0 ;  /* 0x000080000000791a */ /* 0x000fe80000000000 */
[----:B------:R-:W-:Y:S01]  /*125a0*/  WARPSYNC 0xffffffff ;  /* 0xffffffff00007948 */ /* 0x000fe20003800000 */
[----:B------:R-:W-:Y:S01]  /*125b0*/  BAR.SYNC.DEFER_BLOCKING 0x0 ;  /* 0x0000000000007b1d */ /* 0x000fe20000010000 */
[----:B------:R-:W-:Y:S01]  /*125c0*/  SHF.R.S32.HI R0, RZ, 0x1f, R205 ;  /* 0x0000001fff007819 */ /* 0x000fe200000114cd */
[----:B------:R-:W-:Y:S01]  /*125d0*/  IMAD.WIDE.U32 R2, R205, c[0x0][0x208], RZ ;  /* 0x00008200cd027a25 */ /* 0x000fe200078e00ff */
[----:B------:R-:W-:Y:S03]  /*125e0*/  SHF.R.S32.HI R5, RZ, 0x1f, R202 ;  /* 0x0000001fff057819 */ /* 0x000fe600000114ca */
[----:B------:R-:W-:Y:S02]  /*125f0*/  IMAD R0, R0, c[0x0][0x208], RZ ;  /* 0x0000820000007a24 */ /* 0x000fe400078e02ff */
[----:B------:R-:W-:Y:S02]  /*12600*/  IMAD R5, R5, c[0x0][0x218], RZ ;  /* 0x0000860005057a24 */ /* 0x000fe400078e02ff */
[----:B------:R-:W-:Y:S02]  /*12610*/  IMAD R0, R205, c[0x0][0x20c], R0 ;  /* 0x00008300cd007a24 */ /* 0x000fe400078e0200 */
[----:B------:R-:W-:Y:S03]  /*12620*/  IMAD R5, R202, c[0x0][0x21c], R5 ;  /* 0x00008700ca057a24 */ /* 0x000fe600078e0205 */
[----:B------:R-:W-:Y:S01]  /*12630*/  IADD3 R3, R3, R0, RZ ;  /* 0x0000000003037210 */ /* 0x000fe20007ffe0ff */
[----:B-1----:R-:W-:Y:S04]  /*12640*/  IMAD.WIDE.U32 R6, R4, c[0x0][0x210], RZ ;  /* 0x0000840004067a25 */ /* 0x002fe800078e00ff */
[----:B------:R-:W-:Y:S01]  /*12650*/  IMAD.WIDE.U32 R2, R202, c[0x0][0x218], R2 ;  /* 0x00008600ca027a25 */ /* 0x000fe200078e0002 */
[----:B------:R1:W2:Y:S04]  /*12660*/  LDSM.16.M88.4 R32, [R192+0xc100] ;  /* 0x00c10000c020783b */ /* 0x0002a80000000200 */
[----:B------:R-:W-:Y:S01]  /*12670*/  IADD3 R0, P0, R6, R2, RZ ;  /* 0x0000000206007210 */ /* 0x000fe20007f1e0ff */
[----:B------:R1:W3:Y:S03]  /*12680*/  LDSM.16.M88.4 R8, [R184+0x6100] ;  /* 0x00610000b808783b */ /* 0x0002e60000000200 */
[----:B------:R-:W-:Y:S01]  /*12690*/  IADD3.X R5, R240, R3, R5, P0, !PT ;  /* 0x00000003f0057210 */ /* 0x000fe200007fe405 */
[----:B------:R1:W4:Y:S01]  /*126a0*/  LDSM.16.M88.4 R16, [R184+0x6900] ;  /* 0x00690000b810783b */ /* 0x0003220000000200 */
[C---:B------:R-:W-:Y:S03]  /*126b0*/  LEA R6, P0, R0.reuse, c[0x0][0x1f8], 0x1 ;  /* 0x00007e0000067a11 */ /* 0x040fe600078008ff */
[----:B------:R1:W1:Y:S01]  /*126c0*/  LDSM.16.M88.4 R24, [R184+0x7100] ;  /* 0x00710000b818783b */ /* 0x0002620000000200 */
[----:B------:R-:W-:Y:S03]  /*126d0*/  LEA.HI.X R5, R0, c[0x0][0x1fc], R5, 0x1, P0 ;  /* 0x00007f0000057a11 */ /* 0x000fe600000f0c05 */
[----:B------:R1:W1:Y:S04]  /*126e0*/  LDSM.16.M88.4 R136, [R184+0x7900] ;  /* 0x00790000b888783b */ /* 0x0002680000000200 */
[----:B------:R1:W1:Y:S04]  /*126f0*/  LDSM.16.M88.4 R140, [R193+0xc100] ;  /* 0x00c10000c18c783b */ /* 0x0002680000000200 */
[----:B------:R1:W1:Y:S04]  /*12700*/  LDSM.16.M88.4 R144, [R191] ;  /* 0x00000000bf90783b */ /* 0x0002680000000200 */
[----:B------:R1:W1:Y:S04]  /*12710*/  LDSM.16.M88.4 R148, [R191+0x800] ;  /* 0x00080000bf94783b */ /* 0x0002680000000200 */
[----:B------:R1:W1:Y:S04]  /*12720*/  LDSM.16.M88.4 R152, [R191+0x1000] ;  /* 0x00100000bf98783b */ /* 0x0002680000000200 */
[----:B------:R1:W1:Y:S01]  /*12730*/  LDSM.16.M88.4 R156, [R191+0x1800] ;  /* 0x00180000bf9c783b */ /* 0x0002620000000200 */
[----:B------:R-:W-:-:S05]  /*12740*/  BRA.DIV ~URZ, `(.L_x_435) ;  /* 0x00007aa27f007947 */ /* 0x000fca000b800000 */
[----:B------:R4:W3:Y:S02]  /*12750*/  SHFL.IDX PT, R0, R5, RZ, 0x181f ;  /* 0x00181fff05007589 */ /* 0x0008e400000e0000 */
.L_x_505:
[----:B------:R-:W5:Y:S01]  /*12760*/  SHFL.IDX PT, R4, R6, RZ, 0x181f ;  /* 0x00181fff06047589 */ /* 0x000f6200000e0000 */
[C---:B------:R-:W-:Y:S01]  /*12770*/  SHF.L.U32 R206, R214.reuse, 0x1, RZ ;  /* 0x00000001d6ce7819 */ /* 0x040fe200000006ff */
[----:B------:R-:W-:Y:S01]  /*12780*/  BSSY B0, `(.L_x_436) ;  /* 0x000012a000007945 */ /* 0x000fe20003800000 */
[----:B------:R-:W-:Y:S02]  /*12790*/  SHF.L.U64.HI R197, R214, 0x1, R252 ;  /* 0x00000001d6c57819 */ /* 0x000fe400000102fc */
[C---:B------:R-:W-:Y:S02]  /*127a0*/  SHF.L.U32 R196, R245.reuse, 0x1, RZ ;  /* 0x00000001f5c47819 */ /* 0x040fe400000006ff */
[----:B------:R-:W-:Y:S01]  /*127b0*/  SHF.L.U64.HI R199, R245, 0x1, R248 ;  /* 0x00000001f5c77819 */ /* 0x000fe200000102f8 */
[----:B------:R5:W4:Y:S01]  /*127c0*/  SHFL.IDX PT, R2, R6, 0x1, 0x181f ;  /* 0x00381f0006027f89 */ /* 0x000b2200000e0000 */
[C---:B------:R-:W-:Y:S02]  /*127d0*/  SHF.L.U32 R198, R244.reuse, 0x1, RZ ;  /* 0x00000001f4c67819 */ /* 0x040fe400000006ff */
[----:B------:R-:W-:Y:S05]  /*127e0*/  SHF.L.U64.HI R200, R244, 0x1, R247 ;  /* 0x00000001f4c87819 */ /* 0x000fea00000102f7 */
[----:B------:R3:W2:Y:S01]  /*127f0*/  SHFL.IDX PT, R3, R5, 0x1, 0x181f ;  /* 0x00381f0005037f89 */ /* 0x0006a200000e0000 */
[----:B-----5:R-:W-:Y:S04]  /*12800*/  IADD3 R6, P0, R4, R206, RZ ;  /* 0x000000ce04067210 */ /* 0x020fe80007f1e0ff */
[----:B---3--:R-:W-:Y:S02]  /*12810*/  IADD3.X R7, R0, R197, RZ, P0, !PT ;  /* 0x000000c500077210 */ /* 0x008fe400007fe4ff */
[----:B------:R-:W-:Y:S03]  /*12820*/  IADD3 R12, P0, R4, R196, RZ ;  /* 0x000000c4040c7210 */ /* 0x000fe60007f1e0ff */
[----:B------:R3:W-:Y:S01]  /*12830*/  LDGSTS.E.BYPASS.LTC128B.128 [R204], [R6.64], !P2 ;  /* 0x0000000006cc7fae */ /* 0x0007e2000d101d46 */
[----:B------:R-:W-:Y:S02]  /*12840*/  IADD3.X R13, R0, R199, RZ, P0, !PT ;  /* 0x000000c7000d7210 */ /* 0x000fe400007fe4ff */
[----:B------:R-:W-:Y:S04]  /*12850*/  IADD3 R4, P0, R4, R198, RZ ;  /* 0x000000c604047210 */ /* 0x000fe80007f1e0ff */
[----:B----4-:R-:W-:Y:S01]  /*12860*/  IADD3.X R5, R0, R200, RZ, P0, !PT ;  /* 0x000000c800057210 */ /* 0x010fe200007fe4ff */
[----:B------:R4:W-:Y:S01]  /*12870*/  LDGSTS.E.BYPASS.LTC128B.128 [R204+0x2000], [R12.64], !P3 ;  /* 0x020000000ccc7fae */ /* 0x0009e2000d901d46 */
[C---:B------:R-:W-:Y:S04]  /*12880*/  IADD3 R20, P0, R2.reuse, R206, RZ ;  /* 0x000000ce02147210 */ /* 0x040fe80007f1e0ff */
[C---:B--2---:R-:W-:Y:S02]  /*12890*/  IADD3.X R21, R3.reuse, R197, RZ, P0, !PT ;  /* 0x000000c503157210 */ /* 0x044fe400007fe4ff */
[C---:B------:R-:W-:Y:S01]  /*128a0*/  IADD3 R14, P0, R2.reuse, R196, RZ ;  /* 0x000000c4020e7210 */ /* 0x040fe20007f1e0ff */
[----:B------:R3:W-:Y:S03]  /*128b0*/  LDGSTS.E.BYPASS.LTC128B.128 [R204+0x4000], [R4.64], !P5 ;  /* 0x0400000004cc7fae */ /* 0x0007e6000e901d46 */
[C---:B------:R-:W-:Y:S02]  /*128c0*/  IADD3.X R15, R3.reuse, R199, RZ, P0, !PT ;  /* 0x000000c7030f7210 */ /* 0x040fe400007fe4ff */
[----:B------:R-:W-:Y:S03]  /*128d0*/  IADD3 R2, P0, R2, R198, RZ ;  /* 0x000000c602027210 */ /* 0x000fe60007f1e0ff */
[----:B------:R2:W-:Y:S01]  /*128e0*/  LDGSTS.E.BYPASS.LTC128B.128 [R204+0x1000], [R20.64], !P2 ;  /* 0x0100000014cc7fae */ /* 0x0005e2000d101d46 */
[----:B------:R-:W-:Y:S02]  /*128f0*/  IADD3.X R3, R3, R200, RZ, P0, !PT ;  /* 0x000000c803037210 */ /* 0x000fe400007fe4ff */
[----:B------:R-:W-:Y:S05]  /*12900*/  ISETP.GT.AND P0, PT, R201, R225, PT ;  /* 0x000000e1c900720c */ /* 0x000fea0003f04270 */
[----:B------:R4:W-:Y:S08]  /*12910*/  LDGSTS.E.BYPASS.LTC128B.128 [R204+0x3000], [R14.64], !P3 ;  /* 0x030000000ecc7fae */ /* 0x0009f0000d901d46 */
[----:B------:R1:W-:Y:S01]  /*12920*/  LDGSTS.E.BYPASS.LTC128B.128 [R204+0x5000], [R2.64], !P5 ;  /* 0x0500000002cc7fae */ /* 0x0003e2000e901d46 */
[C---:B---3--:R-:W-:Y:S07]  /*12930*/  HMMA.16816.F32.BF16 R4, R32.reuse, R8, RZ ;  /* 0x000000082004723c */ /* 0x048fee00000418ff */
[----:B------:R-:W-:Y:S01]  /*12940*/  LDSM.16.M88.4 R160, [R195+0xc100] ;  /* 0x00c10000c3a0783b */ /* 0x000fe20000000200 */
[C---:B------:R-:W-:Y:S07]  /*12950*/  HMMA.16816.F32.BF16 R8, R32.reuse, R10, RZ ;  /* 0x0000000a2008723c */ /* 0x040fee00000418ff */
[----:B------:R-:W0:Y:S01]  /*12960*/  LDGDEPBAR ;  /* 0x00000000000079af */ /* 0x000e220000000000 */
[C---:B----4-:R-:W-:Y:S07]  /*12970*/  HMMA.16816.F32.BF16 R12, R32.reuse, R16, RZ ;  /* 0x00000010200c723c */ /* 0x050fee00000418ff */
[----:B------:R-:W3:Y:S01]  /*12980*/  LDSM.16.M88.4 R164, [R190+0x6100] ;  /* 0x00610000bea4783b */ /* 0x000ee20000000200 */
[C---:B------:R-:W-:Y:S07]  /*12990*/  HMMA.16816.F32.BF16 R16, R32.reuse, R18, RZ ;  /* 0x000000122010723c */ /* 0x040fee00000418ff */
[----:B------:R-:W-:Y:S01]  /*129a0*/  LDSM.16.M88.4 R168, [R190+0x7100] ;  /* 0x00710000bea8783b */ /* 0x000fe20000000200 */
[C---:B-12---:R-:W-:Y:S07]  /*129b0*/  HMMA.16816.F32.BF16 R20, R32.reuse, R24, RZ ;  /* 0x000000182014723c */ /* 0x046fee00000418ff */
[----:B------:R-:W-:Y:S01]  /*129c0*/  LDSM.16.M88.4 R172, [R190+0x7900] ;  /* 0x00790000beac783b */ /* 0x000fe20000000200 */
[C---:B------:R-:W-:Y:S07]  /*129d0*/  HMMA.16816.F32.BF16 R24, R32.reuse, R26, RZ ;  /* 0x0000001a2018723c */ /* 0x040fee00000418ff */
[----:B------:R-:W-:Y:S01]  /*129e0*/  LDSM.16.M88.4 R176, [R194+0xc100] ;  /* 0x00c10000c2b0783b */ /* 0x000fe20000000200 */
[C---:B------:R-:W-:Y:S07]  /*129f0*/  HMMA.16816.F32.BF16 R28, R32.reuse, R136, RZ ;  /* 0x00000088201c723c */ /* 0x040fee00000418ff */
[----:B------:R-:W-:Y:S01]  /*12a00*/  LDSM.16.M88.4 R180, [R189] ;  /* 0x00000000bdb4783b */ /* 0x000fe20000000200 */
[----:B------:R-:W-:Y:S07]  /*12a10*/  HMMA.16816.F32.BF16 R32, R32, R138, RZ ;  /* 0x0000008a2020723c */ /* 0x000fee00000418ff */
[----:B------:R-:W1:Y:S01]  /*12a20*/  LDSM.16.M88.4 R136, [R190+0x6900] ;  /* 0x00690000be88783b */ /* 0x000e620000000200 */
        /* <DEDUP_REMOVED lines=11> */
[----:B------:R-:W2:Y:S07]  /*12ae0*/  LDSM.16.M88.4 R140, [R189+0x800] ;  /* 0x00080000bd8c783b */ /* 0x000eae0000000200 */
        /* <DEDUP_REMOVED lines=94> */
[C---:B--2---:R-:W-:Y:S08]  /*130d0*/  HMMA.16816.F32.BF16 R12, R176.reuse, R140, R12 ;  /* 0x0000008cb00c723c */ /* 0x044ff0000004180c */
[C---:B------:R-:W-:Y:S08]  /*130e0*/  HMMA.16816.F32.BF16 R16, R176.reuse, R142, R16 ;  /* 0x0000008eb010723c */ /* 0x040ff00000041810 */
[C---:B------:R-:W-:Y:S08]  /*130f0*/  HMMA.16816.F32.BF16 R20, R176.reuse, R144, R20 ;  /* 0x00000090b014723c */ /* 0x040ff00000041814 */
[C---:B------:R-:W-:Y:S08]  /*13100*/  HMMA.16816.F32.BF16 R24, R176.reuse, R146, R24 ;  /* 0x00000092b018723c */ /* 0x040ff00000041818 */
[C---:B------:R-:W-:Y:S08]  /*13110*/  HMMA.16816.F32.BF16 R28, R176.reuse, R148, R28 ;  /* 0x00000094b01c723c */ /* 0x040ff0000004181c */
[----:B------:R-:W-:Y:S08]  /*13120*/  HMMA.16816.F32.BF16 R32, R176, R150, R32 ;  /* 0x00000096b020723c */ /* 0x000ff00000041820 */
[C---:B---3--:R-:W-:Y:S08]  /*13130*/  HMMA.16816.F32.BF16 R4, R160.reuse, R164, R4 ;  /* 0x000000a4a004723c */ /* 0x048ff00000041804 */
        /* <DEDUP_REMOVED lines=57> */
[----:B------:R2:W2:Y:S08]  /*134d0*/  MUFU.TANH R100, R21 ;  /* 0x0000001500647308 */ /* 0x0004b00000002400 */
[----:B-1----:R-:W-:Y:S02]  /*134e0*/  FMUL.FTZ R18, R28, c[0x0][0x320] ;  /* 0x0000c8001c127a20 */ /* 0x002fe40000410000 */
[----:B------:R1:W1:Y:S01]  /*134f0*/  MUFU.TANH R136, R22 ;  /* 0x0000001600887308 */ /* 0x0002620000002400 */
[----:B------:R-:W-:Y:S02]  /*13500*/  FMUL.FTZ R16, R29, c[0x0][0x320] ;  /* 0x0000c8001d107a20 */ /* 0x000fe40000410000 */
[----:B------:R-:W-:Y:S02]  /*13510*/  FMUL.FTZ R19, R31, c[0x0][0x320] ;  /* 0x0000c8001f137a20 */ /* 0x000fe40000410000 */
[----:B-----5:R-:W-:Y:S02]  /*13520*/  FMUL.FTZ R20, R30, c[0x0][0x320] ;  /* 0x0000c8001e147a20 */ /* 0x020fe40000410000 */
[----:B------:R-:W-:Y:S02]  /*13530*/  FMUL.FTZ R15, R32, c[0x0][0x320] ;  /* 0x0000c800200f7a20 */ /* 0x000fe40000410000 */
[----:B------:R-:W-:Y:S01]  /*13540*/  FMUL.FTZ R14, R33, c[0x0][0x320] ;  /* 0x0000c800210e7a20 */ /* 0x000fe20000410000 */
[----:B------:R3:W3:Y:S01]  /*13550*/  MUFU.TANH R140, R12 ;  /* 0x0000000c008c7308 */ /* 0x0006e20000002400 */
[----:B------:R-:W-:Y:S02]  /*13560*/  FMUL.FTZ R17, R34, c[0x0][0x320] ;  /* 0x0000c80022117a20 */ /* 0x000fe40000410000 */
[----:B------:R-:W-:Y:S02]  /*13570*/  FMUL.FTZ R35, R35, c[0x0][0x320] ;  /* 0x0000c80023237a20 */ /* 0x000fe40000410000 */
[----:B--2---:R-:W-:Y:S05]  /*13580*/  FMUL.FTZ R21, R25, c[0x0][0x320] ;  /* 0x0000c80019157a20 */ /* 0x004fea0000410000 */
[----:B------:R2:W2:Y:S01]  /*13590*/  MUFU.TANH R141, R13 ;  /* 0x0000000d008d7308 */ /* 0x0004a20000002400 */
[----:B-1----:R-:W-:Y:S09]  /*135a0*/  FMUL.FTZ R22, R24, c[0x0][0x320] ;  /* 0x0000c80018167a20 */ /* 0x002ff20000410000 */
        /* <DEDUP_REMOVED lines=44> */
.L_x_506:
[----:B------:R-:W-:-:S05]  /*13870*/  BRA.DIV ~URZ, `(.L_x_439) ;  /* 0x00006a727f007947 */ /* 0x000fca000b800000 */
[----:B------:R-:W4:Y:S02]  /*13880*/  SHFL.IDX PT, R0, R10, RZ, 0x181f ;  /* 0x00181fff0a007589 */ /* 0x000f2400000e0000 */
        /* <DEDUP_REMOVED lines=8> */
[----:B------:R3:W4:Y:S03]  /*13910*/  SHFL.IDX PT, R0, R10, 0x1, 0x181f ;  /* 0x00381f000a007f89 */ /* 0x00072600000e0000 */
[----:B------:R-:W-:Y:S01]  /*13920*/  IMAD.X R7, R4, 0x1, R200, P0 ;  /* 0x0000000104077824 */ /* 0x000fe200000e06c8 */
[----:B------:R3:W-:Y:S04]  /*13930*/  LDGSTS.E.BYPASS.LTC128B.128 [R203+0x8100], [R8.64], !P3 ;  /* 0x0810000008cb7fae */ /* 0x0007e8000d901d46 */
[----:B------:R3:W2:Y:S04]  /*13940*/  SHFL.IDX PT, R4, R5, 0x1, 0x181f ;  /* 0x00381f0005047f89 */ /* 0x0006a800000e0000 */
[----:B------:R3:W-:Y:S02]  /*13950*/  LDGSTS.E.BYPASS.LTC128B.128 [R203+0xa100], [R6.64], !P5 ;  /* 0x0a10000006cb7fae */ /* 0x0007e4000e901d46 */
.L_x_507:
[----:B---34-:R-:W-:Y:S05]  /*13960*/  IADD3 R8, P0, R0, R206, RZ ;  /* 0x000000ce00087210 */ /* 0x018fea0007f1e0ff */
[----:B--2---:R-:W-:Y:S01]  /*13970*/  IMAD.X R9, R4, 0x1, R197, P0 ;  /* 0x0000000104097824 */ /* 0x004fe200000e06c5 */
[----:B------:R-:W-:Y:S04]  /*13980*/  IADD3 R6, P0, R0, R196, RZ ;  /* 0x000000c400067210 */ /* 0x000fe80007f1e0ff */
[----:B------:R-:W-:Y:S01]  /*13990*/  @!PT LDS RZ, [RZ] ;  /* 0x00000000fffff984 */ /* 0x000fe20000000800 */
[----:B------:R-:W-:Y:S01]  /*139a0*/  @!PT LDS RZ, [RZ] ;  /* 0x00000000fffff984 */ /* 0x000fe20000000800 */
[----:B------:R-:W-:Y:S01]  /*139b0*/  @!PT LDS RZ, [RZ] ;  /* 0x00000000fffff984 */ /* 0x000fe20000000800 */
[----:B------:R2:W-:Y:S01]  /*139c0*/  LDGSTS.E.BYPASS.LTC128B.128 [R203+0x7100], [R8.64], !P2 ;  /* 0x0710000008cb7fae */ /* 0x0005e2000d101d46 */
[----:B------:R-:W-:Y:S01]  /*139d0*/  IMAD.X R7, R4, 0x1, R199, P0 ;  /* 0x0000000104077824 */ /* 0x000fe200000e06c7 */
[----:B------:R-:W-:Y:S04]  /*139e0*/  IADD3 R2, P0, R0, R198, RZ ;  /* 0x000000c600027210 */ /* 0x000fe80007f1e0ff */
[----:B------:R2:W-:Y:S01]  /*139f0*/  LDGSTS.E.BYPASS.LTC128B.128 [R203+0x9100], [R6.64], !P3 ;  /* 0x0910000006cb7fae */ /* 0x0005e2000d901d46 */
[----:B------:R-:W-:Y:S05]  /*13a00*/  IMAD.X R3, R4, 0x1, R200, P0 ;  /* 0x0000000104037824 */ /* 0x000fea00000e06c8 */
[----:B------:R2:W-:Y:S03]  /*13a10*/  LDGSTS.E.BYPASS.LTC128B.128 [R203+0xb100], [R2.64], !P5 ;  /* 0x0b10000002cb7fae */ /* 0x0005e6000e901d46 */
.L_x_437:
[----:B--234-:R-:W-:Y:S05]  /*13a20*/  BSYNC B0 ;  /* 0x0000000000007941 */ /* 0x01cfea0003800000 */
.L_x_436:
[----:B------:R-:W-:Y:S01]  /*13a30*/  ISETP.NE.AND P0, PT, R230, c[0x0][0x2c4], PT ;  /* 0x0000b100e6007a0c */ /* 0x000fe20003f05270 */
[----:B------:R-:W2:Y:S01]  /*13a40*/  LDL R4, [R1+0x4] ;  /* 0x0000040001047983 */ /* 0x000ea20000100800 */
[----:B------:R-:W-:Y:S01]  /*13a50*/  LOP3.LUT R3, RZ, c[0x0][0x324], RZ, 0x33, !PT ;  /* 0x0000c900ff037a12 */ /* 0x000fe200078e33ff */
[----:B------:R-:W-:Y:S03]  /*13a60*/  IMAD.SHL.U32 R5, R201, 0x40, RZ ;  /* 0x00000040c9057824 */ /* 0x000fe600078e00ff */
[----:B------:R-:W0:Y:S02]  /*13a70*/  LDGDEPBAR ;  /* 0x00000000000079af */ /* 0x000e240000000000 */
        /* <DEDUP_REMOVED lines=10> */
.L_x_508:
        /* <DEDUP_REMOVED lines=16> */
.L_x_443:
[----:B------:R-:W-:Y:S04]  /*13c20*/  MOV R8, 0x1 ;  /* 0x0000000100087802 */ /* 0x000fe80000000f00 */
[----:B------:R-:W-:Y:S11]  /*13c30*/  ISETP.NE.AND P0, PT, R8, c[0x0][0x32c], PT ;  /* 0x0000cb0008007a0c */ /* 0x000ff60003f05270 */
[----:B------:R-:W-:Y:S02]  /*13c40*/  @!UPT UIADD3 URZ, URZ, URZ, URZ ;  /* 0x0000003f3f3ff290 */ /* 0x000fe4000fffe03f */
[----:B------:R-:W-:Y:S05]  /*13c50*/  @P0 IMAD.HI.U32 R8, R3, c[0x0][0x330], RZ ;  /* 0x0000cc0003080a27 */ /* 0x000fea00078e00ff */
[----:B------:R-:W-:Y:S02]  /*13c60*/  @P0 SHF.R.U32.HI R3, RZ, c[0x0][0x334], R8 ;  /* 0x0000cd00ff030a19 */ /* 0x000fe40000011608 */
.L_x_444:
[----:B------:R-:W-:Y:S05]  /*13c70*/  BSYNC B0 ;  /* 0x0000000000007941 */ /* 0x000fea0003800000 */
.L_x_442:
[----:B------:R-:W-:Y:S04]  /*13c80*/  IMAD R3, R3, c[0x0][0x32c], -R5 ;  /* 0x0000cb0003037a24 */ /* 0x000fe800078e0a05 */
[----:B------:R-:W-:Y:S05]  /*13c90*/  IMAD.IADD R3, R3, 0x1, -R222 ;  /* 0x0000000103037824 */ /* 0x000fea00078e0ade */
[----:B------:R-:W-:Y:S02]  /*13ca0*/  IADD3 R8, R3, c[0x0][0x32c], RZ ;  /* 0x0000cb0003087a10 */ /* 0x000fe40007ffe0ff */
[----:B------:R-:W-:Y:S02]  /*13cb0*/  IMNMX R0, R0, R3, !PT ;  /* 0x0000000300007217 */ /* 0x000fe40007800200 */
[----:B------:R-:W-:Y:S02]  /*13cc0*/  IMNMX R2, R2, R8, PT ;  /* 0x0000000802027217 */ /* 0x000fe40003800200 */
.L_x_441:
        /* <DEDUP_REMOVED lines=51> */
.L_x_509:
        /* <DEDUP_REMOVED lines=16> */
.L_x_448:
[----:B-12---:R-:W-:Y:S04]  /*14100*/  MOV R4, 0x1 ;  /* 0x0000000100047802 */ /* 0x006fe80000000f00 */
[----:B------:R-:W-:Y:S11]  /*14110*/  ISETP.NE.AND P0, PT, R4, c[0x0][0x32c], PT ;  /* 0x0000cb0004007a0c */ /* 0x000ff60003f05270 */
[----:B------:R-:W-:Y:S02]  /*14120*/  @!UPT UIADD3 URZ, URZ, URZ, URZ ;  /* 0x0000003f3f3ff290 */ /* 0x000fe4000fffe03f */
[----:B------:R-:W-:Y:S05]  /*14130*/  @P0 IMAD.HI.U32 R4, R3, c[0x0][0x330], RZ ;  /* 0x0000cc0003040a27 */ /* 0x000fea00078e00ff */
[----:B------:R-:W-:Y:S02]  /*14140*/  @P0 SHF.R.U32.HI R3, RZ, c[0x0][0x334], R4 ;  /* 0x0000cd00ff030a19 */ /* 0x000fe40000011604 */
.L_x_449:
[----:B------:R-:W-:Y:S05]  /*14150*/  BSYNC B0 ;  /* 0x0000000000007941 */ /* 0x000fea0003800000 */
.L_x_447:
[----:B------:R-:W-:Y:S04]  /*14160*/  IMAD R5, R3, c[0x0][0x32c], -R5 ;  /* 0x0000cb0003057a24 */ /* 0x000fe800078e0a05 */
[----:B------:R-:W-:Y:S05]  /*14170*/  IMAD.IADD R5, R5, 0x1, -R222 ;  /* 0x0000000105057824 */ /* 0x000fea00078e0ade */
[----:B------:R-:W-:Y:S02]  /*14180*/  IADD3 R3, R5, c[0x0][0x32c], RZ ;  /* 0x0000cb0005037a10 */ /* 0x000fe40007ffe0ff */
[----:B------:R-:W-:Y:S02]  /*14190*/  IMNMX R0, R0, R5, !PT ;  /* 0x0000000500007217 */ /* 0x000fe40007800200 */
[----:B------:R-:W-:Y:S02]  /*141a0*/  IMNMX R2, R2, R3, PT ;  /* 0x0000000302027217 */ /* 0x000fe40003800200 */
.L_x_446:
        /* <DEDUP_REMOVED lines=82> */
.L_x_510:
[----:B--2---:R-:W-:Y:S01]  /*146d0*/  FMNMX.FTZ R102, R4, R0, !PT ;  /* 0x0000000004667209 */ /* 0x004fe20007810000 */
[----:B------:R-:W-:-:S05]  /*146e0*/  BRA.DIV ~URZ, `(.L_x_451) ;  /* 0x00005f527f007947 */ /* 0x000fca000b800000 */
[----:B-1----:R-:W-:Y:S04]  /*146f0*/  SHFL.BFLY PT, R4, R5, 0x2, 0x1f ;  /* 0x0c401f0005047f89 */ /* 0x002fe800000e0000 */
[----:B------:R-:W1:Y:S02]  /*14700*/  SHFL.BFLY PT, R2, R102, 0x1, 0x1f ;  /* 0x0c201f0066027f89 */ /* 0x000e6400000e0000 */
[----:B-1----:R-:W-:Y:S02]  /*14710*/  FMNMX.FTZ R102, R102, R2, !PT ;  /* 0x0000000266667209 */ /* 0x002fe40007810000 */
[----:B------:R-:W-:Y:S05]  /*14720*/  FMNMX.FTZ R4, R5, R4, !PT ;  /* 0x0000000405047209 */ /* 0x000fea0007810000 */
[----:B------:R1:W2:Y:S02]  /*14730*/  SHFL.BFLY PT, R0, R4, 0x1, 0x1f ;  /* 0x0c201f0004007f89 */ /* 0x0002a400000e0000 */
.L_x_511:
[C---:B------:R-:W-:Y:S01]  /*14740*/  FSETP.NEU.FTZ.AND P0, PT, R102.reuse, -INF , PT ;  /* 0xff8000006600780b */ /* 0x040fe20003f1d000 */
[----:B------:R-:W-:Y:S01]  /*14750*/  FMUL.FTZ R100, R102, c[0x0][0x2d0] ;  /* 0x0000b40066647a20 */ /* 0x000fe20000410000 */
        /* <DEDUP_REMOVED lines=14> */
[----:B------:R-:W-:Y:S02]  /*14840*/  FFMA.FTZ R101, R140, c[0x0][0x2d0], -R100 ;  /* 0x0000b4008c657a23 */ /* 0x000fe40000010864 */
[--C-:B------:R-:W-:Y:S02]  /*14850*/  FFMA.FTZ R6, R6, c[0x0][0x2d0], -R144.reuse ;  /* 0x0000b40006067a23 */ /* 0x100fe40000010890 */
[--C-:B------:R-:W-:Y:S02]  /*14860*/  FFMA.FTZ R8, R8, c[0x0][0x2d0], -R144.reuse ;  /* 0x0000b40008087a23 */ /* 0x100fe40000010890 */
[--C-:B------:R-:W-:Y:S02]  /*14870*/  FFMA.FTZ R7, R7, c[0x0][0x2d0], -R144.reuse ;  /* 0x0000b40007077a23 */ /* 0x100fe40000010890 */
[----:B------:R-:W-:Y:S01]  /*14880*/  FFMA.FTZ R9, R9, c[0x0][0x2d0], -R144 ;  /* 0x0000b40009097a23 */ /* 0x000fe20000010890 */
[----:B------:R1:W-:Y:S01]  /*14890*/  MUFU.EX2 R2, R0 ;  /* 0x0000000000027308 */ /* 0x0003e20000000800 */
[--C-:B------:R-:W-:Y:S02]  /*148a0*/  FFMA.FTZ R10, R10, c[0x0][0x2d0], -R100.reuse ;  /* 0x0000b4000a0a7a23 */ /* 0x100fe40000010864 */
[--C-:B------:R-:W-:Y:S07]  /*148b0*/  FFMA.FTZ R11, R11, c[0x0][0x2d0], -R100.reuse ;  /* 0x0000b4000b0b7a23 */ /* 0x100fee0000010864 */
[----:B------:R2:W-:Y:S10]  /*148c0*/  MUFU.EX2 R200, R13 ;  /* 0x0000000d00c87308 */ /* 0x0005f40000000800 */
[----:B------:R3:W-:Y:S01]  /*148d0*/  MUFU.EX2 R182, R101 ;  /* 0x0000006500b67308 */ /* 0x0007e20000000800 */
[----:B-1----:R-:W-:Y:S02]  /*148e0*/  FSEL R0, R3, RZ, P0 ;  /* 0x000000ff03007208 */ /* 0x002fe40000000000 */
[----:B------:R-:W-:Y:S03]  /*148f0*/  ISETP.GT.AND P0, PT, R201, R225, PT ;  /* 0x000000e1c900720c */ /* 0x000fe60003f04270 */
[----:B------:R-:W-:Y:S04]  /*14900*/  FADD.FTZ R0, -R0, R103 ;  /* 0x0000006700007221 */ /* 0x000fe80000010100 */
[----:B------:R-:W1:Y:S01]  /*14910*/  MUFU.EX2 R199, R10 ;  /* 0x0000000a00c77308 */ /* 0x000e620000000800 */
[----:B------:R-:W-:Y:S01]  /*14920*/  FMUL.FTZ R0, R0, c[0x0][0x2d0] ;  /* 0x0000b40000007a20 */ /* 0x000fe20000410000 */
[----:B--2---:R-:W2:Y:S08]  /*14930*/  LDSM.16.MT88.4 R12, [R185+0x100] ;  /* 0x00010000b90c783b */ /* 0x004eb00000004200 */
[----:B------:R-:W4:Y:S01]  /*14940*/  MUFU.EX2 R206, R11 ;  /* 0x0000000b00ce7308 */ /* 0x000f220000000800 */
[--C-:B---3--:R-:W-:Y:S09]  /*14950*/  FFMA.FTZ R101, R141, c[0x0][0x2d0], -R100.reuse ;  /* 0x0000b4008d657a23 */ /* 0x108ff20000010864 */
[----:B------:R-:W-:Y:S10]  /*14960*/  MUFU.EX2 R198, R6 ;  /* 0x0000000600c67308 */ /* 0x000ff40000000800 */
[----:B------:R-:W3:Y:S10]  /*14970*/  MUFU.EX2 R197, R8 ;  /* 0x0000000800c57308 */ /* 0x000ef40000000800 */
[----:B------:R-:W-:Y:S10]  /*14980*/  MUFU.EX2 R196, R7 ;  /* 0x0000000700c47308 */ /* 0x000ff40000000800 */
[----:B------:R-:W-:Y:S10]  /*14990*/  MUFU.EX2 R183, R9 ;  /* 0x0000000900b77308 */ /* 0x000ff40000000800 */
[----:B------:R-:W5:Y:S10]  /*149a0*/  MUFU.EX2 R0, R0 ;  /* 0x0000000000007308 */ /* 0x000f740000000800 */
[----:B------:R1:W1:Y:S02]  /*149b0*/  MUFU.EX2 R181, R101 ;  /* 0x0000006500b57308 */ /* 0x0002640000000800 */
[--C-:B-1----:R-:W-:Y:S01]  /*149c0*/  FFMA.FTZ R101, R143, c[0x0][0x2d0], -R100.reuse ;  /* 0x0000b4008f657a23 */ /* 0x102fe20000010864 */
[----:B------:R-:W-:Y:S01]  /*149d0*/  F2FP.BF16.PACK_AB R136, R207, R199 ;  /* 0x000000c7cf88723e */ /* 0x000fe200000010ff */
[----:B------:R-:W-:Y:S01]  /*149e0*/  FMUL.FTZ R4, R2, R104 ;  /* 0x0000006802047220 */ /* 0x000fe20000410000 */
[----:B----4-:R-:W-:Y:S01]  /*149f0*/  F2FP.BF16.PACK_AB R138, R200, R206 ;  /* 0x000000cec88a723e */ /* 0x010fe200000010ff */
[----:B------:R-:W-:Y:S01]  /*14a00*/  FMUL.FTZ R5, R2, R105 ;  /* 0x0000006902057220 */ /* 0x000fe20000410000 */
[----:B---3--:R-:W-:Y:S01]  /*14a10*/  F2FP.BF16.PACK_AB R137, R197, R198 ;  /* 0x000000c6c589723e */ /* 0x008fe200000010ff */
[C---:B-----5:R-:W-:Y:S01]  /*14a20*/  FMUL.FTZ R6, R0.reuse, R106 ;  /* 0x0000006a00067220 */ /* 0x060fe20000410000 */
        /* <DEDUP_REMOVED lines=22> */
[----:B-1----:R-:W-:Y:S02]  /*14b90*/  FFMA.FTZ R101, R146, c[0x0][0x2d0], -R100 ;  /* 0x0000b40092657a23 */ /* 0x002fe40000010864 */
        /* <DEDUP_REMOVED lines=47> */
[C---:B------:R-:W-:Y:S02]  /*14e90*/  FMUL.FTZ R48, R2.reuse, R48 ;  /* 0x0000003002307220 */ /* 0x040fe40000410000 */
        /* <DEDUP_REMOVED lines=17> */
[----:B-1----:R-:W-:Y:S02]  /*14fb0*/  FFMA.FTZ R101, R148, c[0x0][0x2d0], -R144 ;  /* 0x0000b40094657a23 */ /* 0x002fe40000010890 */
[C---:B------:R-:W-:Y:S02]  /*14fc0*/  FMUL.FTZ R60, R2.reuse, R60 ;  /* 0x0000003c023c7220 */ /* 0x040fe40000410000 */
[----:B------:R1:W3:Y:S01]  /*14fd0*/  MUFU.EX2 R175, R101 ;  /* 0x0000006500af7308 */ /* 0x0002e20000000800 */
[C---:B------:R-:W-:Y:S01]  /*14fe0*/  HMMA.16816.F32.BF16 R56, R136.reuse, R106, R56 ;  /* 0x0000006a8838723c */ /* 0x040fe20000041838 */
[----:B------:R-:W2:Y:S02]  /*14ff0*/  LDSM.16.MT88.4 R104, [R186+0x4100] ;  /* 0x00410000ba68783b */ /* 0x000ea40000004200 */
[----:B------:R-:W-:Y:S02]  /*15000*/  FMUL.FTZ R61, R2, R61 ;  /* 0x0000003d023d7220 */ /* 0x000fe40000410000 */
[C---:B------:R-:W-:Y:S02]  /*15010*/  FMUL.FTZ R62, R0.reuse, R62 ;  /* 0x0000003e003e7220 */ /* 0x040fe40000410000 */
[----:B------:R-:W-:Y:S02]  /*15020*/  FMUL.FTZ R63, R0, R63 ;  /* 0x0000003f003f7220 */ /* 0x000fe40000410000 */
[C---:B------:R-:W-:Y:S03]  /*15030*/  FMUL.FTZ R64, R2.reuse, R64 ;  /* 0x0000004002407220 */ /* 0x040fe60000410000 */
[----:B------:R-:W-:Y:S02]  /*15040*/  FMUL.FTZ R65, R2, R65 ;  /* 0x0000004102417220 */ /* 0x000fe40000410000 */
[C---:B-----5:R-:W-:Y:S03]  /*15050*/  HMMA.16816.F32.BF16 R60, R136.reuse, R108, R60 ;  /* 0x0000006c883c723c */ /* 0x060fe6000004183c */
[C---:B------:R-:W-:Y:S02]  /*15060*/  FMUL.FTZ R66, R0.reuse, R66 ;  /* 0x0000004200427220 */ /* 0x040fe40000410000 */
[----:B------:R-:W-:Y:S02]  /*15070*/  FMUL.FTZ R67, R0, R67 ;  /* 0x0000004300437220 */ /* 0x000fe40000410000 */
[C---:B------:R-:W-:Y:S02]  /*15080*/  FMUL.FTZ R68, R2.reuse, R68 ;  /* 0x0000004402447220 */ /* 0x040fe40000410000 */
[--C-:B-1----:R-:W-:Y:S03]  /*15090*/  FFMA.FTZ R101, R153, c[0x0][0x2d0], -R100.reuse ;  /* 0x0000b40099657a23 */ /* 0x102fe60000010864 */
[C---:B------:R-:W-:Y:S01]  /*150a0*/  HMMA.16816.F32.BF16 R64, R136.reuse, R110, R64 ;  /* 0x0000006e8840723c */ /* 0x040fe20000041840 */
[----:B------:R-:W1:Y:S01]  /*150b0*/  LDSM.16.MT88.4 R108, [R188+0x4100] ;  /* 0x00410000bc6c783b */ /* 0x000e620000004200 */
[----:B------:R5:W-:Y:S01]  /*150c0*/  MUFU.EX2 R174, R101 ;  /* 0x0000006500ae7308 */ /* 0x000be20000000800 */
[----:B------:R-:W-:Y:S02]  /*150d0*/  FMUL.FTZ R69, R2, R69 ;  /* 0x0000004502457220 */ /* 0x000fe40000410000 */
[C---:B------:R-:W-:Y:S02]  /*150e0*/  FMUL.FTZ R70, R0.reuse, R70 ;  /* 0x0000004600467220 */ /* 0x040fe40000410000 */
[----:B------:R-:W-:Y:S02]  /*150f0*/  FMUL.FTZ R71, R0, R71 ;  /* 0x0000004700477220 */ /* 0x000fe40000410000 */
[C---:B------:R-:W-:Y:S03]  /*15100*/  FMUL.FTZ R72, R2.reuse, R72 ;  /* 0x0000004802487220 */ /* 0x040fe60000410000 */
[----:B------:R-:W-:Y:S02]  /*15110*/  FMUL.FTZ R73, R2, R73 ;  /* 0x0000004902497220 */ /* 0x000fe40000410000 */
        /* <DEDUP_REMOVED lines=23> */
[C---:B------:R-:W-:Y:S01]  /*15290*/  FMUL.FTZ R88, R2.reuse, R88 ;  /* 0x0000005802587220 */ /* 0x040fe20000410000 */
        /* <DEDUP_REMOVED lines=19> */
[----:B-1----:R-:W-:Y:S04]  /*153d0*/  FFMA.FTZ R101, R156, c[0x0][0x2d0], -R100 ;  /* 0x0000b4009c657a23 */ /* 0x002fe80000010864 */
[----:B------:R1:W3:Y:S01]  /*153e0*/  MUFU.EX2 R171, R101 ;  /* 0x0000006500ab7308 */ /* 0x0002e20000000800 */
[----:B------:R-:W-:Y:S01]  /*153f0*/  HMMA.16816.F32.BF16 R96, R136, R114, R96 ;  /* 0x000000728860723c */ /* 0x000fe20000041860 */
[----:B------:R-:W4:Y:S07]  /*15400*/  LDSM.16.MT88.4 R112, [R187+0x2900] ;  /* 0x00290000bb70783b */ /* 0x000f2e0000004200 */
[C---:B------:R-:W-:Y:S01]  /*15410*/  HMMA.16816.F32.BF16 R4, R104.reuse, R116, R4 ;  /* 0x000000746804723c */ /* 0x040fe20000041804 */
[----:B------:R-:W-:Y:S07]  /*15420*/  LDSM.16.MT88.4 R136, [R188+0x3100] ;  /* 0x00310000bc88783b */ /* 0x000fee0000004200 */
[C---:B------:R-:W-:Y:S01]  /*15430*/  HMMA.16816.F32.BF16 R8, R104.reuse, R118, R8 ;  /* 0x000000766808723c */ /* 0x040fe20000041808 */
[----:B------:R-:W-:Y:S03]  /*15440*/  LDSM.16.MT88.4 R116, [R186+0x4900] ;  /* 0x00490000ba74783b */ /* 0x000fe60000004200 */
[--C-:B-1----:R-:W-:Y:S04]  /*15450*/  FFMA.FTZ R101, R149, c[0x0][0x2d0], -R144.reuse ;  /* 0x0000b40095657a23 */ /* 0x102fe80000010890 */
[C---:B------:R-:W-:Y:S01]  /*15460*/  HMMA.16816.F32.BF16 R12, R104.reuse, R120, R12 ;  /* 0x00000078680c723c */ /* 0x040fe2000004180c */
[----:B------:R1:W-:Y:S07]  /*15470*/  MUFU.EX2 R170, R101 ;  /* 0x0000006500aa7308 */ /* 0x0003ee0000000800 */
        /* <DEDUP_REMOVED lines=15> */
[----:B------:R-:W-:Y:S01]  /*15570*/  LDSM.16.MT88.4 R148, [R188+0x3900] ;  /* 0x00390000bc94783b */ /* 0x000fe20000004200 */
[----:B------:R1:W-:Y:S06]  /*15580*/  MUFU.EX2 R168, R101 ;  /* 0x0000006500a87308 */ /* 0x0003ec0000000800 */
[C---:B------:R-:W-:Y:S01]  /*15590*/  HMMA.16816.F32.BF16 R48, R104.reuse, R134, R48 ;  /* 0x000000866830723c */ /* 0x040fe20000041830 */
[----:B------:R-:W-:Y:S07]  /*155a0*/  LDSM.16.MT88.4 R132, [R186+0x3100] ;  /* 0x00310000ba84783b */ /* 0x000fee0000004200 */
[C---:B------:R-:W-:Y:S08]  /*155b0*/  HMMA.16816.F32.BF16 R52, R104.reuse, R140, R52 ;  /* 0x0000008c6834723c */ /* 0x040ff00000041834 */
[C---:B------:R-:W-:Y:S01]  /*155c0*/  HMMA.16816.F32.BF16 R56, R104.reuse, R142, R56 ;  /* 0x0000008e6838723c */ /* 0x040fe20000041838 */
[----:B------:R-:W-:Y:S03]  /*155d0*/  LDSM.16.MT88.4 R140, [R185+0x3900] ;  /* 0x00390000b98c783b */ /* 0x000fe60000004200 */
[----:B-1----:R-:W-:Y:S04]  /*155e0*/  FFMA.FTZ R101, R152, c[0x0][0x2d0], -R144 ;  /* 0x0000b40098657a23 */ /* 0x002fe80000010890 */
        /* <DEDUP_REMOVED lines=28> */
[----:B------:R-:W-:Y:S07]  /*157b0*/  MUFU.EX2 R163, R101 ;  /* 0x0000006500a37308 */ /* 0x000fee0000000800 */
[C---:B------:R-:W-:Y:S01]  /*157c0*/  HMMA.16816.F32.BF16 R8, R104.reuse, R110, R8 ;  /* 0x0000006e6808723c */ /* 0x040fe20000041808 */
[----:B------:R-:W1:Y:S02]  /*157d0*/  LDSM.16.MT88.4 R108, [R187+0x3100] ;  /* 0x00310000bb6c783b */ /* 0x000e640000004200 */
[----:B------:R2:W-:Y:S05]  /*157e0*/  MUFU.EX2 R162, R100 ;  /* 0x0000006400a27308 */ /* 0x0005ea0000000800 */
[C---:B------:R-:W-:Y:S08]  /*157f0*/  HMMA.16816.F32.BF16 R12, R104.reuse, R124, R12 ;  /* 0x0000007c680c723c */ /* 0x040ff0000004180c */
[C---:B------:R-:W-:Y:S01]  /*15800*/  HMMA.16816.F32.BF16 R16, R104.reuse, R126, R16 ;  /* 0x0000007e6810723c */ /* 0x040fe20000041810 */
[----:B------:R-:W-:Y:S07]  /*15810*/  LDSM.16.MT88.4 R124, [R188+0x1900] ;  /* 0x00190000bc7c783b */ /* 0x000fee0000004200 */
[C---:B------:R-:W-:Y:S04]  /*15820*/  HMMA.16816.F32.BF16 R20, R104.reuse, R116, R20 ;  /* 0x000000746814723c */ /* 0x040fe80000041814 */
[--C-:B--2---:R-:W-:Y:S04]  /*15830*/  FFMA.FTZ R100, R158, c[0x0][0x2d0], -R144.reuse ;  /* 0x0000b4009e647a23 */ /* 0x104fe80000010890 */
[C---:B------:R-:W-:Y:S01]  /*15840*/  HMMA.16816.F32.BF16 R24, R104.reuse, R118, R24 ;  /* 0x000000766818723c */ /* 0x040fe20000041818 */
[----:B------:R-:W2:Y:S01]  /*15850*/  LDSM.16.MT88.4 R116, [R186+0x5100] ;  /* 0x00510000ba74783b */ /* 0x000ea20000004200 */
[----:B------:R4:W-:Y:S06]  /*15860*/  MUFU.EX2 R161, R100 ;  /* 0x0000006400a17308 */ /* 0x0009ec0000000800 */
[C---:B------:R-:W-:Y:S08]  /*15870*/  HMMA.16816.F32.BF16 R28, R104.reuse, R128, R28 ;  /* 0x00000080681c723c */ /* 0x040ff0000004181c */
[C---:B------:R-:W-:Y:S08]  /*15880*/  HMMA.16816.F32.BF16 R32, R104.reuse, R130, R32 ;  /* 0x000000826820723c */ /* 0x040ff00000041820 */
[C---:B------:R-:W-:Y:S04]  /*15890*/  HMMA.16816.F32.BF16 R36, R104.reuse, R120, R36 ;  /* 0x000000786824723c */ /* 0x040fe80000041824 */
[--C-:B----4-:R-:W-:Y:S04]  /*158a0*/  FFMA.FTZ R100, R159, c[0x0][0x2d0], -R144.reuse ;  /* 0x0000b4009f647a23 */ /* 0x110fe80000010890 */
[C---:B------:R-:W-:Y:S01]  /*158b0*/  HMMA.16816.F32.BF16 R40, R104.reuse, R122, R40 ;  /* 0x0000007a6828723c */ /* 0x040fe20000041828 */
[----:B------:R-:W4:Y:S01]  /*158c0*/  LDSM.16.MT88.4 R120, [R188+0x5100] ;  /* 0x00510000bc78783b */ /* 0x000f220000004200 */
[----:B------:R5:W1:Y:S06]  /*158d0*/  MUFU.EX2 R103, R100 ;  /* 0x0000006400677308 */ /* 0x000a6c0000000800 */
[C---:B------:R-:W-:Y:S08]  /*158e0*/  HMMA.16816.F32.BF16 R44, R104.reuse, R132, R44 ;  /* 0x00000084682c723c */ /* 0x040ff0000004182c */
[C---:B------:R-:W-:Y:S01]  /*158f0*/  HMMA.16816.F32.BF16 R48, R104.reuse, R134, R48 ;  /* 0x000000866830723c */ /* 0x040fe20000041830 */
[----:B------:R-:W-:Y:S07]  /*15900*/  LDSM.16.MT88.4 R132, [R187+0x1900] ;  /* 0x00190000bb84783b */ /* 0x000fee0000004200 */
[C---:B------:R-:W-:Y:S04]  /*15910*/  HMMA.16816.F32.BF16 R52, R104.reuse, R136, R52 ;  /* 0x000000886834723c */ /* 0x040fe80000041834 */
[--C-:B-----5:R-:W-:Y:S03]  /*15920*/  FFMA.FTZ R100, R160, c[0x0][0x2d0], -R144.reuse ;  /* 0x0000b400a0647a23 */ /* 0x120fe60000010890 */
[----:B---3--:R-:W-:Y:S01]  /*15930*/  F2FP.BF16.PACK_AB R136, R165, R166 ;  /* 0x000000a6a588723e */ /* 0x008fe200000010ff */
[C---:B------:R-:W-:Y:S01]  /*15940*/  HMMA.16816.F32.BF16 R56, R104.reuse, R138, R56 ;  /* 0x0000008a6838723c */ /* 0x040fe20000041838 */
[----:B------:R3:W-:Y:S03]  /*15950*/  MUFU.EX2 R101, R100 ;  /* 0x0000006400657308 */ /* 0x0007e60000000800 */
[----:B-1----:R-:W-:Y:S03]  /*15960*/  F2FP.BF16.PACK_AB R137, R103, R161 ;  /* 0x000000a16789723e */ /* 0x002fe600000010ff */
[----:B------:R-:W-:Y:S01]  /*15970*/  F2FP.BF16.PACK_AB R138, R162, R163 ;  /* 0x000000a3a28a723e */ /* 0x000fe200000010ff */
[C---:B------:R-:W-:Y:S08]  /*15980*/  HMMA.16816.F32.BF16 R60, R104.reuse, R108, R60 ;  /* 0x0000006c683c723c */ /* 0x040ff0000004183c */
[C---:B------:R-:W-:Y:S01]  /*15990*/  HMMA.16816.F32.BF16 R64, R104.reuse, R110, R64 ;  /* 0x0000006e6840723c */ /* 0x040fe20000041840 */
[----:B------:R-:W1:Y:S07]  /*159a0*/  LDSM.16.MT88.4 R108, [R187+0x5100] ;  /* 0x00510000bb6c783b */ /* 0x000e6e0000004200 */
[C---:B------:R-:W-:Y:S04]  /*159b0*/  HMMA.16816.F32.BF16 R68, R104.reuse, R112, R68 ;  /* 0x000000706844723c */ /* 0x040fe80000041844 */
[----:B---3--:R-:W-:Y:S02]  /*159c0*/  FFMA.FTZ R100, R157, c[0x0][0x2d0], -R144 ;  /* 0x0000b4009d647a23 */ /* 0x008fe40000010890 */
[----:B------:R-:W-:Y:S02]  /*159d0*/  LDSM.16.MT88.4 R144, [R186+0x3900] ;  /* 0x00390000ba90783b */ /* 0x000fe40000004200 */
[C---:B------:R-:W-:Y:S02]  /*159e0*/  HMMA.16816.F32.BF16 R72, R104.reuse, R114, R72 ;  /* 0x000000726848723c */ /* 0x040fe40000041848 */
[----:B------:R-:W3:Y:S04]  /*159f0*/  MUFU.EX2 R100, R100 ;  /* 0x0000006400647308 */ /* 0x000ee80000000800 */
[----:B------:R-:W5:Y:S02]  /*15a00*/  LDSM.16.MT88.4 R112, [R185+0x1900] ;  /* 0x00190000b970783b */ /* 0x000f640000004200 */
[C---:B--2---:R-:W-:Y:S06]  /*15a10*/  HMMA.16816.F32.BF16 R76, R104.reuse, R116, R76 ;  /* 0x00000074684c723c */ /* 0x044fec000004184c */
[----:B------:R-:W-:Y:S02]  /*15a20*/  LDSM.16.MT88.4 R156, [R185+0x5900] ;  /* 0x00590000b99c783b */ /* 0x000fe40000004200 */
[C---:B------:R-:W-:Y:S06]  /*15a30*/  HMMA.16816.F32.BF16 R80, R104.reuse, R118, R80 ;  /* 0x000000766850723c */ /* 0x040fec0000041850 */
[----:B------:R-:W2:Y:S02]  /*15a40*/  LDSM.16.MT88.4 R116, [R186+0x1900] ;  /* 0x00190000ba74783b */ /* 0x000ea40000004200 */
[C---:B----4-:R-:W-:Y:S04]  /*15a50*/  HMMA.16816.F32.BF16 R84, R104.reuse, R120, R84 ;  /* 0x000000786854723c */ /* 0x050fe80000041854 */
[----:B---3--:R-:W-:Y:S04]  /*15a60*/  F2FP.BF16.PACK_AB R139, R100, R101 ;  /* 0x00000065648b723e */ /* 0x008fe800000010ff */
[C---:B------:R-:W-:Y:S08]  /*15a70*/  HMMA.16816.F32.BF16 R88, R104.reuse, R122, R88 ;  /* 0x0000007a6858723c */ /* 0x040ff00000041858 */
[C---:B-1----:R-:W-:Y:S08]  /*15a80*/  HMMA.16816.F32.BF16 R92, R104.reuse, R108, R92 ;  /* 0x0000006c685c723c */ /* 0x042ff0000004185c */
[----:B------:R-:W-:Y:S08]  /*15a90*/  HMMA.16816.F32.BF16 R96, R104, R110, R96 ;  /* 0x0000006e6860723c */ /* 0x000ff00000041860 */
[C---:B-----5:R-:W-:Y:S01]  /*15aa0*/  HMMA.16816.F32.BF16 R104, R136.reuse, R112, R4 ;  /* 0x000000708868723c */ /* 0x060fe20000041804 */
[----:B------:R-:W1:Y:S07]  /*15ab0*/  LDSM.16.MT88.4 R4, [R186+0x5900] ;  /* 0x00590000ba04783b */ /* 0x000e6e0000004200 */
[C---:B------:R-:W-:Y:S01]  /*15ac0*/  HMMA.16816.F32.BF16 R108, R136.reuse, R114, R8 ;  /* 0x00000072886c723c */ /* 0x040fe20000041808 */
[----:B------:R-:W3:Y:S07]  /*15ad0*/  LDSM.16.MT88.4 R8, [R188+0x5900] ;  /* 0x00590000bc08783b */ /* 0x000eee0000004200 */
[C---:B--2---:R-:W-:Y:S01]  /*15ae0*/  HMMA.16816.F32.BF16 R112, R136.reuse, R116, R12 ;  /* 0x000000748870723c */ /* 0x044fe2000004180c */
[----:B------:R-:W2:Y:S07]  /*15af0*/  LDSM.16.MT88.4 R12, [R187+0x5900] ;  /* 0x00590000bb0c783b */ /* 0x000eae0000004200 */
        /* <DEDUP_REMOVED lines=43> */
[C---:B---3--:R-:W-:Y:S04]  /*15db0*/  HMMA.16816.F32.BF16 R84, R136.reuse, R8, R84 ;  /* 0x000000088854723c */ /* 0x048fe80000041854 */
[----:B------:R-:W-:Y:S02]  /*15dc0*/  FADD.FTZ R2, R165, R2 ;  /* 0x00000002a5027221 */ /* 0x000fe40000010000 */
[----:B------:R-:W-:Y:S01]  /*15dd0*/  FADD.FTZ R0, R103, R0 ;  /* 0x0000000067007221 */ /* 0x000fe20000010000 */
[-C--:B------:R-:W-:Y:S01]  /*15de0*/  MOV R103, R3.reuse ;  /* 0x0000000300677202 */ /* 0x080fe20000000f00 */
[C---:B------:R-:W-:Y:S04]  /*15df0*/  HMMA.16816.F32.BF16 R88, R136.reuse, R10, R88 ;  /* 0x0000000a8858723c */ /* 0x040fe80000041858 */
[----:B------:R-:W-:Y:S02]  /*15e00*/  FADD.FTZ R4, R163, R2 ;  /* 0x00000002a3047221 */ /* 0x000fe40000010000 */
[----:B------:R-:W-:Y:S01]  /*15e10*/  FADD.FTZ R2, R101, R0 ;  /* 0x0000000065027221 */ /* 0x000fe20000010000 */
[----:B------:R-:W-:Y:S01]  /*15e20*/  IADD3 R0, R201, -0x1, RZ ;  /* 0xffffffffc9007810 */ /* 0x000fe20007ffe0ff */
[C---:B--2---:R-:W-:Y:S04]  /*15e30*/  HMMA.16816.F32.BF16 R92, R136.reuse, R12, R92 ;  /* 0x0000000c885c723c */ /* 0x044fe8000004185c */
[----:B------:R-:W-:Y:S01]  /*15e40*/  FADD.FTZ R220, R162, R4 ;  /* 0x00000004a2dc7221 */ /* 0x000fe20000010000 */
[----:B------:R-:W-:Y:S01]  /*15e50*/  MOV R201, R0 ;  /* 0x0000000000c97202 */ /* 0x000fe20000000f00 */
[----:B------:R-:W-:Y:S01]  /*15e60*/  FADD.FTZ R221, R100, R2 ;  /* 0x0000000264dd7221 */ /* 0x000fe20000010000 */
[----:B------:R-:W-:Y:S01]  /*15e70*/  MOV R100, R3 ;  /* 0x0000000300647202 */ /* 0x000fe20000000f00 */
[----:B------:R-:W-:Y:S04]  /*15e80*/  HMMA.16816.F32.BF16 R96, R136, R14, R96 ;  /* 0x0000000e8860723c */ /* 0x000fe80000041860 */
[----:B------:R-:W-:Y:S04]  /*15e90*/  MOV R101, R102 ;  /* 0x0000006600657202 */ /* 0x000fe80000000f00 */
[----:B------:R-:W-:-:S11]  /*15ea0*/  @P0 BRA `(.L_x_452) ;  /* 0xffffc6d000000947 */ /* 0x000fd6000383ffff */
.L_x_434:
[----:B------:R-:W-:Y:S05]  /*15eb0*/  BRA.DIV ~URZ, `(.L_x_453) ;  /* 0x000048627f007947 */ /* 0x000fea000b800000 */
[----:B------:R1:W2:Y:S02]  /*15ec0*/  SHFL.BFLY PT, R5, R220, 0x2, 0x1f ;  /* 0x0c401f00dc057f89 */ /* 0x0002a400000e0000 */
.L_x_512:
[----:B--2---:R-:W-:Y:S01]  /*15ed0*/  FADD.FTZ R5, R5, R220 ;  /* 0x000000dc05057221 */ /* 0x004fe20000010000 */
[----:B------:R-:W-:Y:S05]  /*15ee0*/  BRA.DIV ~URZ, `(.L_x_454) ;  /* 0x000048927f007947 */ /* 0x000fea000b800000 */
[----:B------:R-:W2:Y:S04]  /*15ef0*/  SHFL.BFLY PT, R4, R221, 0x2, 0x1f ;  /* 0x0c401f00dd047f89 */ /* 0x000ea800000e0000 */
[----:B------:R-:W3:Y:S01]  /*15f00*/  SHFL.BFLY PT, R0, R5, 0x1, 0x1f ;  /* 0x0c201f0005007f89 */ /* 0x000ee200000e0000 */
[----:B--2---:R-:W-:-:S02]  /*15f10*/  FADD.FTZ R4, R4, R221 ;  /* 0x000000dd04047221 */ /* 0x004fc40000010000 */
[----:B---3--:R-:W-:-:S03]  /*15f20*/  FADD.FTZ R5, R5, R0 ;  /* 0x0000000005057221 */ /* 0x008fc60000010000 */
[----:B------:R2:W3:Y:S04]  /*15f30*/  SHFL.BFLY PT, R3, R4, 0x1, 0x1f ;  /* 0x0c201f0004037f89 */ /* 0x0004e800000e0000 */
.L_x_513:
[----:B------:R-:W-:Y:S01]  /*15f40*/  FSETP.NE.FTZ.AND P1, PT, R5, RZ, PT ;  /* 0x000000ff0500720b */ /* 0x000fe20003f35000 */
[----:B---3--:R-:W-:Y:S01]  /*15f50*/  FADD.FTZ R3, R3, R4 ;  /* 0x0000000403037221 */ /* 0x008fe20000010000 */
[----:B------:R-:W-:Y:S02]  /*15f60*/  MOV R2, RZ ;  /* 0x000000ff00027202 */ /* 0x000fe40000000f00 */
[----:B------:R-:W-:Y:S02]  /*15f70*/  MOV R0, RZ ;  /* 0x000000ff00007202 */ /* 0x000fe40000000f00 */
[----:B------:R-:W-:Y:S02]  /*15f80*/  FSETP.NE.FTZ.AND P0, PT, R3, RZ, PT ;  /* 0x000000ff0300720b */ /* 0x000fe40003f15000 */
[----:B------:R-:W-:-:S05]  /*15f90*/  MOV R101, 0xff800000 ;  /* 0xff80000000657802 */ /* 0x000fca0000000f00 */
[----:B--2---:R-:W2:Y:S01]  /*15fa0*/  @P1 MUFU.LG2 R4, R5 ;  /* 0x0000000500041308 */ /* 0x004ea20000000c00 */
[----:B------:R-:W-:-:S07]  /*15fb0*/  @P1 MOV R9, 0x3f317218 ;  /* 0x3f31721800091802 */ /* 0x000fce0000000f00 */
[----:B------:R-:W3:Y:S01]  /*15fc0*/  @P1 MUFU.RCP R2, R5 ;  /* 0x0000000500021308 */ /* 0x000ee20000001000 */
[----:B--2---:R-:W-:-:S07]  /*15fd0*/  @P1 FMUL.FTZ R10, R4, 0.69314718246459960938 ;  /* 0x3f317218040a1820 */ /* 0x004fce0000410000 */
[----:B------:R-:W2:Y:S01]  /*15fe0*/  @P0 MUFU.RCP R0, R3 ;  /* 0x0000000300000308 */ /* 0x000ea20000001000 */
[----:B------:R-:W-:-:S04]  /*15ff0*/  @P1 FMUL.FTZ R4, R9, c[0x0][0x2d0] ;  /* 0x0000b40009041a20 */ /* 0x000fc80000410000 */
[----:B------:R-:W-:Y:S01]  /*16000*/  @P1 FFMA.FTZ R101, R4, R102, R10 ;  /* 0x0000006604651223 */ /* 0x000fe2000001000a */
[----:B------:R-:W-:Y:S01]  /*16010*/  PLOP3.LUT P1, PT, PT, PT, PT, 0x8, 0x0 ;  /* 0x000000000000781c */ /* 0x000fe20003f2e170 */
[C---:B---3--:R-:W-:Y:S02]  /*16020*/  FMUL.FTZ R104, R2.reuse, R104 ;  /* 0x0000006802687220 */ /* 0x048fe40000410000 */
        /* <DEDUP_REMOVED lines=18> */
[C---:B------:R-:W-:Y:S01]  /*16150*/  FMUL.FTZ R30, R2.reuse, R41 ;  /* 0x00000029021e7220 */ /* 0x040fe20000410000 */
[----:B------:R-:W-:Y:S01]  /*16160*/  MOV R41, 0xff800000 ;  /* 0xff80000000297802 */ /* 0x000fe20000000f00 */
        /* <DEDUP_REMOVED lines=27> */
[----:B------:R-:W-:Y:S02]  /*16320*/  FMUL.FTZ R14, R2, R97 ;  /* 0x00000061020e7220 */ /* 0x000fe40000410000 */
[----:B------:R3:W4:Y:S01]  /*16330*/  @P0 MUFU.LG2 R2, R3 ;  /* 0x0000000300020308 */ /* 0x0007220000000c00 */
[C---:B--2---:R-:W-:Y:S02]  /*16340*/  FMUL.FTZ R106, R0.reuse, R106 ;  /* 0x0000006a006a7220 */ /* 0x044fe40000410000 */
[C---:B------:R-:W-:Y:S02]  /*16350*/  FMUL.FTZ R107, R0.reuse, R107 ;  /* 0x0000006b006b7220 */ /* 0x040fe40000410000 */
[C---:B------:R-:W-:Y:S02]  /*16360*/  FMUL.FTZ R110, R0.reuse, R110 ;  /* 0x0000006e006e7220 */ /* 0x040fe40000410000 */
[C---:B------:R-:W-:Y:S02]  /*16370*/  FMUL.FTZ R111, R0.reuse, R111 ;  /* 0x0000006f006f7220 */ /* 0x040fe40000410000 */
[----:B------:R-:W-:-:S02]  /*16380*/  FMUL.FTZ R114, R0, R114 ;  /* 0x0000007200727220 */ /* 0x000fc40000410000 */
[C---:B------:R-:W-:Y:S02]  /*16390*/  FMUL.FTZ R115, R0.reuse, R115 ;  /* 0x0000007300737220 */ /* 0x040fe40000410000 */
[C---:B------:R-:W-:Y:S02]  /*163a0*/  FMUL.FTZ R118, R0.reuse, R118 ;  /* 0x0000007600767220 */ /* 0x040fe40000410000 */
[----:B------:R-:W-:Y:S01]  /*163b0*/  FMUL.FTZ R119, R0, R119 ;  /* 0x0000007700777220 */ /* 0x000fe20000410000 */
[----:B---3--:R-:W-:Y:S01]  /*163c0*/  @P0 MOV R3, 0x3f317218 ;  /* 0x3f31721800030802 */ /* 0x008fe20000000f00 */
[----:B----4-:R-:W-:Y:S02]  /*163d0*/  @P0 FMUL.FTZ R2, R2, 0.69314718246459960938 ;  /* 0x3f31721802020820 */ /* 0x010fe40000410000 */
[----:B------:R-:W-:Y:S02]  /*163e0*/  FMUL.FTZ R122, R0, R122 ;  /* 0x0000007a007a7220 */ /* 0x000fe40000410000 */
[----:B------:R-:W-:-:S02]  /*163f0*/  @P0 FMUL.FTZ R3, R3, c[0x0][0x2d0] ;  /* 0x0000b40003030a20 */ /* 0x000fc40000410000 */
        /* <DEDUP_REMOVED lines=38> */
[----:B------:R-:W-:Y:S02]  /*16660*/  FMUL.FTZ R99, R0, R99 ;  /* 0x0000006300637220 */ /* 0x000fe40000410000 */
[----:B------:R-:W-:Y:S02]  /*16670*/  @P0 FFMA.FTZ R41, R3, R100, R2 ;  /* 0x0000006403290223 */ /* 0x000fe40000010002 */
.L_x_361:
[----:B------:R-:W-:Y:S05]  /*16680*/  @P1 BRA `(.L_x_455) ;  /* 0x000016a000001947 */ /* 0x000fea0003800000 */
[----:B------:R-:W2:Y:S01]  /*16690*/  S2R R45, SR_TID.X ;  /* 0x00000000002d7919 */ /* 0x000ea20000002100 */
[----:B------:R-:W-:Y:S01]  /*166a0*/  F2FP.BF16.PACK_AB R38, R39, R38 ;  /* 0x000000262726723e */ /* 0x000fe200000010ff */
[----:B------:R-:W-:Y:S01]  /*166b0*/  WARPSYNC 0xffffffff ;  /* 0xffffffff00007948 */ /* 0x000fe20003800000 */
[----:B------:R-:W-:Y:S01]  /*166c0*/  F2FP.BF16.PACK_AB R31, R31, R36 ;  /* 0x000000241f1f723e */ /* 0x000fe200000010ff */
[----:B------:R-:W-:Y:S01]  /*166d0*/  BAR.SYNC.DEFER_BLOCKING 0x1, 0x100 ;  /* 0x0044000000007b1d */ /* 0x000fe20000010000 */
        /* <DEDUP_REMOVED lines=9> */
[----:B------:R-:W-:Y:S02]  /*16770*/  F2FP.BF16.PACK_AB R122, R123, R122 ;  /* 0x0000007a7b7a723e */ /* 0x000fe400000010ff */
[----:B--2---:R-:W-:Y:S02]  /*16780*/  SHF.R.S32.HI R39, RZ, 0x1f, R45 ;  /* 0x0000001fff277819 */ /* 0x004fe4000001142d */
[----:B------:R-:W-:Y:S02]  /*16790*/  F2FP.BF16.PACK_AB R34, R34, R124 ;  /* 0x0000007c2222723e */ /* 0x000fe400000010ff */
[----:B------:R-:W-:-:S02]  /*167a0*/  LEA.HI R2, R39, R45, RZ, 0x2 ;  /* 0x0000002d27027211 */ /* 0x000fc400078f10ff */
[----:B------:R-:W-:Y:S02]  /*167b0*/  LEA.HI R37, R39, R45, RZ, 0x5 ;  /* 0x0000002d27257211 */ /* 0x000fe400078f28ff */
[--C-:B------:R-:W-:Y:S02]  /*167c0*/  SHF.R.S32.HI R4, RZ, 0x2, R2.reuse ;  /* 0x00000002ff047819 */ /* 0x100fe40000011402 */
[----:B------:R-:W-:Y:S02]  /*167d0*/  SHF.R.S32.HI R0, RZ, 0x1f, R2 ;  /* 0x0000001fff007819 */ /* 0x000fe40000011402 */
[----:B------:R-:W-:Y:S02]  /*167e0*/  SHF.R.S32.HI R36, RZ, 0x5, R37 ;  /* 0x00000005ff247819 */ /* 0x000fe40000011425 */
[----:B------:R-:W-:Y:S02]  /*167f0*/  LEA.HI R0, R0, R4, RZ, 0x3 ;  /* 0x0000000400007211 */ /* 0x000fe400078f18ff */
[----:B------:R-:W-:-:S02]  /*16800*/  F2FP.BF16.PACK_AB R126, R127, R126 ;  /* 0x0000007e7f7e723e */ /* 0x000fc400000010ff */
[----:B------:R-:W-:Y:S02]  /*16810*/  LOP3.LUT R0, R0, 0xfffffff8, RZ, 0xc0, !PT ;  /* 0xfffffff800007812 */ /* 0x000fe400078ec0ff */
[----:B------:R-:W-:Y:S02]  /*16820*/  F2FP.BF16.PACK_AB R33, R33, R128 ;  /* 0x000000802121723e */ /* 0x000fe400000010ff */
[----:B------:R-:W-:Y:S01]  /*16830*/  F2FP.BF16.PACK_AB R130, R131, R130 ;  /* 0x000000828382723e */ /* 0x000fe200000010ff */
[----:B------:R-:W-:Y:S01]  /*16840*/  IMAD.IADD R4, R4, 0x1, -R0 ;  /* 0x0000000104047824 */ /* 0x000fe200078e0a00 */
[----:B------:R-:W-:Y:S02]  /*16850*/  LOP3.LUT R0, R2, 0xfffffffc, RZ, 0xc0, !PT ;  /* 0xfffffffc02007812 */ /* 0x000fe400078ec0ff */
[----:B------:R-:W-:Y:S01]  /*16860*/  F2FP.BF16.PACK_AB R32, R32, R132 ;  /* 0x000000842020723e */ /* 0x000fe200000010ff */
[C---:B------:R-:W-:Y:S01]  /*16870*/  IMAD.SHL.U32 R2, R4.reuse, 0x40, RZ ;  /* 0x0000004004027824 */ /* 0x040fe200078e00ff */
[----:B------:R-:W-:Y:S01]  /*16880*/  LOP3.LUT R3, R4, 0x1, RZ, 0xc0, !PT ;  /* 0x0000000104037812 */ /* 0x000fe200078ec0ff */
[----:B------:R-:W-:Y:S01]  /*16890*/  IMAD.IADD R22, R45, 0x1, -R0 ;  /* 0x000000012d167824 */ /* 0x000fe200078e0a00 */
[----:B------:R-:W-:-:S02]  /*168a0*/  F2FP.BF16.PACK_AB R134, R135, R134 ;  /* 0x000000868786723e */ /* 0x000fc400000010ff */
[----:B------:R-:W-:Y:S01]  /*168b0*/  LOP3.LUT R0, R2, 0x1c0, RZ, 0xc0, !PT ;  /* 0x000001c002007812 */ /* 0x000fe200078ec0ff */
[----:B------:R-:W-:Y:S01]  /*168c0*/  IMAD R2, R36, 0x200, R22 ;  /* 0x0000020024027824 */ /* 0x000fe200078e0216 */
[----:B------:R-:W-:Y:S02]  /*168d0*/  ISETP.NE.U32.AND P0, PT, R3, 0x1, PT ;  /* 0x000000010300780c */ /* 0x000fe40003f05070 */
[----:B------:R-:W-:Y:S02]  /*168e0*/  LEA.HI R0, R0, R0, RZ, 0x1d ;  /* 0x0000000000007211 */ /* 0x000fe400078fe8ff */
[----:B------:R-:W-:Y:S01]  /*168f0*/  R2P PR, R4, 0x6 ;  /* 0x0000000604007804 */ /* 0x000fe20000000000 */
[----:B------:R-:W-:Y:S01]  /*16900*/  IMAD.MOV.U32 R4, RZ, RZ, 0x20 ;  /* 0x00000020ff047424 */ /* 0x000fe200078e00ff */
[----:B------:R-:W-:Y:S01]  /*16910*/  F2FP.BF16.PACK_AB R30, R30, R40 ;  /* 0x000000281e1e723e */ /* 0x000fe200000010ff */
[----:B------:R-:W-:Y:S01]  /*16920*/  IMAD.U32 R0, R2, 0x2, R0 ;  /* 0x0000000202007824 */ /* 0x000fe200078e0000 */
[----:B------:R-:W-:-:S02]  /*16930*/  F2FP.BF16.PACK_AB R42, R43, R42 ;  /* 0x0000002a2b2a723e */ /* 0x000fc400000010ff */
[----:B------:R-:W-:Y:S01]  /*16940*/  SEL R4, R4, 0xffffffe0, !P1 ;  /* 0xffffffe004047807 */ /* 0x000fe20004800000 */
[----:B------:R-:W-:Y:S01]  /*16950*/  IMAD.SHL.U32 R0, R0, 0x2, RZ ;  /* 0x0000000200007824 */ /* 0x000fe200078e00ff */
[----:B------:R-:W-:Y:S02]  /*16960*/  F2FP.BF16.PACK_AB R29, R29, R44 ;  /* 0x0000002c1d1d723e */ /* 0x000fe400000010ff */
[----:B------:R-:W-:Y:S02]  /*16970*/  F2FP.BF16.PACK_AB R46, R47, R46 ;  /* 0x0000002e2f2e723e */ /* 0x000fe400000010ff */
[C---:B------:R-:W-:Y:S01]  /*16980*/  IADD3 R3, R0.reuse, 0x80, RZ ;  /* 0x0000008000037810 */ /* 0x040fe20007ffe0ff */
[----:B------:R2:W-:Y:S01]  /*16990*/  STS [R0+0x80], R35 ;  /* 0x0000802300007388 */ /* 0x0005e20000000800 */
[C---:B------:R-:W-:Y:S02]  /*169a0*/  IADD3 R2, R0.reuse, 0x70, RZ ;  /* 0x0000007000027810 */ /* 0x040fe40007ffe0ff */
[----:B------:R-:W-:Y:S01]  /*169b0*/  @P0 IADD3 R2, R3, 0x10, RZ ;  /* 0x0000001003020810 */ /* 0x000fe20007ffe0ff */
[----:B------:R-:W-:Y:S01]  /*169c0*/  STS [R0+0x480], R106 ;  /* 0x0004806a00007388 */ /* 0x000fe20000000800 */
[----:B------:R-:W-:Y:S01]  /*169d0*/  IMAD.IADD R3, R0, 0x1, R4 ;  /* 0x0000000100037824 */ /* 0x000fe200078e0204 */
[----:B------:R-:W-:-:S02]  /*169e0*/  F2FP.BF16.PACK_AB R28, R28, R48 ;  /* 0x000000301c1c723e */ /* 0x000fc400000010ff */
[----:B------:R3:W-:Y:S01]  /*169f0*/  STS [R2], R7 ;  /* 0x0000000702007388 */ /* 0x0007e20000000800 */
[----:B------:R-:W-:Y:S01]  /*16a00*/  IMAD.IADD R4, R4, 0x1, R2 ;  /* 0x0000000104047824 */ /* 0x000fe200078e0202 */
[----:B------:R-:W-:Y:S02]  /*16a10*/  F2FP.BF16.PACK_AB R50, R51, R50 ;  /* 0x000000323332723e */ /* 0x000fe400000010ff */
[----:B------:R-:W-:Y:S01]  /*16a20*/  STS [R2+0x400], R110 ;  /* 0x0004006e02007388 */ /* 0x000fe20000000800 */
[----:B------:R-:W-:Y:S02]  /*16a30*/  F2FP.BF16.PACK_AB R27, R27, R52 ;  /* 0x000000341b1b723e */ /* 0x000fe400000010ff */
[----:B------:R-:W-:Y:S01]  /*16a40*/  F2FP.BF16.PACK_AB R54, R55, R54 ;  /* 0x000000363736723e */ /* 0x000fe200000010ff */
[----:B------:R4:W-:Y:S01]  /*16a50*/  STS [R3+0x80], R6 ;  /* 0x0000800603007388 */ /* 0x0009e20000000800 */
[----:B------:R-:W-:Y:S02]  /*16a60*/  F2FP.BF16.PACK_AB R26, R26, R56 ;  /* 0x000000381a1a723e */ /* 0x000fe400000010ff */
[----:B------:R-:W-:Y:S01]  /*16a70*/  F2FP.BF16.PACK_AB R58, R59, R58 ;  /* 0x0000003a3b3a723e */ /* 0x000fe200000010ff */
[----:B------:R-:W-:Y:S01]  /*16a80*/  STS [R3+0x480], R114 ;  /* 0x0004807203007388 */ /* 0x000fe20000000800 */
[----:B------:R-:W-:-:S02]  /*16a90*/  F2FP.BF16.PACK_AB R25, R25, R60 ;  /* 0x0000003c1919723e */ /* 0x000fc400000010ff */
[----:B------:R-:W-:Y:S01]  /*16aa0*/  F2FP.BF16.PACK_AB R62, R63, R62 ;  /* 0x0000003e3f3e723e */ /* 0x000fe200000010ff */
[----:B------:R1:W-:Y:S01]  /*16ab0*/  STS [R4], R8 ;  /* 0x0000000804007388 */ /* 0x0003e20000000800 */
[----:B--2---:R-:W-:Y:S01]  /*16ac0*/  IMAD.MOV.U32 R35, RZ, RZ, 0x40 ;  /* 0x00000040ff237424 */ /* 0x004fe200078e00ff */
[----:B------:R-:W-:Y:S02]  /*16ad0*/  F2FP.BF16.PACK_AB R24, R24, R64 ;  /* 0x000000401818723e */ /* 0x000fe400000010ff */
[----:B------:R-:W-:Y:S01]  /*16ae0*/  STS [R4+0x400], R118 ;  /* 0x0004007604007388 */ /* 0x000fe20000000800 */
[----:B------:R-:W-:Y:S02]  /*16af0*/  F2FP.BF16.PACK_AB R66, R67, R66 ;  /* 0x000000424342723e */ /* 0x000fe400000010ff */
[----:B------:R-:W-:Y:S02]  /*16b00*/  F2FP.BF16.PACK_AB R23, R23, R68 ;  /* 0x000000441717723e */ /* 0x000fe400000010ff */
[----:B---3--:R-:W-:-:S02]  /*16b10*/  SEL R7, R35, 0xffffffc0, !P2 ;  /* 0xffffffc023077807 */ /* 0x008fc40005000000 */
[----:B------:R-:W-:Y:S02]  /*16b20*/  F2FP.BF16.PACK_AB R70, R71, R70 ;  /* 0x000000464746723e */ /* 0x000fe400000010ff */
[----:B------:R-:W-:Y:S02]  /*16b30*/  F2FP.BF16.PACK_AB R21, R21, R72 ;  /* 0x000000481515723e */ /* 0x000fe400000010ff */
[----:B------:R-:W-:Y:S01]  /*16b40*/  F2FP.BF16.PACK_AB R74, R75, R74 ;  /* 0x0000004a4b4a723e */ /* 0x000fe200000010ff */
[----:B----4-:R-:W-:Y:S01]  /*16b50*/  IMAD.IADD R6, R0, 0x1, R7 ;  /* 0x0000000100067824 */ /* 0x010fe200078e0207 */
[----:B------:R-:W-:Y:S02]  /*16b60*/  F2FP.BF16.PACK_AB R20, R20, R76 ;  /* 0x0000004c1414723e */ /* 0x000fe400000010ff */
[----:B------:R-:W-:Y:S02]  /*16b70*/  F2FP.BF16.PACK_AB R19, R19, R78 ;  /* 0x0000004e1313723e */ /* 0x000fe400000010ff */
[----:B------:R2:W-:Y:S01]  /*16b80*/  STS [R6+0x80], R5 ;  /* 0x0000800506007388 */ /* 0x0005e20000000800 */
[----:B------:R-:W-:Y:S01]  /*16b90*/  F2FP.BF16.PACK_AB R18, R18, R80 ;  /* 0x000000501212723e */ /* 0x000fe200000010ff */
[----:B-1----:R-:W-:-:S02]  /*16ba0*/  IMAD.IADD R8, R7, 0x1, R2 ;  /* 0x0000000107087824 */ /* 0x002fc400078e0202 */
[----:B------:R-:W-:Y:S01]  /*16bb0*/  STS [R6+0x480], R122 ;  /* 0x0004807a06007388 */ /* 0x000fe20000000800 */
[----:B------:R-:W-:Y:S02]  /*16bc0*/  F2FP.BF16.PACK_AB R17, R17, R82 ;  /* 0x000000521111723e */ /* 0x000fe400000010ff */
[----:B------:R-:W-:Y:S01]  /*16bd0*/  F2FP.BF16.PACK_AB R16, R16, R84 ;  /* 0x000000541010723e */ /* 0x000fe200000010ff */
[----:B------:R-:W-:Y:S01]  /*16be0*/  STS [R8], R34 ;  /* 0x0000002208007388 */ /* 0x000fe20000000800 */
[----:B------:R-:W-:Y:S02]  /*16bf0*/  F2FP.BF16.PACK_AB R12, R12, R86 ;  /* 0x000000560c0c723e */ /* 0x000fe400000010ff */
[----:B------:R-:W-:Y:S01]  /*16c00*/  F2FP.BF16.PACK_AB R11, R11, R88 ;  /* 0x000000580b0b723e */ /* 0x000fe200000010ff */
[----:B------:R-:W-:Y:S01]  /*16c10*/  STS [R8+0x400], R126 ;  /* 0x0004007e08007388 */ /* 0x000fe20000000800 */
[----:B------:R-:W-:Y:S02]  /*16c20*/  F2FP.BF16.PACK_AB R10, R10, R90 ;  /* 0x0000005a0a0a723e */ /* 0x000fe400000010ff */
[----:B------:R-:W-:-:S02]  /*16c30*/  F2FP.BF16.PACK_AB R9, R9, R92 ;  /* 0x0000005c0909723e */ /* 0x000fc400000010ff */
[----:B------:R-:W-:Y:S02]  /*16c40*/  F2FP.BF16.PACK_AB R15, R15, R94 ;  /* 0x0000005e0f0f723e */ /* 0x000fe400000010ff */
[----:B------:R-:W-:Y:S02]  /*16c50*/  F2FP.BF16.PACK_AB R14, R14, R96 ;  /* 0x000000600e0e723e */ /* 0x000fe400000010ff */
[----:B------:R-:W-:Y:S02]  /*16c60*/  F2FP.BF16.PACK_AB R13, R99, R98 ;  /* 0x00000062630d723e */ /* 0x000fe400000010ff */
[----:B------:R-:W-:Y:S01]  /*16c70*/  ISETP.NE.U32.AND P0, PT, RZ, c[0x0][0x500], PT ;  /* 0x00014000ff007a0c */ /* 0x000fe20003f05070 */
[----:B--2---:R-:W-:Y:S01]  /*16c80*/  IMAD.IADD R5, R7, 0x1, R3 ;  /* 0x0000000107057824 */ /* 0x004fe200078e0203 */
[----:B------:R-:W-:Y:S01]  /*16c90*/  ISETP.NE.U32.AND P1, PT, RZ, c[0x0][0x508], PT ;  /* 0x00014200ff007a0c */ /* 0x000fe20003f25070 */
[----:B------:R-:W-:Y:S01]  /*16ca0*/  IMAD.IADD R7, R4, 0x1, R7 ;  /* 0x0000000104077824 */ /* 0x000fe200078e0207 */
[----:B------:R-:W-:-:S02]  /*16cb0*/  ISETP.NE.AND.EX P0, PT, RZ, c[0x0][0x504], PT, P0 ;  /* 0x00014100ff007a0c */ /* 0x000fc40003f05300 */
[----:B------:R-:W-:Y:S01]  /*16cc0*/  STS [R5+0x80], R33 ;  /* 0x0000802105007388 */ /* 0x000fe20000000800 */
[----:B------:R-:W-:-:S03]  /*16cd0*/  ISETP.NE.AND.EX P1, PT, RZ, c[0x0][0x50c], PT, P1 ;  /* 0x00014300ff007a0c */ /* 0x000fc60003f25310 */
        /* <DEDUP_REMOVED lines=29> */
[----:B-1----:R-:W-:-:S03]  /*16eb0*/  IMAD.MOV.U32 R2, RZ, RZ, 0x4 ;  /* 0x00000004ff027424 */ /* 0x002fc600078e00ff */
[----:B------:R-:W-:Y:S04]  /*16ec0*/  STS [R8+0x8000], R11 ;  /* 0x0080000b08007388 */ /* 0x000fe80000000800 */
[----:B------:R-:W-:Y:S04]  /*16ed0*/  STS [R8+0x8400], R10 ;  /* 0x0084000a08007388 */ /* 0x000fe80000000800 */
[----:B------:R1:W-:Y:S04]  /*16ee0*/  STS [R5+0x8080], R9 ;  /* 0x0080800905007388 */ /* 0x0003e80000000800 */
[----:B------:R2:W-:Y:S04]  /*16ef0*/  STS [R5+0x8480], R15 ;  /* 0x0084800f05007388 */ /* 0x0005e80000000800 */
[----:B------:R2:W-:Y:S04]  /*16f00*/  STS [R7+0x8000], R14 ;  /* 0x0080000e07007388 */ /* 0x0005e80000000800 */
[----:B------:R2:W-:Y:S01]  /*16f10*/  STS [R7+0x8400], R13 ;  /* 0x0084000d07007388 */ /* 0x0005e20000000800 */
[----:B-1----:R-:W-:-:S03]  /*16f20*/  IMAD.WIDE R8, R246, R2, c[0x0][0x500] ;  /* 0x00014000f6087625 */ /* 0x002fc600078e0202 */
[----:B------:R-:W-:Y:S06]  /*16f30*/  BAR.SYNC.DEFER_BLOCKING 0x1, 0x100 ;  /* 0x0044000000007b1d */ /* 0x000fec0000010000 */
[----:B------:R-:W3:Y:S01]  /*16f40*/  @P0 LDG.E R0, [R8.64] ;  /* 0x0000000608000981 */ /* 0x000ee2000c1e1900 */
[----:B------:R-:W-:Y:S02]  /*16f50*/  IMAD.MOV.U32 R24, RZ, RZ, c[0x0][0x388] ;  /* 0x0000e200ff187624 */ /* 0x000fe400078e00ff */
[----:B------:R-:W-:-:S05]  /*16f60*/  @P1 IMAD.WIDE R2, R246, R2, c[0x0][0x508] ;  /* 0x00014200f6021625 */ /* 0x000fca00078e0202 */
[----:B------:R1:W5:Y:S02]  /*16f70*/  @P1 LDG.E R24, [R2.64] ;  /* 0x0000000602181981 */ /* 0x000364000c1e1900 */
[----:B-1----:R-:W-:Y:S02]  /*16f80*/  CS2R R2, SRZ ;  /* 0x0000000000027805 */ /* 0x002fe4000001ff00 */
[--C-:B---3--:R-:W-:Y:S01]  /*16f90*/  @P0 SHF.R.S32.HI R3, RZ, 0x1f, R0.reuse ;  /* 0x0000001fff030819 */ /* 0x108fe20000011400 */
[----:B------:R-:W-:Y:S01]  /*16fa0*/  @P0 IMAD.MOV.U32 R2, RZ, RZ, R0 ;  /* 0x000000ffff020224 */ /* 0x000fe200078e0000 */
[----:B------:R-:W-:Y:S05]  /*16fb0*/  @P1 BRA `(.L_x_456) ;  /* 0x0000004000001947 */ /* 0x000fea0003800000 */
[----:B--2---:R-:W-:Y:S05]  /*16fc0*/  @!P0 BRA `(.L_x_456) ;  /* 0x0000003000008947 */ /* 0x004fea0003800000 */
[----:B------:R-:W2:Y:S04]  /*16fd0*/  LDG.E R4, [R8.64] ;  /* 0x0000000608047981 */ /* 0x000ea8000c1e1900 */
[----:B------:R-:W2:Y:S02]  /*16fe0*/  LDG.E R0, [R8.64+0x4] ;  /* 0x0000040608007981 */ /* 0x000ea4000c1e1900 */
[----:B--2--5:R-:W-:-:S02]  /*16ff0*/  IADD3 R24, -R4, R0, RZ ;  /* 0x0000000004187210 */ /* 0x024fc40007ffe1ff */
.L_x_456:
[----:B--2---:R-:W1:Y:S01]  /*17000*/  S2R R9, SR_CTAID.Y ;  /* 0x0000000000097919 */ /* 0x004e620000002600 */
[----:B------:R-:W-:Y:S01]  /*17010*/  LOP3.LUT R0, R37, 0xffffffe0, RZ, 0xc0, !PT ;  /* 0xffffffe025007812 */ /* 0x000fe200078ec0ff */
[----:B------:R-:W-:Y:S01]  /*17020*/  IMAD.MOV.U32 R8, RZ, RZ, c[0x0][0x4e8] ;  /* 0x00013a00ff087624 */ /* 0x000fe200078e00ff */
[----:B------:R-:W-:Y:S01]  /*17030*/  SHF.R.S32.HI R4, RZ, 0x1f, R36 ;  /* 0x0000001fff047819 */ /* 0x000fe20000011424 */
[----:B------:R-:W2:Y:S01]  /*17040*/  S2R R20, SR_CTAID.X ;  /* 0x0000000000147919 */ /* 0x000ea20000002500 */
[----:B------:R-:W-:Y:S01]  /*17050*/  LEA.HI R16, R39, R45, RZ, 0x3 ;  /* 0x0000002d27107211 */ /* 0x000fe200078f18ff */
[----:B------:R-:W-:Y:S01]  /*17060*/  IMAD.IADD R0, R45, 0x1, -R0 ;  /* 0x000000012d007824 */ /* 0x000fe200078e0a00 */
[----:B------:R-:W-:Y:S01]  /*17070*/  LEA.HI R4, R4, R36, RZ, 0x3 ;  /* 0x0000002404047211 */ /* 0x000fe200078f18ff */
[----:B------:R-:W3:Y:S01]  /*17080*/  S2R R10, SR_CTAID.Y ;  /* 0x00000000000a7919 */ /* 0x000ee20000002600 */
[----:B------:R-:W-:Y:S01]  /*17090*/  ISETP.NE.AND P1, PT, R8, 0x1, PT ;  /* 0x000000010800780c */ /* 0x000fe20003f25270 */
[----:B-----5:R-:W-:Y:S01]  /*170a0*/  IMAD R24, R24, c[0x0][0x4e8], RZ ;  /* 0x00013a0018187a24 */ /* 0x020fe200078e02ff */
[----:B------:R-:W-:Y:S01]  /*170b0*/  SHF.R.S32.HI R7, RZ, 0x1f, R0 ;  /* 0x0000001fff077819 */ /* 0x000fe20000011400 */
[----:B------:R-:W-:Y:S01]  /*170c0*/  BSSY B0, `(.L_x_457) ;  /* 0x000007e000007945 */ /* 0x000fe20003800000 */
[----:B------:R-:W-:-:S02]  /*170d0*/  LOP3.LUT R5, R4, 0xffffff8, RZ, 0xc0, !PT ;  /* 0x0ffffff804057812 */ /* 0x000fc400078ec0ff */
[----:B------:R-:W-:Y:S02]  /*170e0*/  LEA.HI R4, R22, R22, RZ, 0x1 ;  /* 0x0000001616047211 */ /* 0x000fe400078f08ff */
[----:B------:R-:W-:Y:S01]  /*170f0*/  LEA.HI R7, R7, R0, RZ, 0x2 ;  /* 0x0000000007077211 */ /* 0x000fe200078f10ff */
[----:B------:R-:W-:Y:S01]  /*17100*/  IMAD.IADD R6, R36, 0x1, -R5 ;  /* 0x0000000124067824 */ /* 0x000fe200078e0a05 */
[----:B------:R-:W-:Y:S02]  /*17110*/  LOP3.LUT R4, R4, 0x1ffffffe, RZ, 0xc0, !PT ;  /* 0x1ffffffe04047812 */ /* 0x000fe400078ec0ff */
[----:B------:R-:W-:Y:S02]  /*17120*/  SHF.R.S32.HI R5, RZ, 0x2, R7 ;  /* 0x00000002ff057819 */ /* 0x000fe40000011407 */
[----:B------:R-:W-:Y:S02]  /*17130*/  IADD3 R7, R22, -R4, RZ ;  /* 0x8000000416077210 */ /* 0x000fe40007ffe0ff */
[----:B-1----:R-:W-:Y:S01]  /*17140*/  SHF.R.S32.HI R9, RZ, 0x1f, R9 ;  /* 0x0000001fff097819 */ /* 0x002fe20000011409 */
[----:B------:R-:W-:Y:S01]  /*17150*/  IMAD R17, R6, 0x10, R5 ;  /* 0x0000001006117824 */ /* 0x000fe200078e0205 */
[----:B------:R-:W-:Y:S01]  /*17160*/  LOP3.LUT P2, RZ, R0, 0x3, RZ, 0xc0, !PT ;  /* 0x0000000300ff7812 */ /* 0x000fe2000784c0ff */
[----:B------:R-:W-:Y:S01]  /*17170*/  IMAD R0, R3, c[0x0][0x3a0], RZ ;  /* 0x0000e80003007a24 */ /* 0x000fe200078e02ff */
[----:B------:R-:W-:Y:S01]  /*17180*/  LOP3.LUT R12, R16, 0xfffffff8, RZ, 0xc0, !PT ;  /* 0xfffffff8100c7812 */ /* 0x000fe200078ec0ff */
[----:B------:R-:W-:Y:S01]  /*17190*/  IMAD R6, R7, 0x8, R17 ;  /* 0x0000000807067824 */ /* 0x000fe200078e0211 */
[----:B------:R-:W-:Y:S01]  /*171a0*/  SEL R15, R246, RZ, !P0 ;  /* 0x000000fff60f7207 */ /* 0x000fe20004000000 */
[----:B------:R-:W-:Y:S01]  /*171b0*/  IMAD R8, R9, c[0x0][0x490], RZ ;  /* 0x0001240009087a24 */ /* 0x000fe200078e02ff */
[----:B------:R-:W-:Y:S01]  /*171c0*/  SHF.R.S32.HI R16, RZ, 0x3, R16 ;  /* 0x00000003ff107819 */ /* 0x000fe20000011410 */
[----:B------:R-:W-:Y:S01]  /*171d0*/  IMAD R7, R2, c[0x0][0x3a4], R0 ;  /* 0x0000e90002077a24 */ /* 0x000fe200078e0200 */
[----:B--2---:R-:W-:Y:S01]  /*171e0*/  LEA R0, R20, R6, 0x7 ;  /* 0x0000000614007211 */ /* 0x004fe200078e38ff */
[----:B---3--:R-:W-:Y:S01]  /*171f0*/  IMAD.WIDE.U32 R4, R10, c[0x0][0x490], R2 ;  /* 0x000124000a047a25 */ /* 0x008fe200078e0002 */
[----:B------:R-:W-:-:S03]  /*17200*/  LEA.HI R19, R39, R45, RZ, 0x6 ;  /* 0x0000002d27137211 */ /* 0x000fc600078f30ff */
[----:B------:R-:W-:Y:S02]  /*17210*/  IMAD R8, R10, c[0x0][0x494], R8 ;  /* 0x000125000a087a24 */ /* 0x000fe400078e0208 */
[----:B------:R-:W-:-:S04]  /*17220*/  IMAD.WIDE.U32 R2, R2, c[0x0][0x3a0], RZ ;  /* 0x0000e80002027a25 */ /* 0x000fc800078e00ff */
[----:B------:R-:W-:Y:S01]  /*17230*/  IMAD.IADD R5, R5, 0x1, R8 ;  /* 0x0000000105057824 */ /* 0x000fe200078e0208 */
[----:B------:R-:W-:Y:S01]  /*17240*/  IADD3 R3, R3, R7, RZ ;  /* 0x0000000703037210 */ /* 0x000fe20007ffe0ff */
[----:B------:R-:W-:Y:S01]  /*17250*/  @P1 IMAD.HI.U32 R8, R0, c[0x0][0x4ec], RZ ;  /* 0x00013b0000081a27 */ /* 0x000fe200078e00ff */
[----:B------:R-:W-:-:S03]  /*17260*/  SHF.R.S32.HI R7, RZ, 0x1f, R246 ;  /* 0x0000001fff077819 */ /* 0x000fc600000114f6 */
[----:B------:R-:W-:Y:S01]  /*17270*/  IMAD.MOV.U32 R6, RZ, RZ, R0 ;  /* 0x000000ffff067224 */ /* 0x000fe200078e0000 */
[----:B------:R-:W-:Y:S01]  /*17280*/  @P1 SHF.R.U32.HI R6, RZ, c[0x0][0x4f0], R8 ;  /* 0x00013c00ff061a19 */ /* 0x000fe20000011608 */
[----:B------:R-:W-:Y:S01]  /*17290*/  IMAD.IADD R12, R45, 0x1, -R12 ;  /* 0x000000012d0c7824 */ /* 0x000fe200078e0a0c */
[----:B------:R-:W-:Y:S01]  /*172a0*/  SEL R13, R7, RZ, !P0 ;  /* 0x000000ff070d7207 */ /* 0x000fe20004000000 */
[----:B------:R-:W-:Y:S02]  /*172b0*/  IMAD R9, R9, c[0x0][0x3e8], RZ ;  /* 0x0000fa0009097a24 */ /* 0x000fe400078e02ff */
[----:B------:R-:W-:Y:S01]  /*172c0*/  IMAD.MOV R7, RZ, RZ, -R6 ;  /* 0x000000ffff077224 */ /* 0x000fe200078e0a06 */
[----:B------:R-:W-:Y:S01]  /*172d0*/  LEA R14, R12, R16, 0x5 ;  /* 0x000000100c0e7211 */ /* 0x000fe200078e28ff */
[----:B------:R-:W-:-:S04]  /*172e0*/  IMAD.WIDE.U32 R4, R15, c[0x0][0x498], R4 ;  /* 0x000126000f047a25 */ /* 0x000fc800078e0004 */
[----:B------:R-:W-:Y:S01]  /*172f0*/  IMAD R8, R7, c[0x0][0x4e8], R0 ;  /* 0x00013a0007087a24 */ /* 0x000fe200078e0200 */
[----:B------:R-:W-:Y:S01]  /*17300*/  IADD3 R4, P0, R6, R4, RZ ;  /* 0x0000000406047210 */ /* 0x000fe20007f1e0ff */
[----:B------:R-:W-:Y:S02]  /*17310*/  IMAD R0, R13, c[0x0][0x498], RZ ;  /* 0x000126000d007a24 */ /* 0x000fe400078e02ff */
[C---:B------:R-:W-:Y:S02]  /*17320*/  IMAD R9, R10.reuse, c[0x0][0x3ec], R9 ;  /* 0x0000fb000a097a24 */ /* 0x040fe400078e0209 */
[----:B------:R-:W-:Y:S01]  /*17330*/  IMAD.WIDE.U32 R2, R10, c[0x0][0x3e8], R2 ;  /* 0x0000fa000a027a25 */ /* 0x000fe200078e0002 */
[----:B------:R-:W-:-:S03]  /*17340*/  SHF.R.S32.HI R10, RZ, 0x1f, R8 ;  /* 0x0000001fff0a7819 */ /* 0x000fc60000011408 */
[----:B------:R-:W-:Y:S01]  /*17350*/  IMAD R11, R15, c[0x0][0x49c], R0 ;  /* 0x000127000f0b7a24 */ /* 0x000fe200078e0200 */
[----:B------:R-:W-:Y:S01]  /*17360*/  SHF.R.S32.HI R0, RZ, 0x1f, R6 ;  /* 0x0000001fff007819 */ /* 0x000fe20000011406 */
[----:B------:R-:W-:Y:S01]  /*17370*/  IMAD R14, R20, 0x80, R14 ;  /* 0x00000080140e7824 */ /* 0x000fe200078e020e */
[----:B------:R-:W-:Y:S01]  /*17380*/  IADD3 R3, R3, R9, RZ ;  /* 0x0000000903037210 */ /* 0x000fe20007ffe0ff */
[----:B------:R-:W-:Y:S01]  /*17390*/  IMAD R10, R10, c[0x0][0x488], RZ ;  /* 0x000122000a0a7a24 */ /* 0x000fe200078e02ff */
[----:B------:R-:W-:Y:S01]  /*173a0*/  IADD3.X R5, R0, R5, R11, P0, !PT ;  /* 0x0000000500057210 */ /* 0x000fe200007fe40b */
[----:B------:R-:W-:Y:S02]  /*173b0*/  IMAD.SHL.U32 R18, R16, 0x40, RZ ;  /* 0x0000004010127824 */ /* 0x000fe400078e00ff */
[----:B------:R-:W-:-:S03]  /*173c0*/  @P1 IMAD.HI.U32 R9, R14, c[0x0][0x4ec], RZ ;  /* 0x00013b000e091a27 */ /* 0x000fc600078e00ff */
[----:B------:R-:W-:Y:S01]  /*173d0*/  LOP3.LUT R0, R18, 0x1c0, RZ, 0xc0, !PT ;  /* 0x000001c012007812 */ /* 0x000fe200078ec0ff */
[----:B------:R-:W-:-:S03]  /*173e0*/  IMAD.WIDE.U32 R4, R8, c[0x0][0x488], R4 ;  /* 0x0001220008047a25 */ /* 0x000fc600078e0004 */
[----:B------:R-:W-:Y:S01]  /*173f0*/  SHF.R.U32.HI R11, RZ, 0x3, R0 ;  /* 0x00000003ff0b7819 */ /* 0x000fe20000011600 */
[----:B------:R-:W-:Y:S02]  /*17400*/  IMAD R10, R8, c[0x0][0x48c], R10 ;  /* 0x00012300080a7a24 */ /* 0x000fe400078e020a */
[----:B------:R-:W-:Y:S01]  /*17410*/  IMAD.MOV.U32 R7, RZ, RZ, R14 ;  /* 0x000000ffff077224 */ /* 0x000fe200078e000e */
[----:B------:R-:W-:Y:S01]  /*17420*/  @P1 SHF.R.U32.HI R7, RZ, c[0x0][0x4f0], R9 ;  /* 0x00013c00ff071a19 */ /* 0x000fe20000011609 */
[----:B------:R-:W-:Y:S01]  /*17430*/  IMAD.SHL.U32 R6, R12, 0x8, RZ ;  /* 0x000000080c067824 */ /* 0x000fe200078e00ff */
[----:B------:R-:W-:Y:S01]  /*17440*/  LEA R9, P0, R4, c[0x0][0x450], 0x2 ;  /* 0x0001140004097a11 */ /* 0x000fe200078010ff */
[----:B------:R-:W-:Y:S01]  /*17450*/  IMAD R8, R13, c[0x0][0x3f0], RZ ;  /* 0x0000fc000d087a24 */ /* 0x000fe200078e02ff */
[----:B------:R-:W-:Y:S01]  /*17460*/  IADD3 R10, R5, R10, RZ ;  /* 0x0000000a050a7210 */ /* 0x000fe20007ffe0ff */
[----:B------:R-:W-:Y:S01]  /*17470*/  IMAD.WIDE.U32 R2, R15, c[0x0][0x3f0], R2 ;  /* 0x0000fc000f027a25 */ /* 0x000fe200078e0002 */
[----:B------:R-:W-:-:S02]  /*17480*/  LOP3.LUT R0, R0, 0x38, R6, 0xf8, !PT ;  /* 0x0000003800007812 */ /* 0x000fc400078ef806 */
[----:B------:R-:W-:Y:S01]  /*17490*/  LEA.HI.X R4, R4, c[0x0][0x454], R10, 0x2, P0 ;  /* 0x0001150004047a11 */ /* 0x000fe200000f140a */
[----:B------:R-:W-:Y:S01]  /*174a0*/  IMAD R8, R15, c[0x0][0x3f4], R8 ;  /* 0x0000fd000f087a24 */ /* 0x000fe200078e0208 */
[----:B------:R-:W-:Y:S01]  /*174b0*/  LOP3.LUT R15, R0, R11, RZ, 0x3c, !PT ;  /* 0x0000000b000f7212 */ /* 0x000fe200078e3cff */
[--C-:B------:R-:W-:Y:S01]  /*174c0*/  IMAD.MOV R0, RZ, RZ, -R7.reuse ;  /* 0x000000ffff007224 */ /* 0x100fe200078e0a07 */
[----:B------:R-:W-:Y:S01]  /*174d0*/  SHFL.IDX PT, R10, R9, RZ, 0x1c1f ;  /* 0x001c1fff090a7589 */ /* 0x000fe200000e0000 */
[----:B------:R-:W-:Y:S01]  /*174e0*/  IMAD.IADD R3, R3, 0x1, R8 ;  /* 0x0000000103037824 */ /* 0x000fe200078e0208 */
[----:B------:R-:W-:Y:S02]  /*174f0*/  SHF.R.S32.HI R5, RZ, 0x1f, R7 ;  /* 0x0000001fff057819 */ /* 0x000fe40000011407 */
[----:B------:R-:W1:Y:S01]  /*17500*/  SHFL.IDX PT, R11, R4, RZ, 0x1c1f ;  /* 0x001c1fff040b7589 */ /* 0x000e6200000e0000 */
[----:B------:R-:W-:-:S03]  /*17510*/  IMAD.WIDE.U32 R2, R7, c[0x0][0x3e0], R2 ;  /* 0x0000f80007027a25 */ /* 0x000fc600078e0002 */
[----:B------:R-:W-:Y:S01]  /*17520*/  SHFL.IDX PT, R8, R9, 0x1, 0x1c1f ;  /* 0x003c1f0009087f89 */ /* 0x000fe200000e0000 */
[----:B------:R-:W-:-:S03]  /*17530*/  IMAD R5, R5, c[0x0][0x3e0], RZ ;  /* 0x0000f80005057a24 */ /* 0x000fc600078e02ff */
[----:B------:R2:W3:Y:S01]  /*17540*/  SHFL.IDX PT, R9, R4, 0x1, 0x1c1f ;  /* 0x003c1f0004097f89 */ /* 0x0004e200000e0000 */
[----:B------:R-:W-:Y:S02]  /*17550*/  IMAD R12, R7, c[0x0][0x3e4], R5 ;  /* 0x0000f900070c7a24 */ /* 0x000fe400078e0205 */
[----:B------:R-:W-:Y:S02]  /*17560*/  IMAD.SHL.U32 R5, R19, 0x8, RZ ;  /* 0x0000000813057824 */ /* 0x000fe400078e00ff */
[----:B------:R-:W-:-:S03]  /*17570*/  IMAD.IADD R3, R3, 0x1, R12 ;  /* 0x0000000103037824 */ /* 0x000fc600078e020c */
[----:B------:R-:W-:Y:S01]  /*17580*/  LOP3.LUT R7, R15, 0x7ffffe00, R5, 0xf8, !PT ;  /* 0x7ffffe000f077812 */ /* 0x000fe200078ef805 */
[----:B--2---:R-:W-:Y:S01]  /*17590*/  IMAD R4, R0, c[0x0][0x4e8], R14 ;  /* 0x00013a0000047a24 */ /* 0x004fe200078e020e */
[----:B------:R-:W-:-:S03]  /*175a0*/  LEA R0, R20, R17, 0x7 ;  /* 0x0000001114007211 */ /* 0x000fc600078e38ff */
[----:B------:R-:W-:Y:S01]  /*175b0*/  IMAD.WIDE.U32 R2, R4, c[0x0][0x3d8], R2 ;  /* 0x0000f60004027a25 */ /* 0x000fe200078e0002 */
[C---:B------:R-:W-:Y:S02]  /*175c0*/  IADD3 R13, R0.reuse, 0x8, RZ ;  /* 0x00000008000d7810 */ /* 0x040fe40007ffe0ff */
[-C--:B------:R-:W-:Y:S02]  /*175d0*/  ISETP.GE.OR P1, PT, R0, R24.reuse, P2 ;  /* 0x000000180000720c */ /* 0x080fe40001726670 */
[----:B------:R-:W-:Y:S02]  /*175e0*/  SHF.R.S32.HI R0, RZ, 0x1f, R4 ;  /* 0x0000001fff007819 */ /* 0x000fe40000011404 */
[----:B------:R-:W-:-:S03]  /*175f0*/  ISETP.GE.OR P0, PT, R13, R24, P2 ;  /* 0x000000180d00720c */ /* 0x000fc60001706670 */
[----:B------:R-:W-:-:S04]  /*17600*/  IMAD R0, R0, c[0x0][0x3d8], RZ ;  /* 0x0000f60000007a24 */ /* 0x000fc800078e02ff */
[----:B------:R-:W-:Y:S01]  /*17610*/  IMAD R5, R4, c[0x0][0x3dc], R0 ;  /* 0x0000f70004057a24 */ /* 0x000fe200078e0200 */
[----:B------:R-:W-:Y:S01]  /*17620*/  SHF.L.U32 R0, R7, 0x1, RZ ;  /* 0x0000000107007819 */ /* 0x000fe200000006ff */
[----:B-1----:R1:W-:Y:S02]  /*17630*/  @!P1 ST.E [R10.64], R101 ;  /* 0x000000650a009985 */ /* 0x0023e4000c101906 */
[----:B------:R-:W-:Y:S02]  /*17640*/  IMAD.IADD R3, R3, 0x1, R5 ;  /* 0x0000000103037824 */ /* 0x000fe400078e0205 */
[----:B---3--:R2:W-:Y:S01]  /*17650*/  @!P0 ST.E [R8.64], R41 ;  /* 0x0000002908008985 */ /* 0x0085e2000c101906 */
[----:B------:R-:W-:-:S03]  /*17660*/  LEA R25, P0, R2, c[0x0][0x380], 0x1 ;  /* 0x0000e00002197a11 */ /* 0x000fc600078008ff */
[----:B------:R2:W3:Y:S04]  /*17670*/  LDS.128 R36, [R0+0x1080] ;  /* 0x0010800000247984 */ /* 0x0004e80000000c00 */
[----:B------:R2:W4:Y:S04]  /*17680*/  LDS.128 R48, [R0+0x2080] ;  /* 0x0020800000307984 */ /* 0x0005280000000c00 */
[----:B------:R2:W2:Y:S04]  /*17690*/  LDS.128 R56, [R0+0x3080] ;  /* 0x0030800000387984 */ /* 0x0004a80000000c00 */
[----:B------:R2:W2:Y:S04]  /*176a0*/  LDS.128 R32, [R0+0x5080] ;  /* 0x0050800000207984 */ /* 0x0004a80000000c00 */
[----:B------:R2:W2:Y:S01]  /*176b0*/  LDS.128 R44, [R0+0x6080] ;  /* 0x00608000002c7984 */ /* 0x0004a20000000c00 */
[----:B-1----:R-:W-:-:S03]  /*176c0*/  LEA R10, R20, R16, 0x7 ;  /* 0x00000010140a7211 */ /* 0x002fc600078e38ff */
[----:B------:R1:W1:Y:S01]  /*176d0*/  LDS.128 R52, [R0+0x7080] ;  /* 0x0070800000347984 */ /* 0x0002620000000c00 */
[----:B------:R-:W-:Y:S02]  /*176e0*/  LEA.HI.X R11, R2, c[0x0][0x384], R3, 0x1, P0 ;  /* 0x0000e100020b7a11 */ /* 0x000fe400000f0c03 */
[----:B------:R-:W-:Y:S01]  /*176f0*/  ISETP.GE.AND P0, PT, R10, R24, PT ;  /* 0x000000180a00720c */ /* 0x000fe20003f06270 */
[----:B------:R1:W1:Y:S04]  /*17700*/  LDS.128 R28, [R0+0x9080] ;  /* 0x00908000001c7984 */ /* 0x0002680000000c00 */
[----:B------:R1:W1:Y:S04]  /*17710*/  LDS.128 R40, [R0+0xa080] ;  /* 0x00a0800000287984 */ /* 0x0002680000000c00 */
[----:B------:R1:W1:Y:S04]  /*17720*/  LDS.128 R60, [R0+0xb080] ;  /* 0x00b08000003c7984 */ /* 0x0002680000000c00 */
[----:B------:R1:W1:Y:S04]  /*17730*/  SHFL.IDX PT, R2, R25, RZ, 0x181f ;  /* 0x00181fff19027589 */ /* 0x00026800000e0000 */
[----:B------:R1:W1:Y:S01]  /*17740*/  SHFL.IDX PT, R3, R11, RZ, 0x181f ;  /* 0x00181fff0b037589 */ /* 0x00026200000e0000 */
[----:B------:R-:W-:Y:S05]  /*17750*/  @P0 BRA `(.L_x_458) ;  /* 0x0000014000000947 */ /* 0x000fea0003800000 */
[----:B---3--:R-:W3:Y:S01]  /*17760*/  LDS.128 R20, [R0+0x80] ;  /* 0x0000800000147984 */ /* 0x008ee20000000c00 */
[----:B------:R-:W-:-:S02]  /*17770*/  IADD3 R5, R6, 0x40, RZ ;  /* 0x0000004006057810 */ /* 0x000fc40007ffe0ff */
[C---:B------:R-:W-:Y:S01]  /*17780*/  IADD3 R7, R6.reuse, 0x80, RZ ;  /* 0x0000008006077810 */ /* 0x040fe20007ffe0ff */
[----:B------:R-:W5:Y:S01]  /*17790*/  LDS.128 R16, [R0+0x4080] ;  /* 0x0040800000107984 */ /* 0x000f620000000c00 */
[----:B------:R-:W-:Y:S02]  /*177a0*/  ISETP.GE.AND P1, PT, R5, c[0x0][0x3c8], PT ;  /* 0x0000f20005007a0c */ /* 0x000fe40003f26270 */
[----:B------:R-:W-:Y:S01]  /*177b0*/  ISETP.GE.AND P0, PT, R7, c[0x0][0x3c8], PT ;  /* 0x0000f20007007a0c */ /* 0x000fe20003f06270 */
[----:B------:R4:W2:Y:S01]  /*177c0*/  LDS.128 R12, [R0+0x8080] ;  /* 0x00808000000c7984 */ /* 0x0008a20000000c00 */
[----:B------:R-:W-:-:S09]  /*177d0*/  ISETP.GE.AND P2, PT, R6, c[0x0][0x3c8], PT ;  /* 0x0000f20006007a0c */ /* 0x000fd20003f46270 */
[----:B------:R-:W-:-:S04]  /*177e0*/  @!P1 SHF.R.S32.HI R4, RZ, 0x1f, R5 ;  /* 0x0000001fff049819 */ /* 0x000fc80000011405 */
[----:B------:R-:W-:Y:S01]  /*177f0*/  @!P1 LEA.HI R4, R4, R5, RZ, 0x3 ;  /* 0x0000000504049211 */ /* 0x000fe200078f18ff */
[----:B-12---:R-:W-:-:S03]  /*17800*/  @!P2 IMAD.WIDE R8, R6, 0x2, R2 ;  /* 0x000000020608a825 */ /* 0x006fc600078e0202 */
[----:B------:R-:W-:Y:S02]  /*17810*/  @!P1 LOP3.LUT R4, R4, 0xfffffff8, RZ, 0xc0, !PT ;  /* 0xfffffff804049812 */ /* 0x000fe400078ec0ff */
[----:B----4-:R-:W-:-:S03]  /*17820*/  @!P0 SHF.R.S32.HI R0, RZ, 0x1f, R7 ;  /* 0x0000001fff008819 */ /* 0x010fc60000011407 */
[----:B------:R-:W-:Y:S01]  /*17830*/  @!P1 IMAD.WIDE R4, R4, 0x2, R2 ;  /* 0x0000000204049825 */ /* 0x000fe200078e0202 */
[----:B------:R-:W-:-:S04]  /*17840*/  @!P0 LEA.HI R0, R0, R7, RZ, 0x3 ;  /* 0x0000000700008211 */ /* 0x000fc800078f18ff */
[----:B------:R-:W-:Y:S01]  /*17850*/  @!P0 LOP3.LUT R0, R0, 0xfffffff8, RZ, 0xc0, !PT ;  /* 0xfffffff800008812 */ /* 0x000fe200078ec0ff */
[----:B---3--:R1:W-:Y:S04]  /*17860*/  @!P2 ST.E.128 [R8.64], R20 ;  /* 0x000000140800a985 */ /* 0x0083e8000c101d06 */
[----:B------:R-:W-:Y:S01]  /*17870*/  @!P0 IMAD.WIDE R2, R0, 0x2, R2 ;  /* 0x0000000200028825 */ /* 0x000fe200078e0202 */
[----:B-----5:R1:W-:Y:S04]  /*17880*/  @!P1 ST.E.128 [R4.64], R16 ;  /* 0x0000001004009985 */ /* 0x0203e8000c101d06 */
[----:B------:R1:W-:Y:S02]  /*17890*/  @!P0 ST.E.128 [R2.64], R12 ;  /* 0x0000000c02008985 */ /* 0x0003e4000c101d06 */
.L_x_458:
[----:B---3--:R-:W-:Y:S05]  /*178a0*/  BSYNC B0 ;  /* 0x0000000000007941 */ /* 0x008fea0003800000 */
.L_x_457:
[----:B-12---:R-:W-:Y:S01]  /*178b0*/  IADD3 R0, R10, 0x20, RZ ;  /* 0x000000200a007810 */ /* 0x006fe20007ffe0ff */
[----:B------:R1:W2:Y:S01]  /*178c0*/  SHFL.IDX PT, R3, R11, 0x1, 0x181f ;  /* 0x00381f000b037f89 */ /* 0x0002a200000e0000 */
[----:B------:R-:W-:Y:S02]  /*178d0*/  BSSY B0, `(.L_x_459) ;  /* 0x0000015000007945 */ /* 0x000fe40003800000 */
[----:B------:R-:W-:Y:S01]  /*178e0*/  ISETP.GE.AND P0, PT, R0, R24, PT ;  /* 0x000000180000720c */ /* 0x000fe20003f06270 */
[----:B------:R1:W3:-:S12]  /*178f0*/  SHFL.IDX PT, R2, R25, 0x1, 0x181f ;  /* 0x00381f0019027f89 */ /* 0x0002d800000e0000 */
        /* <DEDUP_REMOVED lines=18> */
.L_x_460:
[----:B------:R-:W-:Y:S05]  /*17a20*/  BSYNC B0 ;  /* 0x0000000000007941 */ /* 0x000fea0003800000 */
.L_x_459:
[----:B------:R-:W-:Y:S01]  /*17a30*/  IADD3 R0, R10, 0x40, RZ ;  /* 0x000000400a007810 */ /* 0x000fe20007ffe0ff */
[----:B--2---:R2:W1:Y:S01]  /*17a40*/  SHFL.IDX PT, R3, R11, 0x2, 0x181f ;  /* 0x00581f000b037f89 */ /* 0x00446200000e0000 */
[----:B------:R-:W-:Y:S02]  /*17a50*/  BSSY B0, `(.L_x_461) ;  /* 0x0000015000007945 */ /* 0x000fe40003800000 */
[----:B------:R-:W-:Y:S01]  /*17a60*/  ISETP.GE.AND P0, PT, R0, R24, PT ;  /* 0x000000180000720c */ /* 0x000fe20003f06270 */
[----:B---3--:R2:W3:-:S12]  /*17a70*/  SHFL.IDX PT, R2, R25, 0x2, 0x181f ;  /* 0x00581f0019027f89 */ /* 0x0084d800000e0000 */
        /* <DEDUP_REMOVED lines=9> */
[--C-:B-1-3--:R-:W-:Y:S01]  /*17b10*/  @!P2 IMAD.WIDE R8, R6, 0x2, R2.reuse ;  /* 0x000000020608a825 */ /* 0x10afe200078e0202 */
[----:B------:R-:W-:Y:S02]  /*17b20*/  @!P0 LEA.HI R0, R0, R7, RZ, 0x3 ;  /* 0x0000000700008211 */ /* 0x000fe400078f18ff */
[----:B------:R-:W-:Y:S02]  /*17b30*/  @!P1 LOP3.LUT R4, R4, 0xfffffff8, RZ, 0xc0, !PT ;  /* 0xfffffff804049812 */ /* 0x000fe400078ec0ff */
[----:B------:R-:W-:Y:S01]  /*17b40*/  @!P0 LOP3.LUT R0, R0, 0xfffffff8, RZ, 0xc0, !PT ;  /* 0xfffffff800008812 */ /* 0x000fe200078ec0ff */
[----:B----4-:R1:W-:Y:S02]  /*17b50*/  @!P2 ST.E.128 [R8.64], R48 ;  /* 0x000000300800a985 */ /* 0x0103e4000c101d06 */
[----:B------:R-:W-:-:S04]  /*17b60*/  @!P1 IMAD.WIDE R4, R4, 0x2, R2 ;  /* 0x0000000204049825 */ /* 0x000fc800078e0202 */
[----:B------:R-:W-:Y:S01]  /*17b70*/  @!P0 IMAD.WIDE R2, R0, 0x2, R2 ;  /* 0x0000000200028825 */ /* 0x000fe200078e0202 */
[----:B------:R1:W-:Y:S04]  /*17b80*/  @!P1 ST.E.128 [R4.64], R44 ;  /* 0x0000002c04009985 */ /* 0x0003e8000c101d06 */
[----:B------:R1:W-:Y:S02]  /*17b90*/  @!P0 ST.E.128 [R2.64], R40 ;  /* 0x0000002802008985 */ /* 0x0003e4000c101d06 */
.L_x_462:
[----:B------:R-:W-:Y:S05]  /*17ba0*/  BSYNC B0 ;  /* 0x0000000000007941 */ /* 0x000fea0003800000 */
.L_x_461:
[----:B------:R-:W-:Y:S01]  /*17bb0*/  IADD3 R0, R10, 0x60, RZ ;  /* 0x000000600a007810 */ /* 0x000fe20007ffe0ff */
[----:B-1----:R1:W2:Y:S03]  /*17bc0*/  SHFL.IDX PT, R3, R11, 0x3, 0x181f ;  /* 0x00781f000b037f89 */ /* 0x0022a600000e0000 */
[----:B------:R-:W-:Y:S01]  /*17bd0*/  ISETP.GE.AND P0, PT, R0, R24, PT ;  /* 0x000000180000720c */ /* 0x000fe20003f06270 */
[----:B---3--:R1:W3:-:S12]  /*17be0*/  SHFL.IDX PT, R2, R25, 0x3, 0x181f ;  /* 0x00781f0019027f89 */ /* 0x0082d800000e0000 */
[----:B------:R-:W-:Y:S05]  /*17bf0*/  @P0 EXIT ;  /* 0x000000000000094d */ /* 0x000fea0003800000 */
[C---:B------:R-:W-:Y:S02]  /*17c00*/  IADD3 R4, R6.reuse, 0x40, RZ ;  /* 0x0000004006047810 */ /* 0x040fe40007ffe0ff */
[----:B------:R-:W-:Y:S02]  /*17c10*/  ISETP.GE.AND P1, PT, R6, c[0x0][0x3c8], PT ;  /* 0x0000f20006007a0c */ /* 0x000fe40003f26270 */
[----:B------:R-:W-:-:S11]  /*17c20*/  ISETP.GE.AND P0, PT, R4, c[0x0][0x3c8], PT ;  /* 0x0000f20004007a0c */ /* 0x000fd60003f06270 */
[----:B--23--:R-:W-:Y:S02]  /*17c30*/  @!P1 IMAD.WIDE R8, R6, 0x2, R2 ;  /* 0x0000000206089825 */ /* 0x00cfe400078e0202 */
[----:B------:R-:W-:-:S03]  /*17c40*/  @!P0 SHF.R.S32.HI R0, RZ, 0x1f, R4 ;  /* 0x0000001fff008819 */ /* 0x000fc60000011404 */
[----:B------:R2:W-:Y:S01]  /*17c50*/  @!P1 ST.E.128 [R8.64], R56 ;  /* 0x0000003808009985 */ /* 0x0005e2000c101d06 */
[----:B------:R-:W-:-:S04]  /*17c60*/  @!P0 LEA.HI R0, R0, R4, RZ, 0x3 ;  /* 0x0000000400008211 */ /* 0x000fc800078f18ff */
[----:B------:R-:W-:-:S05]  /*17c70*/  @!P0 LOP3.LUT R0, R0, 0xfffffff8, RZ, 0xc0, !PT ;  /* 0xfffffff800008812 */ /* 0x000fca00078ec0ff */
[----:B------:R-:W-:Y:S01]  /*17c80*/  @!P0 IMAD.WIDE R4, R0, 0x2, R2 ;  /* 0x0000000200048825 */ /* 0x000fe200078e0202 */
[----:B------:R-:W-:-:S04]  /*17c90*/  IADD3 R0, R6, 0x80, RZ ;  /* 0x0000008006007810 */ /* 0x000fc80007ffe0ff */
[----:B------:R2:W-:Y:S01]  /*17ca0*/  @!P0 ST.E.128 [R4.64], R52 ;  /* 0x0000003404008985 */ /* 0x0005e2000c101d06 */
[----:B------:R-:W-:-:S13]  /*17cb0*/  ISETP.GE.AND P0, PT, R0, c[0x0][0x3c8], PT ;  /* 0x0000f20000007a0c */ /* 0x000fda0003f06270 */
[----:B------:R-:W-:Y:S05]  /*17cc0*/  @P0 EXIT ;  /* 0x000000000000094d */ /* 0x000fea0003800000 */
[----:B--2---:R-:W-:-:S04]  /*17cd0*/  SHF.R.S32.HI R4, RZ, 0x1f, R0 ;  /* 0x0000001fff047819 */ /* 0x004fc80000011400 */
[----:B------:R-:W-:-:S04]  /*17ce0*/  LEA.HI R0, R4, R0, RZ, 0x3 ;  /* 0x0000000004007211 */ /* 0x000fc800078f18ff */
[----:B------:R-:W-:-:S05]  /*17cf0*/  LOP3.LUT R0, R0, 0xfffffff8, RZ, 0xc0, !PT ;  /* 0xfffffff800007812 */ /* 0x000fca00078ec0ff */
[----:B------:R-:W-:-:S05]  /*17d00*/  IMAD.WIDE R2, R0, 0x2, R2 ;  /* 0x0000000200027825 */ /* 0x000fca00078e0202 */
[----:B------:R-:W-:Y:S01]  /*17d10*/  ST.E.128 [R2.64], R60 ;  /* 0x0000003c02007985 */ /* 0x000fe2000c101d06 */
[----:B------:R-:W-:Y:S05]  /*17d20*/  EXIT ;  /* 0x000000000000794d */ /* 0x000fea0003800000 */
.L_x_455:
        /* <DEDUP_REMOVED lines=14> */
[----:B---3--:R-:W-:Y:S05]  /*17e10*/  @!P0 BRA `(.L_x_463) ;  /* 0x0000003000008947 */ /* 0x008fea0003800000 */
[----:B------:R2:W3:Y:S04]  /*17e20*/  LDG.E R0, [R6.64] ;  /* 0x0000000606007981 */ /* 0x0004e8000c1e1900 */
[----:B--2---:R-:W3:Y:S02]  /*17e30*/  LDG.E R6, [R6.64+0x4] ;  /* 0x0000040606067981 */ /* 0x004ee4000c1e1900 */
[----:B---3-5:R-:W-:-:S02]  /*17e40*/  IADD3 R13, -R0, R6, RZ ;  /* 0x00000006000d7210 */ /* 0x028fc40007ffe1ff */
.L_x_463:
[----:B---3--:R-:W2:Y:S01]  /*17e50*/  S2R R11, SR_TID.X ;  /* 0x00000000000b7919 */ /* 0x008ea20000002100 */
[----:B------:R-:W-:Y:S01]  /*17e60*/  SHF.R.S32.HI R0, RZ, 0x1f, R246 ;  /* 0x0000001fff007819 */ /* 0x000fe200000114f6 */
[----:B------:R-:W-:Y:S01]  /*17e70*/  BSSY B0, `(.L_x_464) ;  /* 0x0000029000007945 */ /* 0x000fe20003800000 */
[----:B------:R-:W-:Y:S01]  /*17e80*/  SEL R9, R246, RZ, !P0 ;  /* 0x000000fff6097207 */ /* 0x000fe20004000000 */
[----:B------:R-:W3:Y:S01]  /*17e90*/  S2R R2, SR_CTAID.Y ;  /* 0x0000000000027919 */ /* 0x000ee20000002600 */
[----:B------:R-:W-:-:S03]  /*17ea0*/  SEL R10, R0, RZ, !P0 ;  /* 0x000000ff000a7207 */ /* 0x000fc60004000000 */
[----:B------:R-:W4:Y:S01]  /*17eb0*/  S2R R12, SR_CTAID.Y ;  /* 0x00000000000c7919 */ /* 0x000f220000002600 */
[----:B--2---:R-:W-:Y:S02]  /*17ec0*/  ISETP.GE.AND P1, PT, R11, 0x80, PT ;  /* 0x000000800b00780c */ /* 0x004fe40003f26270 */
[----:B---3--:R-:W-:-:S11]  /*17ed0*/  SHF.R.S32.HI R14, RZ, 0x1f, R2 ;  /* 0x0000001fff0e7819 */ /* 0x008fd60000011402 */
[----:B------:R-:W-:Y:S05]  /*17ee0*/  @P1 BRA `(.L_x_465) ;  /* 0x0000021000001947 */ /* 0x000fea0003800000 */
[----:B----4-:R-:W2:Y:S01]  /*17ef0*/  S2R R8, SR_CTAID.X ;  /* 0x0000000000087919 */ /* 0x010ea20000002500 */
[----:B-----5:R-:W-:Y:S01]  /*17f00*/  IMAD R0, R13, c[0x0][0x4e8], RZ ;  /* 0x00013a000d007a24 */ /* 0x020fe200078e02ff */
[----:B--2---:R-:W-:-:S04]  /*17f10*/  LEA R8, R8, R11, 0x7 ;  /* 0x0000000b08087211 */ /* 0x004fc800078e38ff */
[----:B------:R-:W-:-:S13]  /*17f20*/  ISETP.GE.AND P0, PT, R8, R0, PT ;  /* 0x000000000800720c */ /* 0x000fda0003f06270 */
[----:B------:R-:W-:Y:S05]  /*17f30*/  @P0 BRA `(.L_x_465) ;  /* 0x000001c000000947 */ /* 0x000fea0003800000 */
[----:B------:R-:W-:Y:S01]  /*17f40*/  MOV R0, c[0x0][0x4e8] ;  /* 0x00013a0000007a02 */ /* 0x000fe20000000f00 */
[----:B------:R-:W-:Y:S01]  /*17f50*/  IMAD R6, R14, c[0x0][0x490], RZ ;  /* 0x000124000e067a24 */ /* 0x000fe200078e02ff */
[----:B------:R-:W-:Y:S01]  /*17f60*/  MOV R2, R4 ;  /* 0x0000000400027202 */ /* 0x000fe20000000f00 */
[----:B------:R-:W-:Y:S01]  /*17f70*/  IMAD.MOV.U32 R3, RZ, RZ, R5 ;  /* 0x000000ffff037224 */ /* 0x000fe200078e0005 */
[----:B------:R-:W-:Y:S01]  /*17f80*/  ISETP.NE.AND P0, PT, R0, 0x1, PT ;  /* 0x000000010000780c */ /* 0x000fe20003f05270 */
[C---:B------:R-:W-:Y:S01]  /*17f90*/  IMAD R6, R12.reuse, c[0x0][0x494], R6 ;  /* 0x000125000c067a24 */ /* 0x040fe200078e0206 */
[----:B------:R-:W-:Y:S01]  /*17fa0*/  MOV R0, R8 ;  /* 0x0000000800007202 */ /* 0x000fe20000000f00 */
[----:B------:R-:W-:-:S05]  /*17fb0*/  IMAD.WIDE.U32 R2, R12, c[0x0][0x490], R2 ;  /* 0x000124000c027a25 */ /* 0x000fca00078e0002 */
[----:B------:R-:W-:-:S05]  /*17fc0*/  IADD3 R3, R6, R3, RZ ;  /* 0x0000000306037210 */ /* 0x000fca0007ffe0ff */
[----:B------:R-:W-:-:S04]  /*17fd0*/  @P0 IMAD.HI.U32 R7, R8, c[0x0][0x4ec], RZ ;  /* 0x00013b0008070a27 */ /* 0x000fc800078e00ff */
[----:B------:R-:W-:Y:S01]  /*17fe0*/  IMAD.WIDE.U32 R2, R9, c[0x0][0x498], R2 ;  /* 0x0001260009027a25 */ /* 0x000fe200078e0002 */
[----:B------:R-:W-:-:S03]  /*17ff0*/  @P0 SHF.R.U32.HI R0, RZ, c[0x0][0x4f0], R7 ;  /* 0x00013c00ff000a19 */ /* 0x000fc60000011607 */
[----:B------:R-:W-:Y:S01]  /*18000*/  IMAD R7, R10, c[0x0][0x498], RZ ;  /* 0x000126000a077a24 */ /* 0x000fe200078e02ff */
[----:B------:R-:W-:Y:S01]  /*18010*/  IADD3 R2, P0, R0, R2, RZ ;  /* 0x0000000200027210 */ /* 0x000fe20007f1e0ff */
[----:B------:R-:W-:Y:S02]  /*18020*/  IMAD.MOV R6, RZ, RZ, -R0 ;  /* 0x000000ffff067224 */ /* 0x000fe400078e0a00 */
[----:B------:R-:W-:Y:S02]  /*18030*/  IMAD R7, R9, c[0x0][0x49c], R7 ;  /* 0x0001270009077a24 */ /* 0x000fe400078e0207 */
[----:B------:R-:W-:Y:S01]  /*18040*/  IMAD R6, R6, c[0x0][0x4e8], R8 ;  /* 0x00013a0006067a24 */ /* 0x000fe200078e0208 */
[----:B------:R-:W-:-:S04]  /*18050*/  SHF.R.S32.HI R8, RZ, 0x1f, R0 ;  /* 0x0000001fff087819 */ /* 0x000fc80000011400 */
        /* <DEDUP_REMOVED lines=10> */
.L_x_465:
[----:B----4-:R-:W-:Y:S05]  /*18100*/  BSYNC B0 ;  /* 0x0000000000007941 */ /* 0x010fea0003800000 */
.L_x_464:
[----:B--2---:R-:W2:Y:S01]  /*18110*/  S2R R7, SR_CTAID.X ;  /* 0x0000000000077919 */ /* 0x004ea20000002500 */
[----:B------:R-:W-:Y:S01]  /*18120*/  IMAD R0, R5, c[0x0][0x3a0], RZ ;  /* 0x0000e80005007a24 */ /* 0x000fe200078e02ff */
[----:B------:R-:W-:Y:S01]  /*18130*/  SHF.R.S32.HI R5, RZ, 0x1f, R11 ;  /* 0x0000001fff057819 */ /* 0x000fe2000001140b */
[C---:B------:R-:W-:Y:S01]  /*18140*/  IMAD.WIDE.U32 R2, R4.reuse, c[0x0][0x3a0], RZ ;  /* 0x0000e80004027a25 */ /* 0x040fe200078e00ff */
[----:B------:R-:W-:Y:S02]  /*18150*/  MOV R6, c[0x0][0x4e8] ;  /* 0x00013a0000067a02 */ /* 0x000fe40000000f00 */
[----:B------:R-:W-:Y:S01]  /*18160*/  LEA.HI R5, R5, R11, RZ, 0x3 ;  /* 0x0000000b05057211 */ /* 0x000fe200078f18ff */
[----:B------:R-:W-:Y:S01]  /*18170*/  IMAD R0, R4, c[0x0][0x3a4], R0 ;  /* 0x0000e90004007a24 */ /* 0x000fe200078e0200 */
[----:B------:R-:W-:Y:S02]  /*18180*/  ISETP.NE.AND P0, PT, R6, 0x1, PT ;  /* 0x000000010600780c */ /* 0x000fe40003f05270 */
[----:B------:R-:W-:-:S02]  /*18190*/  LOP3.LUT R4, R5, 0xfffffff8, RZ, 0xc0, !PT ;  /* 0xfffffff805047812 */ /* 0x000fc400078ec0ff */
[----:B------:R-:W-:Y:S01]  /*181a0*/  IADD3 R3, R3, R0, RZ ;  /* 0x0000000003037210 */ /* 0x000fe20007ffe0ff */
[----:B------:R-:W-:Y:S02]  /*181b0*/  IMAD R0, R14, c[0x0][0x3e8], RZ ;  /* 0x0000fa000e007a24 */ /* 0x000fe400078e02ff */
[----:B------:R-:W-:Y:S01]  /*181c0*/  IMAD.IADD R8, R11, 0x1, -R4 ;  /* 0x000000010b087824 */ /* 0x000fe200078e0a04 */
[----:B------:R-:W-:Y:S01]  /*181d0*/  SHF.R.S32.HI R11, RZ, 0x3, R5 ;  /* 0x00000003ff0b7819 */ /* 0x000fe20000011405 */
[C---:B------:R-:W-:Y:S02]  /*181e0*/  IMAD R0, R12.reuse, c[0x0][0x3ec], R0 ;  /* 0x0000fb000c007a24 */ /* 0x040fe400078e0200 */
[----:B------:R-:W-:Y:S01]  /*181f0*/  IMAD.WIDE.U32 R2, R12, c[0x0][0x3e8], R2 ;  /* 0x0000fa000c027a25 */ /* 0x000fe200078e0002 */
[----:B------:R-:W-:-:S03]  /*18200*/  LEA R4, R8, R11, 0x5 ;  /* 0x0000000b08047211 */ /* 0x000fc600078e28ff */
[----:B------:R-:W-:Y:S01]  /*18210*/  IMAD R5, R10, c[0x0][0x3f0], RZ ;  /* 0x0000fc000a057a24 */ /* 0x000fe200078e02ff */
[----:B------:R-:W-:Y:S01]  /*18220*/  IADD3 R3, R0, R3, RZ ;  /* 0x0000000300037210 */ /* 0x000fe20007ffe0ff */
[C---:B--2---:R-:W-:Y:S01]  /*18230*/  IMAD R4, R7.reuse, 0x80, R4 ;  /* 0x0000008007047824 */ /* 0x044fe200078e0204 */
[----:B------:R-:W-:Y:S01]  /*18240*/  LEA R11, R7, R11, 0x7 ;  /* 0x0000000b070b7211 */ /* 0x000fe200078e38ff */
[----:B------:R-:W-:Y:S02]  /*18250*/  IMAD R5, R9, c[0x0][0x3f4], R5 ;  /* 0x0000fd0009057a24 */ /* 0x000fe400078e0205 */
[----:B------:R-:W-:Y:S01]  /*18260*/  @P0 IMAD.HI.U32 R6, R4, c[0x0][0x4ec], RZ ;  /* 0x00013b0004060a27 */ /* 0x000fe200078e00ff */
[----:B------:R-:W-:-:S03]  /*18270*/  MOV R0, R4 ;  /* 0x0000000400007202 */ /* 0x000fc60000000f00 */
[----:B------:R-:W-:Y:S01]  /*18280*/  IMAD.WIDE.U32 R2, R9, c[0x0][0x3f0], R2 ;  /* 0x0000fc0009027a25 */ /* 0x000fe200078e0002 */
[----:B------:R-:W-:-:S03]  /*18290*/  @P0 SHF.R.U32.HI R0, RZ, c[0x0][0x4f0], R6 ;  /* 0x00013c00ff000a19 */ /* 0x000fc60000011606 */
[----:B------:R-:W-:Y:S01]  /*182a0*/  IMAD.IADD R3, R3, 0x1, R5 ;  /* 0x0000000103037824 */ /* 0x000fe200078e0205 */
[----:B------:R-:W-:Y:S01]  /*182b0*/  SHF.R.S32.HI R6, RZ, 0x1f, R0 ;  /* 0x0000001fff067819 */ /* 0x000fe20000011400 */
[----:B------:R-:W-:Y:S01]  /*182c0*/  IMAD.SHL.U32 R8, R8, 0x8, RZ ;  /* 0x0000000808087824 */ /* 0x000fe200078e00ff */
[C---:B------:R-:W-:Y:S01]  /*182d0*/  IADD3 R5, -R0.reuse, RZ, RZ ;  /* 0x000000ff00057210 */ /* 0x040fe20007ffe1ff */
[----:B------:R-:W-:-:S03]  /*182e0*/  IMAD.WIDE.U32 R2, R0, c[0x0][0x3e0], R2 ;  /* 0x0000f80000027a25 */ /* 0x000fc600078e0002 */
[----:B------:R-:W-:Y:S01]  /*182f0*/  IADD3 R10, R8, 0x40, RZ ;  /* 0x00000040080a7810 */ /* 0x000fe20007ffe0ff */
[----:B------:R-:W-:Y:S01]  /*18300*/  IMAD R6, R6, c[0x0][0x3e0], RZ ;  /* 0x0000f80006067a24 */ /* 0x000fe200078e02ff */
[----:B------:R-:W-:Y:S01]  /*18310*/  IADD3 R9, R8, 0x80, RZ ;  /* 0x0000008008097810 */ /* 0x000fe20007ffe0ff */
[----:B------:R-:W-:Y:S02]  /*18320*/  IMAD R4, R5, c[0x0][0x4e8], R4 ;  /* 0x00013a0005047a24 */ /* 0x000fe400078e0204 */
[----:B------:R-:W-:-:S03]  /*18330*/  IMAD R0, R0, c[0x0][0x3e4], R6 ;  /* 0x0000f90000007a24 */ /* 0x000fc600078e0206 */
[----:B------:R-:W-:Y:S02]  /*18340*/  SHF.R.S32.HI R5, RZ, 0x1f, R4 ;  /* 0x0000001fff057819 */ /* 0x000fe40000011404 */
[----:B------:R-:W-:-:S03]  /*18350*/  IADD3 R3, R3, R0, RZ ;  /* 0x0000000003037210 */ /* 0x000fc60007ffe0ff */
[----:B------:R-:W-:Y:S02]  /*18360*/  IMAD R0, R5, c[0x0][0x3d8], RZ ;  /* 0x0000f60005007a24 */ /* 0x000fe400078e02ff */
[----:B------:R-:W-:-:S04]  /*18370*/  IMAD.WIDE.U32 R2, R4, c[0x0][0x3d8], R2 ;  /* 0x0000f60004027a25 */ /* 0x000fc800078e0002 */
[----:B------:R-:W-:Y:S01]  /*18380*/  IMAD R0, R4, c[0x0][0x3dc], R0 ;  /* 0x0000f70004007a24 */ /* 0x000fe200078e0200 */
[----:B------:R-:W-:-:S04]  /*18390*/  LEA R14, P0, R2, c[0x0][0x380], 0x1 ;  /* 0x0000e000020e7a11 */ /* 0x000fc800078008ff */
[----:B------:R-:W-:-:S04]  /*183a0*/  IADD3 R0, R3, R0, RZ ;  /* 0x0000000003007210 */ /* 0x000fc80007ffe0ff */
[----:B------:R-:W-:Y:S01]  /*183b0*/  LEA.HI.X R12, R2, c[0x0][0x384], R0, 0x1, P0 ;  /* 0x0000e100020c7a11 */ /* 0x000fe200000f0c00 */
[----:B------:R-:W-:Y:S05]  /*183c0*/  BRA.DIV ~URZ, `(.L_x_466) ;  /* 0x000024a27f007947 */ /* 0x000fea000b800000 */
[----:B------:R2:W3:Y:S02]  /*183d0*/  SHFL.IDX PT, R0, R12, RZ, 0x181f ;  /* 0x00181fff0c007589 */ /* 0x0004e400000e0000 */
.L_x_514:
[----:B------:R-:W-:Y:S05]  /*183e0*/  BRA.DIV ~URZ, `(.L_x_467) ;  /* 0x000025027f007947 */ /* 0x000fea000b800000 */
[----:B------:R4:W1:Y:S02]  /*183f0*/  SHFL.IDX PT, R2, R14, RZ, 0x181f ;  /* 0x00181fff0e027589 */ /* 0x00086400000e0000 */
.L_x_515:
[----:B-----5:R-:W-:Y:S01]  /*18400*/  IMAD R13, R13, c[0x0][0x4e8], RZ ;  /* 0x00013a000d0d7a24 */ /* 0x020fe200078e02ff */
[----:B------:R-:W-:Y:S01]  /*18410*/  BSSY B0, `(.L_x_468) ;  /* 0x0000013000007945 */ /* 0x000fe20003800000 */
[----:B---3--:R-:W-:-:S03]  /*18420*/  MOV R3, R0 ;  /* 0x0000000000037202 */ /* 0x008fc60000000f00 */
[----:B------:R-:W-:-:S13]  /*18430*/  ISETP.GE.AND P0, PT, R11, R13, PT ;  /* 0x0000000d0b00720c */ /* 0x000fda0003f06270 */
[----:B------:R-:W-:Y:S05]  /*18440*/  @P0 BRA `(.L_x_469) ;  /* 0x000000f000000947 */ /* 0x000fea0003800000 */
[----:B------:R-:W-:Y:S02]  /*18450*/  ISETP.GE.AND P1, PT, R10, c[0x0][0x3c8], PT ;  /* 0x0000f2000a007a0c */ /* 0x000fe40003f26270 */
[----:B------:R-:W-:Y:S02]  /*18460*/  ISETP.GE.AND P0, PT, R9, c[0x0][0x3c8], PT ;  /* 0x0000f20009007a0c */ /* 0x000fe40003f06270 */
[----:B------:R-:W-:-:S09]  /*18470*/  ISETP.GE.AND P2, PT, R8, c[0x0][0x3c8], PT ;  /* 0x0000f20008007a0c */ /* 0x000fd20003f46270 */
[----:B------:R-:W-:Y:S02]  /*18480*/  @!P1 SHF.R.S32.HI R4, RZ, 0x1f, R10 ;  /* 0x0000001fff049819 */ /* 0x000fe4000001140a */
[----:B------:R-:W-:Y:S02]  /*18490*/  @!P0 SHF.R.S32.HI R0, RZ, 0x1f, R9 ;  /* 0x0000001fff008819 */ /* 0x000fe40000011409 */
[----:B------:R-:W-:Y:S01]  /*184a0*/  @!P1 LEA.HI R4, R4, R10, RZ, 0x3 ;  /* 0x0000000a04049211 */ /* 0x000fe200078f18ff */
[--C-:B-1----:R-:W-:Y:S01]  /*184b0*/  @!P2 IMAD.WIDE R6, R8, 0x2, R2.reuse ;  /* 0x000000020806a825 */ /* 0x102fe200078e0202 */
        /* <DEDUP_REMOVED lines=8> */
.L_x_469:
[----:B------:R-:W-:Y:S05]  /*18540*/  BSYNC B0 ;  /* 0x0000000000007941 */ /* 0x000fea0003800000 */
.L_x_468:
[----:B------:R-:W-:Y:S05]  /*18550*/  BRA.DIV ~URZ, `(.L_x_470) ;  /* 0x000024127f007947 */ /* 0x000fea000b800000 */
[----:B------:R3:W2:Y:S04]  /*18560*/  SHFL.IDX PT, R0, R12, 0x1, 0x181f ;  /* 0x00381f000c007f89 */ /* 0x0006a800000e0000 */
[----:B-1----:R3:W1:Y:S02]  /*18570*/  SHFL.IDX PT, R2, R14, 0x1, 0x181f ;  /* 0x00381f000e027f89 */ /* 0x00266400000e0000 */
.L_x_516:
[----:B------:R-:W-:Y:S01]  /*18580*/  IADD3 R3, R11, 0x20, RZ ;  /* 0x000000200b037810 */ /* 0x000fe20007ffe0ff */
[----:B------:R-:W-:Y:S03]  /*18590*/  BSSY B0, `(.L_x_471) ;  /* 0x0000013000007945 */ /* 0x000fe60003800000 */
[----:B------:R-:W-:Y:S01]  /*185a0*/  ISETP.GE.AND P0, PT, R3, R13, PT ;  /* 0x0000000d0300720c */ /* 0x000fe20003f06270 */
[----:B--2---:R-:W-:-:S12]  /*185b0*/  IMAD.MOV.U32 R3, RZ, RZ, R0 ;  /* 0x000000ffff037224 */ /* 0x004fd800078e0000 */
        /* <DEDUP_REMOVED lines=16> */
.L_x_472:
[----:B------:R-:W-:Y:S05]  /*186c0*/  BSYNC B0 ;  /* 0x0000000000007941 */ /* 0x000fea0003800000 */
.L_x_471:
[----:B------:R-:W-:Y:S05]  /*186d0*/  BRA.DIV ~URZ, `(.L_x_473) ;  /* 0x000023827f007947 */ /* 0x000fea000b800000 */
[----:B------:R2:W3:Y:S02]  /*186e0*/  SHFL.IDX PT, R0, R12, 0x2, 0x181f ;  /* 0x00581f000c007f89 */ /* 0x0004e400000e0000 */
.L_x_517:
[----:B------:R-:W-:Y:S05]  /*186f0*/  BRA.DIV ~URZ, `(.L_x_474) ;  /* 0x000023e27f007947 */ /* 0x000fea000b800000 */
[----:B-1----:R1:W2:Y:S02]  /*18700*/  SHFL.IDX PT, R2, R14, 0x2, 0x181f ;  /* 0x00581f000e027f89 */ /* 0x0022a400000e0000 */
.L_x_518:
[----:B------:R-:W-:Y:S01]  /*18710*/  IADD3 R3, R11, 0x40, RZ ;  /* 0x000000400b037810 */ /* 0x000fe20007ffe0ff */
[----:B------:R-:W-:Y:S03]  /*18720*/  BSSY B0, `(.L_x_475) ;  /* 0x0000013000007945 */ /* 0x000fe60003800000 */
[----:B------:R-:W-:Y:S01]  /*18730*/  ISETP.GE.AND P0, PT, R3, R13, PT ;  /* 0x0000000d0300720c */ /* 0x000fe20003f06270 */
[----:B---3--:R-:W-:-:S12]  /*18740*/  IMAD.MOV.U32 R3, RZ, RZ, R0 ;  /* 0x000000ffff037224 */ /* 0x008fd800078e0000 */
[----:B------:R-:W-:Y:S05]  /*18750*/  @P0 BRA `(.L_x_476) ;  /* 0x000000f000000947 */ /* 0x000fea0003800000 */
[----:B------:R-:W-:Y:S02]  /*18760*/  ISETP.GE.AND P1, PT, R10, c[0x0][0x3c8], PT ;  /* 0x0000f2000a007a0c */ /* 0x000fe40003f26270 */
[----:B------:R-:W-:Y:S02]  /*18770*/  ISETP.GE.AND P0, PT, R9, c[0x0][0x3c8], PT ;  /* 0x0000f20009007a0c */ /* 0x000fe40003f06270 */
[----:B------:R-:W-:-:S09]  /*18780*/  ISETP.GE.AND P2, PT, R8, c[0x0][0x3c8], PT ;  /* 0x0000f20008007a0c */ /* 0x000fd20003f46270 */
[----:B------:R-:W-:Y:S02]  /*18790*/  @!P1 SHF.R.S32.HI R4, RZ, 0x1f, R10 ;  /* 0x0000001fff049819 */ /* 0x000fe4000001140a */
[----:B------:R-:W-:Y:S02]  /*187a0*/  @!P0 SHF.R.S32.HI R0, RZ, 0x1f, R9 ;  /* 0x0000001fff008819 */ /* 0x000fe40000011409 */
[----:B------:R-:W-:Y:S01]  /*187b0*/  @!P1 LEA.HI R4, R4, R10, RZ, 0x3 ;  /* 0x0000000a04049211 */ /* 0x000fe200078f18ff */
[--C-:B--2---:R-:W-:Y:S01]  /*187c0*/  @!P2 IMAD.WIDE R6, R8, 0x2, R2.reuse ;  /* 0x000000020806a825 */ /* 0x104fe200078e0202 */
        /* <DEDUP_REMOVED lines=8> */
.L_x_476:
[----:B------:R-:W-:Y:S05]  /*18850*/  BSYNC B0 ;  /* 0x0000000000007941 */ /* 0x000fea0003800000 */
.L_x_475:
[----:B------:R-:W-:Y:S05]  /*18860*/  BRA.DIV ~URZ, `(.L_x_477) ;  /* 0x000022f27f007947 */ /* 0x000fea000b800000 */
[----:B--2---:R2:W3:Y:S04]  /*18870*/  SHFL.IDX PT, R6, R12, 0x3, 0x181f ;  /* 0x00781f000c067f89 */ /* 0x0044e800000e0000 */
[----:B------:R2:W1:Y:S02]  /*18880*/  SHFL.IDX PT, R0, R14, 0x3, 0x181f ;  /* 0x00781f000e007f89 */ /* 0x00046400000e0000 */
.L_x_519:
[----:B------:R-:W-:Y:S01]  /*18890*/  IADD3 R2, R11, 0x60, RZ ;  /* 0x000000600b027810 */ /* 0x000fe20007ffe0ff */
[----:B---3--:R-:W-:-:S02]  /*188a0*/  IMAD.MOV.U32 R7, RZ, RZ, R6 ;  /* 0x000000ffff077224 */ /* 0x008fc400078e0006 */
[----:B-1----:R-:W-:Y:S01]  /*188b0*/  IMAD.MOV.U32 R6, RZ, RZ, R0 ;  /* 0x000000ffff067224 */ /* 0x002fe200078e0000 */
[----:B------:R-:W-:-:S13]  /*188c0*/  ISETP.GE.AND P0, PT, R2, R13, PT ;  /* 0x0000000d0200720c */ /* 0x000fda0003f06270 */
[----:B------:R-:W-:Y:S05]  /*188d0*/  @P0 EXIT ;  /* 0x000000000000094d */ /* 0x000fea0003800000 */
[----:B------:R-:W-:Y:S02]  /*188e0*/  ISETP.GE.AND P0, PT, R10, c[0x0][0x3c8], PT ;  /* 0x0000f2000a007a0c */ /* 0x000fe40003f06270 */
[----:B------:R-:W-:-:S11]  /*188f0*/  ISETP.GE.AND P1, PT, R8, c[0x0][0x3c8], PT ;  /* 0x0000f20008007a0c */ /* 0x000fd60003f26270 */
[----:B------:R-:W-:Y:S02]  /*18900*/  @!P0 SHF.R.S32.HI R0, RZ, 0x1f, R10 ;  /* 0x0000001fff008819 */ /* 0x000fe4000001140a */
[----:B------:R-:W-:Y:S02]  /*18910*/  @!P1 IMAD.WIDE R4, R8, 0x2, R6 ;  /* 0x0000000208049825 */ /* 0x000fe400078e0206 */
[----:B------:R-:W-:-:S03]  /*18920*/  @!P0 LEA.HI R0, R0, R10, RZ, 0x3 ;  /* 0x0000000a00008211 */ /* 0x000fc600078f18ff */
[----:B------:R1:W-:Y:S01]  /*18930*/  @!P1 ST.E.128 [R4.64], RZ ;  /* 0x000000ff04009985 */ /* 0x0003e2000c101d06 */
[----:B------:R-:W-:-:S05]  /*18940*/  @!P0 LOP3.LUT R0, R0, 0xfffffff8, RZ, 0xc0, !PT ;  /* 0xfffffff800008812 */ /* 0x000fca00078ec0ff */
[----:B------:R-:W-:-:S05]  /*18950*/  @!P0 IMAD.WIDE R2, R0, 0x2, R6 ;  /* 0x0000000200028825 */ /* 0x000fca00078e0206 */
[----:B------:R1:W-:Y:S01]  /*18960*/  @!P0 ST.E.128 [R2.64], RZ ;  /* 0x000000ff02008985 */ /* 0x0003e2000c101d06 */
[----:B------:R-:W-:-:S13]  /*18970*/  ISETP.GE.AND P0, PT, R9, c[0x0][0x3c8], PT ;  /* 0x0000f20009007a0c */ /* 0x000fda0003f06270 */
[----:B------:R-:W-:Y:S05]  /*18980*/  @P0 EXIT ;  /* 0x000000000000094d */ /* 0x000fea0003800000 */
[----:B------:R-:W-:-:S04]  /*18990*/  SHF.R.S32.HI R0, RZ, 0x1f, R9 ;  /* 0x0000001fff007819 */ /* 0x000fc80000011409 */
[----:B------:R-:W-:-:S04]  /*189a0*/  LEA.HI R0, R0, R9, RZ, 0x3 ;  /* 0x0000000900007211 */ /* 0x000fc800078f18ff */
[----:B------:R-:W-:-:S05]  /*189b0*/  LOP3.LUT R0, R0, 0xfffffff8, RZ, 0xc0, !PT ;  /* 0xfffffff800007812 */ /* 0x000fca00078ec0ff */
[----:B-1----:R-:W-:-:S05]  /*189c0*/  IMAD.WIDE R2, R0, 0x2, R6 ;  /* 0x0000000200027825 */ /* 0x002fca00078e0206 */
[----:B------:R-:W-:Y:S01]  /*189d0*/  ST.E.128 [R2.64], RZ ;  /* 0x000000ff02007985 */ /* 0x000fe2000c101d06 */
[----:B------:R-:W-:Y:S05]  /*189e0*/  EXIT ;  /* 0x000000000000794d */ /* 0x000fea0003800000 */
.L_x_362:
[----:B------:R-:W-:Y:S01]  /*189f0*/  IMAD.MOV.U32 R169, RZ, RZ, R14 ;  /* 0x000000ffffa97224 */ /* 0x000fe200078e000e */
[----:B------:R-:W-:Y:S01]  /*18a00*/  MOV R3, 0x181f ;  /* 0x0000181f00037802 */ /* 0x000fe20000000f00 */
[----:B------:R-:W-:Y:S01]  /*18a10*/  IMAD.MOV.U32 R170, RZ, RZ, RZ ;  /* 0x000000ffffaa7224 */ /* 0x000fe200078e00ff */
[----:B------:R-:W-:Y:S02]  /*18a20*/  MOV R172, 0xffffffff ;  /* 0xffffffff00ac7802 */ /* 0x000fe40000000f00 */
[----:B------:R-:W-:Y:S02]  /*18a30*/  MOV R2, 0x18a50 ;  /* 0x00018a5000027802 */ /* 0x000fe40000000f00 */
[----:B-----5:R-:W-:Y:S05]  /*18a40*/  CALL.REL.NOINC `($__internal_1_$__cuda_sm70_shflsync_idx_p) ;  /* 0x0000a3e000007944 */ /* 0x020fea0003c00000 */
[----:B------:R-:W-:Y:S01]  /*18a50*/  MOV R0, R171 ;  /* 0x000000ab00007202 */ /* 0x000fe20000000f00 */
[----:B------:R-:W-:Y:S05]  /*18a60*/  BRA `(.L_x_478) ;  /* 0xfffee42000007947 */ /* 0x000fea000383ffff */
.L_x_363:
[----:B------:R-:W-:Y:S01]  /*18a70*/  IMAD.MOV.U32 R169, RZ, RZ, R15 ;  /* 0x000000ffffa97224 */ /* 0x000fe200078e000f */
[----:B------:R-:W-:Y:S01]  /*18a80*/  MOV R3, 0x181f ;  /* 0x0000181f00037802 */ /* 0x000fe20000000f00 */
[----:B------:R-:W-:Y:S01]  /*18a90*/  IMAD.MOV.U32 R170, RZ, RZ, RZ ;  /* 0x000000ffffaa7224 */ /* 0x000fe200078e00ff */
[----:B------:R-:W-:-:S02]  /*18aa0*/  MOV R172, 0xffffffff ;  /* 0xffffffff00ac7802 */ /* 0x000fc40000000f00 */
[----:B------:R-:W-:Y:S02]  /*18ab0*/  MOV R2, 0x18ad0 ;  /* 0x00018ad000027802 */ /* 0x000fe40000000f00 */
[----:B-12--5:R-:W-:Y:S05]  /*18ac0*/  CALL.REL.NOINC `($__internal_1_$__cuda_sm70_shflsync_idx_p) ;  /* 0x0000a36000007944 */ /* 0x026fea0003c00000 */
[----:B------:R-:W-:Y:S01]  /*18ad0*/  MOV R2, R171 ;  /* 0x000000ab00027202 */ /* 0x000fe20000000f00 */
[----:B------:R-:W-:Y:S05]  /*18ae0*/  BRA `(.L_x_479) ;  /* 0xfffee3c000007947 */ /* 0x000fea000383ffff */
.L_x_366:
[----:B------:R-:W-:Y:S01]  /*18af0*/  IMAD.MOV.U32 R169, RZ, RZ, R14 ;  /* 0x000000ffffa97224 */ /* 0x000fe200078e000e */
[----:B--2---:R-:W-:Y:S01]  /*18b00*/  MOV R3, 0x181f ;  /* 0x0000181f00037802 */ /* 0x004fe20000000f00 */
[----:B------:R-:W-:Y:S01]  /*18b10*/  IMAD.MOV.U32 R170, RZ, RZ, 0x1 ;  /* 0x00000001ffaa7424 */ /* 0x000fe200078e00ff */
[----:B------:R-:W-:Y:S02]  /*18b20*/  MOV R172, 0xffffffff ;  /* 0xffffffff00ac7802 */ /* 0x000fe40000000f00 */
[----:B----4-:R-:W-:Y:S02]  /*18b30*/  MOV R2, 0x18b50 ;  /* 0x00018b5000027802 */ /* 0x010fe40000000f00 */
[----:B-1-3-5:R-:W-:Y:S05]  /*18b40*/  CALL.REL.NOINC `($__internal_1_$__cuda_sm70_shflsync_idx_p) ;  /* 0x0000a2e000007944 */ /* 0x02afea0003c00000 */
[----:B------:R-:W-:Y:S01]  /*18b50*/  IMAD.MOV.U32 R4, RZ, RZ, R171 ;  /* 0x000000ffff047224 */ /* 0x000fe200078e00ab */
[----:B------:R-:W-:Y:S01]  /*18b60*/  MOV R169, R15 ;  /* 0x0000000f00a97202 */ /* 0x000fe20000000f00 */
[----:B------:R-:W-:Y:S01]  /*18b70*/  IMAD.MOV.U32 R170, RZ, RZ, 0x1 ;  /* 0x00000001ffaa7424 */ /* 0x000fe200078e00ff */
[----:B------:R-:W-:Y:S01]  /*18b80*/  MOV R3, 0x181f ;  /* 0x0000181f00037802 */ /* 0x000fe20000000f00 */
[----:B------:R-:W-:Y:S01]  /*18b90*/  IMAD.MOV.U32 R172, RZ, RZ, -0x1 ;  /* 0xffffffffffac7424 */ /* 0x000fe200078e00ff */
[----:B------:R-:W-:-:S02]  /*18ba0*/  MOV R2, 0x18bc0 ;  /* 0x00018bc000027802 */ /* 0x000fc40000000f00 */
[----:B------:R-:W-:Y:S05]  /*18bb0*/  CALL.REL.NOINC `($__internal_1_$__cuda_sm70_shflsync_idx_p) ;  /* 0x0000a27000007944 */ /* 0x000fea0003c00000 */
[----:B------:R-:W-:Y:S01]  /*18bc0*/  MOV R2, R171 ;  /* 0x000000ab00027202 */ /* 0x000fe20000000f00 */
[----:B------:R-:W-:Y:S05]  /*18bd0*/  BRA `(.L_x_480) ;  /* 0xfffee47000007947 */ /* 0x000fea000383ffff */
.L_x_369:
[----:B------:R-:W-:Y:S01]  /*18be0*/  IMAD.MOV.U32 R169, RZ, RZ, R14 ;  /* 0x000000ffffa97224 */ /* 0x000fe200078e000e */
[----:B-1----:R-:W-:Y:S01]  /*18bf0*/  MOV R3, 0x181f ;  /* 0x0000181f00037802 */ /* 0x002fe20000000f00 */
[----:B------:R-:W-:Y:S01]  /*18c00*/  IMAD.MOV.U32 R170, RZ, RZ, 0x2 ;  /* 0x00000002ffaa7424 */ /* 0x000fe200078e00ff */
[----:B------:R-:W-:-:S02]  /*18c10*/  MOV R172, 0xffffffff ;  /* 0xffffffff00ac7802 */ /* 0x000fc40000000f00 */
[----:B----4-:R-:W-:Y:S02]  /*18c20*/  MOV R2, 0x18c40 ;  /* 0x00018c4000027802 */ /* 0x010fe40000000f00 */
[----:B--23-5:R-:W-:Y:S05]  /*18c30*/  CALL.REL.NOINC `($__internal_1_$__cuda_sm70_shflsync_idx_p) ;  /* 0x0000a1f000007944 */ /* 0x02cfea0003c00000 */
[----:B------:R-:W-:Y:S01]  /*18c40*/  MOV R4, R171 ;  /* 0x000000ab00047202 */ /* 0x000fe20000000f00 */
[----:B------:R-:W-:Y:S05]  /*18c50*/  BRA `(.L_x_481) ;  /* 0xfffee57000007947 */ /* 0x000fea000383ffff */
.L_x_370:
[----:B------:R-:W-:Y:S01]  /*18c60*/  IMAD.MOV.U32 R169, RZ, RZ, R15 ;  /* 0x000000ffffa97224 */ /* 0x000fe200078e000f */
[----:B------:R-:W-:Y:S01]  /*18c70*/  MOV R3, 0x181f ;  /* 0x0000181f00037802 */ /* 0x000fe20000000f00 */
[----:B------:R-:W-:Y:S01]  /*18c80*/  IMAD.MOV.U32 R170, RZ, RZ, 0x2 ;  /* 0x00000002ffaa7424 */ /* 0x000fe200078e00ff */
[----:B------:R-:W-:Y:S02]  /*18c90*/  MOV R172, 0xffffffff ;  /* 0xffffffff00ac7802 */ /* 0x000fe40000000f00 */
[----:B----4-:R-:W-:Y:S02]  /*18ca0*/  MOV R2, 0x18cc0 ;  /* 0x00018cc000027802 */ /* 0x010fe40000000f00 */
[----:B-123-5:R-:W-:Y:S05]  /*18cb0*/  CALL.REL.NOINC `($__internal_1_$__cuda_sm70_shflsync_idx_p) ;  /* 0x0000a17000007944 */ /* 0x02efea0003c00000 */
[----:B------:R-:W-:Y:S01]  /*18cc0*/  MOV R2, R171 ;  /* 0x000000ab00027202 */ /* 0x000fe20000000f00 */
[----:B------:R-:W-:Y:S05]  /*18cd0*/  BRA `(.L_x_482) ;  /* 0xfffee51000007947 */ /* 0x000fea000383ffff */
.L_x_373:
[----:B------:R-:W-:Y:S01]  /*18ce0*/  IMAD.MOV.U32 R169, RZ, RZ, R14 ;  /* 0x000000ffffa97224 */ /* 0x000fe200078e000e */
[----:B-1----:R-:W-:Y:S01]  /*18cf0*/  MOV R3, 0x181f ;  /* 0x0000181f00037802 */ /* 0x002fe20000000f00 */
[----:B------:R-:W-:Y:S01]  /*18d00*/  IMAD.MOV.U32 R170, RZ, RZ, 0x3 ;  /* 0x00000003ffaa7424 */ /* 0x000fe200078e00ff */
[----:B------:R-:W-:-:S02]  /*18d10*/  MOV R172, 0xffffffff ;  /* 0xffffffff00ac7802 */ /* 0x000fc40000000f00 */
[----:B------:R-:W-:Y:S02]  /*18d20*/  MOV R2, 0x18d40 ;  /* 0x00018d4000027802 */ /* 0x000fe40000000f00 */
[----:B---345:R-:W-:Y:S05]  /*18d30*/  CALL.REL.NOINC `($__internal_1_$__cuda_sm70_shflsync_idx_p) ;  /* 0x0000a0f000007944 */ /* 0x038fea0003c00000 */
[----:B------:R-:W-:Y:S01]  /*18d40*/  IMAD.MOV.U32 R14, RZ, RZ, R171 ;  /* 0x000000ffff0e7224 */ /* 0x000fe200078e00ab */
[----:B------:R-:W-:Y:S01]  /*18d50*/  MOV R169, R15 ;  /* 0x0000000f00a97202 */ /* 0x000fe20000000f00 */
[----:B------:R-:W-:Y:S01]  /*18d60*/  IMAD.MOV.U32 R170, RZ, RZ, 0x3 ;  /* 0x00000003ffaa7424 */ /* 0x000fe200078e00ff */
[----:B------:R-:W-:Y:S01]  /*18d70*/  MOV R3, 0x181f ;  /* 0x0000181f00037802 */ /* 0x000fe20000000f00 */
[----:B------:R-:W-:Y:S01]  /*18d80*/  IMAD.MOV.U32 R172, RZ, RZ, -0x1 ;  /* 0xffffffffffac7424 */ /* 0x000fe200078e00ff */
[----:B------:R-:W-:Y:S02]  /*18d90*/  MOV R2, 0x18db0 ;  /* 0x00018db000027802 */ /* 0x000fe40000000f00 */
[----:B------:R-:W-:Y:S05]  /*18da0*/  CALL.REL.NOINC `($__internal_1_$__cuda_sm70_shflsync_idx_p) ;  /* 0x0000a08000007944 */ /* 0x000fea0003c00000 */
[----:B------:R-:W-:Y:S01]  /*18db0*/  MOV R0, R171 ;  /* 0x000000ab00007202 */ /* 0x000fe20000000f00 */
[----:B------:R-:W-:Y:S05]  /*18dc0*/  BRA `(.L_x_483) ;  /* 0xfffee5b000007947 */ /* 0x000fea000383ffff */
.L_x_375:
[----:B--234-:R-:W-:Y:S01]  /*18dd0*/  IMAD.MOV.U32 R169, RZ, RZ, R7 ;  /* 0x000000ffffa97224 */ /* 0x01cfe200078e0007 */
[----:B------:R-:W-:Y:S01]  /*18de0*/  MOV R3, 0x181f ;  /* 0x0000181f00037802 */ /* 0x000fe20000000f00 */
[----:B------:R-:W-:Y:S01]  /*18df0*/  IMAD.MOV.U32 R170, RZ, RZ, RZ ;  /* 0x000000ffffaa7224 */ /* 0x000fe200078e00ff */
[----:B------:R-:W-:Y:S02]  /*18e00*/  MOV R172, 0xffffffff ;  /* 0xffffffff00ac7802 */ /* 0x000fe40000000f00 */
[----:B------:R-:W-:-:S02]  /*18e10*/  MOV R2, 0x18e30 ;  /* 0x00018e3000027802 */ /* 0x000fc40000000f00 */
[----:B-1---5:R-:W-:Y:S05]  /*18e20*/  CALL.REL.NOINC `($__internal_1_$__cuda_sm70_shflsync_idx_p) ;  /* 0x0000a00000007944 */ /* 0x022fea0003c00000 */
[----:B------:R-:W-:Y:S01]  /*18e30*/  MOV R4, R171 ;  /* 0x000000ab00047202 */ /* 0x000fe20000000f00 */
[----:B------:R-:W-:Y:S05]  /*18e40*/  BRA `(.L_x_484) ;  /* 0xfffef2c000007947 */ /* 0x000fea000383ffff */
.L_x_378:
[----:B------:R-:W-:Y:S01]  /*18e50*/  IMAD.MOV.U32 R169, RZ, RZ, R7 ;  /* 0x000000ffffa97224 */ /* 0x000fe200078e0007 */
[----:B------:R-:W-:Y:S01]  /*18e60*/  MOV R3, 0x181f ;  /* 0x0000181f00037802 */ /* 0x000fe20000000f00 */
[----:B------:R-:W-:Y:S01]  /*18e70*/  IMAD.MOV.U32 R170, RZ, RZ, RZ ;  /* 0x000000ffffaa7224 */ /* 0x000fe200078e00ff */
[----:B------:R-:W-:-:S02]  /*18e80*/  MOV R172, 0xffffffff ;  /* 0xffffffff00ac7802 */ /* 0x000fc40000000f00 */
[----:B------:R-:W-:Y:S02]  /*18e90*/  MOV R2, 0x18eb0 ;  /* 0x00018eb000027802 */ /* 0x000fe40000000f00 */
[----:B----45:R-:W-:Y:S05]  /*18ea0*/  CALL.REL.NOINC `($__internal_1_$__cuda_sm70_shflsync_idx_p) ;  /* 0x00009f8000007944 */ /* 0x030fea0003c00000 */
[----:B------:R-:W-:Y:S01]  /*18eb0*/  MOV R4, R171 ;  /* 0x000000ab00047202 */ /* 0x000fe20000000f00 */
[----:B------:R-:W-:Y:S05]  /*18ec0*/  BRA `(.L_x_485) ;  /* 0xffff009000007947 */ /* 0x000fea000383ffff */
.L_x_379:
[----:B------:R-:W-:Y:S01]  /*18ed0*/  IMAD.MOV.U32 R169, RZ, RZ, R15 ;  /* 0x000000ffffa97224 */ /* 0x000fe200078e000f */
[----:B------:R-:W-:Y:S01]  /*18ee0*/  MOV R3, 0x181f ;  /* 0x0000181f00037802 */ /* 0x000fe20000000f00 */
[----:B------:R-:W-:Y:S01]  /*18ef0*/  IMAD.MOV.U32 R170, RZ, RZ, RZ ;  /* 0x000000ffffaa7224 */ /* 0x000fe200078e00ff */
[----:B------:R-:W-:Y:S02]  /*18f00*/  MOV R172, 0xffffffff ;  /* 0xffffffff00ac7802 */ /* 0x000fe40000000f00 */
[----:B------:R-:W-:Y:S02]  /*18f10*/  MOV R2, 0x18f30 ;  /* 0x00018f3000027802 */ /* 0x000fe40000000f00 */
[----:B-12-45:R-:W-:Y:S05]  /*18f20*/  CALL.REL.NOINC `($__internal_1_$__cuda_sm70_shflsync_idx_p) ;  /* 0x00009f0000007944 */ /* 0x036fea0003c00000 */
[C---:B------:R-:W-:Y:S01]  /*18f30*/  IMAD.SHL.U32 R5, R214.reuse, 0x2, RZ ;  /* 0x00000002d6057824 */ /* 0x040fe200078e00ff */
[----:B------:R-:W-:Y:S01]  /*18f40*/  ISETP.GE.AND P3, PT, R217, c[0x0][0x1d4], PT ;  /* 0x00007500d9007a0c */ /* 0x000fe20003f66270 */
[----:B------:R-:W-:Y:S01]  /*18f50*/  IMAD.SHL.U32 R17, R245, 0x2, RZ ;  /* 0x00000002f5117824 */ /* 0x000fe200078e00ff */
[----:B------:R-:W-:Y:S01]  /*18f60*/  SHF.L.U64.HI R16, R214, 0x1, R252 ;  /* 0x00000001d6107819 */ /* 0x000fe200000102fc */
[----:B------:R-:W-:Y:S01]  /*18f70*/  IMAD.SHL.U32 R19, R244, 0x2, RZ ;  /* 0x00000002f4137824 */ /* 0x000fe200078e00ff */
[----:B------:R-:W-:Y:S01]  /*18f80*/  IADD3 R12, P2, R171, R5, RZ ;  /* 0x00000005ab0c7210 */ /* 0x000fe20007f5e0ff */
[----:B------:R-:W-:Y:S01]  /*18f90*/  IMAD.MOV.U32 R169, RZ, RZ, R7 ;  /* 0x000000ffffa97224 */ /* 0x000fe200078e0007 */
[----:B------:R-:W-:Y:S01]  /*18fa0*/  SHF.L.U64.HI R18, R245, 0x1, R248 ;  /* 0x00000001f5127819 */ /* 0x000fe200000102f8 */
[----:B------:R-:W-:Y:S01]  /*18fb0*/  IMAD.MOV.U32 R170, RZ, RZ, 0x1 ;  /* 0x00000001ffaa7424 */ /* 0x000fe200078e00ff */
[C---:B------:R-:W-:Y:S01]  /*18fc0*/  IADD3 R10, P1, R171.reuse, R17, RZ ;  /* 0x00000011ab0a7210 */ /* 0x040fe20007f3e0ff */
[----:B------:R-:W-:Y:S01]  /*18fd0*/  IMAD.X R13, R4, 0x1, R16, P2 ;  /* 0x00000001040d7824 */ /* 0x000fe200010e0610 */
[----:B------:R-:W-:Y:S01]  /*18fe0*/  SHF.L.U64.HI R20, R244, 0x1, R247 ;  /* 0x00000001f4147819 */ /* 0x000fe200000102f7 */
[----:B------:R-:W-:Y:S01]  /*18ff0*/  IMAD.MOV.U32 R172, RZ, RZ, -0x1 ;  /* 0xffffffffffac7424 */ /* 0x000fe200078e00ff */
[----:B------:R-:W-:Y:S01]  /*19000*/  IADD3 R2, P0, R171, R19, RZ ;  /* 0x00000013ab027210 */ /* 0x000fe20007f1e0ff */
[----:B------:R-:W-:Y:S01]  /*19010*/  IMAD.X R11, R4, 0x1, R18, P1 ;  /* 0x00000001040b7824 */ /* 0x000fe200008e0612 */
[----:B------:R-:W-:Y:S01]  /*19020*/  @!PT LDS RZ, [RZ] ;  /* 0x00000000fffff984 */ /* 0x000fe20000000800 */
[----:B------:R-:W-:Y:S01]  /*19030*/  @!PT LDS RZ, [RZ] ;  /* 0x00000000fffff984 */ /* 0x000fe20000000800 */
[----:B------:R-:W-:Y:S01]  /*19040*/  @!PT LDS RZ, [RZ] ;  /* 0x00000000fffff984 */ /* 0x000fe20000000800 */
[----:B------:R1:W-:Y:S01]  /*19050*/  LDGSTS.E.BYPASS.LTC128B.128 [R203+0x6100], [R12.64], !P6 ;  /* 0x061000000ccb7fae */ /* 0x0003e2000f101d46 */
[----:B------:R-:W-:-:S02]  /*19060*/  SEL R14, RZ, 0x10, P6 ;  /* 0x00000010ff0e7807 */ /* 0x000fc40003000000 */
[----:B------:R-:W-:Y:S01]  /*19070*/  IADD3.X R3, R4, R20, RZ, P0, !PT ;  /* 0x0000001404037210 */ /* 0x000fe200007fe4ff */
[----:B------:R2:W-:Y:S04]  /*19080*/  LDGSTS.E.BYPASS.LTC128B.128 [R203+0x8100], [R10.64], !P3 ;  /* 0x081000000acb7fae */ /* 0x0005e8000d901d46 */
[----:B------:R3:W-:Y:S01]  /*19090*/  LDGSTS.E.BYPASS.LTC128B.128 [R203+0xa100], [R2.64], !P5 ;  /* 0x0a10000002cb7fae */ /* 0x0007e2000e901d46 */
[----:B-1----:R-:W-:Y:S01]  /*190a0*/  SEL R13, RZ, 0x10, P3 ;  /* 0x00000010ff0d7807 */ /* 0x002fe20001800000 */
[----:B------:R-:W-:Y:S01]  /*190b0*/  IMAD.MOV.U32 R12, RZ, RZ, R249 ;  /* 0x000000ffff0c7224 */ /* 0x000fe200078e00f9 */
[----:B---3--:R-:W-:Y:S02]  /*190c0*/  MOV R3, 0x181f ;  /* 0x0000181f00037802 */ /* 0x008fe40000000f00 */
[----:B------:R-:W-:-:S02]  /*190d0*/  MOV R2, 0x190f0 ;  /* 0x000190f000027802 */ /* 0x000fc40000000f00 */
[----:B--2---:R-:W-:Y:S05]  /*190e0*/  CALL.REL.NOINC `($__internal_1_$__cuda_sm70_shflsync_idx_p) ;  /* 0x00009d4000007944 */ /* 0x004fea0003c00000 */
        /* <DEDUP_REMOVED lines=9> */
.L_x_380:
[----:B------:R-:W-:Y:S01]  /*19180*/  IMAD.MOV.U32 R169, RZ, RZ, R5 ;  /* 0x000000ffffa97224 */ /* 0x000fe200078e0005 */
[----:B------:R-:W-:Y:S01]  /*19190*/  MOV R3, 0x1c1f ;  /* 0x00001c1f00037802 */ /* 0x000fe20000000f00 */
[----:B------:R-:W-:Y:S01]  /*191a0*/  IMAD.MOV.U32 R170, RZ, RZ, RZ ;  /* 0x000000ffffaa7224 */ /* 0x000fe200078e00ff */
[----:B------:R-:W-:-:S02]  /*191b0*/  MOV R172, 0xffffffff ;  /* 0xffffffff00ac7802 */ /* 0x000fc40000000f00 */
[----:B------:R-:W-:Y:S02]  /*191c0*/  MOV R2, 0x191e0 ;  /* 0x000191e000027802 */ /* 0x000fe40000000f00 */
[----:B----4-:R-:W-:Y:S05]  /*191d0*/  CALL.REL.NOINC `($__internal_1_$__cuda_sm70_shflsync_idx_p) ;  /* 0x00009c5000007944 */ /* 0x010fea0003c00000 */
[----:B------:R-:W-:Y:S01]  /*191e0*/  MOV R3, R171 ;  /* 0x000000ab00037202 */ /* 0x000fe20000000f00 */
[----:B------:R-:W-:Y:S05]  /*191f0*/  BRA `(.L_x_487) ;  /* 0xffff02a000007947 */ /* 0x000fea000383ffff */
.L_x_385:
[----:B------:R-:W-:Y:S01]  /*19200*/  IMAD.MOV.U32 R169, RZ, RZ, R5 ;  /* 0x000000ffffa97224 */ /* 0x000fe200078e0005 */
[----:B------:R-:W-:Y:S01]  /*19210*/  MOV R3, 0x1c1f ;  /* 0x00001c1f00037802 */ /* 0x000fe20000000f00 */
[----:B------:R-:W-:Y:S01]  /*19220*/  IMAD.MOV.U32 R170, RZ, RZ, 0x1 ;  /* 0x00000001ffaa7424 */ /* 0x000fe200078e00ff */
[----:B------:R-:W-:Y:S02]  /*19230*/  MOV R172, 0xffffffff ;  /* 0xffffffff00ac7802 */ /* 0x000fe40000000f00 */
[----:B------:R-:W-:Y:S02]  /*19240*/  MOV R2, 0x19260 ;  /* 0x0001926000027802 */ /* 0x000fe40000000f00 */
[----:B------:R-:W-:Y:S05]  /*19250*/  CALL.REL.NOINC `($__internal_1_$__cuda_sm70_shflsync_idx_p) ;  /* 0x00009bd000007944 */ /* 0x000fea0003c00000 */
[----:B------:R-:W-:Y:S01]  /*19260*/  MOV R3, R171 ;  /* 0x000000ab00037202 */ /* 0x000fe20000000f00 */
[----:B------:R-:W-:Y:S05]  /*19270*/  BRA `(.L_x_488) ;  /* 0xffff08a000007947 */ /* 0x000fea000383ffff */
.L_x_390:
[----:B------:R-:W-:Y:S01]  /*19280*/  IMAD.MOV.U32 R4, RZ, RZ, R102 ;  /* 0x000000ffff047224 */ /* 0x000fe200078e0066 */
[----:B------:R-:W-:Y:S02]  /*19290*/  MOV R0, 0x2 ;  /* 0x0000000200007802 */ /* 0x000fe40000000f00 */
[----:B------:R-:W-:-:S02]  /*192a0*/  MOV R2, 0x192c0 ;  /* 0x000192c000027802 */ /* 0x000fc40000000f00 */
[----:B------:R-:W-:Y:S05]  /*192b0*/  CALL.REL.NOINC `($__internal_0_$__cuda_sm70_shflsync_bfly_p) ;  /* 0x00009b1000007944 */ /* 0x000fea0003c00000 */
[----:B------:R-:W-:Y:S05]  /*192c0*/  BRA `(.L_x_489) ;  /* 0xffff10c000007947 */ /* 0x000fea000383ffff */
.L_x_391:
[----:B------:R-:W-:Y:S01]  /*192d0*/  IMAD.MOV.U32 R4, RZ, RZ, R102 ;  /* 0x000000ffff047224 */ /* 0x000fe200078e0066 */
[----:B------:R-:W-:-:S02]  /*192e0*/  MOV R0, 0x1 ;  /* 0x0000000100007802 */ /* 0x000fc40000000f00 */
[----:B------:R-:W-:Y:S02]  /*192f0*/  MOV R2, 0x19310 ;  /* 0x0001931000027802 */ /* 0x000fe40000000f00 */
[----:B------:R-:W-:Y:S05]  /*19300*/  CALL.REL.NOINC `($__internal_0_$__cuda_sm70_shflsync_bfly_p) ;  /* 0x00009ac000007944 */ /* 0x000fea0003c00000 */
[----:B------:R-:W-:Y:S01]  /*19310*/  FMNMX.FTZ R102, R102, R0, !PT ;  /* 0x0000000066667209 */ /* 0x000fe20007810000 */
[----:B------:R-:W-:Y:S01]  /*19320*/  IMAD.MOV.U32 R4, RZ, RZ, R5 ;  /* 0x000000ffff047224 */ /* 0x000fe200078e0005 */
[----:B------:R-:W-:Y:S01]  /*19330*/  MOV R2, 0x19360 ;  /* 0x0001936000027802 */ /* 0x000fe20000000f00 */
[----:B------:R-:W-:Y:S02]  /*19340*/  IMAD.MOV.U32 R0, RZ, RZ, 0x2 ;  /* 0x00000002ff007424 */ /* 0x000fe400078e00ff */
[----:B------:R-:W-:Y:S05]  /*19350*/  CALL.REL.NOINC `($__internal_0_$__cuda_sm70_shflsync_bfly_p) ;  /* 0x00009a7000007944 */ /* 0x000fea0003c00000 */
[----:B------:R-:W-:Y:S01]  /*19360*/  FMNMX.FTZ R5, R5, R0, !PT ;  /* 0x0000000005057209 */ /* 0x000fe20007810000 */
[----:B------:R-:W-:Y:S01]  /*19370*/  IMAD.MOV.U32 R0, RZ, RZ, 0x1 ;  /* 0x00000001ff007424 */ /* 0x000fe200078e00ff */
[----:B------:R-:W-:-:S03]  /*19380*/  MOV R2, 0x193b0 ;  /* 0x000193b000027802 */ /* 0x000fc60000000f00 */
[----:B------:R-:W-:Y:S02]  /*19390*/  IMAD.MOV.U32 R4, RZ, RZ, R5 ;  /* 0x000000ffff047224 */ /* 0x000fe400078e0005 */
[----:B------:R-:W-:Y:S05]  /*193a0*/  CALL.REL.NOINC `($__internal_0_$__cuda_sm70_shflsync_bfly_p) ;  /* 0x00009a2000007944 */ /* 0x000fea0003c00000 */
[----:B------:R-:W-:Y:S01]  /*193b0*/  MOV R100, R0 ;  /* 0x0000000000647202 */ /* 0x000fe20000000f00 */
[----:B------:R-:W-:Y:S05]  /*193c0*/  BRA `(.L_x_490) ;  /* 0xffff103000007947 */ /* 0x000fea000383ffff */
.L_x_399:
[----:B------:R-:W-:Y:S01]  /*193d0*/  MOV R3, 0x181f ;  /* 0x0000181f00037802 */ /* 0x000fe20000000f00 */
[----:B------:R-:W-:Y:S01]  /*193e0*/  IMAD.MOV.U32 R169, RZ, RZ, R5 ;  /* 0x000000ffffa97224 */ /* 0x000fe200078e0005 */
[----:B------:R-:W-:Y:S01]  /*193f0*/  MOV R172, 0xffffffff ;  /* 0xffffffff00ac7802 */ /* 0x000fe20000000f00 */
[----:B------:R-:W-:Y:S01]  /*19400*/  IMAD.MOV.U32 R170, RZ, RZ, RZ ;  /* 0x000000ffffaa7224 */ /* 0x000fe200078e00ff */
[----:B------:R-:W-:Y:S02]  /*19410*/  MOV R2, 0x19430 ;  /* 0x0001943000027802 */ /* 0x000fe40000000f00 */
[----:B-1234-:R-:W-:Y:S05]  /*19420*/  CALL.REL.NOINC `($__internal_1_$__cuda_sm70_shflsync_idx_p) ;  /* 0x00009a0000007944 */ /* 0x01efea0003c00000 */
[----:B------:R-:W-:Y:S01]  /*19430*/  MOV R4, R171 ;  /* 0x000000ab00047202 */ /* 0x000fe20000000f00 */
[----:B------:R-:W-:-:S05]  /*19440*/  BRA `(.L_x_491) ;  /* 0xffff253000007947 */ /* 0x000fca000383ffff */
.L_x_400:
[----:B------:R-:W-:Y:S01]  /*19450*/  MOV R3, 0x181f ;  /* 0x0000181f00037802 */ /* 0x000fe20000000f00 */
[----:B------:R-:W-:Y:S01]  /*19460*/  IMAD.MOV.U32 R169, RZ, RZ, R15 ;  /* 0x000000ffffa97224 */ /* 0x000fe200078e000f */
[----:B------:R-:W-:Y:S01]  /*19470*/  MOV R172, 0xffffffff ;  /* 0xffffffff00ac7802 */ /* 0x000fe20000000f00 */
[----:B------:R-:W-:Y:S01]  /*19480*/  IMAD.MOV.U32 R170, RZ, RZ, RZ ;  /* 0x000000ffffaa7224 */ /* 0x000fe200078e00ff */
[----:B------:R-:W-:Y:S02]  /*19490*/  MOV R2, 0x194b0 ;  /* 0x000194b000027802 */ /* 0x000fe40000000f00 */
[----:B-1234-:R-:W-:Y:S05]  /*194a0*/  CALL.REL.NOINC `($__internal_1_$__cuda_sm70_shflsync_idx_p) ;  /* 0x0000998000007944 */ /* 0x01efea0003c00000 */
[----:B------:R-:W-:Y:S01]  /*194b0*/  IADD3 R12, P0, R171, R216, RZ ;  /* 0x000000d8ab0c7210 */ /* 0x000fe20007f1e0ff */
[----:B------:R-:W-:Y:S01]  /*194c0*/  IMAD.MOV.U32 R14, RZ, RZ, R213 ;  /* 0x000000ffff0e7224 */ /* 0x000fe200078e00d5 */
[----:B------:R-:W-:Y:S02]  /*194d0*/  ISETP.GE.AND P1, PT, R217, c[0x0][0x1d4], PT ;  /* 0x00007500d9007a0c */ /* 0x000fe40003f26270 */
[----:B------:R-:W-:Y:S01]  /*194e0*/  MOV R169, R5 ;  /* 0x0000000500a97202 */ /* 0x000fe20000000f00 */
[C---:B------:R-:W-:Y:S01]  /*194f0*/  IMAD.X R13, R4.reuse, 0x1, R200, P0 ;  /* 0x00000001040d7824 */ /* 0x040fe200000e06c8 */
[C---:B------:R-:W-:Y:S01]  /*19500*/  IADD3 R6, P0, R171.reuse, R198, RZ ;  /* 0x000000c6ab067210 */ /* 0x040fe20007f1e0ff */
[----:B------:R-:W-:Y:S01]  /*19510*/  IMAD.MOV.U32 R5, RZ, RZ, R249 ;  /* 0x000000ffff057224 */ /* 0x000fe200078e00f9 */
[----:B------:R-:W-:Y:S02]  /*19520*/  MOV R170, 0x1 ;  /* 0x0000000100aa7802 */ /* 0x000fe40000000f00 */
[----:B------:R-:W-:Y:S01]  /*19530*/  @!PT LDS RZ, [RZ] ;  /* 0x00000000fffff984 */ /* 0x000fe20000000800 */
[----:B------:R-:W-:Y:S01]  /*19540*/  @!PT LDS RZ, [RZ] ;  /* 0x00000000fffff984 */ /* 0x000fe20000000800 */
[----:B------:R-:W-:Y:S01]  /*19550*/  @!PT LDS RZ, [RZ] ;  /* 0x00000000fffff984 */ /* 0x000fe20000000800 */
[----:B------:R1:W-:Y:S01]  /*19560*/  LDGSTS.E.BYPASS.LTC128B.128 [R204], [R12.64], !P6 ;  /* 0x000000000ccc7fae */ /* 0x0003e2000f101d46 */
[C---:B------:R-:W-:Y:S01]  /*19570*/  IMAD.X R7, R4.reuse, 0x1, R199, P0 ;  /* 0x0000000104077824 */ /* 0x040fe200000e06c7 */
[----:B------:R-:W-:Y:S02]  /*19580*/  IADD3 R2, P0, R171, R196, RZ ;  /* 0x000000c4ab027210 */ /* 0x000fe40007f1e0ff */
[----:B------:R-:W-:Y:S02]  /*19590*/  MOV R172, 0xffffffff ;  /* 0xffffffff00ac7802 */ /* 0x000fe40000000f00 */
[----:B------:R1:W-:Y:S01]  /*195a0*/  LDGSTS.E.BYPASS.LTC128B.128 [R204+0x2000], [R6.64], !P1 ;  /* 0x0200000006cc7fae */ /* 0x0003e2000c901d46 */
[----:B------:R-:W-:Y:S05]  /*195b0*/  IMAD.X R3, R4, 0x1, R197, P0 ;  /* 0x0000000104037824 */ /* 0x000fea00000e06c5 */
[----:B------:R2:W-:Y:S02]  /*195c0*/  LDGSTS.E.BYPASS.LTC128B.128 [R204+0x4000], [R2.64], !P5 ;  /* 0x0400000002cc7fae */ /* 0x0005e4000e901d46 */
[----:B--2---:R-:W-:Y:S01]  /*195d0*/  MOV R2, 0x19600 ;  /* 0x0001960000027802 */ /* 0x004fe20000000f00 */
[----:B------:R-:W-:Y:S02]  /*195e0*/  IMAD.MOV.U32 R3, RZ, RZ, 0x181f ;  /* 0x0000181fff037424 */ /* 0x000fe400078e00ff */
[----:B-1----:R-:W-:Y:S05]  /*195f0*/  CALL.REL.NOINC `($__internal_1_$__cuda_sm70_shflsync_idx_p) ;  /* 0x0000983000007944 */ /* 0x002fea0003c00000 */
[----:B------:R-:W-:Y:S01]  /*19600*/  MOV R169, R15 ;  /* 0x0000000f00a97202 */ /* 0x000fe20000000f00 */
[----:B------:R-:W-:Y:S01]  /*19610*/  IMAD.MOV.U32 R4, RZ, RZ, R171 ;  /* 0x000000ffff047224 */ /* 0x000fe200078e00ab */
[----:B------:R-:W-:Y:S01]  /*19620*/  MOV R3, 0x181f ;  /* 0x0000181f00037802 */ /* 0x000fe20000000f00 */
[----:B------:R-:W-:Y:S01]  /*19630*/  IMAD.MOV.U32 R170, RZ, RZ, 0x1 ;  /* 0x00000001ffaa7424 */ /* 0x000fe200078e00ff */
[----:B------:R-:W-:Y:S01]  /*19640*/  MOV R2, 0x19670 ;  /* 0x0001967000027802 */ /* 0x000fe20000000f00 */
[----:B------:R-:W-:Y:S02]  /*19650*/  IMAD.MOV.U32 R172, RZ, RZ, -0x1 ;  /* 0xffffffffffac7424 */ /* 0x000fe400078e00ff */
[----:B------:R-:W-:Y:S05]  /*19660*/  CALL.REL.NOINC `($__internal_1_$__cuda_sm70_shflsync_idx_p) ;  /* 0x000097c000007944 */ /* 0x000fea0003c00000 */
[----:B------:R-:W-:Y:S01]  /*19670*/  MOV R0, R171 ;  /* 0x000000ab00007202 */ /* 0x000fe20000000f00 */
[----:B------:R-:W-:-:S05]  /*19680*/  BRA `(.L_x_492) ;  /* 0xffff241000007947 */ /* 0x000fca000383ffff */
.L_x_403:
[----:B------:R-:W-:Y:S01]  /*19690*/  MOV R3, 0x181f ;  /* 0x0000181f00037802 */ /* 0x000fe20000000f00 */
[----:B------:R-:W-:Y:S01]  /*196a0*/  IMAD.MOV.U32 R169, RZ, RZ, R5 ;  /* 0x000000ffffa97224 */ /* 0x000fe200078e0005 */
[----:B------:R-:W-:Y:S01]  /*196b0*/  MOV R172, 0xffffffff ;  /* 0xffffffff00ac7802 */ /* 0x000fe20000000f00 */
[----:B------:R-:W-:Y:S01]  /*196c0*/  IMAD.MOV.U32 R170, RZ, RZ, RZ ;  /* 0x000000ffffaa7224 */ /* 0x000fe200078e00ff */
[----:B------:R-:W-:Y:S02]  /*196d0*/  MOV R2, 0x196f0 ;  /* 0x000196f000027802 */ /* 0x000fe40000000f00 */
[----:B-1----:R-:W-:Y:S05]  /*196e0*/  CALL.REL.NOINC `($__internal_1_$__cuda_sm70_shflsync_idx_p) ;  /* 0x0000974000007944 */ /* 0x002fea0003c00000 */
[----:B------:R-:W-:Y:S01]  /*196f0*/  MOV R4, R171 ;  /* 0x000000ab00047202 */ /* 0x000fe20000000f00 */
[----:B------:R-:W-:-:S05]  /*19700*/  BRA `(.L_x_493) ;  /* 0xffff344000007947 */ /* 0x000fca000383ffff */
.L_x_404:
[----:B------:R-:W-:Y:S01]  /*19710*/  MOV R3, 0x181f ;  /* 0x0000181f00037802 */ /* 0x000fe20000000f00 */
[----:B------:R-:W-:Y:S01]  /*19720*/  IMAD.MOV.U32 R169, RZ, RZ, R11 ;  /* 0x000000ffffa97224 */ /* 0x000fe200078e000b */
[----:B------:R-:W-:Y:S01]  /*19730*/  MOV R172, 0xffffffff ;  /* 0xffffffff00ac7802 */ /* 0x000fe20000000f00 */
[----:B------:R-:W-:Y:S01]  /*19740*/  IMAD.MOV.U32 R170, RZ, RZ, RZ ;  /* 0x000000ffffaa7224 */ /* 0x000fe200078e00ff */
[----:B------:R-:W-:Y:S02]  /*19750*/  MOV R2, 0x19770 ;  /* 0x0001977000027802 */ /* 0x000fe40000000f00 */
[----:B-123--:R-:W-:Y:S05]  /*19760*/  CALL.REL.NOINC `($__internal_1_$__cuda_sm70_shflsync_idx_p) ;  /* 0x000096c000007944 */ /* 0x00efea0003c00000 */
        /* <DEDUP_REMOVED lines=11> */
[----:B------:R1:W-:Y:S01]  /*19820*/  LDGSTS.E.BYPASS.LTC128B.128 [R203+0x6100], [R8.64], !P6 ;  /* 0x0610000008cb7fae */ /* 0x0003e2000f101d46 */
        /* <DEDUP_REMOVED lines=18> */
.L_x_405:
        /* <DEDUP_REMOVED lines=8> */
.L_x_410:
[----:B------:R-:W-:Y:S01]  /*199d0*/  MOV R3, 0x1c1f ;  /* 0x00001c1f00037802 */ /* 0x000fe20000000f00 */
[----:B------:R-:W-:Y:S01]  /*199e0*/  IMAD.MOV.U32 R169, RZ, RZ, R4 ;  /* 0x000000ffffa97224 */ /* 0x000fe200078e0004 */
[----:B------:R-:W-:Y:S01]  /*199f0*/  MOV R172, 0xffffffff ;  /* 0xffffffff00ac7802 */ /* 0x000fe20000000f00 */
[----:B------:R-:W-:Y:S01]  /*19a00*/  IMAD.MOV.U32 R170, RZ, RZ, 0x1 ;  /* 0x00000001ffaa7424 */ /* 0x000fe200078e00ff */
[----:B------:R-:W-:Y:S02]  /*19a10*/  MOV R2, 0x19a30 ;  /* 0x00019a3000027802 */ /* 0x000fe40000000f00 */
[----:B--2---:R-:W-:Y:S05]  /*19a20*/  CALL.REL.NOINC `($__internal_1_$__cuda_sm70_shflsync_idx_p) ;  /* 0x0000940000007944 */ /* 0x004fea0003c00000 */
[----:B------:R-:W-:Y:S01]  /*19a30*/  MOV R3, R171 ;  /* 0x000000ab00037202 */ /* 0x000fe20000000f00 */
[----:B------:R-:W-:-:S05]  /*19a40*/  BRA `(.L_x_496) ;  /* 0xffff392000007947 */ /* 0x000fca000383ffff */
.L_x_415:
[----:B------:R-:W-:Y:S02]  /*19a50*/  MOV R0, 0x2 ;  /* 0x0000000200007802 */ /* 0x000fe40000000f00 */
[----:B------:R-:W-:Y:S02]  /*19a60*/  MOV R2, 0x19a80 ;  /* 0x00019a8000027802 */ /* 0x000fe40000000f00 */
[----:B------:R-:W-:Y:S05]  /*19a70*/  CALL.REL.NOINC `($__internal_0_$__cuda_sm70_shflsync_bfly_p) ;  /* 0x0000935000007944 */ /* 0x000fea0003c00000 */
[----:B------:R-:W-:-:S05]  /*19a80*/  BRA `(.L_x_497) ;  /* 0xffff3fb000007947 */ /* 0x000fca000383ffff */
.L_x_416:
[----:B------:R-:W-:Y:S01]  /*19a90*/  MOV R0, 0x1 ;  /* 0x0000000100007802 */ /* 0x000fe20000000f00 */
[----:B-1----:R-:W-:Y:S01]  /*19aa0*/  IMAD.MOV.U32 R4, RZ, RZ, R101 ;  /* 0x000000ffff047224 */ /* 0x002fe200078e0065 */
[----:B------:R-:W-:Y:S02]  /*19ab0*/  MOV R2, 0x19ad0 ;  /* 0x00019ad000027802 */ /* 0x000fe40000000f00 */
[----:B------:R-:W-:Y:S05]  /*19ac0*/  CALL.REL.NOINC `($__internal_0_$__cuda_sm70_shflsync_bfly_p) ;  /* 0x0000930000007944 */ /* 0x000fea0003c00000 */
[----:B------:R-:W-:Y:S01]  /*19ad0*/  IMAD.MOV.U32 R4, RZ, RZ, R5 ;  /* 0x000000ffff047224 */ /* 0x000fe200078e0005 */
[----:B------:R-:W-:Y:S01]  /*19ae0*/  FMNMX.FTZ R101, R101, R0, !PT ;  /* 0x0000000065657209 */ /* 0x000fe20007810000 */
[----:B------:R-:W-:Y:S01]  /*19af0*/  IMAD.MOV.U32 R0, RZ, RZ, 0x2 ;  /* 0x00000002ff007424 */ /* 0x000fe200078e00ff */
[----:B------:R-:W-:Y:S02]  /*19b00*/  MOV R2, 0x19b20 ;  /* 0x00019b2000027802 */ /* 0x000fe40000000f00 */
[----:B------:R-:W-:Y:S05]  /*19b10*/  CALL.REL.NOINC `($__internal_0_$__cuda_sm70_shflsync_bfly_p) ;  /* 0x000092b000007944 */ /* 0x000fea0003c00000 */
[----:B------:R-:W-:Y:S01]  /*19b20*/  FMNMX.FTZ R4, R5, R0, !PT ;  /* 0x0000000005047209 */ /* 0x000fe20007810000 */
[----:B------:R-:W-:Y:S01]  /*19b30*/  IMAD.MOV.U32 R0, RZ, RZ, 0x1 ;  /* 0x00000001ff007424 */ /* 0x000fe200078e00ff */
[----:B------:R-:W-:Y:S02]  /*19b40*/  MOV R2, 0x19b60 ;  /* 0x00019b6000027802 */ /* 0x000fe40000000f00 */
[----:B------:R-:W-:Y:S05]  /*19b50*/  CALL.REL.NOINC `($__internal_0_$__cuda_sm70_shflsync_bfly_p) ;  /* 0x0000927000007944 */ /* 0x000fea0003c00000 */
[----:B------:R-:W-:-:S05]  /*19b60*/  BRA `(.L_x_498) ;  /* 0xffff3f4000007947 */ /* 0x000fca000383ffff */
.L_x_425:
        /* <DEDUP_REMOVED lines=8> */
.L_x_426:
[----:B------:R-:W-:Y:S01]  /*19bf0*/  MOV R3, 0x181f ;  /* 0x0000181f00037802 */ /* 0x000fe20000000f00 */
[----:B------:R-:W-:Y:S01]  /*19c00*/  IMAD.MOV.U32 R169, RZ, RZ, R15 ;  /* 0x000000ffffa97224 */ /* 0x000fe200078e000f */
[----:B------:R-:W-:Y:S01]  /*19c10*/  MOV R172, 0xffffffff ;  /* 0xffffffff00ac7802 */ /* 0x000fe20000000f00 */
[----:B------:R-:W-:Y:S01]  /*19c20*/  IMAD.MOV.U32 R170, RZ, RZ, RZ ;  /* 0x000000ffffaa7224 */ /* 0x000fe200078e00ff */
[----:B------:R-:W-:Y:S02]  /*19c30*/  MOV R2, 0x19c50 ;  /* 0x00019c5000027802 */ /* 0x000fe40000000f00 */
[----:B-1234-:R-:W-:Y:S05]  /*19c40*/  CALL.REL.NOINC `($__internal_1_$__cuda_sm70_shflsync_idx_p) ;  /* 0x000091e000007944 */ /* 0x01efea0003c00000 */
[C---:B------:R-:W-:Y:S01]  /*19c50*/  IADD3 R12, P0, R171.reuse, R228, RZ ;  /* 0x000000e4ab0c7210 */ /* 0x040fe20007f1e0ff */
[----:B------:R-:W-:Y:S01]  /*19c60*/  IMAD.MOV.U32 R169, RZ, RZ, R5 ;  /* 0x000000ffffa97224 */ /* 0x000fe200078e0005 */
[----:B------:R-:W-:Y:S01]  /*19c70*/  MOV R14, R229 ;  /* 0x000000e5000e7202 */ /* 0x000fe20000000f00 */
[----:B------:R-:W-:Y:S01]  /*19c80*/  IMAD.MOV.U32 R5, RZ, RZ, R249 ;  /* 0x000000ffff057224 */ /* 0x000fe200078e00f9 */
[----:B------:R-:W-:Y:S01]  /*19c90*/  MOV R170, 0x1 ;  /* 0x0000000100aa7802 */ /* 0x000fe20000000f00 */
[C---:B------:R-:W-:Y:S01]  /*19ca0*/  IMAD.X R13, R4.reuse, 0x1, R200, P0 ;  /* 0x00000001040d7824 */ /* 0x040fe200000e06c8 */
[C---:B------:R-:W-:Y:S02]  /*19cb0*/  IADD3 R6, P0, R171.reuse, R198, RZ ;  /* 0x000000c6ab067210 */ /* 0x040fe40007f1e0ff */
[----:B------:R-:W-:Y:S02]  /*19cc0*/  MOV R172, 0xffffffff ;  /* 0xffffffff00ac7802 */ /* 0x000fe40000000f00 */
[----:B------:R-:W-:Y:S01]  /*19cd0*/  @!PT LDS RZ, [RZ] ;  /* 0x00000000fffff984 */ /* 0x000fe20000000800 */
[----:B------:R-:W-:Y:S01]  /*19ce0*/  @!PT LDS RZ, [RZ] ;  /* 0x00000000fffff984 */ /* 0x000fe20000000800 */
[----:B------:R-:W-:Y:S01]  /*19cf0*/  @!PT LDS RZ, [RZ] ;  /* 0x00000000fffff984 */ /* 0x000fe20000000800 */
[----:B------:R1:W-:Y:S01]  /*19d00*/  LDGSTS.E.BYPASS.LTC128B.128 [R204], [R12.64], !P2 ;  /* 0x000000000ccc7fae */ /* 0x0003e2000d101d46 */
[C---:B------:R-:W-:Y:S01]  /*19d10*/  IMAD.X R7, R4.reuse, 0x1, R199, P0 ;  /* 0x0000000104077824 */ /* 0x040fe200000e06c7 */
[----:B------:R-:W-:Y:S04]  /*19d20*/  IADD3 R2, P0, R171, R196, RZ ;  /* 0x000000c4ab027210 */ /* 0x000fe80007f1e0ff */
[----:B------:R1:W-:Y:S01]  /*19d30*/  LDGSTS.E.BYPASS.LTC128B.128 [R204+0x2000], [R6.64], !P3 ;  /* 0x0200000006cc7fae */ /* 0x0003e2000d901d46 */
[----:B------:R-:W-:Y:S05]  /*19d40*/  IADD3.X R3, R4, R197, RZ, P0, !PT ;  /* 0x000000c504037210 */ /* 0x000fea00007fe4ff */
        /* <DEDUP_REMOVED lines=13> */
.L_x_429:
[----:B------:R-:W-:Y:S01]  /*19e20*/  MOV R3, 0x181f ;  /* 0x0000181f00037802 */ /* 0x000fe20000000f00 */
[----:B------:R-:W-:Y:S01]  /*19e30*/  IMAD.MOV.U32 R169, RZ, RZ, R5 ;  /* 0x000000ffffa97224 */ /* 0x000fe200078e0005 */
[----:B------:R-:W-:Y:S01]  /*19e40*/  MOV R172, 0xffffffff ;  /* 0xffffffff00ac7802 */ /* 0x000fe20000000f00 */
[----:B------:R-:W-:Y:S01]  /*19e50*/  IMAD.MOV.U32 R170, RZ, RZ, RZ ;  /* 0x000000ffffaa7224 */ /* 0x000fe200078e00ff */
[----:B------:R-:W-:Y:S02]  /*19e60*/  MOV R2, 0x19e80 ;  /* 0x00019e8000027802 */ /* 0x000fe40000000f00 */
[----:B-1--4-:R-:W-:Y:S05]  /*19e70*/  CALL.REL.NOINC `($__internal_1_$__cuda_sm70_shflsync_idx_p) ;  /* 0x00008fb000007944 */ /* 0x012fea0003c00000 */
[----:B------:R-:W-:Y:S01]  /*19e80*/  MOV R4, R171 ;  /* 0x000000ab00047202 */ /* 0x000fe20000000f00 */
[----:B------:R-:W-:-:S05]  /*19e90*/  BRA `(.L_x_501) ;  /* 0xffff6a9000007947 */ /* 0x000fca000383ffff */
.L_x_430:
        /* <DEDUP_REMOVED lines=17> */
[----:B------:R1:W-:Y:S01]  /*19fb0*/  LDGSTS.E.BYPASS.LTC128B.128 [R203+0x6100], [R8.64], !P2 ;  /* 0x0610000008cb7fae */ /* 0x0003e2000d101d46 */
        /* <DEDUP_REMOVED lines=17> */
.L_x_431:
[----:B------:R-:W-:Y:S02]  /*1a0d0*/  MOV R0, 0x2 ;  /* 0x0000000200007802 */ /* 0x000fe40000000f00 */
[----:B------:R-:W-:Y:S02]  /*1a0e0*/  MOV R2, 0x1a100 ;  /* 0x0001a10000027802 */ /* 0x000fe40000000f00 */
[----:B----4-:R-:W-:Y:S05]  /*1a0f0*/  CALL.REL.NOINC `($__internal_0_$__cuda_sm70_shflsync_bfly_p) ;  /* 0x00008cd000007944 */ /* 0x010fea0003c00000 */
[----:B------:R-:W-:-:S05]  /*1a100*/  BRA `(.L_x_503) ;  /* 0xffff6ca000007947 */ /* 0x000fca000383ffff */
.L_x_432:
[----:B------:R-:W-:Y:S01]  /*1a110*/  MOV R0, 0x1 ;  /* 0x0000000100007802 */ /* 0x000fe20000000f00 */
[----:B-1----:R-:W-:Y:S01]  /*1a120*/  IMAD.MOV.U32 R4, RZ, RZ, R102 ;  /* 0x000000ffff047224 */ /* 0x002fe200078e0066 */
[----:B------:R-:W-:Y:S02]  /*1a130*/  MOV R2, 0x1a150 ;  /* 0x0001a15000027802 */ /* 0x000fe40000000f00 */
[----:B----4-:R-:W-:Y:S05]  /*1a140*/  CALL.REL.NOINC `($__internal_0_$__cuda_sm70_shflsync_bfly_p) ;  /* 0x00008c8000007944 */ /* 0x010fea0003c00000 */
        /* <DEDUP_REMOVED lines=10> */
.L_x_435:
        /* <DEDUP_REMOVED lines=8> */
.L_x_438:
        /* <DEDUP_REMOVED lines=8> */
.L_x_439:
[----:B------:R-:W-:Y:S01]  /*1a2f0*/  MOV R3, 0x181f ;  /* 0x0000181f00037802 */ /* 0x000fe20000000f00 */
[----:B------:R-:W-:Y:S01]  /*1a300*/  IMAD.MOV.U32 R169, RZ, RZ, R10 ;  /* 0x000000ffffa97224 */ /* 0x000fe200078e000a */
[----:B------:R-:W-:Y:S01]  /*1a310*/  MOV R172, 0xffffffff ;  /* 0xffffffff00ac7802 */ /* 0x000fe20000000f00 */
[----:B------:R-:W-:Y:S01]  /*1a320*/  IMAD.MOV.U32 R170, RZ, RZ, RZ ;  /* 0x000000ffffaa7224 */ /* 0x000fe200078e00ff */
[----:B------:R-:W-:Y:S02]  /*1a330*/  MOV R2, 0x1a350 ;  /* 0x0001a35000027802 */ /* 0x000fe40000000f00 */
[----:B-123--:R-:W-:Y:S05]  /*1a340*/  CALL.REL.NOINC `($__internal_1_$__cuda_sm70_shflsync_idx_p) ;  /* 0x00008ae000007944 */ /* 0x00efea0003c00000 */
[C---:B------:R-:W-:Y:S01]  /*1a350*/  IADD3 R8, P0, R171.reuse, R206, RZ ;  /* 0x000000ceab087210 */ /* 0x040fe20007f1e0ff */
[----:B------:R-:W-:Y:S01]  /*1a360*/  IMAD.MOV.U32 R169, RZ, RZ, R5 ;  /* 0x000000ffffa97224 */ /* 0x000fe200078e0005 */
[----:B------:R-:W-:Y:S02]  /*1a370*/  MOV R170, 0x1 ;  /* 0x0000000100aa7802 */ /* 0x000fe40000000f00 */
[----:B------:R-:W-:Y:S01]  /*1a380*/  MOV R172, 0xffffffff ;  /* 0xffffffff00ac7802 */ /* 0x000fe20000000f00 */
[C---:B------:R-:W-:Y:S01]  /*1a390*/  IMAD.X R9, R4.reuse, 0x1, R197, P0 ;  /* 0x0000000104097824 */ /* 0x040fe200000e06c5 */
[C---:B------:R-:W-:Y:S04]  /*1a3a0*/  IADD3 R6, P0, R171.reuse, R196, RZ ;  /* 0x000000c4ab067210 */ /* 0x040fe80007f1e0ff */
        /* <DEDUP_REMOVED lines=21> */
.L_x_440:
        /* <DEDUP_REMOVED lines=8> */
.L_x_445:
        /* <DEDUP_REMOVED lines=8> */
.L_x_450:
[----:B------:R-:W-:Y:S02]  /*1a600*/  MOV R0, 0x2 ;  /* 0x0000000200007802 */ /* 0x000fe40000000f00 */
[----:B------:R-:W-:Y:S02]  /*1a610*/  MOV R2, 0x1a630 ;  /* 0x0001a63000027802 */ /* 0x000fe40000000f00 */
[----:B------:R-:W-:Y:S05]  /*1a620*/  CALL.REL.NOINC `($__internal_0_$__cuda_sm70_shflsync_bfly_p) ;  /* 0x000087a000007944 */ /* 0x000fea0003c00000 */
[----:B------:R-:W-:-:S05]  /*1a630*/  BRA `(.L_x_510) ;  /* 0xffffa09000007947 */ /* 0x000fca000383ffff */
.L_x_451:
        /* <DEDUP_REMOVED lines=14> */
.L_x_453:
[----:B------:R-:W-:Y:S01]  /*1a720*/  IMAD.MOV.U32 R4, RZ, RZ, R220 ;  /* 0x000000ffff047224 */ /* 0x000fe200078e00dc */
[----:B------:R-:W-:-:S02]  /*1a730*/  MOV R0, 0x2 ;  /* 0x0000000200007802 */ /* 0x000fc40000000f00 */
[----:B------:R-:W-:Y:S02]  /*1a740*/  MOV R2, 0x1a760 ;  /* 0x0001a76000027802 */ /* 0x000fe40000000f00 */
[----:B------:R-:W-:Y:S05]  /*1a750*/  CALL.REL.NOINC `($__internal_0_$__cuda_sm70_shflsync_bfly_p) ;  /* 0x0000867000007944 */ /* 0x000fea0003c00000 */
[----:B------:R-:W-:Y:S01]  /*1a760*/  MOV R5, R0 ;  /* 0x0000000000057202 */ /* 0x000fe20000000f00 */
[----:B------:R-:W-:Y:S05]  /*1a770*/  BRA `(.L_x_512) ;  /* 0xffffb75000007947 */ /* 0x000fea000383ffff */
.L_x_454:
[----:B------:R-:W-:Y:S01]  /*1a780*/  IMAD.MOV.U32 R4, RZ, RZ, R5 ;  /* 0x000000ffff047224 */ /* 0x000fe200078e0005 */
[----:B------:R-:W-:Y:S02]  /*1a790*/  MOV R0, 0x1 ;  /* 0x0000000100007802 */ /* 0x000fe40000000f00 */
[----:B------:R-:W-:Y:S02]  /*1a7a0*/  MOV R2, 0x1a7c0 ;  /* 0x0001a7c000027802 */ /* 0x000fe40000000f00 */
[----:B-1----:R-:W-:Y:S05]  /*1a7b0*/  CALL.REL.NOINC `($__internal_0_$__cuda_sm70_shflsync_bfly_p) ;  /* 0x0000861000007944 */ /* 0x002fea0003c00000 */
[----:B------:R-:W-:Y:S01]  /*1a7c0*/  FADD.FTZ R5, R5, R0 ;  /* 0x0000000005057221 */ /* 0x000fe20000010000 */
[----:B------:R-:W-:Y:S02]  /*1a7d0*/  MOV R4, R221 ;  /* 0x000000dd00047202 */ /* 0x000fe40000000f00 */
[----:B------:R-:W-:Y:S02]  /*1a7e0*/  MOV R0, 0x2 ;  /* 0x0000000200007802 */ /* 0x000fe40000000f00 */
[----:B------:R-:W-:Y:S02]  /*1a7f0*/  MOV R2, 0x1a810 ;  /* 0x0001a81000027802 */ /* 0x000fe40000000f00 */
[----:B------:R-:W-:Y:S05]  /*1a800*/  CALL.REL.NOINC `($__internal_0_$__cuda_sm70_shflsync_bfly_p) ;  /* 0x000085c000007944 */ /* 0x000fea0003c00000 */
[----:B------:R-:W-:Y:S01]  /*1a810*/  FADD.FTZ R4, R221, R0 ;  /* 0x00000000dd047221 */ /* 0x000fe20000010000 */
[----:B------:R-:W-:-:S02]  /*1a820*/  MOV R0, 0x1 ;  /* 0x0000000100007802 */ /* 0x000fc40000000f00 */
[----:B------:R-:W-:Y:S02]  /*1a830*/  MOV R2, 0x1a850 ;  /* 0x0001a85000027802 */ /* 0x000fe40000000f00 */
[----:B------:R-:W-:Y:S05]  /*1a840*/  CALL.REL.NOINC `($__internal_0_$__cuda_sm70_shflsync_bfly_p) ;  /* 0x0000858000007944 */ /* 0x000fea0003c00000 */
[----:B------:R-:W-:Y:S01]  /*1a850*/  MOV R3, R0 ;  /* 0x0000000000037202 */ /* 0x000fe20000000f00 */
[----:B------:R-:W-:Y:S05]  /*1a860*/  BRA `(.L_x_513) ;  /* 0xffffb6d000007947 */ /* 0x000fea000383ffff */
.L_x_466:
[----:B------:R-:W-:Y:S01]  /*1a870*/  IMAD.MOV.U32 R169, RZ, RZ, R12 ;  /* 0x000000ffffa97224 */ /* 0x000fe200078e000c */
[----:B------:R-:W-:Y:S01]  /*1a880*/  MOV R3, 0x181f ;  /* 0x0000181f00037802 */ /* 0x000fe20000000f00 */
[----:B------:R-:W-:Y:S01]  /*1a890*/  IMAD.MOV.U32 R170, RZ, RZ, RZ ;  /* 0x000000ffffaa7224 */ /* 0x000fe200078e00ff */
[----:B------:R-:W-:Y:S02]  /*1a8a0*/  MOV R172, 0xffffffff ;  /* 0xffffffff00ac7802 */ /* 0x000fe40000000f00 */
[----:B------:R-:W-:Y:S02]  /*1a8b0*/  MOV R2, 0x1a8d0 ;  /* 0x0001a8d000027802 */ /* 0x000fe40000000f00 */
[----:B-1---5:R-:W-:Y:S05]  /*1a8c0*/  CALL.REL.NOINC `($__internal_1_$__cuda_sm70_shflsync_idx_p) ;  /* 0x0000856000007944 */ /* 0x022fea0003c00000 */
[----:B------:R-:W-:Y:S01]  /*1a8d0*/  MOV R0, R171 ;  /* 0x000000ab00007202 */ /* 0x000fe20000000f00 */
[----:B------:R-:W-:Y:S05]  /*1a8e0*/  BRA `(.L_x_514) ;  /* 0xffffdaf000007947 */ /* 0x000fea000383ffff */
.L_x_467:
[----:B------:R-:W-:Y:S01]  /*1a8f0*/  IMAD.MOV.U32 R169, RZ, RZ, R14 ;  /* 0x000000ffffa97224 */ /* 0x000fe200078e000e */
[----:B------:R-:W-:Y:S01]  /*1a900*/  MOV R3, 0x181f ;  /* 0x0000181f00037802 */ /* 0x000fe20000000f00 */
[----:B------:R-:W-:Y:S01]  /*1a910*/  IMAD.MOV.U32 R170, RZ, RZ, RZ ;  /* 0x000000ffffaa7224 */ /* 0x000fe200078e00ff */
[----:B------:R-:W-:-:S02]  /*1a920*/  MOV R172, 0xffffffff ;  /* 0xffffffff00ac7802 */ /* 0x000fc40000000f00 */
[----:B------:R-:W-:Y:S02]  /*1a930*/  MOV R2, 0x1a950 ;  /* 0x0001a95000027802 */ /* 0x000fe40000000f00 */
[----:B-123-5:R-:W-:Y:S05]  /*1a940*/  CALL.REL.NOINC `($__internal_1_$__cuda_sm70_shflsync_idx_p) ;  /* 0x000084e000007944 */ /* 0x02efea0003c00000 */
[----:B------:R-:W-:Y:S01]  /*1a950*/  MOV R2, R171 ;  /* 0x000000ab00027202 */ /* 0x000fe20000000f00 */
[----:B------:R-:W-:Y:S05]  /*1a960*/  BRA `(.L_x_515) ;  /* 0xffffda9000007947 */ /* 0x000fea000383ffff */
.L_x_470:
[----:B------:R-:W-:Y:S01]  /*1a970*/  IMAD.MOV.U32 R169, RZ, RZ, R12 ;  /* 0x000000ffffa97224 */ /* 0x000fe200078e000c */
[----:B-1----:R-:W-:Y:S01]  /*1a980*/  MOV R3, 0x181f ;  /* 0x0000181f00037802 */ /* 0x002fe20000000f00 */
[----:B------:R-:W-:Y:S01]  /*1a990*/  IMAD.MOV.U32 R170, RZ, RZ, 0x1 ;  /* 0x00000001ffaa7424 */ /* 0x000fe200078e00ff */
[----:B------:R-:W-:Y:S02]  /*1a9a0*/  MOV R172, 0xffffffff ;  /* 0xffffffff00ac7802 */ /* 0x000fe40000000f00 */
[----:B------:R-:W-:Y:S02]  /*1a9b0*/  MOV R2, 0x1a9d0 ;  /* 0x0001a9d000027802 */ /* 0x000fe40000000f00 */
[----:B--2-4-:R-:W-:Y:S05]  /*1a9c0*/  CALL.REL.NOINC `($__internal_1_$__cuda_sm70_shflsync_idx_p) ;  /* 0x0000846000007944 */ /* 0x014fea0003c00000 */
        /* <DEDUP_REMOVED lines=9> */
.L_x_473:
[----:B------:R-:W-:Y:S01]  /*1aa60*/  IMAD.MOV.U32 R169, RZ, RZ, R12 ;  /* 0x000000ffffa97224 */ /* 0x000fe200078e000c */
[----:B-1----:R-:W-:Y:S01]  /*1aa70*/  MOV R3, 0x181f ;  /* 0x0000181f00037802 */ /* 0x002fe20000000f00 */
[----:B------:R-:W-:Y:S01]  /*1aa80*/  IMAD.MOV.U32 R170, RZ, RZ, 0x2 ;  /* 0x00000002ffaa7424 */ /* 0x000fe200078e00ff */
[----:B------:R-:W-:-:S02]  /*1aa90*/  MOV R172, 0xffffffff ;  /* 0xffffffff00ac7802 */ /* 0x000fc40000000f00 */
[----:B------:R-:W-:Y:S02]  /*1aaa0*/  MOV R2, 0x1aac0 ;  /* 0x0001aac000027802 */ /* 0x000fe40000000f00 */
[----:B---34-:R-:W-:Y:S05]  /*1aab0*/  CALL.REL.NOINC `($__internal_1_$__cuda_sm70_shflsync_idx_p) ;  /* 0x0000837000007944 */ /* 0x018fea0003c00000 */
[----:B------:R-:W-:Y:S01]  /*1aac0*/  MOV R0, R171 ;  /* 0x000000ab00007202 */ /* 0x000fe20000000f00 */
[----:B------:R-:W-:Y:S05]  /*1aad0*/  BRA `(.L_x_517) ;  /* 0xffffdc1000007947 */ /* 0x000fea000383ffff */
.L_x_474:
[----:B------:R-:W-:Y:S01]  /*1aae0*/  IMAD.MOV.U32 R169, RZ, RZ, R14 ;  /* 0x000000ffffa97224 */ /* 0x000fe200078e000e */
[----:B-1----:R-:W-:Y:S01]  /*1aaf0*/  MOV R3, 0x181f ;  /* 0x0000181f00037802 */ /* 0x002fe20000000f00 */
[----:B------:R-:W-:Y:S01]  /*1ab00*/  IMAD.MOV.U32 R170, RZ, RZ, 0x2 ;  /* 0x00000002ffaa7424 */ /* 0x000fe200078e00ff */
[----:B------:R-:W-:Y:S02]  /*1ab10*/  MOV R172, 0xffffffff ;  /* 0xffffffff00ac7802 */ /* 0x000fe40000000f00 */
[----:B------:R-:W-:Y:S02]  /*1ab20*/  MOV R2, 0x1ab40 ;  /* 0x0001ab4000027802 */ /* 0x000fe40000000f00 */
[----:B--234-:R-:W-:Y:S05]  /*1ab30*/  CALL.REL.NOINC `($__internal_1_$__cuda_sm70_shflsync_idx_p) ;  /* 0x000082f000007944 */ /* 0x01cfea0003c00000 */
[----:B------:R-:W-:Y:S01]  /*1ab40*/  MOV R2, R171 ;  /* 0x000000ab00027202 */ /* 0x000fe20000000f00 */
[----:B------:R-:W-:Y:S05]  /*1ab50*/  BRA `(.L_x_518) ;  /* 0xffffdbb000007947 */ /* 0x000fea000383ffff */
.L_x_477:
[----:B------:R-:W-:Y:S01]  /*1ab60*/  IMAD.MOV.U32 R169, RZ, RZ, R12 ;  /* 0x000000ffffa97224 */ /* 0x000fe200078e000c */
[----:B--2---:R-:W-:Y:S01]  /*1ab70*/  MOV R3, 0x181f ;  /* 0x0000181f00037802 */ /* 0x004fe20000000f00 */
[----:B------:R-:W-:Y:S01]  /*1ab80*/  IMAD.MOV.U32 R170, RZ, RZ, 0x3 ;  /* 0x00000003ffaa7424 */ /* 0x000fe200078e00ff */
[----:B------:R-:W-:-:S02]  /*1ab90*/  MOV R172, 0xffffffff ;  /* 0xffffffff00ac7802 */ /* 0x000fc40000000f00 */
[----:B------:R-:W-:Y:S02]  /*1aba0*/  MOV R2, 0x1abc0 ;  /* 0x0001abc000027802 */ /* 0x000fe40000000f00 */
[----:B-1--4-:R-:W-:Y:S05]  /*1abb0*/  CALL.REL.NOINC `($__internal_1_$__cuda_sm70_shflsync_idx_p) ;  /* 0x0000827000007944 */ /* 0x012fea0003c00000 */
        /* <DEDUP_REMOVED lines=9> */
        .type           $_ZN7cutlass13device_kernelIN5flash19enable_sm80_to_sm89INS1_16FlashAttnFwdSm80INS1_25CollectiveMainloopFwdSm80ILi8ELi1ELb0EN4cute5tupleIJNS5_1CILi128EEENS7_ILi64EEENS7_ILi192EEEEEELi192ENS_10bfloat16_tEfNS_4arch4Sm80ELb0ELb1ELb1ELb1ELb1ELb1ELb1ELb0EEENS1_21CollectiveEpilogueFwdINS6_IJS8_SA_S9_EEENS6_IJNS7_ILi1EEESI_SI_EEESC_SE_Li256ELb1ELb1ELb0ELb0EEENS1_19SingleTileSchedulerILb1ELb0ELb1ELi128EEEEEEEEEvNT_6ParamsE$_ZZN5flash25CollectiveMainloopFwdSm80ILi8ELi1ELb0EN4cute5tupleIJNS1_1CILi128EEENS3_ILi64EEENS3_ILi192EEEEEELi192EN7cutlass10bfloat16_tEfNS8_4arch4Sm80ELb0ELb1ELb1ELb1ELb1ELb1ELb1ELb0EE3mmaINS_16FlashAttnFwdSm80ISC_NS_21CollectiveEpilogueFwdINS2_IJS4_S6_S5_EEENS2_IJNS3_ILi1EEESH_SH_EEES9_SB_Li256ELb1ELb1ELb0ELb0EEENS_19SingleTileSchedulerILb1ELb0ELb1ELi128EEEE13SharedStorageENS1_6TensorINS1_11ArrayEngineIfLm96EEENS1_6LayoutINS2_IJNS2_IJNS3_ILi2EEESS_EEESH_NS3_ILi24EEEEEENS2_IJNS2_IJSH_SS_EEENS3_ILi0EEENS3_ILi4EEEEEEEEEENS_7SoftmaxILi2ELi0EEEEEbRKNSC_6ParamsERT0_RT1_iRKNS_16SeqlenInfoQKNewKILb1ELb1EEENS2_IJiiiiEEERT_ENKUlvE_clEv,@function
        .size           $_ZN7cutlass13device_kernelIN5flash19enable_sm80_to_sm89INS1_16FlashAttnFwdSm80INS1_25CollectiveMainloopFwdSm80ILi8ELi1ELb0EN4cute5tupleIJNS5_1CILi128EEENS7_ILi64EEENS7_ILi192EEEEEELi192ENS_10bfloat16_tEfNS_4arch4Sm80ELb0ELb1ELb1ELb1ELb1ELb1ELb1ELb0EEENS1_21CollectiveEpilogueFwdINS6_IJS8_SA_S9_EEENS6_IJNS7_ILi1EEESI_SI_EEESC_SE_Li256ELb1ELb1ELb0ELb0EEENS1_19SingleTileSchedulerILb1ELb0ELb1ELi128EEEEEEEEEvNT_6ParamsE$_ZZN5flash25CollectiveMainloopFwdSm80ILi8ELi1ELb0EN4cute5tupleIJNS1_1CILi128EEENS3_ILi64EEENS3_ILi192EEEEEELi192EN7cutlass10bfloat16_tEfNS8_4arch4Sm80ELb0ELb1ELb1ELb1ELb1ELb1ELb1ELb0EE3mmaINS_16FlashAttnFwdSm80ISC_NS_21CollectiveEpilogueFwdINS2_IJS4_S6_S5_EEENS2_IJNS3_ILi1EEESH_SH_EEES9_SB_Li256ELb1ELb1ELb0ELb0EEENS_19SingleTileSchedulerILb1ELb0ELb1ELi128EEEE13SharedStorageENS1_6TensorINS1_11ArrayEngineIfLm96EEENS1_6LayoutINS2_IJNS2_IJNS3_ILi2EEESS_EEESH_NS3_ILi24EEEEEENS2_IJNS2_IJSH_SS_EEENS3_ILi0EEENS3_ILi4EEEEEEEEEENS_7SoftmaxILi2ELi0EEEEEbRKNSC_6ParamsERT0_RT1_iRKNS_16SeqlenInfoQKNewKILb1ELb1EEENS2_IJiiiiEEERT_ENKUlvE_clEv,($__internal_0_$__cuda_sm70_shflsync_bfly_p - $_ZN7cutlass13device_kernelIN5flash19enable_sm80_to_sm89INS1_16FlashAttnFwdSm80INS1_25CollectiveMainloopFwdSm80ILi8ELi1ELb0EN4cute5tupleIJNS5_1CILi128EEENS7_ILi64EEENS7_ILi192EEEEEELi192ENS_10bfloat16_tEfNS_4arch4Sm80ELb0ELb1ELb1ELb1ELb1ELb1ELb1ELb0EEENS1_21CollectiveEpilogueFwdINS6_IJS8_SA_S9_EEENS6_IJNS7_ILi1EEESI_SI_EEESC_SE_Li256ELb1ELb1ELb0ELb0EEENS1_19SingleTileSchedulerILb1ELb0ELb1ELi128EEEEEEEEEvNT_6ParamsE$_ZZN5flash25CollectiveMainloopFwdSm80ILi8ELi1ELb0EN4cute5tupleIJNS1_1CILi128EEENS3_ILi64EEENS3_ILi192EEEEEELi192EN7cutlass10bfloat16_tEfNS8_4arch4Sm80ELb0ELb1ELb1ELb1ELb1ELb1ELb1ELb0EE3mmaINS_16FlashAttnFwdSm80ISC_NS_21CollectiveEpilogueFwdINS2_IJS4_S6_S5_EEENS2_IJNS3_ILi1EEESH_SH_EEES9_SB_Li256ELb1ELb1ELb0ELb0EEENS_19SingleTileSchedulerILb1ELb0ELb1ELi128EEEE13SharedStorageENS1_6TensorINS1_11ArrayEngineIfLm96EEENS1_6LayoutINS2_IJNS2_IJNS3_ILi2EEESS_EEESH_NS3_ILi24EEEEEENS2_IJNS2_IJSH_SS_EEENS3_ILi0EEENS3_ILi4EEEEEEEEEENS_7SoftmaxILi2ELi0EEEEEbRKNSC_6ParamsERT0_RT1_iRKNS_16SeqlenInfoQKNewKILb1ELb1EEENS2_IJiiiiEEERT_ENKUlvE_clEv)
$_ZN7cutlass13device_kernelIN5flash19enable_sm80_to_sm89INS1_16FlashAttnFwdSm80INS1_25CollectiveMainloopFwdSm80ILi8ELi1ELb0EN4cute5tupleIJNS5_1CILi128EEENS7_ILi64EEENS7_ILi192EEEEEELi192ENS_10bfloat16_tEfNS_4arch4Sm80ELb0ELb1ELb1ELb1ELb1ELb1ELb1ELb0EEENS1_21CollectiveEpilogueFwdINS6_IJS8_SA_S9_EEENS6_IJNS7_ILi1EEESI_SI_EEESC_SE_Li256ELb1ELb1ELb0ELb0EEENS1_19SingleTileSchedulerILb1ELb0ELb1ELi128EEEEEEEEEvNT_6ParamsE$_ZZN5flash25CollectiveMainloopFwdSm80ILi8ELi1ELb0EN4cute5tupleIJNS1_1CILi128EEENS3_ILi64EEENS3_ILi192EEEEEELi192EN7cutlass10bfloat16_tEfNS8_4arch4Sm80ELb0ELb1ELb1ELb1ELb1ELb1ELb1ELb0EE3mmaINS_16FlashAttnFwdSm80ISC_NS_21CollectiveEpilogueFwdINS2_IJS4_S6_S5_EEENS2_IJNS3_ILi1EEESH_SH_EEES9_SB_Li256ELb1ELb1ELb0ELb0EEENS_19SingleTileSchedulerILb1ELb0ELb1ELi128EEEE13SharedStorageENS1_6TensorINS1_11ArrayEngineIfLm96EEENS1_6LayoutINS2_IJNS2_IJNS3_ILi2EEESS_EEESH_NS3_ILi24EEEEEENS2_IJNS2_IJSH_SS_EEENS3_ILi0EEENS3_ILi4EEEEEEEEEENS_7SoftmaxILi2ELi0EEEEEbRKNSC_6ParamsERT0_RT1_iRKNS_16SeqlenInfoQKNewKILb1ELb1EEENS2_IJiiiiEEERT_ENKUlvE_clEv:
[----:B------:R-:W-:-:S05]  /*1ac50*/  IADD3 R37, R2, -c[0x0][0x20], RZ ;  /* 0x8000080002257a10 */ /* 0x000fca0007ffe0ff */
[----:B------:R-:W2:Y:S01]  /*1ac60*/  LDL.64 R10, [R37] ;  /* 0x00000000250a7983 */ /* 0x000ea20000100a00 */
[----:B------:R-:W-:-:S03]  /*1ac70*/  ULDC.64 UR4, c[0x0][0x118] ;  /* 0x0000460000047ab9 */ /* 0x000fc60000000a00 */
[----:B--2---:R-:W2:Y:S02]  /*1ac80*/  LD.E R36, [R10.64+0x11c] ;  /* 0x00011c040a247980 */ /* 0x004ea4000c101900 */
[----:B--2---:R-:W-:-:S13]  /*1ac90*/  ISETP.GT.AND P0, PT, R36, RZ, PT ;  /* 0x000000ff2400720c */ /* 0x004fda0003f04270 */
[----:B------:R-:W-:Y:S05]  /*1aca0*/  @P0 BRA `(.L_x_520) ;  /* 0x0000004000000947 */ /* 0x000fea0003800000 */
[----:B------:R-:W-:Y:S01]  /*1acb0*/  MOV R2, R112 ;  /* 0x0000007000027202 */ /* 0x000fe20000000f00 */
[----:B------:R-:W-:-:S04]  /*1acc0*/  DEPBAR.LE SB0, 0x1 ;  /* 0x000080400000791a */ /* 0x000fc80000000000 */
[----:B------:R-:W-:-:S04]  /*1acd0*/  MOV R3, 0x0 ;  /* 0x0000000000037802 */ /* 0x000fc80000000f00 */
[----:B------:R-:W-:Y:S05]  /*1ace0*/  RET.REL.NODEC R2 `(_ZN7cutlass13device_kernelIN5flash19enable_sm80_to_sm89INS1_16FlashAttnFwdSm80INS1_25CollectiveMainloopFwdSm80ILi8ELi1ELb0EN4cute5tupleIJNS5_1CILi128EEENS7_ILi64EEENS7_ILi192EEEEEELi192ENS_10bfloat16_tEfNS_4arch4Sm80ELb0ELb1ELb1ELb1ELb1ELb1ELb1ELb0EEENS1_21CollectiveEpilogueFwdINS6_IJS8_SA_S9_EEENS6_IJNS7_ILi1EEESI_SI_EEESC_SE_Li256ELb1ELb1ELb0ELb0EEENS1_19SingleTileSchedulerILb1ELb0ELb1ELi128EEEEEEEEEvNT_6ParamsE) ;  /* 0xfffe531002007950 */ /* 0x000fea0003c3ffff */
.L_x_520:
[----:B------:R-:W2:Y:S04]  /*1acf0*/  LDL.64 R12, [R37+0x8] ;  /* 0x00000800250c7983 */ /* 0x000ea80000100a00 */
[----:B------:R-:W3:Y:S04]  /*1ad00*/  LDL.64 R2, [R37+0x18] ;  /* 0x0000180025027983 */ /* 0x000ee80000100a00 */
[----:B------:R-:W4:Y:S04]  /*1ad10*/  LDL.64 R16, [R37+0x20] ;  /* 0x0000200025107983 */ /* 0x000f280000100a00 */
[----:B------:R-:W4:Y:S04]  /*1ad20*/  LDL.64 R18, [R37+0x10] ;  /* 0x0000100025127983 */ /* 0x000f280000100a00 */
[----:B------:R-:W4:Y:S04]  /*1ad30*/  LD.E.64 R14, [R10.64+0x120] ;  /* 0x000120040a0e7980 */ /* 0x000f28000c101b00 */
[----:B------:R-:W4:Y:S04]  /*1ad40*/  LD.E.U8 R30, [R10.64+0x138] ;  /* 0x000138040a1e7980 */ /* 0x000f28000c101100 */
[----:B------:R1:W5:Y:S04]  /*1ad50*/  LD.E R28, [R10.64+0x164] ;  /* 0x000164040a1c7980 */ /* 0x000368000c101900 */
[----:B------:R1:W5:Y:S04]  /*1ad60*/  LD.E.64 R24, [R10.64+0x110] ;  /* 0x000110040a187980 */ /* 0x000368000c101b00 */
[----:B------:R1:W5:Y:S04]  /*1ad70*/  LD.E.64 R22, [R10.64+0x128] ;  /* 0x000128040a167980 */ /* 0x000368000c101b00 */
[----:B--2---:R4:W2:Y:S04]  /*1ad80*/  LD.E R52, [R12.64] ;  /* 0x000000040c347980 */ /* 0x0048a8000c101900 */
[----:B---3--:R-:W3:Y:S04]  /*1ad90*/  LD.E R2, [R2.64+0x20] ;  /* 0x0000200402027980 */ /* 0x008ee8000c101900 */
[----:B----4-:R3:W4:Y:S04]  /*1ada0*/  LD.E R29, [R16.64] ;  /* 0x00000004101d7980 */ /* 0x010728000c101900 */
[----:B------:R1:W5:Y:S04]  /*1adb0*/  LD.E R31, [R18.64] ;  /* 0x00000004121f7980 */ /* 0x000368000c101900 */
[----:B------:R-:W4:Y:S01]  /*1adc0*/  LD.E.64 R12, [R10.64+0x130] ;  /* 0x000130040a0c7980 */ /* 0x000f22000c101b00 */
[----:B------:R-:W-:-:S02]  /*1add0*/  ISETP.NE.AND P0, PT, R30, RZ, PT ;  /* 0x000000ff1e00720c */ /* 0x000fc40003f05270 */
[----:B--2---:R-:W-:Y:S02]  /*1ade0*/  SHF.R.S32.HI R34, RZ, 0x1f, R52 ;  /* 0x0000001fff227819 */ /* 0x004fe40000011434 */
[----:B---3--:R-:W-:Y:S01]  /*1adf0*/  SHF.R.S32.HI R17, RZ, 0x1f, R2 ;  /* 0x0000001fff117819 */ /* 0x008fe20000011402 */
[----:B-1----:R-:W-:Y:S01]  /*1ae00*/  IMAD R18, R15, R2, RZ ;  /* 0x000000020f127224 */ /* 0x002fe200078e02ff */
[----:B------:R-:W-:-:S03]  /*1ae10*/  LEA.HI R3, R34, R52, RZ, 0x2 ;  /* 0x0000003422037211 */ /* 0x000fc600078f10ff */
[C---:B------:R-:W-:Y:S01]  /*1ae20*/  IMAD R18, R14.reuse, R17, R18 ;  /* 0x000000110e127224 */ /* 0x040fe200078e0212 */
[----:B------:R-:W-:Y:S01]  /*1ae30*/  SHF.R.S32.HI R73, RZ, 0x2, R3 ;  /* 0x00000002ff497819 */ /* 0x000fe20000011403 */
[----:B------:R-:W-:-:S04]  /*1ae40*/  IMAD.WIDE.U32 R26, R14, R2, RZ ;  /* 0x000000020e1a7225 */ /* 0x000fc800078e00ff */
[----:B----4-:R-:W-:Y:S02]  /*1ae50*/  IMAD R38, R29, 0x80, R73 ;  /* 0x000000801d267824 */ /* 0x010fe400078e0249 */
[----:B------:R-:W-:-:S04]  /*1ae60*/  IMAD R16, R13, R2, RZ ;  /* 0x000000020d107224 */ /* 0x000fc800078e02ff */
[C---:B------:R-:W-:Y:S01]  /*1ae70*/  IMAD R17, R12.reuse, R17, R16 ;  /* 0x000000110c117224 */ /* 0x040fe200078e0210 */
[----:B------:R-:W-:Y:S01]  /*1ae80*/  LOP3.LUT R16, R3, 0xfffffffc, RZ, 0xc0, !PT ;  /* 0xfffffffc03107812 */ /* 0x000fe200078ec0ff */
[----:B------:R-:W-:-:S04]  /*1ae90*/  IMAD.WIDE.U32 R20, R12, R2, RZ ;  /* 0x000000020c147225 */ /* 0x000fc800078e00ff */
[----:B------:R-:W-:Y:S01]  /*1aea0*/  IMAD.IADD R53, R52, 0x1, -R16 ;  /* 0x0000000134357824 */ /* 0x000fe200078e0a10 */
[----:B------:R-:W-:Y:S01]  /*1aeb0*/  IADD3 R19, R27, R18, RZ ;  /* 0x000000121b137210 */ /* 0x000fe20007ffe0ff */
[----:B------:R-:W-:-:S03]  /*1aec0*/  IMAD.IADD R17, R21, 0x1, R17 ;  /* 0x0000000115117824 */ /* 0x000fc600078e0211 */
[C---:B------:R-:W-:Y:S02]  /*1aed0*/  SHF.L.U32 R72, R53.reuse, 0x3, RZ ;  /* 0x0000000335487819 */ /* 0x040fe400000006ff */
[----:B------:R-:W-:Y:S01]  /*1aee0*/  LEA R2, R53, R38, 0x6 ;  /* 0x0000002635027211 */ /* 0x000fe200078e30ff */
[----:B------:R-:W-:Y:S05]  /*1aef0*/  @!P0 BRA `(.L_x_521) ;  /* 0x00003b7000008947 */ /* 0x000fea0003800000 */
[----:B-----5:R-:W-:Y:S01]  /*1af00*/  ISETP.NE.AND P0, PT, R28, 0x1, PT ;  /* 0x000000011c00780c */ /* 0x020fe20003f05270 */
[----:B------:R-:W-:-:S12]  /*1af10*/  BSSY B0, `(.L_x_522) ;  /* 0x0000006000007945 */ /* 0x000fd80003800000 */
[----:B------:R-:W-:Y:S05]  /*1af20*/  @!P0 BRA `(.L_x_523) ;  /* 0x0000004000008947 */ /* 0x000fea0003800000 */
[----:B------:R1:W2:Y:S04]  /*1af30*/  LD.E R3, [R10.64+0x168] ;  /* 0x000168040a037980 */ /* 0x0002a8000c101900 */
[----:B-1----:R-:W3:Y:S01]  /*1af40*/  LD.E R10, [R10.64+0x16c] ;  /* 0x00016c040a0a7980 */ /* 0x002ee2000c101900 */
[----:B--2---:R-:W-:-:S05]  /*1af50*/  IMAD.HI.U32 R2, R2, R3, RZ ;  /* 0x0000000302027227 */ /* 0x004fca00078e00ff */
[----:B---3--:R-:W-:Y:S02]  /*1af60*/  SHF.R.U32.HI R2, RZ, R10, R2 ;  /* 0x0000000aff027219 */ /* 0x008fe40000011602 */
.L_x_523:
[----:B------:R-:W-:Y:S05]  /*1af70*/  BSYNC B0 ;  /* 0x0000000000007941 */ /* 0x000fea0003800000 */
.L_x_522:
[----:B------:R-:W-:Y:S01]  /*1af80*/  MOV R18, R26 ;  /* 0x0000001a00127202 */ /* 0x000fe20000000f00 */
[----:B------:R-:W-:Y:S01]  /*1af90*/  IMAD R11, R15, R2, RZ ;  /* 0x000000020f0b7224 */ /* 0x000fe200078e02ff */
[----:B------:R-:W-:Y:S01]  /*1afa0*/  MOV R16, R20 ;  /* 0x0000001400107202 */ /* 0x000fe20000000f00 */
[-C--:B------:R-:W-:Y:S01]  /*1afb0*/  IMAD R13, R13, R2.reuse, RZ ;  /* 0x000000020d0d7224 */ /* 0x080fe200078e02ff */
[----:B------:R-:W-:Y:S01]  /*1afc0*/  SHF.R.S32.HI R10, RZ, 0x1f, R2 ;  /* 0x0000001fff0a7819 */ /* 0x000fe20000011402 */
[----:B------:R-:W-:-:S04]  /*1afd0*/  IMAD.WIDE.U32 R18, R14, R2, R18 ;  /* 0x000000020e127225 */ /* 0x000fc800078e0012 */
[----:B------:R-:W-:Y:S01]  /*1afe0*/  IMAD.WIDE.U32 R2, R12, R2, R16 ;  /* 0x000000020c027225 */ /* 0x000fe200078e0010 */
[----:B------:R-:W-:-:S03]  /*1aff0*/  LEA R44, P1, R18, R24, 0x1 ;  /* 0x00000018122c7211 */ /* 0x000fc600078208ff */
[----:B------:R-:W-:Y:S01]  /*1b000*/  IMAD R14, R14, R10, R11 ;  /* 0x0000000a0e0e7224 */ /* 0x000fe200078e020b */
[----:B------:R-:W-:Y:S01]  /*1b010*/  LEA R45, P0, R2, R22, 0x1 ;  /* 0x00000016022d7211 */ /* 0x000fe200078008ff */
[----:B------:R-:W-:-:S03]  /*1b020*/  IMAD R12, R12, R10, R13 ;  /* 0x0000000a0c0c7224 */ /* 0x000fc600078e020d */
[----:B------:R-:W-:Y:S02]  /*1b030*/  IADD3 R10, R19, R14, RZ ;  /* 0x0000000e130a7210 */ /* 0x000fe40007ffe0ff */
[----:B------:R-:W-:Y:S02]  /*1b040*/  IADD3 R12, R3, R12, RZ ;  /* 0x0000000c030c7210 */ /* 0x000fe40007ffe0ff */
[----:B------:R-:W-:Y:S02]  /*1b050*/  LEA.HI.X R39, R18, R25, R10, 0x1, P1 ;  /* 0x0000001912277211 */ /* 0x000fe400008f0c0a */
[----:B------:R-:W-:Y:S01]  /*1b060*/  LEA.HI.X R23, R2, R23, R12, 0x1, P0 ;  /* 0x0000001702177211 */ /* 0x000fe200000f0c0c */
[----:B------:R-:W-:Y:S05]  /*1b070*/  BRA.DIV ~URZ, `(.L_x_524) ;  /* 0x000075e27f007947 */ /* 0x000fea000b800000 */
[----:B------:R1:W2:Y:S02]  /*1b080*/  SHFL.IDX PT, R11, R39, RZ, 0x1c1f ;  /* 0x001c1fff270b7589 */ /* 0x0002a400000e0000 */
.L_x_572:
[----:B------:R-:W-:Y:S05]  /*1b090*/  BRA.DIV ~URZ, `(.L_x_525) ;  /* 0x000076427f007947 */ /* 0x000fea000b800000 */
[----:B------:R3:W4:Y:S04]  /*1b0a0*/  SHFL.IDX PT, R10, R44, RZ, 0x1c1f ;  /* 0x001c1fff2c0a7589 */ /* 0x00072800000e0000 */
[----:B------:R3:W1:Y:S04]  /*1b0b0*/  SHFL.IDX PT, R12, R23, RZ, 0x1c1f ;  /* 0x001c1fff170c7589 */ /* 0x00066800000e0000 */
[----:B------:R3:W2:Y:S02]  /*1b0c0*/  SHFL.IDX PT, R3, R45, RZ, 0x1c1f ;  /* 0x001c1fff2d037589 */ /* 0x0006a400000e0000 */
.L_x_573:
[----:B------:R-:W-:Y:S01]  /*1b0d0*/  IMAD R53, R31, R28, RZ ;  /* 0x0000001c1f357224 */ /* 0x000fe200078e02ff */
[----:B------:R-:W-:Y:S01]  /*1b0e0*/  SHF.R.S32.HI R90, RZ, 0x1f, R52 ;  /* 0x0000001fff5a7819 */ /* 0x000fe20000011434 */
[----:B------:R-:W-:Y:S01]  /*1b0f0*/  BSSY B0, `(.L_x_526) ;  /* 0x0000054000007945 */ /* 0x000fe20003800000 */
[----:B------:R-:W-:Y:S01]  /*1b100*/  CS2R R82, SRZ ;  /* 0x0000000000527805 */ /* 0x000fe2000001ff00 */
[----:B------:R-:W-:Y:S01]  /*1b110*/  CS2R R56, SRZ ;  /* 0x0000000000387805 */ /* 0x000fe2000001ff00 */
[----:B------:R-:W-:Y:S01]  /*1b120*/  LEA.HI R2, R90, R52, RZ, 0x2 ;  /* 0x000000345a027211 */ /* 0x000fe200078f10ff */
[----:B------:R-:W-:Y:S01]  /*1b130*/  CS2R R46, SRZ ;  /* 0x00000000002e7805 */ /* 0x000fe2000001ff00 */
[----:B------:R-:W-:Y:S01]  /*1b140*/  ISETP.GE.AND P0, PT, R38, R53, PT ;  /* 0x000000352600720c */ /* 0x000fe20003f06270 */
[----:B------:R-:W-:Y:S01]  /*1b150*/  CS2R R42, SRZ ;  /* 0x00000000002a7805 */ /* 0x000fe2000001ff00 */
[----:B------:R-:W-:Y:S01]  /*1b160*/  LOP3.LUT R2, R2, 0xfffffffc, RZ, 0xc0, !PT ;  /* 0xfffffffc02027812 */ /* 0x000fe200078ec0ff */
[----:B------:R-:W-:Y:S01]  /*1b170*/  CS2R R34, SRZ ;  /* 0x0000000000227805 */ /* 0x000fe2000001ff00 */
[----:B------:R-:W-:Y:S01]  /*1b180*/  CS2R R30, SRZ ;  /* 0x00000000001e7805 */ /* 0x000fe2000001ff00 */
[----:B------:R-:W-:Y:S01]  /*1b190*/  CS2R R26, SRZ ;  /* 0x00000000001a7805 */ /* 0x000fe2000001ff00 */
[----:B------:R-:W-:Y:S01]  /*1b1a0*/  CS2R R58, SRZ ;  /* 0x00000000003a7805 */ /* 0x000fe2000001ff00 */
[----:B------:R-:W-:Y:S01]  /*1b1b0*/  IMAD.IADD R2, R52, 0x1, -R2 ;  /* 0x0000000134027824 */ /* 0x000fe200078e0a02 */
[----:B------:R-:W-:Y:S01]  /*1b1c0*/  CS2R R48, SRZ ;  /* 0x0000000000307805 */ /* 0x000fe2000001ff00 */
[----:B------:R-:W-:Y:S01]  /*1b1d0*/  CS2R R40, SRZ ;  /* 0x0000000000287805 */ /* 0x000fe2000001ff00 */
[----:B------:R-:W-:Y:S01]  /*1b1e0*/  CS2R R32, SRZ ;  /* 0x0000000000207805 */ /* 0x000fe2000001ff00 */
[----:B------:R-:W-:Y:S01]  /*1b1f0*/  IMAD.SHL.U32 R22, R2, 0x4, RZ ;  /* 0x0000000402167824 */ /* 0x000fe200078e00ff */
[----:B--2---:R-:W-:Y:S01]  /*1b200*/  MOV R2, R3 ;  /* 0x0000000300027202 */ /* 0x004fe20000000f00 */
[----:B------:R-:W-:Y:S01]  /*1b210*/  CS2R R28, SRZ ;  /* 0x00000000001c7805 */ /* 0x000fe2000001ff00 */
[----:B------:R-:W-:Y:S01]  /*1b220*/  CS2R R24, SRZ ;  /* 0x0000000000187805 */ /* 0x000fe2000001ff00 */
[----:B-1----:R-:W-:Y:S01]  /*1b230*/  IMAD.MOV.U32 R3, RZ, RZ, R12 ;  /* 0x000000ffff037224 */ /* 0x002fe200078e000c */
[----:B------:R-:W-:Y:S05]  /*1b240*/  @P0 BRA `(.L_x_527) ;  /* 0x000003e000000947 */ /* 0x000fea0003800000 */
[C---:B------:R-:W-:Y:S01]  /*1b250*/  IADD3 R16, R22.reuse, 0x10, RZ ;  /* 0x0000001016107810 */ /* 0x040fe20007ffe0ff */
[----:B------:R-:W-:Y:S01]  /*1b260*/  CS2R R26, SRZ ;  /* 0x00000000001a7805 */ /* 0x000fe2000001ff00 */
[----:B------:R-:W-:-:S02]  /*1b270*/  IADD3 R17, R22, 0x20, RZ ;  /* 0x0000002016117810 */ /* 0x000fc40007ffe0ff */
[-C--:B------:R-:W-:Y:S02]  /*1b280*/  ISETP.GE.AND P2, PT, R22, R36.reuse, PT ;  /* 0x000000241600720c */ /* 0x080fe40003f46270 */
[-C--:B------:R-:W-:Y:S02]  /*1b290*/  ISETP.GE.AND P1, PT, R16, R36.reuse, PT ;  /* 0x000000241000720c */ /* 0x080fe40003f26270 */
[----:B------:R-:W-:Y:S01]  /*1b2a0*/  ISETP.GE.AND P0, PT, R17, R36, PT ;  /* 0x000000241100720c */ /* 0x000fe20003f06270 */
[----:B------:R-:W-:-:S08]  /*1b2b0*/  CS2R R24, SRZ ;  /* 0x0000000000187805 */ /* 0x000fd0000001ff00 */
[----:B----4-:R-:W-:Y:S02]  /*1b2c0*/  @!P2 IMAD.WIDE R12, R22, 0x2, R10 ;  /* 0x00000002160ca825 */ /* 0x010fe400078e020a */
[----:B------:R-:W-:Y:S02]  /*1b2d0*/  @!P1 SHF.R.S32.HI R15, RZ, 0x1f, R16 ;  /* 0x0000001fff0f9819 */ /* 0x000fe40000011410 */
[----:B------:R-:W-:Y:S01]  /*1b2e0*/  @!P0 SHF.R.S32.HI R14, RZ, 0x1f, R17 ;  /* 0x0000001fff0e8819 */ /* 0x000fe20000011411 */
[----:B------:R1:W5:Y:S01]  /*1b2f0*/  @!P2 LD.E.64 R26, [R12.64] ;  /* 0x000000040c1aa980 */ /* 0x000362000c101b00 */
[----:B------:R-:W-:Y:S01]  /*1b300*/  @!P1 LEA.HI R15, R15, R16, RZ, 0x2 ;  /* 0x000000100f0f9211 */ /* 0x000fe200078f10ff */
[----:B------:R-:W-:Y:S01]  /*1b310*/  CS2R R28, SRZ ;  /* 0x00000000001c7805 */ /* 0x000fe2000001ff00 */
[----:B------:R-:W-:Y:S01]  /*1b320*/  CS2R R34, SRZ ;  /* 0x0000000000227805 */ /* 0x000fe2000001ff00 */
[----:B------:R-:W-:Y:S01]  /*1b330*/  CS2R R30, SRZ ;  /* 0x00000000001e7805 */ /* 0x000fe2000001ff00 */
[----:B------:R-:W-:Y:S01]  /*1b340*/  CS2R R32, SRZ ;  /* 0x0000000000207805 */ /* 0x000fe2000001ff00 */
[----:B-1----:R-:W-:Y:S01]  /*1b350*/  @!P0 LEA.HI R12, R14, R17, RZ, 0x2 ;  /* 0x000000110e0c8211 */ /* 0x002fe200078f10ff */
[----:B------:R-:W-:Y:S01]  /*1b360*/  @!P2 IMAD.WIDE R16, R22, 0x2, R2 ;  /* 0x000000021610a825 */ /* 0x000fe200078e0202 */
[----:B------:R-:W-:-:S02]  /*1b370*/  @!P1 LOP3.LUT R13, R15, 0xfffffffc, RZ, 0xc0, !PT ;  /* 0xfffffffc0f0d9812 */ /* 0x000fc400078ec0ff */
[----:B------:R-:W-:Y:S02]  /*1b380*/  @!P0 LOP3.LUT R12, R12, 0xfffffffc, RZ, 0xc0, !PT ;  /* 0xfffffffc0c0c8812 */ /* 0x000fe400078ec0ff */
[----:B------:R1:W5:Y:S01]  /*1b390*/  @!P2 LD.E.64 R24, [R16.64] ;  /* 0x000000041018a980 */ /* 0x000362000c101b00 */
[----:B------:R-:W-:-:S04]  /*1b3a0*/  @!P1 IMAD.WIDE R14, R13, 0x2, R2 ;  /* 0x000000020d0e9825 */ /* 0x000fc800078e0202 */
[--C-:B------:R-:W-:Y:S01]  /*1b3b0*/  @!P1 IMAD.WIDE R18, R13, 0x2, R10.reuse ;  /* 0x000000020d129825 */ /* 0x100fe200078e020a */
[----:B------:R2:W5:Y:S04]  /*1b3c0*/  @!P1 LD.E.64 R28, [R14.64] ;  /* 0x000000040e1c9980 */ /* 0x000568000c101b00 */
[----:B------:R4:W5:Y:S01]  /*1b3d0*/  @!P1 LD.E.64 R30, [R18.64] ;  /* 0x00000004121e9980 */ /* 0x000962000c101b00 */
[----:B-1----:R-:W-:-:S04]  /*1b3e0*/  @!P0 IMAD.WIDE R16, R12, 0x2, R10 ;  /* 0x000000020c108825 */ /* 0x002fc800078e020a */
[----:B------:R-:W-:Y:S01]  /*1b3f0*/  @!P0 IMAD.WIDE R12, R12, 0x2, R2 ;  /* 0x000000020c0c8825 */ /* 0x000fe200078e0202 */
[----:B------:R1:W5:Y:S01]  /*1b400*/  @!P0 LD.E.64 R34, [R16.64] ;  /* 0x0000000410228980 */ /* 0x000362000c101b00 */
[----:B--2---:R-:W-:-:S03]  /*1b410*/  IADD3 R15, R22, 0x30, RZ ;  /* 0x00000030160f7810 */ /* 0x004fc60007ffe0ff */
[----:B------:R2:W5:Y:S01]  /*1b420*/  @!P0 LD.E.64 R32, [R12.64] ;  /* 0x000000040c208980 */ /* 0x000562000c101b00 */
[-C--:B------:R-:W-:Y:S02]  /*1b430*/  ISETP.GE.AND P2, PT, R15, R36.reuse, PT ;  /* 0x000000240f00720c */ /* 0x080fe40003f46270 */
[C---:B-1----:R-:W-:Y:S02]  /*1b440*/  IADD3 R16, R22.reuse, 0x40, RZ ;  /* 0x0000004016107810 */ /* 0x042fe40007ffe0ff */
[----:B------:R-:W-:Y:S02]  /*1b450*/  IADD3 R17, R22, 0x50, RZ ;  /* 0x0000005016117810 */ /* 0x000fe40007ffe0ff */
[-C--:B------:R-:W-:Y:S02]  /*1b460*/  ISETP.GE.AND P1, PT, R16, R36.reuse, PT ;  /* 0x000000241000720c */ /* 0x080fe40003f26270 */
[----:B------:R-:W-:-:S05]  /*1b470*/  ISETP.GE.AND P0, PT, R17, R36, PT ;  /* 0x000000241100720c */ /* 0x000fca0003f06270 */
[----:B------:R-:W-:-:S04]  /*1b480*/  @!P2 SHF.R.S32.HI R14, RZ, 0x1f, R15 ;  /* 0x0000001fff0ea819 */ /* 0x000fc8000001140f */
[----:B------:R-:W-:Y:S02]  /*1b490*/  @!P2 LEA.HI R14, R14, R15, RZ, 0x2 ;  /* 0x0000000f0e0ea211 */ /* 0x000fe400078f10ff */
[----:B--2---:R-:W-:Y:S02]  /*1b4a0*/  @!P1 SHF.R.S32.HI R13, RZ, 0x1f, R16 ;  /* 0x0000001fff0d9819 */ /* 0x004fe40000011410 */
[----:B------:R-:W-:Y:S02]  /*1b4b0*/  @!P0 SHF.R.S32.HI R12, RZ, 0x1f, R17 ;  /* 0x0000001fff0c8819 */ /* 0x000fe40000011411 */
[----:B------:R-:W-:Y:S02]  /*1b4c0*/  @!P1 LEA.HI R13, R13, R16, RZ, 0x2 ;  /* 0x000000100d0d9211 */ /* 0x000fe400078f10ff */
[----:B------:R-:W-:Y:S02]  /*1b4d0*/  @!P0 LEA.HI R12, R12, R17, RZ, 0x2 ;  /* 0x000000110c0c8211 */ /* 0x000fe400078f10ff */
[----:B------:R-:W-:-:S02]  /*1b4e0*/  @!P2 LOP3.LUT R14, R14, 0xfffffffc, RZ, 0xc0, !PT ;  /* 0xfffffffc0e0ea812 */ /* 0x000fc400078ec0ff */
[----:B------:R-:W-:Y:S02]  /*1b4f0*/  @!P1 LOP3.LUT R13, R13, 0xfffffffc, RZ, 0xc0, !PT ;  /* 0xfffffffc0d0d9812 */ /* 0x000fe400078ec0ff */
[----:B------:R-:W-:Y:S01]  /*1b500*/  @!P0 LOP3.LUT R12, R12, 0xfffffffc, RZ, 0xc0, !PT ;  /* 0xfffffffc0c0c8812 */ /* 0x000fe200078ec0ff */
[--C-:B------:R-:W-:Y:S01]  /*1b510*/  @!P2 IMAD.WIDE R20, R14, 0x2, R10.reuse ;  /* 0x000000020e14a825 */ /* 0x100fe200078e020a */
[----:B------:R-:W-:Y:S01]  /*1b520*/  CS2R R42, SRZ ;  /* 0x00000000002a7805 */ /* 0x000fe2000001ff00 */
[----:B------:R-:W-:Y:S01]  /*1b530*/  CS2R R40, SRZ ;  /* 0x0000000000287805 */ /* 0x000fe2000001ff00 */
[----:B------:R-:W-:Y:S01]  /*1b540*/  CS2R R46, SRZ ;  /* 0x00000000002e7805 */ /* 0x000fe2000001ff00 */
[C-C-:B----4-:R-:W-:Y:S01]  /*1b550*/  @!P1 IMAD.WIDE R18, R13.reuse, 0x2, R10.reuse ;  /* 0x000000020d129825 */ /* 0x150fe200078e020a */
[----:B------:R-:W-:Y:S01]  /*1b560*/  CS2R R56, SRZ ;  /* 0x0000000000387805 */ /* 0x000fe2000001ff00 */
[----:B------:R-:W-:Y:S01]  /*1b570*/  CS2R R48, SRZ ;  /* 0x0000000000307805 */ /* 0x000fe2000001ff00 */
[----:B------:R-:W-:Y:S01]  /*1b580*/  CS2R R58, SRZ ;  /* 0x00000000003a7805 */ /* 0x000fe2000001ff00 */
[----:B------:R-:W-:Y:S01]  /*1b590*/  @!P0 IMAD.WIDE R16, R12, 0x2, R10 ;  /* 0x000000020c108825 */ /* 0x000fe200078e020a */
[----:B------:R1:W5:Y:S03]  /*1b5a0*/  @!P2 LD.E.64 R42, [R20.64] ;  /* 0x00000004142aa980 */ /* 0x000366000c101b00 */
[--C-:B------:R-:W-:Y:S01]  /*1b5b0*/  @!P2 IMAD.WIDE R14, R14, 0x2, R2.reuse ;  /* 0x000000020e0ea825 */ /* 0x100fe200078e0202 */
[----:B------:R1:W5:Y:S03]  /*1b5c0*/  @!P1 LD.E.64 R46, [R18.64] ;  /* 0x00000004122e9980 */ /* 0x000366000c101b00 */
[--C-:B------:R-:W-:Y:S01]  /*1b5d0*/  @!P1 IMAD.WIDE R10, R13, 0x2, R2.reuse ;  /* 0x000000020d0a9825 */ /* 0x100fe200078e0202 */
[----:B------:R1:W5:Y:S03]  /*1b5e0*/  @!P2 LD.E.64 R40, [R14.64] ;  /* 0x000000040e28a980 */ /* 0x000366000c101b00 */
[----:B------:R-:W-:Y:S01]  /*1b5f0*/  @!P0 IMAD.WIDE R2, R12, 0x2, R2 ;  /* 0x000000020c028825 */ /* 0x000fe200078e0202 */
[----:B------:R1:W5:Y:S04]  /*1b600*/  @!P0 LD.E.64 R56, [R16.64] ;  /* 0x0000000410388980 */ /* 0x000368000c101b00 */
[----:B------:R1:W5:Y:S04]  /*1b610*/  @!P1 LD.E.64 R48, [R10.64] ;  /* 0x000000040a309980 */ /* 0x000368000c101b00 */
[----:B------:R1:W5:Y:S02]  /*1b620*/  @!P0 LD.E.64 R58, [R2.64] ;  /* 0x00000004023a8980 */ /* 0x000364000c101b00 */
.L_x_527:
[----:B------:R-:W-:Y:S05]  /*1b630*/  BSYNC B0 ;  /* 0x0000000000007941 */ /* 0x000fea0003800000 */
.L_x_526:
[----:B-1---5:R-:W-:Y:S01]  /*1b640*/  IMAD.MOV.U32 R11, RZ, RZ, R56 ;  /* 0x000000ffff0b7224 */ /* 0x022fe200078e0038 */
[----:B------:R-:W-:Y:S01]  /*1b650*/  MOV R2, R47 ;  /* 0x0000002f00027202 */ /* 0x000fe20000000f00 */
[----:B----4-:R-:W-:-:S02]  /*1b660*/  IMAD.MOV.U32 R10, RZ, RZ, R57 ;  /* 0x000000ffff0a7224 */ /* 0x010fc400078e0039 */
[----:B------:R-:W-:-:S03]  /*1b670*/  IMAD.MOV.U32 R3, RZ, RZ, R46 ;  /* 0x000000ffff037224 */ /* 0x000fc600078e002e */
[----:B------:R-:W-:Y:S01]  /*1b680*/  PRMT R97, R10, 0x5410, R11 ;  /* 0x000054100a617816 */ /* 0x000fe2000000000b */
[----:B------:R-:W-:Y:S01]  /*1b690*/  IMAD.MOV.U32 R11, RZ, RZ, R42 ;  /* 0x000000ffff0b7224 */ /* 0x000fe200078e002a */
[----:B------:R-:W-:Y:S01]  /*1b6a0*/  PRMT R92, R2, 0x5410, R3 ;  /* 0x00005410025c7816 */ /* 0x000fe20000000003 */
[----:B------:R-:W-:Y:S01]  /*1b6b0*/  IMAD.MOV.U32 R10, RZ, RZ, R43 ;  /* 0x000000ffff0a7224 */ /* 0x000fe200078e002b */
[----:B------:R-:W-:Y:S01]  /*1b6c0*/  MOV R2, R35 ;  /* 0x0000002300027202 */ /* 0x000fe20000000f00 */
        /* <DEDUP_REMOVED lines=24> */
[----:B------:R-:W-:-:S03]  /*1b850*/  IMAD.MOV.U32 R2, RZ, RZ, R25 ;  /* 0x000000ffff027224 */ /* 0x000fc600078e0019 */
[----:B------:R-:W-:Y:S02]  /*1b860*/  PRMT R84, R10, 0x5410, R11 ;  /* 0x000054100a547816 */ /* 0x000fe4000000000b */
[----:B------:R-:W-:Y:S01]  /*1b870*/  PRMT R80, R2, 0x5410, R3 ;  /* 0x0000541002507816 */ /* 0x000fe20000000003 */
[----:B------:R-:W-:Y:S05]  /*1b880*/  BRA.DIV ~URZ, `(.L_x_528) ;  /* 0x00006fb27f007947 */ /* 0x000fea000b800000 */
[----:B------:R1:W2:Y:S04]  /*1b890*/  SHFL.IDX PT, R11, R39, 0x1, 0x1c1f ;  /* 0x003c1f00270b7f89 */ /* 0x0002a800000e0000 */
[----:B------:R1:W4:Y:S04]  /*1b8a0*/  SHFL.IDX PT, R10, R44, 0x1, 0x1c1f ;  /* 0x003c1f002c0a7f89 */ /* 0x00032800000e0000 */
[----:B------:R1:W3:Y:S04]  /*1b8b0*/  SHFL.IDX PT, R12, R23, 0x1, 0x1c1f ;  /* 0x003c1f00170c7f89 */ /* 0x0002e800000e0000 */
[----:B------:R1:W1:Y:S02]  /*1b8c0*/  SHFL.IDX PT, R2, R45, 0x1, 0x1c1f ;  /* 0x003c1f002d027f89 */ /* 0x00026400000e0000 */
.L_x_574:
[----:B------:R-:W-:Y:S01]  /*1b8d0*/  IADD3 R3, R38, 0x40, RZ ;  /* 0x0000004026037810 */ /* 0x000fe20007ffe0ff */
[----:B------:R-:W-:Y:S01]  /*1b8e0*/  BSSY B0, `(.L_x_529) ;  /* 0x000004d000007945 */ /* 0x000fe20003800000 */
[----:B------:R-:W-:Y:S01]  /*1b8f0*/  CS2R R74, SRZ ;  /* 0x00000000004a7805 */ /* 0x000fe2000001ff00 */
[----:B------:R-:W-:Y:S01]  /*1b900*/  CS2R R70, SRZ ;  /* 0x0000000000467805 */ /* 0x000fe2000001ff00 */
[----:B------:R-:W-:Y:S01]  /*1b910*/  ISETP.GE.AND P0, PT, R3, R53, PT ;  /* 0x000000350300720c */ /* 0x000fe20003f06270 */
        /* <DEDUP_REMOVED lines=9> */
[----:B---3--:R-:W-:-:S03]  /*1b9b0*/  IMAD.MOV.U32 R3, RZ, RZ, R12 ;  /* 0x000000ffff037224 */ /* 0x008fc600078e000c */
[----:B------:R-:W-:Y:S05]  /*1b9c0*/  @P0 BRA `(.L_x_530) ;  /* 0x000003e000000947 */ /* 0x000fea0003800000 */
[C---:B------:R-:W-:Y:S01]  /*1b9d0*/  IADD3 R16, R22.reuse, 0x10, RZ ;  /* 0x0000001016107810 */ /* 0x040fe20007ffe0ff */
[----:B------:R-:W-:Y:S01]  /*1b9e0*/  CS2R R54, SRZ ;  /* 0x0000000000367805 */ /* 0x000fe2000001ff00 */
[C---:B------:R-:W-:Y:S02]  /*1b9f0*/  IADD3 R17, R22.reuse, 0x20, RZ ;  /* 0x0000002016117810 */ /* 0x040fe40007ffe0ff */
[-C--:B------:R-:W-:Y:S02]  /*1ba00*/  ISETP.GE.AND P2, PT, R22, R36.reuse, PT ;  /* 0x000000241600720c */ /* 0x080fe40003f46270 */
[-C--:B------:R-:W-:Y:S02]  /*1ba10*/  ISETP.GE.AND P1, PT, R16, R36.reuse, PT ;  /* 0x000000241000720c */ /* 0x080fe40003f26270 */
[----:B------:R-:W-:Y:S01]  /*1ba20*/  ISETP.GE.AND P0, PT, R17, R36, PT ;  /* 0x000000241100720c */ /* 0x000fe20003f06270 */
[----:B------:R-:W-:-:S08]  /*1ba30*/  CS2R R50, SRZ ;  /* 0x0000000000327805 */ /* 0x000fd0000001ff00 */
[----:B--2-4-:R-:W-:Y:S02]  /*1ba40*/  @!P2 IMAD.WIDE R12, R22, 0x2, R10 ;  /* 0x00000002160ca825 */ /* 0x014fe400078e020a */
        /* <DEDUP_REMOVED lines=8> */
[----:B--2---:R-:W-:Y:S01]  /*1bad0*/  @!P0 LEA.HI R12, R14, R17, RZ, 0x2 ;  /* 0x000000110e0c8211 */ /* 0x004fe200078f10ff */
[----:B-1----:R-:W-:Y:S01]  /*1bae0*/  @!P2 IMAD.WIDE R16, R22, 0x2, R2 ;  /* 0x000000021610a825 */ /* 0x002fe200078e0202 */
        /* <DEDUP_REMOVED lines=30> */
[C-C-:B---3--:R-:W-:Y:S01]  /*1bcd0*/  @!P1 IMAD.WIDE R18, R13.reuse, 0x2, R10.reuse ;  /* 0x000000020d129825 */ /* 0x148fe200078e020a */
        /* <DEDUP_REMOVED lines=13> */
.L_x_530:
[----:B------:R-:W-:Y:S05]  /*1bdb0*/  BSYNC B0 ;  /* 0x0000000000007941 */ /* 0x000fea0003800000 */
.L_x_529:
[----:B-1----:R-:W3:Y:S01]  /*1bdc0*/  LDL.64 R2, [R37+0x20] ;  /* 0x0000200025027983 */ /* 0x002ee20000100a00 */
[----:B------:R-:W-:-:S04]  /*1bdd0*/  DEPBAR.LE SB0, 0x1 ;  /* 0x000080400000791a */ /* 0x000fc80000000000 */
[----:B--2-4-:R-:W2:Y:S01]  /*1bde0*/  LDL.64 R10, [R37+0x28] ;  /* 0x00002800250a7983 */ /* 0x014ea20000100a00 */
[----:B------:R-:W-:Y:S03]  /*1bdf0*/  WARPSYNC 0xffffffff ;  /* 0xffffffff00007948 */ /* 0x000fe60003800000 */
[----:B------:R-:W-:Y:S01]  /*1be00*/  BAR.SYNC.DEFER_BLOCKING 0x0 ;  /* 0x0000000000007b1d */ /* 0x000fe20000010000 */
[----:B------:R-:W-:-:S05]  /*1be10*/  LEA.HI R52, R90, R52, RZ, 0x5 ;  /* 0x000000345a347211 */ /* 0x000fca00078f28ff */
[----:B---3--:R1:W3:Y:S04]  /*1be20*/  LD.E R14, [R2.64] ;  /* 0x00000004020e7980 */ /* 0x0082e8000c101900 */
[----:B--2---:R2:W4:Y:S01]  /*1be30*/  LD.E.64 R38, [R10.64] ;  /* 0x000000040a267980 */ /* 0x004522000c101b00 */
[----:B------:R-:W-:Y:S01]  /*1be40*/  IMAD.MOV.U32 R37, RZ, RZ, 0x20 ;  /* 0x00000020ff257424 */ /* 0x000fe200078e00ff */
[----:B------:R-:W-:Y:S01]  /*1be50*/  BSSY B1, `(.L_x_531) ;  /* 0x0000179000017945 */ /* 0x000fe20003800000 */
[----:B-1---5:R-:W-:Y:S02]  /*1be60*/  IMAD.MOV.U32 R3, RZ, RZ, R83 ;  /* 0x000000ffff037224 */ /* 0x022fe400078e0053 */
[----:B------:R-:W-:Y:S02]  /*1be70*/  IMAD.MOV.U32 R2, RZ, RZ, R74 ;  /* 0x000000ffff027224 */ /* 0x000fe400078e004a */
[----:B--2---:R-:W-:-:S03]  /*1be80*/  IMAD.MOV.U32 R10, RZ, RZ, R82 ;  /* 0x000000ffff0a7224 */ /* 0x004fc600078e0052 */
[----:B------:R-:W-:Y:S01]  /*1be90*/  PRMT R103, R103, 0x5410, R2 ;  /* 0x0000541067677816 */ /* 0x000fe20000000002 */
[----:B------:R-:W-:Y:S01]  /*1bea0*/  IMAD.MOV.U32 R2, RZ, RZ, R66 ;  /* 0x000000ffff027224 */ /* 0x000fe200078e0042 */
[----:B------:R-:W-:Y:S01]  /*1beb0*/  PRMT R105, R3, 0x5410, R10 ;  /* 0x0000541003697816 */ /* 0x000fe2000000000a */
[----:B------:R-:W-:Y:S02]  /*1bec0*/  IMAD.MOV.U32 R10, RZ, RZ, R70 ;  /* 0x000000ffff0a7224 */ /* 0x000fe400078e0046 */
[----:B------:R-:W-:Y:S01]  /*1bed0*/  IMAD.MOV.U32 R3, RZ, RZ, R71 ;  /* 0x000000ffff037224 */ /* 0x000fe200078e0047 */
[----:B------:R-:W-:Y:S01]  /*1bee0*/  PRMT R99, R99, 0x5410, R2 ;  /* 0x0000541063637816 */ /* 0x000fe20000000002 */
[----:B------:R-:W-:Y:S02]  /*1bef0*/  IMAD.MOV.U32 R11, RZ, RZ, R75 ;  /* 0x000000ffff0b7224 */ /* 0x000fe400078e004b */
[----:B------:R-:W-:Y:S01]  /*1bf00*/  IMAD.MOV.U32 R2, RZ, RZ, R61 ;  /* 0x000000ffff027224 */ /* 0x000fe200078e003d */
[----:B------:R-:W-:Y:S01]  /*1bf10*/  PRMT R101, R3, 0x5410, R10 ;  /* 0x0000541003657816 */ /* 0x000fe2000000000a */
[----:B------:R-:W-:Y:S01]  /*1bf20*/  IMAD.MOV.U32 R3, RZ, RZ, R60 ;  /* 0x000000ffff037224 */ /* 0x000fe200078e003c */
[----:B------:R-:W-:Y:S01]  /*1bf30*/  PRMT R103, R11, 0x7610, R103 ;  /* 0x000076100b677816 */ /* 0x000fe20000000067 */
[----:B------:R-:W-:Y:S01]  /*1bf40*/  IMAD.MOV.U32 R10, RZ, RZ, R67 ;  /* 0x000000ffff0a7224 */ /* 0x000fe200078e0043 */
[----:B------:R-:W-:-:S02]  /*1bf50*/  SHF.R.S32.HI R11, RZ, 0x1f, R73 ;  /* 0x0000001fff0b7819 */ /* 0x000fc40000011449 */
[----:B------:R-:W-:Y:S01]  /*1bf60*/  PRMT R96, R2, 0x5410, R3 ;  /* 0x0000541002607816 */ /* 0x000fe20000000003 */
[----:B------:R-:W-:Y:S01]  /*1bf70*/  IMAD.MOV.U32 R3, RZ, RZ, R78 ;  /* 0x000000ffff037224 */ /* 0x000fe200078e004e */
[----:B------:R-:W-:Y:S01]  /*1bf80*/  LEA.HI R2, R11, R73, RZ, 0x3 ;  /* 0x000000490b027211 */ /* 0x000fe200078f18ff */
[----:B------:R-:W-:Y:S01]  /*1bf90*/  IMAD.MOV.U32 R11, RZ, RZ, R54 ;  /* 0x000000ffff0b7224 */ /* 0x000fe200078e0036 */
[----:B------:R-:W-:Y:S01]  /*1bfa0*/  PRMT R99, R10, 0x7610, R99 ;  /* 0x000076100a637816 */ /* 0x000fe20000000063 */
[----:B------:R-:W-:Y:S01]  /*1bfb0*/  IMAD.MOV.U32 R10, RZ, RZ, R55 ;  /* 0x000000ffff0a7224 */ /* 0x000fe200078e0037 */
[----:B------:R-:W-:Y:S02]  /*1bfc0*/  LOP3.LUT R2, R2, 0xfffffff8, RZ, 0xc0, !PT ;  /* 0xfffffff802027812 */ /* 0x000fe400078ec0ff */
[----:B------:R-:W-:Y:S01]  /*1bfd0*/  PRMT R104, R104, 0x5410, R3 ;  /* 0x0000541068687816 */ /* 0x000fe20000000003 */
[----:B------:R-:W-:Y:S01]  /*1bfe0*/  IMAD.MOV.U32 R3, RZ, RZ, R76 ;  /* 0x000000ffff037224 */ /* 0x000fe200078e004c */
[----:B------:R-:W-:Y:S01]  /*1bff0*/  PRMT R90, R10, 0x5410, R11 ;  /* 0x000054100a5a7816 */ /* 0x000fe2000000000b */
[----:B------:R-:W-:-:S02]  /*1c000*/  IMAD.IADD R13, R73, 0x1, -R2 ;  /* 0x00000001490d7824 */ /* 0x000fc400078e0a02 */
[----:B------:R-:W-:Y:S02]  /*1c010*/  IMAD.MOV.U32 R2, RZ, RZ, R77 ;  /* 0x000000ffff027224 */ /* 0x000fe400078e004d */
[----:B------:R-:W-:Y:S01]  /*1c020*/  IMAD.MOV.U32 R10, RZ, RZ, R79 ;  /* 0x000000ffff0a7224 */ /* 0x000fe200078e004f */
[C---:B------:R-:W-:Y:S01]  /*1c030*/  LOP3.LUT P1, RZ, R13.reuse, 0x4, RZ, 0xc0, !PT ;  /* 0x000000040dff7812 */ /* 0x040fe2000782c0ff */
[----:B------:R-:W-:Y:S01]  /*1c040*/  IMAD.SHL.U32 R11, R13, 0x40, RZ ;  /* 0x000000400d0b7824 */ /* 0x000fe200078e00ff */
[----:B------:R-:W-:Y:S01]  /*1c050*/  PRMT R102, R2, 0x5410, R3 ;  /* 0x0000541002667816 */ /* 0x000fe20000000003 */
[----:B------:R-:W-:Y:S01]  /*1c060*/  IMAD.MOV.U32 R3, RZ, RZ, R64 ;  /* 0x000000ffff037224 */ /* 0x000fe200078e0040 */
[----:B------:R-:W-:Y:S01]  /*1c070*/  PRMT R104, R10, 0x7610, R104 ;  /* 0x000076100a687816 */ /* 0x000fe20000000068 */
[----:B------:R-:W-:Y:S01]  /*1c080*/  IMAD.MOV.U32 R10, RZ, RZ, R69 ;  /* 0x000000ffff0a7224 */ /* 0x000fe200078e0045 */
[----:B------:R-:W-:Y:S01]  /*1c090*/  LOP3.LUT R2, R11, 0x1c0, RZ, 0xc0, !PT ;  /* 0x000001c00b027812 */ /* 0x000fe200078ec0ff */
[----:B------:R-:W-:Y:S01]  /*1c0a0*/  IMAD.MOV.U32 R11, RZ, RZ, R68 ;  /* 0x000000ffff0b7224 */ /* 0x000fe200078e0044 */
[----:B------:R-:W-:Y:S01]  /*1c0b0*/  PRMT R98, R98, 0x5410, R3 ;  /* 0x0000541062627816 */ /* 0x000fe20000000003 */
[----:B------:R-:W-:Y:S01]  /*1c0c0*/  IMAD.MOV.U32 R3, RZ, RZ, R65 ;  /* 0x000000ffff037224 */ /* 0x000fe200078e0041 */
[----:B------:R-:W-:-:S02]  /*1c0d0*/  LOP3.LUT R12, R2, 0x18, R72, 0xf8, !PT ;  /* 0x00000018020c7812 */ /* 0x000fc400078ef848 */
[----:B------:R-:W-:Y:S02]  /*1c0e0*/  PRMT R100, R10, 0x5410, R11 ;  /* 0x000054100a647816 */ /* 0x000fe4000000000b */
[----:B------:R-:W-:Y:S02]  /*1c0f0*/  SHF.R.U32.HI R2, RZ, 0x3, R2 ;  /* 0x00000003ff027819 */ /* 0x000fe40000011602 */
[----:B------:R-:W-:Y:S01]  /*1c100*/  PRMT R98, R3, 0x7610, R98 ;  /* 0x0000761003627816 */ /* 0x000fe20000000062 */
[----:B------:R-:W-:Y:S01]  /*1c110*/  IMAD.MOV.U32 R3, RZ, RZ, R50 ;  /* 0x000000ffff037224 */ /* 0x000fe200078e0032 */
[----:B------:R-:W-:Y:S01]  /*1c120*/  LOP3.LUT R11, R12, R2, RZ, 0x3c, !PT ;  /* 0x000000020c0b7212 */ /* 0x000fe200078e3cff */
[----:B------:R-:W-:Y:S01]  /*1c130*/  IMAD.MOV.U32 R2, RZ, RZ, R62 ;  /* 0x000000ffff027224 */ /* 0x000fe200078e003e */
[----:B------:R-:W-:Y:S01]  /*1c140*/  SEL R37, R37, 0xffffffe0, !P1 ;  /* 0xffffffe025257807 */ /* 0x000fe20004800000 */
[----:B------:R-:W-:-:S03]  /*1c150*/  IMAD.SHL.U32 R12, R52, 0x10, RZ ;  /* 0x00000010340c7824 */ /* 0x000fc600078e00ff */
[----:B------:R-:W-:Y:S01]  /*1c160*/  PRMT R93, R93, 0x5410, R2 ;  /* 0x000054105d5d7816 */ /* 0x000fe20000000002 */
[----:B------:R-:W-:Y:S01]  /*1c170*/  IMAD.MOV.U32 R2, RZ, RZ, R51 ;  /* 0x000000ffff027224 */ /* 0x000fe200078e0033 */
[----:B------:R-:W-:-:S04]  /*1c180*/  LOP3.LUT R52, R11, 0xfffffe00, R12, 0xf8, !PT ;  /* 0xfffffe000b347812 */ /* 0x000fc800078ef80c */
[----:B------:R-:W-:Y:S01]  /*1c190*/  PRMT R72, R2, 0x5410, R3 ;  /* 0x0000541002487816 */ /* 0x000fe20000000003 */
[----:B---3--:R-:W-:-:S05]  /*1c1a0*/  IMAD R10, R14, -0x80, R53 ;  /* 0xffffff800e0a7824 */ /* 0x008fca00078e0235 */
[----:B------:R-:W-:Y:S01]  /*1c1b0*/  IMNMX R53, R10, 0x80, PT ;  /* 0x000000800a357817 */ /* 0x000fe20003800200 */
[----:B------:R-:W-:Y:S02]  /*1c1c0*/  IMAD.MOV.U32 R10, RZ, RZ, R63 ;  /* 0x000000ffff0a7224 */ /* 0x000fe400078e003f */
[----:B----4-:R-:W-:Y:S01]  /*1c1d0*/  IMAD.WIDE.U32 R44, R52, 0x2, R38 ;  /* 0x00000002342c7825 */ /* 0x010fe200078e0026 */
[----:B------:R-:W-:Y:S02]  /*1c1e0*/  ISETP.GE.AND P0, PT, R73, R53, PT ;  /* 0x000000354900720c */ /* 0x000fe40003f06270 */
[----:B------:R-:W-:-:S11]  /*1c1f0*/  PRMT R93, R10, 0x7610, R93 ;  /* 0x000076100a5d7816 */ /* 0x000fd6000000005d */
[----:B------:R-:W-:Y:S05]  /*1c200*/  @P0 BRA `(.L_x_532) ;  /* 0x000013d000000947 */ /* 0x000fea0003800000 */
[----:B------:R-:W-:Y:S01]  /*1c210*/  ISETP.GE.AND P0, PT, R22, R36, PT ;  /* 0x000000241600720c */ /* 0x000fe20003f06270 */
[----:B------:R-:W-:-:S12]  /*1c220*/  BSSY B0, `(.L_x_533) ;  /* 0x0000030000007945 */ /* 0x000fd80003800000 */
[----:B------:R-:W-:Y:S05]  /*1c230*/  @P0 BRA `(.L_x_534) ;  /* 0x000002e000000947 */ /* 0x000fea0003800000 */
[----:B------:R-:W2:Y:S01]  /*1c240*/  LD.E.128 R12, [R44.64] ;  /* 0x000000042c0c7980 */ /* 0x000ea2000c101d00 */
[----:B------:R-:W-:Y:S02]  /*1c250*/  SHF.R.U32.HI R11, RZ, 0x10, R25 ;  /* 0x00000010ff0b7819 */ /* 0x000fe40000011619 */
[----:B------:R-:W-:Y:S02]  /*1c260*/  SHF.R.U32.HI R16, RZ, 0x10, R27 ;  /* 0x00000010ff107819 */ /* 0x000fe4000001161b */
[----:B------:R-:W-:Y:S02]  /*1c270*/  PRMT R11, R80, 0x5410, R11 ;  /* 0x00005410500b7816 */ /* 0x000fe4000000000b */
[----:B------:R-:W-:Y:S02]  /*1c280*/  PRMT R16, R81, 0x5410, R16 ;  /* 0x0000541051107816 */ /* 0x000fe40000000010 */
[----:B------:R-:W-:Y:S01]  /*1c290*/  SHF.R.U64 R18, R24, 0x10, R25 ;  /* 0x0000001018127819 */ /* 0x000fe20000001219 */
[C---:B------:R-:W-:Y:S01]  /*1c2a0*/  IMAD.U32 R24, R11.reuse, 0x10000, RZ ;  /* 0x000100000b187824 */ /* 0x040fe200078e00ff */
[----:B------:R-:W-:Y:S01]  /*1c2b0*/  SHF.R.U64 R2, R26, 0x10, R27 ;  /* 0x000000101a027819 */ /* 0x000fe2000000121b */
[----:B------:R-:W-:Y:S01]  /*1c2c0*/  IMAD.U32 R23, R16, 0x10000, RZ ;  /* 0x0001000010177824 */ /* 0x000fe200078e00ff */
[----:B------:R-:W-:-:S02]  /*1c2d0*/  LOP3.LUT R25, R11, 0xffff0000, RZ, 0xc0, !PT ;  /* 0xffff00000b197812 */ /* 0x000fc400078ec0ff */
[----:B------:R-:W-:Y:S02]  /*1c2e0*/  PRMT R18, R80, 0x5432, R18 ;  /* 0x0000543250127816 */ /* 0x000fe40000000012 */
[----:B------:R-:W-:Y:S02]  /*1c2f0*/  PRMT R21, R81, 0x5432, R2 ;  /* 0x0000543251157816 */ /* 0x000fe40000000002 */
[----:B------:R-:W-:Y:S02]  /*1c300*/  LOP3.LUT R16, R16, 0xffff0000, RZ, 0xc0, !PT ;  /* 0xffff000010107812 */ /* 0x000fe400078ec0ff */
[C---:B--2---:R-:W-:Y:S01]  /*1c310*/  LOP3.LUT R17, R14.reuse, 0xffff0000, RZ, 0xc0, !PT ;  /* 0xffff00000e117812 */ /* 0x044fe200078ec0ff */
[----:B------:R-:W-:Y:S01]  /*1c320*/  IMAD.U32 R20, R14, 0x10000, RZ ;  /* 0x000100000e147824 */ /* 0x000fe200078e00ff */
[C---:B------:R-:W-:Y:S01]  /*1c330*/  LOP3.LUT R14, R15.reuse, 0xffff0000, RZ, 0xc0, !PT ;  /* 0xffff00000f0e7812 */ /* 0x040fe200078ec0ff */
[----:B------:R-:W-:Y:S01]  /*1c340*/  IMAD.U32 R19, R15, 0x10000, RZ ;  /* 0x000100000f137824 */ /* 0x000fe200078e00ff */
[C---:B------:R-:W-:Y:S01]  /*1c350*/  LOP3.LUT R3, R12.reuse, 0xffff0000, RZ, 0xc0, !PT ;  /* 0xffff00000c037812 */ /* 0x040fe200078ec0ff */
[C---:B------:R-:W-:Y:S01]  /*1c360*/  FMUL.FTZ R15, R17.reuse, R24 ;  /* 0x00000018110f7220 */ /* 0x040fe20000410000 */
[----:B------:R-:W-:Y:S01]  /*1c370*/  SHF.L.U32 R10, R12, 0x10, RZ ;  /* 0x000000100c0a7819 */ /* 0x000fe200000006ff */
[----:B------:R-:W-:Y:S01]  /*1c380*/  FMUL.FTZ R17, R17, R23 ;  /* 0x0000001711117220 */ /* 0x000fe20000410000 */
[C---:B------:R-:W-:Y:S01]  /*1c390*/  LOP3.LUT R12, R13.reuse, 0xffff0000, RZ, 0xc0, !PT ;  /* 0xffff00000d0c7812 */ /* 0x040fe200078ec0ff */
[----:B------:R-:W-:Y:S01]  /*1c3a0*/  FMUL.FTZ R11, R14, R25 ;  /* 0x000000190e0b7220 */ /* 0x000fe20000410000 */
[----:B------:R-:W-:Y:S01]  /*1c3b0*/  SHF.L.U32 R2, R13, 0x10, RZ ;  /* 0x000000100d027819 */ /* 0x000fe200000006ff */
[----:B------:R-:W-:-:S02]  /*1c3c0*/  FFMA.FTZ R23, R20, R23, -R15 ;  /* 0x0000001714177223 */ /* 0x000fc4000001080f */
[----:B------:R-:W-:Y:S01]  /*1c3d0*/  FFMA.FTZ R17, R20, R24, R17 ;  /* 0x0000001814117223 */ /* 0x000fe20000010011 */
[C---:B------:R-:W-:Y:S01]  /*1c3e0*/  SHF.L.U32 R20, R21.reuse, 0x10, RZ ;  /* 0x0000001015147819 */ /* 0x040fe200000006ff */
[C---:B------:R-:W-:Y:S01]  /*1c3f0*/  IMAD.U32 R24, R18.reuse, 0x10000, RZ ;  /* 0x0001000012187824 */ /* 0x040fe200078e00ff */
[----:B------:R-:W-:Y:S01]  /*1c400*/  LOP3.LUT R18, R18, 0xffff0000, RZ, 0xc0, !PT ;  /* 0xffff000012127812 */ /* 0x000fe200078ec0ff */
[-C--:B------:R-:W-:Y:S01]  /*1c410*/  FMUL.FTZ R14, R14, R16.reuse ;  /* 0x000000100e0e7220 */ /* 0x080fe20000410000 */
[----:B------:R-:W-:Y:S01]  /*1c420*/  LOP3.LUT R21, R21, 0xffff0000, RZ, 0xc0, !PT ;  /* 0xffff000015157812 */ /* 0x000fe200078ec0ff */
[----:B------:R-:W-:Y:S02]  /*1c430*/  FFMA.FTZ R16, R19, R16, -R11 ;  /* 0x0000001013107223 */ /* 0x000fe4000001080b */
[----:B------:R-:W-:Y:S02]  /*1c440*/  FMUL.FTZ R11, R3, R24 ;  /* 0x00000018030b7220 */ /* 0x000fe40000410000 */
[----:B------:R-:W-:-:S02]  /*1c450*/  FFMA.FTZ R15, R19, R25, R14 ;  /* 0x00000019130f7223 */ /* 0x000fc4000001000e */
[----:B------:R-:W-:Y:S02]  /*1c460*/  FMUL.FTZ R3, R3, R20 ;  /* 0x0000001403037220 */ /* 0x000fe40000410000 */
[C---:B------:R-:W-:Y:S01]  /*1c470*/  FMUL.FTZ R14, R12.reuse, R18 ;  /* 0x000000120c0e7220 */ /* 0x040fe20000410000 */
[----:B------:R-:W-:Y:S01]  /*1c480*/  F2FP.BF16.PACK_AB R15, R15, R16 ;  /* 0x000000100f0f723e */ /* 0x000fe200000010ff */
[-C--:B------:R-:W-:Y:S02]  /*1c490*/  FMUL.FTZ R13, R12, R21.reuse ;  /* 0x000000150c0d7220 */ /* 0x080fe40000410000 */
[C---:B------:R-:W-:Y:S02]  /*1c4a0*/  FFMA.FTZ R12, R10.reuse, R24, R3 ;  /* 0x000000180a0c7223 */ /* 0x040fe40000010003 */
[----:B------:R-:W-:Y:S02]  /*1c4b0*/  FFMA.FTZ R11, R10, R20, -R11 ;  /* 0x000000140a0b7223 */ /* 0x000fe4000001080b */
[C---:B------:R-:W-:Y:S01]  /*1c4c0*/  FFMA.FTZ R3, R2.reuse, R21, -R14 ;  /* 0x0000001502037223 */ /* 0x040fe2000001080e */
[----:B------:R-:W-:Y:S01]  /*1c4d0*/  F2FP.BF16.PACK_AB R14, R17, R23 ;  /* 0x00000017110e723e */ /* 0x000fe200000010ff */
[----:B------:R-:W-:Y:S01]  /*1c4e0*/  FFMA.FTZ R13, R2, R18, R13 ;  /* 0x00000012020d7223 */ /* 0x000fe2000001000d */
[----:B------:R-:W-:-:S04]  /*1c4f0*/  F2FP.BF16.PACK_AB R12, R12, R11 ;  /* 0x0000000b0c0c723e */ /* 0x000fc800000010ff */
[----:B------:R-:W-:-:S05]  /*1c500*/  F2FP.BF16.PACK_AB R13, R13, R3 ;  /* 0x000000030d0d723e */ /* 0x000fca00000010ff */
[----:B------:R1:W-:Y:S02]  /*1c510*/  ST.E.128 [R44.64], R12 ;  /* 0x0000000c2c007985 */ /* 0x0003e4000c101d04 */
.L_x_534:
[----:B------:R-:W-:Y:S05]  /*1c520*/  BSYNC B0 ;  /* 0x0000000000007941 */ /* 0x000fea0003800000 */
.L_x_533:
[----:B------:R-:W-:Y:S01]  /*1c530*/  IADD3 R2, R22, 0x10, RZ ;  /* 0x0000001016027810 */ /* 0x000fe20007ffe0ff */
[----:B------:R-:W-:Y:S03]  /*1c540*/  BSSY B0, `(.L_x_535) ;  /* 0x0000035000007945 */ /* 0x000fe60003800000 */
[----:B------:R-:W-:-:S13]  /*1c550*/  ISETP.GE.AND P0, PT, R2, R36, PT ;  /* 0x000000240200720c */ /* 0x000fda0003f06270 */
[----:B------:R-:W-:Y:S05]  /*1c560*/  @P0 BRA `(.L_x_536) ;  /* 0x0000032000000947 */ /* 0x000fea0003800000 */
[----:B------:R-:W-:-:S04]  /*1c570*/  IADD3 R2, P0, R37, R52, RZ ;  /* 0x0000003425027210 */ /* 0x000fc80007f1e0ff */
[----:B------:R-:W-:Y:S02]  /*1c580*/  LEA.HI.X.SX32 R3, R37, RZ, 0x1, P0 ;  /* 0x000000ff25037211 */ /* 0x000fe400000f0eff */
[----:B------:R-:W-:-:S04]  /*1c590*/  LEA R16, P0, R2, R38, 0x1 ;  /* 0x0000002602107211 */ /* 0x000fc800078008ff */
[----:B------:R-:W-:-:S05]  /*1c5a0*/  LEA.HI.X R17, R2, R39, R3, 0x1, P0 ;  /* 0x0000002702117211 */ /* 0x000fca00000f0c03 */
[----:B-1----:R-:W2:Y:S01]  /*1c5b0*/  LD.E.128 R12, [R16.64] ;  /* 0x00000004100c7980 */ /* 0x002ea2000c101d00 */
[----:B------:R-:W-:Y:S02]  /*1c5c0*/  SHF.R.U64 R2, R30, 0x10, R31 ;  /* 0x000000101e027819 */ /* 0x000fe4000000121f */
[----:B------:R-:W-:Y:S02]  /*1c5d0*/  SHF.R.U32.HI R10, RZ, 0x10, R29 ;  /* 0x00000010ff0a7819 */ /* 0x000fe4000001161d */
[----:B------:R-:W-:Y:S02]  /*1c5e0*/  SHF.R.U32.HI R3, RZ, 0x10, R31 ;  /* 0x00000010ff037819 */ /* 0x000fe4000001161f */
[C---:B------:R-:W-:Y:S02]  /*1c5f0*/  PRMT R21, R85.reuse, 0x5432, R2 ;  /* 0x0000543255157816 */ /* 0x040fe40000000002 */
[----:B------:R-:W-:Y:S02]  /*1c600*/  PRMT R2, R84, 0x5410, R10 ;  /* 0x0000541054027816 */ /* 0x000fe4000000000a */
[----:B------:R-:W-:-:S02]  /*1c610*/  PRMT R3, R85, 0x5410, R3 ;  /* 0x0000541055037816 */ /* 0x000fc40000000003 */
[C---:B------:R-:W-:Y:S01]  /*1c620*/  LOP3.LUT R27, R2.reuse, 0xffff0000, RZ, 0xc0, !PT ;  /* 0xffff0000021b7812 */ /* 0x040fe200078ec0ff */
[----:B------:R-:W-:Y:S01]  /*1c630*/  IMAD.U32 R25, R2, 0x10000, RZ ;  /* 0x0001000002197824 */ /* 0x000fe200078e00ff */
[----:B------:R-:W-:Y:S01]  /*1c640*/  SHF.R.U64 R18, R28, 0x10, R29 ;  /* 0x000000101c127819 */ /* 0x000fe2000000121d */
[C---:B------:R-:W-:Y:S01]  /*1c650*/  IMAD.U32 R24, R3.reuse, 0x10000, RZ ;  /* 0x0001000003187824 */ /* 0x040fe200078e00ff */
[----:B------:R-:W-:Y:S02]  /*1c660*/  LOP3.LUT R26, R3, 0xffff0000, RZ, 0xc0, !PT ;  /* 0xffff0000031a7812 */ /* 0x000fe400078ec0ff */
[----:B------:R-:W-:Y:S02]  /*1c670*/  PRMT R18, R84, 0x5432, R18 ;  /* 0x0000543254127816 */ /* 0x000fe40000000012 */
[C---:B--2---:R-:W-:Y:S01]  /*1c680*/  LOP3.LUT R11, R14.reuse, 0xffff0000, RZ, 0xc0, !PT ;  /* 0xffff00000e0b7812 */ /* 0x044fe200078ec0ff */
[----:B------:R-:W-:Y:S01]  /*1c690*/  IMAD.U32 R20, R14, 0x10000, RZ ;  /* 0x000100000e147824 */ /* 0x000fe200078e00ff */
[C---:B------:R-:W-:Y:S01]  /*1c6a0*/  LOP3.LUT R14, R15.reuse, 0xffff0000, RZ, 0xc0, !PT ;  /* 0xffff00000f0e7812 */ /* 0x040fe200078ec0ff */
[----:B------:R-:W-:Y:S01]  /*1c6b0*/  IMAD.U32 R19, R15, 0x10000, RZ ;  /* 0x000100000f137824 */ /* 0x000fe200078e00ff */
[----:B------:R-:W-:Y:S01]  /*1c6c0*/  LOP3.LUT R3, R12, 0xffff0000, RZ, 0xc0, !PT ;  /* 0xffff00000c037812 */ /* 0x000fe200078ec0ff */
[----:B------:R-:W-:-:S02]  /*1c6d0*/  FMUL.FTZ R23, R11, R25 ;  /* 0x000000190b177220 */ /* 0x000fc40000410000 */
[-C--:B------:R-:W-:Y:S02]  /*1c6e0*/  FMUL.FTZ R15, R11, R24.reuse ;  /* 0x000000180b0f7220 */ /* 0x080fe40000410000 */
[----:B------:R-:W-:Y:S02]  /*1c6f0*/  FMUL.FTZ R11, R14, R27 ;  /* 0x0000001b0e0b7220 */ /* 0x000fe40000410000 */
[C---:B------:R-:W-:Y:S02]  /*1c700*/  FFMA.FTZ R24, R20.reuse, R24, -R23 ;  /* 0x0000001814187223 */ /* 0x040fe40000010817 */
[----:B------:R-:W-:Y:S02]  /*1c710*/  FFMA.FTZ R23, R20, R25, R15 ;  /* 0x0000001914177223 */ /* 0x000fe4000001000f */
[-C--:B------:R-:W-:Y:S02]  /*1c720*/  FMUL.FTZ R15, R14, R26.reuse ;  /* 0x0000001a0e0f7220 */ /* 0x080fe40000410000 */
[----:B------:R-:W-:-:S02]  /*1c730*/  FFMA.FTZ R20, R19, R26, -R11 ;  /* 0x0000001a13147223 */ /* 0x000fc4000001080b */
[----:B------:R-:W-:Y:S01]  /*1c740*/  IMAD.U32 R10, R12, 0x10000, RZ ;  /* 0x000100000c0a7824 */ /* 0x000fe200078e00ff */
[----:B------:R-:W-:Y:S01]  /*1c750*/  LOP3.LUT R12, R13, 0xffff0000, RZ, 0xc0, !PT ;  /* 0xffff00000d0c7812 */ /* 0x000fe200078ec0ff */
[C---:B------:R-:W-:Y:S01]  /*1c760*/  IMAD.U32 R26, R18.reuse, 0x10000, RZ ;  /* 0x00010000121a7824 */ /* 0x040fe200078e00ff */
[----:B------:R-:W-:Y:S01]  /*1c770*/  LOP3.LUT R18, R18, 0xffff0000, RZ, 0xc0, !PT ;  /* 0xffff000012127812 */ /* 0x000fe200078ec0ff */
[C---:B------:R-:W-:Y:S01]  /*1c780*/  IMAD.U32 R25, R21.reuse, 0x10000, RZ ;  /* 0x0001000015197824 */ /* 0x040fe200078e00ff */
[----:B------:R-:W-:Y:S01]  /*1c790*/  LOP3.LUT R21, R21, 0xffff0000, RZ, 0xc0, !PT ;  /* 0xffff000015157812 */ /* 0x000fe200078ec0ff */
[----:B------:R-:W-:Y:S02]  /*1c7a0*/  FMUL.FTZ R11, R3, R26 ;  /* 0x0000001a030b7220 */ /* 0x000fe40000410000 */
[----:B------:R-:W-:Y:S02]  /*1c7b0*/  IMAD.U32 R2, R13, 0x10000, RZ ;  /* 0x000100000d027824 */ /* 0x000fe400078e00ff */
[----:B------:R-:W-:-:S02]  /*1c7c0*/  FMUL.FTZ R3, R3, R25 ;  /* 0x0000001903037220 */ /* 0x000fc40000410000 */
[C---:B------:R-:W-:Y:S02]  /*1c7d0*/  FMUL.FTZ R14, R12.reuse, R18 ;  /* 0x000000120c0e7220 */ /* 0x040fe40000410000 */
[----:B------:R-:W-:Y:S02]  /*1c7e0*/  FMUL.FTZ R13, R12, R21 ;  /* 0x000000150c0d7220 */ /* 0x000fe40000410000 */
[C---:B------:R-:W-:Y:S02]  /*1c7f0*/  FFMA.FTZ R12, R10.reuse, R26, R3 ;  /* 0x0000001a0a0c7223 */ /* 0x040fe40000010003 */
[----:B------:R-:W-:Y:S02]  /*1c800*/  FFMA.FTZ R15, R19, R27, R15 ;  /* 0x0000001b130f7223 */ /* 0x000fe4000001000f */
[----:B------:R-:W-:Y:S02]  /*1c810*/  FFMA.FTZ R11, R10, R25, -R11 ;  /* 0x000000190a0b7223 */ /* 0x000fe4000001080b */
[C---:B------:R-:W-:Y:S01]  /*1c820*/  FFMA.FTZ R3, R2.reuse, R21, -R14 ;  /* 0x0000001502037223 */ /* 0x040fe2000001080e */
[----:B------:R-:W-:Y:S01]  /*1c830*/  F2FP.BF16.PACK_AB R14, R23, R24 ;  /* 0x00000018170e723e */ /* 0x000fe200000010ff */
[----:B------:R-:W-:Y:S01]  /*1c840*/  FFMA.FTZ R13, R2, R18, R13 ;  /* 0x00000012020d7223 */ /* 0x000fe2000001000d */
[----:B------:R-:W-:-:S02]  /*1c850*/  F2FP.BF16.PACK_AB R15, R15, R20 ;  /* 0x000000140f0f723e */ /* 0x000fc400000010ff */
[----:B------:R-:W-:Y:S02]  /*1c860*/  F2FP.BF16.PACK_AB R12, R12, R11 ;  /* 0x0000000b0c0c723e */ /* 0x000fe400000010ff */
[----:B------:R-:W-:-:S05]  /*1c870*/  F2FP.BF16.PACK_AB R13, R13, R3 ;  /* 0x000000030d0d723e */ /* 0x000fca00000010ff */
[----:B------:R1:W-:Y:S02]  /*1c880*/  ST.E.128 [R16.64], R12 ;  /* 0x0000000c10007985 */ /* 0x0003e4000c101d04 */
.L_x_536:
[----:B------:R-:W-:Y:S05]  /*1c890*/  BSYNC B0 ;  /* 0x0000000000007941 */ /* 0x000fea0003800000 */
.L_x_535:
[----:B------:R-:W-:Y:S01]  /*1c8a0*/  IADD3 R2, R22, 0x20, RZ ;  /* 0x0000002016027810 */ /* 0x000fe20007ffe0ff */
[----:B------:R-:W-:Y:S03]  /*1c8b0*/  BSSY B0, `(.L_x_537) ;  /* 0x0000031000007945 */ /* 0x000fe60003800000 */
[----:B------:R-:W-:-:S13]  /*1c8c0*/  ISETP.GE.AND P0, PT, R2, R36, PT ;  /* 0x000000240200720c */ /* 0x000fda0003f06270 */
[----:B------:R-:W-:Y:S05]  /*1c8d0*/  @P0 BRA `(.L_x_538) ;  /* 0x000002e000000947 */ /* 0x000fea0003800000 */
[----:B-1----:R-:W2:Y:S01]  /*1c8e0*/  LD.E.128 R12, [R44.64+0x4000] ;  /* 0x004000042c0c7980 */ /* 0x002ea2000c101d00 */
        /* <DEDUP_REMOVED lines=44> */
[----:B------:R1:W-:Y:S02]  /*1cbb0*/  ST.E.128 [R44.64+0x4000], R12 ;  /* 0x0040000c2c007985 */ /* 0x0003e4000c101d04 */
.L_x_538:
[----:B------:R-:W-:Y:S05]  /*1cbc0*/  BSYNC B0 ;  /* 0x0000000000007941 */ /* 0x000fea0003800000 */
.L_x_537:
[----:B------:R-:W-:Y:S01]  /*1cbd0*/  IADD3 R2, R22, 0x30, RZ ;  /* 0x0000003016027810 */ /* 0x000fe20007ffe0ff */
[----:B------:R-:W-:Y:S03]  /*1cbe0*/  BSSY B0, `(.L_x_539) ;  /* 0x0000036000007945 */ /* 0x000fe60003800000 */
[----:B------:R-:W-:-:S13]  /*1cbf0*/  ISETP.GE.AND P0, PT, R2, R36, PT ;  /* 0x000000240200720c */ /* 0x000fda0003f06270 */
[----:B------:R-:W-:Y:S05]  /*1cc00*/  @P0 BRA `(.L_x_540) ;  /* 0x0000033000000947 */ /* 0x000fea0003800000 */
[----:B------:R-:W-:-:S04]  /*1cc10*/  IADD3 R3, R37, 0x2000, RZ ;  /* 0x0000200025037810 */ /* 0x000fc80007ffe0ff */
[----:B------:R-:W-:-:S04]  /*1cc20*/  IADD3 R2, P0, R52, R3, RZ ;  /* 0x0000000334027210 */ /* 0x000fc80007f1e0ff */
[----:B------:R-:W-:Y:S02]  /*1cc30*/  LEA.HI.X.SX32 R3, R3, RZ, 0x1, P0 ;  /* 0x000000ff03037211 */ /* 0x000fe400000f0eff */
[----:B-1----:R-:W-:-:S04]  /*1cc40*/  LEA R16, P0, R2, R38, 0x1 ;  /* 0x0000002602107211 */ /* 0x002fc800078008ff */
[----:B------:R-:W-:-:S05]  /*1cc50*/  LEA.HI.X R17, R2, R39, R3, 0x1, P0 ;  /* 0x0000002702117211 */ /* 0x000fca00000f0c03 */
[----:B------:R-:W2:Y:S01]  /*1cc60*/  LD.E.128 R12, [R16.64] ;  /* 0x00000004100c7980 */ /* 0x000ea2000c101d00 */
        /* <DEDUP_REMOVED lines=45> */
.L_x_540:
[----:B------:R-:W-:Y:S05]  /*1cf40*/  BSYNC B0 ;  /* 0x0000000000007941 */ /* 0x000fea0003800000 */
.L_x_539:
        /* <DEDUP_REMOVED lines=50> */
.L_x_542:
[----:B------:R-:W-:Y:S05]  /*1d270*/  BSYNC B0 ;  /* 0x0000000000007941 */ /* 0x000fea0003800000 */
.L_x_541:
[----:B------:R-:W-:-:S04]  /*1d280*/  IADD3 R2, R22, 0x50, RZ ;  /* 0x0000005016027810 */ /* 0x000fc80007ffe0ff */
        /* <DEDUP_REMOVED lines=53> */
.L_x_532:
[----:B------:R-:W-:Y:S05]  /*1d5e0*/  BSYNC B1 ;  /* 0x0000000000017941 */ /* 0x000fea0003800000 */
.L_x_531:
[----:B------:R-:W-:Y:S01]  /*1d5f0*/  IADD3 R2, R73, 0x40, RZ ;  /* 0x0000004049027810 */ /* 0x000fe20007ffe0ff */
[----:B------:R-:W-:-:S03]  /*1d600*/  IMAD.MOV.U32 R3, RZ, RZ, 0x0 ;  /* 0x00000000ff037424 */ /* 0x000fc600078e00ff */
[----:B------:R-:W-:Y:S01]  /*1d610*/  ISETP.GE.AND P0, PT, R2, R53, PT ;  /* 0x000000350200720c */ /* 0x000fe20003f06270 */
[----:B------:R-:W-:-:S12]  /*1d620*/  IMAD.MOV.U32 R2, RZ, RZ, R112 ;  /* 0x000000ffff027224 */ /* 0x000fd800078e0070 */
[----:B------:R-:W-:Y:S05]  /*1d630*/  @P0 RET.REL.NODEC R2 `(_ZN7cutlass13device_kernelIN5flash19enable_sm80_to_sm89INS1_16FlashAttnFwdSm80INS1_25CollectiveMainloopFwdSm80ILi8ELi1ELb0EN4cute5tupleIJNS5_1CILi128EEENS7_ILi64EEENS7_ILi192EEEEEELi192ENS_10bfloat16_tEfNS_4arch4Sm80ELb0ELb1ELb1ELb1ELb1ELb1ELb1ELb0EEENS1_21CollectiveEpilogueFwdINS6_IJS8_SA_S9_EEENS6_IJNS7_ILi1EEESI_SI_EEESC_SE_Li256ELb1ELb1ELb0ELb0EEENS1_19SingleTileSchedulerILb1ELb0ELb1ELi128EEEEEEEEEvNT_6ParamsE) ;  /* 0xfffe29c002000950 */ /* 0x000fea0003c3ffff */
[----:B------:R-:W-:Y:S01]  /*1d640*/  ISETP.GE.AND P0, PT, R22, R36, PT ;  /* 0x000000241600720c */ /* 0x000fe20003f06270 */
[----:B------:R-:W-:-:S12]  /*1d650*/  BSSY B0, `(.L_x_543) ;  /* 0x0000030000007945 */ /* 0x000fd80003800000 */
        /* <DEDUP_REMOVED lines=47> */
.L_x_544:
[----:B------:R-:W-:Y:S05]  /*1d950*/  BSYNC B0 ;  /* 0x0000000000007941 */ /* 0x000fea0003800000 */
.L_x_543:
        /* <DEDUP_REMOVED lines=55> */
.L_x_546:
[----:B------:R-:W-:Y:S05]  /*1dcd0*/  BSYNC B0 ;  /* 0x0000000000007941 */ /* 0x000fea0003800000 */
.L_x_545:
        /* <DEDUP_REMOVED lines=50> */
.L_x_548:
[----:B------:R-:W-:Y:S05]  /*1e000*/  BSYNC B0 ;  /* 0x0000000000007941 */ /* 0x000fea0003800000 */
.L_x_547:
        /* <DEDUP_REMOVED lines=55> */
.L_x_550:
[----:B------:R-:W-:Y:S05]  /*1e380*/  BSYNC B0 ;  /* 0x0000000000007941 */ /* 0x000fea0003800000 */
.L_x_549:
        /* <DEDUP_REMOVED lines=50> */
.L_x_552:
[----:B------:R-:W-:Y:S05]  /*1e6b0*/  BSYNC B0 ;  /* 0x0000000000007941 */ /* 0x000fea0003800000 */
.L_x_551:
[----:B------:R-:W-:Y:S01]  /*1e6c0*/  IADD3 R2, R22, 0x50, RZ ;  /* 0x0000005016027810 */ /* 0x000fe20007ffe0ff */
[----:B------:R-:W-:-:S03]  /*1e6d0*/  IMAD.MOV.U32 R3, RZ, RZ, 0x0 ;  /* 0x00000000ff037424 */ /* 0x000fc600078e00ff */
[----:B------:R-:W-:Y:S01]  /*1e6e0*/  ISETP.GE.AND P0, PT, R2, R36, PT ;  /* 0x000000240200720c */ /* 0x000fe20003f06270 */
[----:B------:R-:W-:-:S12]  /*1e6f0*/  IMAD.MOV.U32 R2, RZ, RZ, R112 ;  /* 0x000000ffff027224 */ /* 0x000fd800078e0070 */
[----:B------:R-:W-:Y:S05]  /*1e700*/  @P0 RET.REL.NODEC R2 `(_ZN7cutlass13device_kernelIN5flash19enable_sm80_to_sm89INS1_16FlashAttnFwdSm80INS1_25CollectiveMainloopFwdSm80ILi8ELi1ELb0EN4cute5tupleIJNS5_1CILi128EEENS7_ILi64EEENS7_ILi192EEEEEELi192ENS_10bfloat16_tEfNS_4arch4Sm80ELb0ELb1ELb1ELb1ELb1ELb1ELb1ELb0EEENS1_21CollectiveEpilogueFwdINS6_IJS8_SA_S9_EEENS6_IJNS7_ILi1EEESI_SI_EEESC_SE_Li256ELb1ELb1ELb0ELb0EEENS1_19SingleTileSchedulerILb1ELb0ELb1ELi128EEEEEEEEEvNT_6ParamsE) ;  /* 0xfffe18f002000950 */ /* 0x000fea0003c3ffff */
        /* <DEDUP_REMOVED lines=23> */
[----:B------:R-:W-:Y:S01]  /*1e880*/  FMUL.FTZ R22, R11, R24 ;  /* 0x000000180b167220 */ /* 0x000fe20000410000 */
[----:B------:R-:W-:Y:S01]  /*1e890*/  SHF.L.U32 R2, R13, 0x10, RZ ;  /* 0x000000100d027819 */ /* 0x000fe200000006ff */
[----:B------:R-:W-:-:S02]  /*1e8a0*/  FMUL.FTZ R15, R11, R23 ;  /* 0x000000170b0f7220 */ /* 0x000fc40000410000 */
[----:B------:R-:W-:Y:S02]  /*1e8b0*/  FMUL.FTZ R11, R14, R26 ;  /* 0x0000001a0e0b7220 */ /* 0x000fe40000410000 */
[C---:B------:R-:W-:Y:S02]  /*1e8c0*/  FFMA.FTZ R23, R20.reuse, R23, -R22 ;  /* 0x0000001714177223 */ /* 0x040fe40000010816 */
[----:B------:R-:W-:Y:S02]  /*1e8d0*/  FFMA.FTZ R22, R20, R24, R15 ;  /* 0x0000001814167223 */ /* 0x000fe4000001000f */
[-C--:B------:R-:W-:Y:S02]  /*1e8e0*/  FMUL.FTZ R15, R14, R25.reuse ;  /* 0x000000190e0f7220 */ /* 0x080fe40000410000 */
[----:B------:R-:W-:Y:S02]  /*1e8f0*/  FFMA.FTZ R20, R19, R25, -R11 ;  /* 0x0000001913147223 */ /* 0x000fe4000001080b */
[----:B------:R-:W-:Y:S01]  /*1e900*/  IMAD.U32 R10, R12, 0x10000, RZ ;  /* 0x000100000c0a7824 */ /* 0x000fe200078e00ff */
[----:B------:R-:W-:Y:S01]  /*1e910*/  LOP3.LUT R12, R13, 0xffff0000, RZ, 0xc0, !PT ;  /* 0xffff00000d0c7812 */ /* 0x000fe200078ec0ff */
[C---:B------:R-:W-:Y:S01]  /*1e920*/  IMAD.U32 R25, R18.reuse, 0x10000, RZ ;  /* 0x0001000012197824 */ /* 0x040fe200078e00ff */
[----:B------:R-:W-:Y:S01]  /*1e930*/  LOP3.LUT R18, R18, 0xffff0000, RZ, 0xc0, !PT ;  /* 0xffff000012127812 */ /* 0x000fe200078ec0ff */
[C---:B------:R-:W-:Y:S01]  /*1e940*/  IMAD.U32 R24, R21.reuse, 0x10000, RZ ;  /* 0x0001000015187824 */ /* 0x040fe200078e00ff */
[----:B------:R-:W-:Y:S01]  /*1e950*/  LOP3.LUT R21, R21, 0xffff0000, RZ, 0xc0, !PT ;  /* 0xffff000015157812 */ /* 0x000fe200078ec0ff */
[----:B------:R-:W-:-:S02]  /*1e960*/  FMUL.FTZ R11, R3, R25 ;  /* 0x00000019030b7220 */ /* 0x000fc40000410000 */
[----:B------:R-:W-:Y:S02]  /*1e970*/  FMUL.FTZ R3, R3, R24 ;  /* 0x0000001803037220 */ /* 0x000fe40000410000 */
[C---:B------:R-:W-:Y:S02]  /*1e980*/  FMUL.FTZ R14, R12.reuse, R18 ;  /* 0x000000120c0e7220 */ /* 0x040fe40000410000 */
[----:B------:R-:W-:Y:S02]  /*1e990*/  FMUL.FTZ R13, R12, R21 ;  /* 0x000000150c0d7220 */ /* 0x000fe40000410000 */
[C---:B------:R-:W-:Y:S02]  /*1e9a0*/  FFMA.FTZ R12, R10.reuse, R25, R3 ;  /* 0x000000190a0c7223 */ /* 0x040fe40000010003 */
[----:B------:R-:W-:Y:S02]  /*1e9b0*/  FFMA.FTZ R15, R19, R26, R15 ;  /* 0x0000001a130f7223 */ /* 0x000fe4000001000f */
[----:B------:R-:W-:-:S02]  /*1e9c0*/  FFMA.FTZ R11, R10, R24, -R11 ;  /* 0x000000180a0b7223 */ /* 0x000fc4000001080b */
[----:B------:R-:W-:Y:S01]  /*1e9d0*/  FFMA.FTZ R3, R2, R21, -R14 ;  /* 0x0000001502037223 */ /* 0x000fe2000001080e */
[----:B------:R-:W-:Y:S01]  /*1e9e0*/  F2FP.BF16.PACK_AB R14, R22, R23 ;  /* 0x00000017160e723e */ /* 0x000fe200000010ff */
[----:B------:R-:W-:Y:S01]  /*1e9f0*/  FFMA.FTZ R13, R2, R18, R13 ;  /* 0x00000012020d7223 */ /* 0x000fe2000001000d */
[----:B------:R-:W-:Y:S02]  /*1ea00*/  F2FP.BF16.PACK_AB R15, R15, R20 ;  /* 0x000000140f0f723e */ /* 0x000fe400000010ff */
[----:B------:R-:W-:Y:S02]  /*1ea10*/  F2FP.BF16.PACK_AB R12, R12, R11 ;  /* 0x0000000b0c0c723e */ /* 0x000fe400000010ff */
[----:B------:R-:W-:Y:S01]  /*1ea20*/  F2FP.BF16.PACK_AB R13, R13, R3 ;  /* 0x000000030d0d723e */ /* 0x000fe200000010ff */
[----:B------:R-:W-:Y:S01]  /*1ea30*/  IMAD.MOV.U32 R3, RZ, RZ, 0x0 ;  /* 0x00000000ff037424 */ /* 0x000fe200078e00ff */
[----:B------:R-:W-:-:S03]  /*1ea40*/  MOV R2, R112 ;  /* 0x0000007000027202 */ /* 0x000fc60000000f00 */
[----:B------:R1:W-:Y:S01]  /*1ea50*/  ST.E.128 [R16.64], R12 ;  /* 0x0000000c10007985 */ /* 0x0003e2000c101d04 */
[----:B------:R-:W-:Y:S05]  /*1ea60*/  RET.REL.NODEC R2 `(_ZN7cutlass13device_kernelIN5flash19enable_sm80_to_sm89INS1_16FlashAttnFwdSm80INS1_25CollectiveMainloopFwdSm80ILi8ELi1ELb0EN4cute5tupleIJNS5_1CILi128EEENS7_ILi64EEENS7_ILi192EEEEEELi192ENS_10bfloat16_tEfNS_4arch4Sm80ELb0ELb1ELb1ELb1ELb1ELb1ELb1ELb0EEENS1_21CollectiveEpilogueFwdINS6_IJS8_SA_S9_EEENS6_IJNS7_ILi1EEESI_SI_EEESC_SE_Li256ELb1ELb1ELb0ELb0EEENS1_19SingleTileSchedulerILb1ELb0ELb1ELi128EEEEEEEEEvNT_6ParamsE) ;  /* 0xfffe159002007950 */ /* 0x000fea0003c3ffff */
.L_x_521:
[----:B-----5:R-:W-:Y:S01]  /*1ea70*/  ISETP.NE.AND P0, PT, R28, 0x1, PT ;  /* 0x000000011c00780c */ /* 0x020fe20003f05270 */
[----:B------:R-:W-:-:S12]  /*1ea80*/  BSSY B0, `(.L_x_553) ;  /* 0x0000006000007945 */ /* 0x000fd80003800000 */
[----:B------:R-:W-:Y:S05]  /*1ea90*/  @!P0 BRA `(.L_x_554) ;  /* 0x0000004000008947 */ /* 0x000fea0003800000 */
[----:B------:R1:W2:Y:S04]  /*1eaa0*/  LD.E R3, [R10.64+0x168] ;  /* 0x000168040a037980 */ /* 0x0002a8000c101900 */
[----:B-1----:R-:W3:Y:S01]  /*1eab0*/  LD.E R10, [R10.64+0x16c] ;  /* 0x00016c040a0a7980 */ /* 0x002ee2000c101900 */
[----:B--2---:R-:W-:-:S05]  /*1eac0*/  IMAD.HI.U32 R2, R2, R3, RZ ;  /* 0x0000000302027227 */ /* 0x004fca00078e00ff */
[----:B---3--:R-:W-:Y:S02]  /*1ead0*/  SHF.R.U32.HI R2, RZ, R10, R2 ;  /* 0x0000000aff027219 */ /* 0x008fe40000011602 */
.L_x_554:
[----:B------:R-:W-:Y:S05]  /*1eae0*/  BSYNC B0 ;  /* 0x0000000000007941 */ /* 0x000fea0003800000 */
.L_x_553:
[----:B------:R-:W-:Y:S01]  /*1eaf0*/  MOV R10, R26 ;  /* 0x0000001a000a7202 */ /* 0x000fe20000000f00 */
[----:B------:R-:W-:Y:S01]  /*1eb00*/  IMAD.MOV.U32 R16, RZ, RZ, R20 ;  /* 0x000000ffff107224 */ /* 0x000fe200078e0014 */
[----:B------:R-:W-:Y:S01]  /*1eb10*/  MOV R11, R19 ;  /* 0x00000013000b7202 */ /* 0x000fe20000000f00 */
[-C--:B------:R-:W-:Y:S01]  /*1eb20*/  IMAD R15, R15, R2.reuse, RZ ;  /* 0x000000020f0f7224 */ /* 0x080fe200078e02ff */
[----:B------:R-:W-:Y:S01]  /*1eb30*/  SHF.R.S32.HI R18, RZ, 0x1f, R2 ;  /* 0x0000001fff127819 */ /* 0x000fe20000011402 */
[-C--:B------:R-:W-:Y:S02]  /*1eb40*/  IMAD R13, R13, R2.reuse, RZ ;  /* 0x000000020d0d7224 */ /* 0x080fe400078e02ff */
[----:B------:R-:W-:-:S04]  /*1eb50*/  IMAD.WIDE.U32 R10, R14, R2, R10 ;  /* 0x000000020e0a7225 */ /* 0x000fc800078e000a */
[----:B------:R-:W-:Y:S01]  /*1eb60*/  IMAD.WIDE.U32 R2, R12, R2, R16 ;  /* 0x000000020c027225 */ /* 0x000fe200078e0010 */
[----:B------:R-:W-:-:S03]  /*1eb70*/  LEA R32, P1, R10, R24, 0x1 ;  /* 0x000000180a207211 */ /* 0x000fc600078208ff */
[----:B------:R-:W-:Y:S01]  /*1eb80*/  IMAD R14, R14, R18, R15 ;  /* 0x000000120e0e7224 */ /* 0x000fe200078e020f */
[----:B------:R-:W-:Y:S01]  /*1eb90*/  LEA R33, P0, R2, R22, 0x1 ;  /* 0x0000001602217211 */ /* 0x000fe200078008ff */
[----:B------:R-:W-:-:S03]  /*1eba0*/  IMAD R12, R12, R18, R13 ;  /* 0x000000120c0c7224 */ /* 0x000fc600078e020d */
[----:B------:R-:W-:Y:S01]  /*1ebb0*/  IADD3 R11, R11, R14, RZ ;  /* 0x0000000e0b0b7210 */ /* 0x000fe20007ffe0ff */
[----:B------:R-:W-:-:S03]  /*1ebc0*/  IMAD.IADD R3, R3, 0x1, R12 ;  /* 0x0000000103037824 */ /* 0x000fc600078e020c */
[----:B------:R-:W-:Y:S02]  /*1ebd0*/  LEA.HI.X R30, R10, R25, R11, 0x1, P1 ;  /* 0x000000190a1e7211 */ /* 0x000fe400008f0c0b */
[----:B------:R-:W-:Y:S01]  /*1ebe0*/  LEA.HI.X R29, R2, R23, R3, 0x1, P0 ;  /* 0x00000017021d7211 */ /* 0x000fe200000f0c03 */
[----:B------:R-:W-:Y:S05]  /*1ebf0*/  BRA.DIV ~URZ, `(.L_x_555) ;  /* 0x00003e127f007947 */ /* 0x000fea000b800000 */
[----:B------:R1:W2:Y:S02]  /*1ec00*/  SHFL.IDX PT, R11, R30, RZ, 0x1c1f ;  /* 0x001c1fff1e0b7589 */ /* 0x0002a400000e0000 */
.L_x_575:
[----:B------:R-:W-:Y:S05]  /*1ec10*/  BRA.DIV ~URZ, `(.L_x_556) ;  /* 0x00003e727f007947 */ /* 0x000fea000b800000 */
[----:B------:R3:W4:Y:S04]  /*1ec20*/  SHFL.IDX PT, R10, R32, RZ, 0x1c1f ;  /* 0x001c1fff200a7589 */ /* 0x00072800000e0000 */
[----:B------:R3:W1:Y:S04]  /*1ec30*/  SHFL.IDX PT, R12, R29, RZ, 0x1c1f ;  /* 0x001c1fff1d0c7589 */ /* 0x00066800000e0000 */
[----:B------:R3:W2:Y:S02]  /*1ec40*/  SHFL.IDX PT, R2, R33, RZ, 0x1c1f ;  /* 0x001c1fff21027589 */ /* 0x0006a400000e0000 */
.L_x_576:
[----:B------:R-:W-:Y:S01]  /*1ec50*/  IMAD R28, R31, R28, RZ ;  /* 0x0000001c1f1c7224 */ /* 0x000fe200078e02ff */
[----:B------:R-:W-:Y:S01]  /*1ec60*/  BSSY B0, `(.L_x_557) ;  /* 0x0000034000007945 */ /* 0x000fe20003800000 */
[----:B------:R-:W-:Y:S01]  /*1ec70*/  CS2R R90, SRZ ;  /* 0x00000000005a7805 */ /* 0x000fe2000001ff00 */
        /* <DEDUP_REMOVED lines=13> */
[----:B-1----:R-:W-:-:S02]  /*1ed50*/  MOV R3, R12 ;  /* 0x0000000c00037202 */ /* 0x002fc40000000f00 */
[----:B------:R-:W-:Y:S05]  /*1ed60*/  @P0 BRA `(.L_x_558) ;  /* 0x0000023000000947 */ /* 0x000fea0003800000 */
[C---:B------:R-:W-:Y:S01]  /*1ed70*/  IADD3 R16, R72.reuse, 0x20, RZ ;  /* 0x0000002048107810 */ /* 0x040fe20007ffe0ff */
[----:B------:R-:W-:Y:S01]  /*1ed80*/  CS2R R22, SRZ ;  /* 0x0000000000167805 */ /* 0x000fe2000001ff00 */
[C---:B------:R-:W-:Y:S01]  /*1ed90*/  IADD3 R17, R72.reuse, 0x40, RZ ;  /* 0x0000004048117810 */ /* 0x040fe20007ffe0ff */
[----:B------:R-:W-:Y:S01]  /*1eda0*/  CS2R R20, SRZ ;  /* 0x0000000000147805 */ /* 0x000fe2000001ff00 */
[-C--:B------:R-:W-:Y:S02]  /*1edb0*/  ISETP.GE.AND P2, PT, R72, R36.reuse, PT ;  /* 0x000000244800720c */ /* 0x080fe40003f46270 */
[-C--:B------:R-:W-:Y:S02]  /*1edc0*/  ISETP.GE.AND P1, PT, R16, R36.reuse, PT ;  /* 0x000000241000720c */ /* 0x080fe40003f26270 */
[----:B------:R-:W-:-:S09]  /*1edd0*/  ISETP.GE.AND P0, PT, R17, R36, PT ;  /* 0x000000241100720c */ /* 0x000fd20003f06270 */
[----:B--2-4-:R-:W-:Y:S02]  /*1ede0*/  @!P2 IMAD.WIDE R12, R72, 0x2, R10 ;  /* 0x00000002480ca825 */ /* 0x014fe400078e020a */
[----:B------:R-:W-:Y:S02]  /*1edf0*/  @!P1 SHF.R.S32.HI R14, RZ, 0x1f, R16 ;  /* 0x0000001fff0e9819 */ /* 0x000fe40000011410 */
[----:B------:R-:W-:Y:S01]  /*1ee00*/  @!P0 SHF.R.S32.HI R15, RZ, 0x1f, R17 ;  /* 0x0000001fff0f8819 */ /* 0x000fe20000011411 */
[----:B------:R1:W5:Y:S01]  /*1ee10*/  @!P2 LD.E.128 R20, [R12.64] ;  /* 0x000000040c14a980 */ /* 0x000362000c101d00 */
        /* <DEDUP_REMOVED lines=10> */
[----:B-1----:R-:W-:-:S02]  /*1eec0*/  @!P1 LEA.HI R13, R14, R16, RZ, 0x3 ;  /* 0x000000100e0d9211 */ /* 0x002fc400078f18ff */
[----:B------:R-:W-:Y:S02]  /*1eed0*/  @!P0 LEA.HI R12, R15, R17, RZ, 0x3 ;  /* 0x000000110f0c8211 */ /* 0x000fe400078f18ff */
[----:B------:R-:W-:Y:S02]  /*1eee0*/  @!P1 LOP3.LUT R13, R13, 0xfffffff8, RZ, 0xc0, !PT ;  /* 0xfffffff80d0d9812 */ /* 0x000fe400078ec0ff */
[----:B------:R-:W-:-:S03]  /*1eef0*/  @!P0 LOP3.LUT R12, R12, 0xfffffff8, RZ, 0xc0, !PT ;  /* 0xfffffff80c0c8812 */ /* 0x000fc600078ec0ff */
[----:B------:R-:W-:-:S04]  /*1ef00*/  @!P1 IMAD.WIDE R18, R13, 0x2, R10 ;  /* 0x000000020d129825 */ /* 0x000fc800078e020a */
[C---:B------:R-:W-:Y:S01]  /*1ef10*/  @!P0 IMAD.WIDE R16, R12.reuse, 0x2, R10 ;  /* 0x000000020c108825 */ /* 0x040fe200078e020a */
[----:B------:R1:W5:Y:S03]  /*1ef20*/  @!P1 LD.E.128 R44, [R18.64] ;  /* 0x00000004122c9980 */ /* 0x000366000c101d00 */
[--C-:B------:R-:W-:Y:S01]  /*1ef30*/  @!P1 IMAD.WIDE R14, R13, 0x2, R2.reuse ;  /* 0x000000020d0e9825 */ /* 0x100fe200078e0202 */
[----:B------:R1:W5:Y:S03]  /*1ef40*/  @!P0 LD.E.128 R56, [R16.64] ;  /* 0x0000000410388980 */ /* 0x000366000c101d00 */
[--C-:B------:R-:W-:Y:S01]  /*1ef50*/  @!P0 IMAD.WIDE R10, R12, 0x2, R2.reuse ;  /* 0x000000020c0a8825 */ /* 0x100fe200078e0202 */
[----:B------:R1:W5:Y:S03]  /*1ef60*/  @!P1 LD.E.128 R48, [R14.64] ;  /* 0x000000040e309980 */ /* 0x000366000c101d00 */
[----:B------:R-:W-:Y:S01]  /*1ef70*/  @!P2 IMAD.WIDE R2, R72, 0x2, R2 ;  /* 0x000000024802a825 */ /* 0x000fe200078e0202 */
[----:B------:R1:W5:Y:S04]  /*1ef80*/  @!P0 LD.E.128 R60, [R10.64] ;  /* 0x000000040a3c8980 */ /* 0x000368000c101d00 */
[----:B------:R1:W5:Y:S02]  /*1ef90*/  @!P2 LD.E.128 R24, [R2.64] ;  /* 0x000000040218a980 */ /* 0x000364000c101d00 */
.L_x_558:
[----:B------:R-:W-:Y:S05]  /*1efa0*/  BSYNC B0 ;  /* 0x0000000000007941 */ /* 0x000fea0003800000 */
.L_x_557:
[----:B-12--5:R-:W-:Y:S01]  /*1efb0*/  IMAD.MOV.U32 R11, RZ, RZ, R58 ;  /* 0x000000ffff0b7224 */ /* 0x026fe200078e003a */
        /* <DEDUP_REMOVED lines=40> */
.L_x_577:
        /* <DEDUP_REMOVED lines=37> */
[----:B--2---:R-:W-:-:S02]  /*1f490*/  @!P1 LEA.HI R13, R14, R16, RZ, 0x3 ;  /* 0x000000100e0d9211 */ /* 0x004fc400078f18ff */
[----:B------:R-:W-:Y:S02]  /*1f4a0*/  @!P0 LEA.HI R12, R15, R17, RZ, 0x3 ;  /* 0x000000110f0c8211 */ /* 0x000fe400078f18ff */
[----:B------:R-:W-:Y:S02]  /*1f4b0*/  @!P1 LOP3.LUT R13, R13, 0xfffffff8, RZ, 0xc0, !PT ;  /* 0xfffffff80d0d9812 */ /* 0x000fe400078ec0ff */
[----:B------:R-:W-:-:S03]  /*1f4c0*/  @!P0 LOP3.LUT R12, R12, 0xfffffff8, RZ, 0xc0, !PT ;  /* 0xfffffff80c0c8812 */ /* 0x000fc600078ec0ff */
[----:B------:R-:W-:-:S04]  /*1f4d0*/  @!P1 IMAD.WIDE R18, R13, 0x2, R10 ;  /* 0x000000020d129825 */ /* 0x000fc800078e020a */
[C---:B------:R-:W-:Y:S01]  /*1f4e0*/  @!P0 IMAD.WIDE R16, R12.reuse, 0x2, R10 ;  /* 0x000000020c108825 */ /* 0x040fe200078e020a */
[----:B------:R2:W5:Y:S03]  /*1f4f0*/  @!P1 LD.E.128 R76, [R18.64] ;  /* 0x00000004124c9980 */ /* 0x000566000c101d00 */
[--C-:B-1----:R-:W-:Y:S01]  /*1f500*/  @!P1 IMAD.WIDE R14, R13, 0x2, R2.reuse ;  /* 0x000000020d0e9825 */ /* 0x102fe200078e0202 */
[----:B------:R2:W5:Y:S03]  /*1f510*/  @!P0 LD.E.128 R88, [R16.64] ;  /* 0x0000000410588980 */ /* 0x000566000c101d00 */
[--C-:B------:R-:W-:Y:S01]  /*1f520*/  @!P0 IMAD.WIDE R10, R12, 0x2, R2.reuse ;  /* 0x000000020c0a8825 */ /* 0x100fe200078e0202 */
[----:B------:R2:W5:Y:S03]  /*1f530*/  @!P1 LD.E.128 R80, [R14.64] ;  /* 0x000000040e509980 */ /* 0x000566000c101d00 */
[----:B------:R-:W-:Y:S01]  /*1f540*/  @!P2 IMAD.WIDE R2, R72, 0x2, R2 ;  /* 0x000000024802a825 */ /* 0x000fe200078e0202 */
[----:B------:R2:W5:Y:S04]  /*1f550*/  @!P0 LD.E.128 R84, [R10.64] ;  /* 0x000000040a548980 */ /* 0x000568000c101d00 */
[----:B------:R2:W5:Y:S02]  /*1f560*/  @!P2 LD.E.128 R64, [R2.64] ;  /* 0x000000040240a980 */ /* 0x000564000c101d00 */
.L_x_561:
[----:B------:R-:W-:Y:S05]  /*1f570*/  BSYNC B0 ;  /* 0x0000000000007941 */ /* 0x000fea0003800000 */
.L_x_560:
[----:B-12---:R-:W2:Y:S01]  /*1f580*/  LDL.64 R2, [R37+0x20] ;  /* 0x0000200025027983 */ /* 0x006ea20000100a00 */
[----:B------:R-:W-:-:S04]  /*1f590*/  DEPBAR.LE SB0, 0x1 ;  /* 0x000080400000791a */ /* 0x000fc80000000000 */
[----:B----4-:R-:W3:Y:S01]  /*1f5a0*/  LDL.64 R10, [R37+0x28] ;  /* 0x00002800250a7983 */ /* 0x010ee20000100a00 */
[----:B------:R-:W-:Y:S03]  /*1f5b0*/  WARPSYNC 0xffffffff ;  /* 0xffffffff00007948 */ /* 0x000fe60003800000 */
[----:B------:R-:W-:Y:S06]  /*1f5c0*/  BAR.SYNC.DEFER_BLOCKING 0x0 ;  /* 0x0000000000007b1d */ /* 0x000fec0000010000 */
[----:B--2---:R1:W2:Y:S04]  /*1f5d0*/  LD.E R12, [R2.64] ;  /* 0x00000004020c7980 */ /* 0x0042a8000c101900 */
[----:B---3--:R3:W5:Y:S01]  /*1f5e0*/  LD.E.64 R54, [R10.64] ;  /* 0x000000040a367980 */ /* 0x008762000c101b00 */
[----:B------:R-:W-:Y:S01]  /*1f5f0*/  BSSY B1, `(.L_x_562) ;  /* 0x0000192000017945 */ /* 0x000fe20003800000 */
[----:B-1---5:R-:W-:Y:S01]  /*1f600*/  IMAD.MOV.U32 R3, RZ, RZ, R88 ;  /* 0x000000ffff037224 */ /* 0x022fe200078e0058 */
[----:B------:R-:W-:Y:S01]  /*1f610*/  MOV R2, R89 ;  /* 0x0000005900027202 */ /* 0x000fe20000000f00 */
[----:B---3--:R-:W-:-:S03]  /*1f620*/  IMAD.MOV.U32 R11, RZ, RZ, R90 ;  /* 0x000000ffff0b7224 */ /* 0x008fc600078e005a */
        /* <DEDUP_REMOVED lines=13> */
[----:B------:R-:W-:Y:S02]  /*1f700*/  IMAD.MOV.U32 R10, RZ, RZ, R71 ;  /* 0x000000ffff0a7224 */ /* 0x000fe400078e0047 */
[----:B------:R-:W-:Y:S02]  /*1f710*/  IMAD.MOV.U32 R3, RZ, RZ, R84 ;  /* 0x000000ffff037224 */ /* 0x000fe400078e0054 */
[----:B------:R-:W-:Y:S01]  /*1f720*/  IMAD.MOV.U32 R2, RZ, RZ, R85 ;  /* 0x000000ffff027224 */ /* 0x000fe200078e0055 */
[----:B------:R-:W-:Y:S01]  /*1f730*/  PRMT R103, R10, 0x5410, R11 ;  /* 0x000054100a677816 */ /* 0x000fe2000000000b */
[----:B------:R-:W-:Y:S01]  /*1f740*/  IMAD.MOV.U32 R11, RZ, RZ, R86 ;  /* 0x000000ffff0b7224 */ /* 0x000fe200078e0056 */
[----:B------:R-:W-:-:S02]  /*1f750*/  MOV R10, R87 ;  /* 0x00000057000a7202 */ /* 0x000fc40000000f00 */
[----:B------:R-:W-:Y:S01]  /*1f760*/  PRMT R108, R2, 0x5410, R3 ;  /* 0x00005410026c7816 */ /* 0x000fe20000000003 */
[----:B------:R-:W-:Y:S01]  /*1f770*/  IMAD.MOV.U32 R3, RZ, RZ, R80 ;  /* 0x000000ffff037224 */ /* 0x000fe200078e0050 */
[----:B------:R-:W-:Y:S01]  /*1f780*/  PRMT R109, R10, 0x5410, R11 ;  /* 0x000054100a6d7816 */ /* 0x000fe2000000000b */
[----:B------:R-:W-:Y:S01]  /*1f790*/  IMAD.MOV.U32 R10, RZ, RZ, R83 ;  /* 0x000000ffff0a7224 */ /* 0x000fe200078e0053 */
[----:B------:R-:W-:-:S04]  /*1f7a0*/  MOV R2, R82 ;  /* 0x0000005200027202 */ /* 0x000fc80000000f00 */
[----:B------:R-:W-:Y:S01]  /*1f7b0*/  PRMT R105, R10, 0x5410, R2 ;  /* 0x000054100a697816 */ /* 0x000fe20000000002 */
[----:B------:R-:W-:Y:S01]  /*1f7c0*/  IMAD.MOV.U32 R10, RZ, RZ, R67 ;  /* 0x000000ffff0a7224 */ /* 0x000fe200078e0043 */
[----:B------:R-:W-:-:S04]  /*1f7d0*/  MOV R2, R81 ;  /* 0x0000005100027202 */ /* 0x000fc80000000f00 */
[----:B------:R-:W-:Y:S01]  /*1f7e0*/  PRMT R104, R2, 0x5410, R3 ;  /* 0x0000541002687816 */ /* 0x000fe20000000003 */
[----:B------:R-:W-:Y:S01]  /*1f7f0*/  IMAD.MOV.U32 R2, RZ, RZ, R65 ;  /* 0x000000ffff027224 */ /* 0x000fe200078e0041 */
[----:B------:R-:W-:-:S04]  /*1f800*/  MOV R3, R64 ;  /* 0x0000004000037202 */ /* 0x000fc80000000f00 */
[----:B------:R-:W-:Y:S01]  /*1f810*/  PRMT R100, R2, 0x5410, R3 ;  /* 0x0000541002647816 */ /* 0x000fe20000000003 */
[----:B--2---:R-:W-:-:S05]  /*1f820*/  IMAD R11, R12, -0x80, R28 ;  /* 0xffffff800c0b7824 */ /* 0x004fca00078e021c */
[----:B------:R-:W-:Y:S01]  /*1f830*/  IMNMX R74, R11, 0x80, PT ;  /* 0x000000800b4a7817 */ /* 0x000fe20003800200 */
[----:B------:R-:W-:-:S03]  /*1f840*/  IMAD.MOV.U32 R11, RZ, RZ, R66 ;  /* 0x000000ffff0b7224 */ /* 0x000fc600078e0042 */
[----:B------:R-:W-:Y:S02]  /*1f850*/  ISETP.GE.AND P0, PT, R73, R74, PT ;  /* 0x0000004a4900720c */ /* 0x000fe40003f06270 */
[----:B------:R-:W-:-:S11]  /*1f860*/  PRMT R101, R10, 0x5410, R11 ;  /* 0x000054100a657816 */ /* 0x000fd6000000000b */
[----:B------:R-:W-:Y:S05]  /*1f870*/  @P0 BRA `(.L_x_563) ;  /* 0x0000169000000947 */ /* 0x000fea0003800000 */
[----:B------:R-:W-:Y:S01]  /*1f880*/  ISETP.GE.AND P0, PT, R72, R36, PT ;  /* 0x000000244800720c */ /* 0x000fe20003f06270 */
[----:B------:R-:W-:-:S12]  /*1f890*/  BSSY B0, `(.L_x_564) ;  /* 0x0000071000007945 */ /* 0x000fd80003800000 */
[----:B------:R-:W-:Y:S05]  /*1f8a0*/  @P0 BRA `(.L_x_565) ;  /* 0x000006f000000947 */ /* 0x000fea0003800000 */
[----:B------:R-:W-:Y:S01]  /*1f8b0*/  LEA.HI R11, R36, R53, RZ, 0x1d ;  /* 0x00000035240b7211 */ /* 0x000fe200078fe8ff */
[----:B------:R-:W-:Y:S01]  /*1f8c0*/  IMAD.SHL.U32 R2, R73, 0x40, RZ ;  /* 0x0000004049027824 */ /* 0x000fe200078e00ff */
[----:B------:R-:W-:Y:S02]  /*1f8d0*/  LEA.HI R3, R34, R52, RZ, 0x5 ;  /* 0x0000003422037211 */ /* 0x000fe400078f28ff */
[----:B------:R-:W-:Y:S01]  /*1f8e0*/  SHF.R.S32.HI R14, RZ, 0x1f, R11 ;  /* 0x0000001fff0e7819 */ /* 0x000fe2000001140b */
[----:B------:R-:W-:Y:S01]  /*1f8f0*/  IMAD.SHL.U32 R12, R11, 0x8, RZ ;  /* 0x000000080b0c7824 */ /* 0x000fe200078e00ff */
[----:B------:R-:W-:Y:S01]  /*1f900*/  LOP3.LUT R2, R2, 0x1c0, RZ, 0xc0, !PT ;  /* 0x000001c002027812 */ /* 0x000fe200078ec0ff */
[----:B------:R-:W-:Y:S01]  /*1f910*/  IMAD.SHL.U32 R3, R3, 0x10, RZ ;  /* 0x0000001003037824 */ /* 0x000fe200078e00ff */
[----:B------:R-:W-:Y:S02]  /*1f920*/  LEA.HI R11, R14, R11, RZ, 0x3 ;  /* 0x0000000b0e0b7211 */ /* 0x000fe400078f18ff */
[----:B------:R-:W-:-:S02]  /*1f930*/  LOP3.LUT R13, R2, 0x38, R72, 0xf8, !PT ;  /* 0x00000038020d7812 */ /* 0x000fc400078ef848 */
[----:B------:R-:W-:Y:S01]  /*1f940*/  SHF.R.U32.HI R10, RZ, 0x3, R2 ;  /* 0x00000003ff0a7819 */ /* 0x000fe20000011602 */
[----:B------:R-:W-:Y:S01]  /*1f950*/  IMAD.SHL.U32 R11, R11, 0x400, RZ ;  /* 0x000004000b0b7824 */ /* 0x000fe200078e00ff */
[----:B------:R-:W-:Y:S02]  /*1f960*/  LOP3.LUT R3, R3, 0xfffffe00, RZ, 0xc0, !PT ;  /* 0xfffffe0003037812 */ /* 0x000fe400078ec0ff */
[----:B------:R-:W-:Y:S02]  /*1f970*/  LOP3.LUT R2, R2, 0x38, R12, 0xf8, !PT ;  /* 0x0000003802027812 */ /* 0x000fe400078ef80c */
[----:B------:R-:W-:Y:S02]  /*1f980*/  LOP3.LUT R13, R3, R13, R10, 0xf6, !PT ;  /* 0x0000000d030d7212 */ /* 0x000fe400078ef60a */
[----:B------:R-:W-:Y:S02]  /*1f990*/  LOP3.LUT R2, R2, R10, RZ, 0x3c, !PT ;  /* 0x0000000a02027212 */ /* 0x000fe400078e3cff */
[----:B------:R-:W-:Y:S01]  /*1f9a0*/  LOP3.LUT R10, R11, 0xffffe000, RZ, 0xc0, !PT ;  /* 0xffffe0000b0a7812 */ /* 0x000fe200078ec0ff */
[----:B------:R-:W-:-:S03]  /*1f9b0*/  IMAD.WIDE.U32 R40, R13, 0x2, R54 ;  /* 0x000000020d287825 */ /* 0x000fc600078e0036 */
[----:B------:R-:W-:Y:S02]  /*1f9c0*/  IADD3 R2, R2, R10, R3 ;  /* 0x0000000a02027210 */ /* 0x000fe40007ffe003 */
[----:B------:R-:W2:Y:S03]  /*1f9d0*/  LD.E.128 R16, [R40.64] ;  /* 0x0000000428107980 */ /* 0x000ea6000c101d00 */
[----:B------:R-:W-:-:S05]  /*1f9e0*/  IMAD.WIDE.U32 R38, R2, 0x2, R54 ;  /* 0x0000000202267825 */ /* 0x000fca00078e0036 */
[----:B------:R-:W3:Y:S01]  /*1f9f0*/  LD.E.128 R12, [R38.64] ;  /* 0x00000004260c7980 */ /* 0x000ee2000c101d00 */
[----:B------:R-:W-:Y:S02]  /*1fa00*/  SHF.R.U64 R2, R20, 0x10, R21 ;  /* 0x0000001014027819 */ /* 0x000fe40000001215 */
[----:B------:R-:W-:Y:S02]  /*1fa10*/  SHF.R.U64 R20, R24, 0x10, R25 ;  /* 0x0000001018147819 */ /* 0x000fe40000001219 */
[----:B------:R-:W-:Y:S02]  /*1fa20*/  SHF.R.U32.HI R3, RZ, 0x10, R21 ;  /* 0x00000010ff037819 */ /* 0x000fe40000011615 */
[----:B------:R-:W-:Y:S02]  /*1fa30*/  PRMT R29, R35, 0x5432, R20 ;  /* 0x00005432231d7816 */ /* 0x000fe40000000014 */
[----:B------:R-:W-:Y:S02]  /*1fa40*/  SHF.R.U64 R21, R26, 0x10, R27 ;  /* 0x000000101a157819 */ /* 0x000fe4000000121b */
[----:B------:R-:W-:-:S02]  /*1fa50*/  SHF.R.U64 R10, R22, 0x10, R23 ;  /* 0x00000010160a7819 */ /* 0x000fc40000001217 */
[----:B------:R-:W-:Y:S02]  /*1fa60*/  SHF.R.U32.HI R11, RZ, 0x10, R23 ;  /* 0x00000010ff0b7819 */ /* 0x000fe40000011617 */
[----:B------:R-:W-:Y:S02]  /*1fa70*/  SHF.R.U32.HI R23, RZ, 0x10, R25 ;  /* 0x00000010ff177819 */ /* 0x000fe40000011619 */
[----:B------:R-:W-:Y:S02]  /*1fa80*/  SHF.R.U32.HI R22, RZ, 0x10, R27 ;  /* 0x00000010ff167819 */ /* 0x000fe4000001161b */
[----:B------:R-:W-:Y:S02]  /*1fa90*/  PRMT R34, R31, 0x5432, R2 ;  /* 0x000054321f227816 */ /* 0x000fe40000000002 */
[----:B------:R-:W-:Y:S02]  /*1faa0*/  SHF.L.U32 R37, R29, 0x10, RZ ;  /* 0x000000101d257819 */ /* 0x000fe400000006ff */
[----:B------:R-:W-:-:S02]  /*1fab0*/  PRMT R28, R42, 0x5432, R21 ;  /* 0x000054322a1c7816 */ /* 0x000fc40000000015 */
[----:B------:R-:W-:Y:S01]  /*1fac0*/  PRMT R23, R35, 0x5410, R23 ;  /* 0x0000541023177816 */ /* 0x000fe20000000017 */
[----:B------:R-:W-:Y:S01]  /*1fad0*/  IMAD.U32 R35, R34, 0x10000, RZ ;  /* 0x0001000022237824 */ /* 0x000fe200078e00ff */
[----:B------:R-:W-:Y:S02]  /*1fae0*/  PRMT R27, R42, 0x5410, R22 ;  /* 0x000054102a1b7816 */ /* 0x000fe40000000016 */
[----:B------:R-:W-:Y:S02]  /*1faf0*/  LOP3.LUT R42, R29, 0xffff0000, RZ, 0xc0, !PT ;  /* 0xffff00001d2a7812 */ /* 0x000fe400078ec0ff */
[----:B------:R-:W-:Y:S02]  /*1fb00*/  PRMT R32, R31, 0x5410, R3 ;  /* 0x000054101f207816 */ /* 0x000fe40000000003 */
[C---:B------:R-:W-:Y:S02]  /*1fb10*/  PRMT R33, R43.reuse, 0x5432, R10 ;  /* 0x000054322b217816 */ /* 0x040fe4000000000a */
[----:B------:R-:W-:-:S02]  /*1fb20*/  PRMT R31, R43, 0x5410, R11 ;  /* 0x000054102b1f7816 */ /* 0x000fc4000000000b */
[----:B------:R-:W-:Y:S01]  /*1fb30*/  LOP3.LUT R29, R34, 0xffff0000, RZ, 0xc0, !PT ;  /* 0xffff0000221d7812 */ /* 0x000fe200078ec0ff */
[----:B------:R-:W-:Y:S02]  /*1fb40*/  IMAD.U32 R34, R23, 0x10000, RZ ;  /* 0x0001000017227824 */ /* 0x000fe400078e00ff */
[C---:B--2---:R-:W-:Y:S01]  /*1fb50*/  IMAD.U32 R20, R18.reuse, 0x10000, RZ ;  /* 0x0001000012147824 */ /* 0x044fe200078e00ff */
[----:B------:R-:W-:Y:S01]  /*1fb60*/  LOP3.LUT R30, R18, 0xffff0000, RZ, 0xc0, !PT ;  /* 0xffff0000121e7812 */ /* 0x000fe200078ec0ff */
[C---:B------:R-:W-:Y:S01]  /*1fb70*/  IMAD.U32 R24, R17.reuse, 0x10000, RZ ;  /* 0x0001000011187824 */ /* 0x040fe200078e00ff */
[----:B------:R-:W-:Y:S01]  /*1fb80*/  LOP3.LUT R21, R17, 0xffff0000, RZ, 0xc0, !PT ;  /* 0xffff000011157812 */ /* 0x000fe200078ec0ff */
[C---:B------:R-:W-:Y:S01]  /*1fb90*/  IMAD.U32 R26, R16.reuse, 0x10000, RZ ;  /* 0x00010000101a7824 */ /* 0x040fe200078e00ff */
[----:B------:R-:W-:Y:S01]  /*1fba0*/  LOP3.LUT R25, R16, 0xffff0000, RZ, 0xc0, !PT ;  /* 0xffff000010197812 */ /* 0x000fe200078ec0ff */
[C---:B------:R-:W-:Y:S01]  /*1fbb0*/  IMAD.U32 R22, R19.reuse, 0x10000, RZ ;  /* 0x0001000013167824 */ /* 0x040fe200078e00ff */
[----:B------:R-:W-:Y:S01]  /*1fbc0*/  LOP3.LUT R19, R19, 0xffff0000, RZ, 0xc0, !PT ;  /* 0xffff000013137812 */ /* 0x000fe200078ec0ff */
[C---:B---3--:R-:W-:Y:S01]  /*1fbd0*/  IMAD.U32 R18, R12.reuse, 0x10000, RZ ;  /* 0x000100000c127824 */ /* 0x048fe200078e00ff */
[----:B------:R-:W-:Y:S01]  /*1fbe0*/  LOP3.LUT R17, R12, 0xffff0000, RZ, 0xc0, !PT ;  /* 0xffff00000c117812 */ /* 0x000fe200078ec0ff */
[C---:B------:R-:W-:Y:S01]  /*1fbf0*/  IMAD.U32 R16, R13.reuse, 0x10000, RZ ;  /* 0x000100000d107824 */ /* 0x040fe200078e00ff */
[----:B------:R-:W-:Y:S01]  /*1fc00*/  LOP3.LUT R12, R13, 0xffff0000, RZ, 0xc0, !PT ;  /* 0xffff00000d0c7812 */ /* 0x000fe200078ec0ff */
[----:B------:R-:W-:Y:S01]  /*1fc10*/  FMUL.FTZ R13, R18, R37 ;  /* 0x00000025120d7220 */ /* 0x000fe20000410000 */
[C---:B------:R-:W-:Y:S01]  /*1fc20*/  LOP3.LUT R10, R14.reuse, 0xffff0000, RZ, 0xc0, !PT ;  /* 0xffff00000e0a7812 */ /* 0x040fe200078ec0ff */
[----:B------:R-:W-:Y:S01]  /*1fc30*/  IMAD.U32 R11, R14, 0x10000, RZ ;  /* 0x000100000e0b7824 */ /* 0x000fe200078e00ff */
[----:B------:R-:W-:Y:S01]  /*1fc40*/  LOP3.LUT R2, R15, 0xffff0000, RZ, 0xc0, !PT ;  /* 0xffff00000f027812 */ /* 0x000fe200078ec0ff */
[----:B------:R-:W-:-:S02]  /*1fc50*/  FMUL.FTZ R14, R18, R35 ;  /* 0x00000023120e7220 */ /* 0x000fc40000410000 */
[----:B------:R-:W-:Y:S02]  /*1fc60*/  FFMA.FTZ R43, R26, R35, -R13 ;  /* 0x000000231a2b7223 */ /* 0x000fe4000001080d */
[----:B------:R-:W-:Y:S02]  /*1fc70*/  FMUL.FTZ R13, R17, R42 ;  /* 0x0000002a110d7220 */ /* 0x000fe40000410000 */
[----:B------:R-:W-:Y:S02]  /*1fc80*/  IMAD.U32 R18, R32, 0x10000, RZ ;  /* 0x0001000020127824 */ /* 0x000fe400078e00ff */
[----:B------:R-:W-:Y:S02]  /*1fc90*/  IMAD.U32 R3, R15, 0x10000, RZ ;  /* 0x000100000f037824 */ /* 0x000fe400078e00ff */
[----:B------:R-:W-:Y:S02]  /*1fca0*/  FFMA.FTZ R35, R26, R37, R14 ;  /* 0x000000251a237223 */ /* 0x000fe4000001000e */
[-C--:B------:R-:W-:Y:S01]  /*1fcb0*/  FMUL.FTZ R15, R17, R29.reuse ;  /* 0x0000001d110f7220 */ /* 0x080fe20000410000 */
[----:B------:R-:W-:Y:S01]  /*1fcc0*/  LOP3.LUT R17, R23, 0xffff0000, RZ, 0xc0, !PT ;  /* 0xffff000017117812 */ /* 0x000fe200078ec0ff */
[----:B------:R-:W-:-:S02]  /*1fcd0*/  FFMA.FTZ R29, R25, R29, -R13 ;  /* 0x0000001d191d7223 */ /* 0x000fc4000001080d */
[C---:B------:R-:W-:Y:S02]  /*1fce0*/  FMUL.FTZ R14, R16.reuse, R34 ;  /* 0x00000022100e7220 */ /* 0x040fe40000410000 */
[----:B------:R-:W-:Y:S02]  /*1fcf0*/  FMUL.FTZ R13, R16, R18 ;  /* 0x00000012100d7220 */ /* 0x000fe40000410000 */
[----:B------:R-:W-:Y:S01]  /*1fd00*/  FFMA.FTZ R26, R25, R42, R15 ;  /* 0x0000002a191a7223 */ /* 0x000fe2000001000f */
[----:B------:R-:W-:Y:S01]  /*1fd10*/  LOP3.LUT R15, R32, 0xffff0000, RZ, 0xc0, !PT ;  /* 0xffff0000200f7812 */ /* 0x000fe200078ec0ff */
[C---:B------:R-:W-:Y:S01]  /*1fd20*/  FFMA.FTZ R25, R24.reuse, R18, -R14 ;  /* 0x0000001218197223 */ /* 0x040fe2000001080e */
[----:B------:R-:W-:Y:S01]  /*1fd30*/  SHF.L.U32 R18, R33, 0x10, RZ ;  /* 0x0000001021127819 */ /* 0x000fe200000006ff */
[----:B------:R-:W-:Y:S02]  /*1fd40*/  FFMA.FTZ R24, R24, R34, R13 ;  /* 0x0000002218187223 */ /* 0x000fe4000001000d */
[----:B------:R-:W-:-:S02]  /*1fd50*/  FMUL.FTZ R13, R12, R17 ;  /* 0x000000110c0d7220 */ /* 0x000fc40000410000 */
[----:B------:R-:W-:Y:S02]  /*1fd60*/  IMAD.U32 R16, R28, 0x10000, RZ ;  /* 0x000100001c107824 */ /* 0x000fe400078e00ff */
[-C--:B------:R-:W-:Y:S02]  /*1fd70*/  FMUL.FTZ R14, R12, R15.reuse ;  /* 0x0000000f0c0e7220 */ /* 0x080fe40000410000 */
[----:B------:R-:W-:Y:S02]  /*1fd80*/  FFMA.FTZ R23, R21, R15, -R13 ;  /* 0x0000000f15177223 */ /* 0x000fe4000001080d */
[----:B------:R-:W-:Y:S02]  /*1fd90*/  IMAD.U32 R32, R27, 0x10000, RZ ;  /* 0x000100001b207824 */ /* 0x000fe400078e00ff */
[----:B------:R-:W-:Y:S02]  /*1fda0*/  FMUL.FTZ R12, R11, R18 ;  /* 0x000000120b0c7220 */ /* 0x000fe40000410000 */
[----:B------:R-:W-:-:S02]  /*1fdb0*/  IMAD.U32 R15, R31, 0x10000, RZ ;  /* 0x000100001f0f7824 */ /* 0x000fc400078e00ff */
[----:B------:R-:W-:Y:S02]  /*1fdc0*/  FMUL.FTZ R13, R11, R16 ;  /* 0x000000100b0d7220 */ /* 0x000fe40000410000 */
[----:B------:R-:W-:Y:S01]  /*1fdd0*/  FFMA.FTZ R21, R21, R17, R14 ;  /* 0x0000001115157223 */ /* 0x000fe2000001000e */
[----:B------:R-:W-:Y:S01]  /*1fde0*/  LOP3.LUT R17, R28, 0xffff0000, RZ, 0xc0, !PT ;  /* 0xffff00001c117812 */ /* 0x000fe200078ec0ff */
[----:B------:R-:W-:Y:S02]  /*1fdf0*/  FMUL.FTZ R11, R3, R32 ;  /* 0x00000020030b7220 */ /* 0x000fe40000410000 */
[C---:B------:R-:W-:Y:S01]  /*1fe00*/  FFMA.FTZ R14, R20.reuse, R16, R12 ;  /* 0x00000010140e7223 */ /* 0x040fe2000001000c */
[----:B------:R-:W-:Y:S01]  /*1fe10*/  LOP3.LUT R16, R27, 0xffff0000, RZ, 0xc0, !PT ;  /* 0xffff00001b107812 */ /* 0x000fe200078ec0ff */
[----:B------:R-:W-:Y:S01]  /*1fe20*/  FFMA.FTZ R18, R20, R18, -R13 ;  /* 0x0000001214127223 */ /* 0x000fe2000001080d */
[----:B------:R-:W-:Y:S01]  /*1fe30*/  LOP3.LUT R13, R33, 0xffff0000, RZ, 0xc0, !PT ;  /* 0xffff0000210d7812 */ /* 0x000fe200078ec0ff */
[-C--:B------:R-:W-:Y:S01]  /*1fe40*/  FMUL.FTZ R3, R3, R15.reuse ;  /* 0x0000000f03037220 */ /* 0x080fe20000410000 */
[----:B------:R-:W-:Y:S01]  /*1fe50*/  LOP3.LUT R12, R31, 0xffff0000, RZ, 0xc0, !PT ;  /* 0xffff00001f0c7812 */ /* 0x000fe200078ec0ff */
[----:B------:R-:W-:-:S02]  /*1fe60*/  FFMA.FTZ R20, R22, R15, -R11 ;  /* 0x0000000f16147223 */ /* 0x000fc4000001080b */
[----:B------:R-:W-:Y:S02]  /*1fe70*/  FFMA.FTZ R15, R22, R32, R3 ;  /* 0x00000020160f7223 */ /* 0x000fe40000010003 */
[----:B------:R-:W-:Y:S02]  /*1fe80*/  FMUL.FTZ R11, R10, R17 ;  /* 0x000000110a0b7220 */ /* 0x000fe40000410000 */
[----:B------:R-:W-:Y:S02]  /*1fe90*/  FMUL.FTZ R3, R2, R16 ;  /* 0x0000001002037220 */ /* 0x000fe40000410000 */
[-C--:B------:R-:W-:Y:S02]  /*1fea0*/  FMUL.FTZ R10, R10, R13.reuse ;  /* 0x0000000d0a0a7220 */ /* 0x080fe40000410000 */
[----:B------:R-:W-:Y:S02]  /*1feb0*/  FMUL.FTZ R2, R2, R12 ;  /* 0x0000000c02027220 */ /* 0x000fe40000410000 */
[----:B------:R-:W-:Y:S01]  /*1fec0*/  FFMA.FTZ R11, R30, R13, -R11 ;  /* 0x0000000d1e0b7223 */ /* 0x000fe2000001080b */
[----:B------:R-:W-:Y:S01]  /*1fed0*/  F2FP.BF16.PACK_AB R13, R21, R24 ;  /* 0x00000018150d723e */ /* 0x000fe200000010ff */
        /* <DEDUP_REMOVED lines=8> */
[----:B------:R-:W-:Y:S02]  /*1ff60*/  F2FP.BF16.PACK_AB R14, R10, R14 ;  /* 0x0000000e0a0e723e */ /* 0x000fe400000010ff */
[----:B------:R-:W-:Y:S01]  /*1ff70*/  F2FP.BF16.PACK_AB R15, R2, R15 ;  /* 0x0000000f020f723e */ /* 0x000fe200000010ff */
[----:B------:R1:W-:Y:S04]  /*1ff80*/  ST.E.128 [R40.64], R16 ;  /* 0x0000001028007985 */ /* 0x0003e8000c101d04 */
[----:B------:R1:W-:Y:S02]  /*1ff90*/  ST.E.128 [R38.64], R12 ;  /* 0x0000000c26007985 */ /* 0x0003e4000c101d04 */
.L_x_565:
[----:B------:R-:W-:Y:S05]  /*1ffa0*/  BSYNC B0 ;  /* 0x0000000000007941 */ /* 0x000fea0003800000 */
.L_x_564:
[----:B------:R-:W-:Y:S01]  /*1ffb0*/  IADD3 R2, R72, 0x20, RZ ;  /* 0x0000002048027810 */ /* 0x000fe20007ffe0ff */
[----:B------:R-:W-:Y:S03]  /*1ffc0*/  BSSY B0, `(.L_x_566) ;  /* 0x000007a000007945 */ /* 0x000fe60003800000 */
[----:B------:R-:W-:-:S13]  /*1ffd0*/  ISETP.GE.AND P0, PT, R2, R36, PT ;  /* 0x000000240200720c */ /* 0x000fda0003f06270 */
[----:B------:R-:W-:Y:S05]  /*1ffe0*/  @P0 BRA `(.L_x_567) ;  /* 0x0000077000000947 */ /* 0x000fea0003800000 */
[----:B------:R-:W-:Y:S01]  /*1fff0*/  SHF.R.S32.HI R10, RZ, 0x1f, R2 ;  /* 0x0000001fff0a7819 */ /* 0x000fe20000011402 */
[----:B------:R-:W-:Y:S01]  /*20000*/  IMAD.SHL.U32 R11, R73, 0x40, RZ ;  /* 0x00000040490b7824 */ /* 0x000fe200078e00ff */
[----:B-1----:R-:W-:Y:S02]  /*20010*/  SHF.R.S32.HI R12, RZ, 0x1f, R52 ;  /* 0x0000001fff0c7819 */ /* 0x002fe40000011434 */
[CC--:B------:R-:W-:Y:S02]  /*20020*/  LEA.HI R3, R10.reuse, R2.reuse, RZ, 0x3 ;  /* 0x000000020a037211 */ /* 0x0c0fe400078f18ff */
[----:B------:R-:W-:Y:S02]  /*20030*/  LEA.HI R10, R10, R2, RZ, 0x6 ;  /* 0x000000020a0a7211 */ /* 0x000fe400078f30ff */
[----:B------:R-:W-:Y:S02]  /*20040*/  LOP3.LUT R2, R11, 0x1c0, RZ, 0xc0, !PT ;  /* 0x000001c00b027812 */ /* 0x000fe400078ec0ff */
[--C-:B------:R-:W-:Y:S01]  /*20050*/  SHF.R.S32.HI R11, RZ, 0x3, R3.reuse ;  /* 0x00000003ff0b7819 */ /* 0x100fe20000011403 */
[----:B------:R-:W-:Y:S01]  /*20060*/  IMAD.SHL.U32 R13, R10, 0x80, RZ ;  /* 0x000000800a0d7824 */ /* 0x000fe200078e00ff */
[----:B------:R-:W-:-:S02]  /*20070*/  LOP3.LUT R14, R2, 0x38, R3, 0xf8, !PT ;  /* 0x00000038020e7812 */ /* 0x000fc400078ef803 */
[----:B------:R-:W-:Y:S02]  /*20080*/  LEA.HI R3, R36, R11, RZ, 0x1d ;  /* 0x0000000b24037211 */ /* 0x000fe400078fe8ff */
[----:B------:R-:W-:Y:S02]  /*20090*/  LEA.HI R12, R12, R52, RZ, 0x5 ;  /* 0x000000340c0c7211 */ /* 0x000fe400078f28ff */
[----:B------:R-:W-:Y:S02]  /*200a0*/  SHF.R.S32.HI R11, RZ, 0x1f, R3 ;  /* 0x0000001fff0b7819 */ /* 0x000fe40000011403 */
[----:B------:R-:W-:Y:S01]  /*200b0*/  SHF.R.U32.HI R16, RZ, 0x3, R2 ;  /* 0x00000003ff107819 */ /* 0x000fe20000011602 */
[----:B------:R-:W-:Y:S01]  /*200c0*/  IMAD.SHL.U32 R10, R12, 0x10, RZ ;  /* 0x000000100c0a7824 */ /* 0x000fe200078e00ff */
[----:B------:R-:W-:Y:S01]  /*200d0*/  LOP3.LUT R15, R13, 0xffffe000, RZ, 0xc0, !PT ;  /* 0xffffe0000d0f7812 */ /* 0x000fe200078ec0ff */
[----:B------:R-:W-:Y:S01]  /*200e0*/  IMAD.SHL.U32 R12, R3, 0x8, RZ ;  /* 0x00000008030c7824 */ /* 0x000fe200078e00ff */
[----:B------:R-:W-:-:S02]  /*200f0*/  LEA.HI R3, R11, R3, RZ, 0x3 ;  /* 0x000000030b037211 */ /* 0x000fc400078f18ff */
[-C--:B------:R-:W-:Y:S02]  /*20100*/  LOP3.LUT R13, R14, R16.reuse, RZ, 0x3c, !PT ;  /* 0x000000100e0d7212 */ /* 0x080fe400078e3cff */
[----:B------:R-:W-:Y:S01]  /*20110*/  LOP3.LUT R11, R2, 0x38, R12, 0xf8, !PT ;  /* 0x00000038020b7812 */ /* 0x000fe200078ef80c */
[----:B------:R-:W-:Y:S01]  /*20120*/  IMAD.SHL.U32 R2, R3, 0x400, RZ ;  /* 0x0000040003027824 */ /* 0x000fe200078e00ff */
[----:B------:R-:W-:Y:S02]  /*20130*/  LOP3.LUT R10, R10, 0xfffffe00, RZ, 0xc0, !PT ;  /* 0xfffffe000a0a7812 */ /* 0x000fe400078ec0ff */
[----:B------:R-:W-:Y:S02]  /*20140*/  LOP3.LUT R3, R11, R16, RZ, 0x3c, !PT ;  /* 0x000000100b037212 */ /* 0x000fe400078e3cff */
[----:B------:R-:W-:Y:S02]  /*20150*/  LOP3.LUT R2, R2, 0xffffe000, RZ, 0xc0, !PT ;  /* 0xffffe00002027812 */ /* 0x000fe400078ec0ff */
[----:B------:R-:W-:-:S02]  /*20160*/  IADD3 R13, R13, R15, R10 ;  /* 0x0000000f0d0d7210 */ /* 0x000fc40007ffe00a */
[----:B------:R-:W-:-:S03]  /*20170*/  IADD3 R2, R3, R2, R10 ;  /* 0x0000000203027210 */ /* 0x000fc60007ffe00a */
[----:B------:R-:W-:-:S04]  /*20180*/  IMAD.WIDE.U32 R40, R13, 0x2, R54 ;  /* 0x000000020d287825 */ /* 0x000fc800078e0036 */
[----:B------:R-:W-:Y:S01]  /*20190*/  IMAD.WIDE.U32 R38, R2, 0x2, R54 ;  /* 0x0000000202267825 */ /* 0x000fe200078e0036 */
[----:B------:R-:W2:Y:S04]  /*201a0*/  LD.E.128 R16, [R40.64] ;  /* 0x0000000428107980 */ /* 0x000ea8000c101d00 */
[----:B------:R-:W3:Y:S01]  /*201b0*/  LD.E.128 R12, [R38.64] ;  /* 0x00000004260c7980 */ /* 0x000ee2000c101d00 */
[----:B------:R-:W-:Y:S02]  /*201c0*/  SHF.R.U64 R20, R48, 0x10, R49 ;  /* 0x0000001030147819 */ /* 0x000fe40000001231 */
[----:B------:R-:W-:Y:S02]  /*201d0*/  SHF.R.U64 R2, R44, 0x10, R45 ;  /* 0x000000102c027819 */ /* 0x000fe4000000122d */
[----:B------:R-:W-:-:S02]  /*201e0*/  PRMT R29, R75, 0x5432, R20 ;  /* 0x000054324b1d7816 */ /* 0x000fc40000000014 */
[----:B------:R-:W-:Y:S02]  /*201f0*/  SHF.R.U64 R21, R50, 0x10, R51 ;  /* 0x0000001032157819 */ /* 0x000fe40000001233 */
[----:B------:R-:W-:Y:S01]  /*20200*/  PRMT R34, R93, 0x5432, R2 ;  /* 0x000054325d227816 */ /* 0x000fe20000000002 */
[----:B------:R-:W-:Y:S01]  /*20210*/  IMAD.U32 R37, R29, 0x10000, RZ ;  /* 0x000100001d257824 */ /* 0x000fe200078e00ff */
[----:B------:R-:W-:Y:S02]  /*20220*/  PRMT R28, R92, 0x5432, R21 ;  /* 0x000054325c1c7816 */ /* 0x000fe40000000015 */
[----:B------:R-:W-:Y:S01]  /*20230*/  SHF.R.U32.HI R3, RZ, 0x10, R45 ;  /* 0x00000010ff037819 */ /* 0x000fe2000001162d */
[----:B------:R-:W-:Y:S01]  /*20240*/  IMAD.U32 R35, R34, 0x10000, RZ ;  /* 0x0001000022237824 */ /* 0x000fe200078e00ff */
[--C-:B------:R-:W-:Y:S02]  /*20250*/  SHF.R.U64 R10, R46, 0x10, R47.reuse ;  /* 0x000000102e0a7819 */ /* 0x100fe4000000122f */
[----:B------:R-:W-:-:S02]  /*20260*/  SHF.R.U32.HI R11, RZ, 0x10, R47 ;  /* 0x00000010ff0b7819 */ /* 0x000fc4000001162f */
[----:B------:R-:W-:Y:S02]  /*20270*/  SHF.R.U32.HI R23, RZ, 0x10, R49 ;  /* 0x00000010ff177819 */ /* 0x000fe40000011631 */
[----:B------:R-:W-:Y:S02]  /*20280*/  LOP3.LUT R42, R29, 0xffff0000, RZ, 0xc0, !PT ;  /* 0xffff00001d2a7812 */ /* 0x000fe400078ec0ff */
[----:B------:R-:W-:Y:S02]  /*20290*/  PRMT R32, R93, 0x5410, R3 ;  /* 0x000054105d207816 */ /* 0x000fe40000000003 */
[C---:B------:R-:W-:Y:S02]  /*202a0*/  PRMT R33, R94.reuse, 0x5432, R10 ;  /* 0x000054325e217816 */ /* 0x040fe4000000000a */
[----:B------:R-:W-:Y:S02]  /*202b0*/  PRMT R31, R94, 0x5410, R11 ;  /* 0x000054105e1f7816 */ /* 0x000fe4000000000b */
[----:B------:R-:W-:-:S02]  /*202c0*/  LOP3.LUT R29, R34, 0xffff0000, RZ, 0xc0, !PT ;  /* 0xffff0000221d7812 */ /* 0x000fc400078ec0ff */
[----:B------:R-:W-:Y:S02]  /*202d0*/  PRMT R23, R75, 0x5410, R23 ;  /* 0x000054104b177816 */ /* 0x000fe40000000017 */
[----:B------:R-:W-:-:S03]  /*202e0*/  SHF.R.U32.HI R22, RZ, 0x10, R51 ;  /* 0x00000010ff167819 */ /* 0x000fc60000011633 */
[C---:B------:R-:W-:Y:S01]  /*202f0*/  IMAD.U32 R34, R23.reuse, 0x10000, RZ ;  /* 0x0001000017227824 */ /* 0x040fe200078e00ff */
[----:B------:R-:W-:Y:S02]  /*20300*/  LOP3.LUT R23, R23, 0xffff0000, RZ, 0xc0, !PT ;  /* 0xffff000017177812 */ /* 0x000fe400078ec0ff */
[----:B------:R-:W-:Y:S01]  /*20310*/  PRMT R27, R92, 0x5410, R22 ;  /* 0x000054105c1b7816 */ /* 0x000fe20000000016 */
[C---:B--2---:R-:W-:Y:S01]  /*20320*/  IMAD.U32 R20, R18.reuse, 0x10000, RZ ;  /* 0x0001000012147824 */ /* 0x044fe200078e00ff */
[----:B------:R-:W-:Y:S01]  /*20330*/  LOP3.LUT R30, R18, 0xffff0000, RZ, 0xc0, !PT ;  /* 0xffff0000121e7812 */ /* 0x000fe200078ec0ff */
[C---:B------:R-:W-:Y:S01]  /*20340*/  IMAD.U32 R24, R17.reuse, 0x10000, RZ ;  /* 0x0001000011187824 */ /* 0x040fe200078e00ff */
[----:B------:R-:W-:Y:S01]  /*20350*/  LOP3.LUT R21, R17, 0xffff0000, RZ, 0xc0, !PT ;  /* 0xffff000011157812 */ /* 0x000fe200078ec0ff */
[----:B---3--:R-:W-:Y:S01]  /*20360*/  IMAD.U32 R18, R12, 0x10000, RZ ;  /* 0x000100000c127824 */ /* 0x008fe200078e00ff */
[C---:B------:R-:W-:Y:S01]  /*20370*/  LOP3.LUT R25, R16.reuse, 0xffff0000, RZ, 0xc0, !PT ;  /* 0xffff000010197812 */ /* 0x040fe200078ec0ff */
[----:B------:R-:W-:Y:S01]  /*20380*/  IMAD.U32 R26, R16, 0x10000, RZ ;  /* 0x00010000101a7824 */ /* 0x000fe200078e00ff */
        /* <DEDUP_REMOVED lines=13> */
[----:B------:R-:W-:-:S02]  /*20460*/  FMUL.FTZ R15, R17, R29 ;  /* 0x0000001d110f7220 */ /* 0x000fc40000410000 */
[C---:B------:R-:W-:Y:S02]  /*20470*/  FFMA.FTZ R37, R25.reuse, R29, -R13 ;  /* 0x0000001d19257223 */ /* 0x040fe4000001080d */
[----:B------:R-:W-:Y:S02]  /*20480*/  FMUL.FTZ R13, R16, R18 ;  /* 0x00000012100d7220 */ /* 0x000fe40000410000 */
[----:B------:R-:W-:Y:S01]  /*20490*/  FFMA.FTZ R35, R25, R42, R15 ;  /* 0x0000002a19237223 */ /* 0x000fe2000001000f */
[----:B------:R-:W-:Y:S01]  /*204a0*/  LOP3.LUT R15, R32, 0xffff0000, RZ, 0xc0, !PT ;  /* 0xffff0000200f7812 */ /* 0x000fe200078ec0ff */
[-C--:B------:R-:W-:Y:S02]  /*204b0*/  FMUL.FTZ R14, R16, R34.reuse ;  /* 0x00000022100e7220 */ /* 0x080fe40000410000 */
[----:B------:R-:W-:Y:S02]  /*204c0*/  FFMA.FTZ R26, R24, R34, R13 ;  /* 0x00000022181a7223 */ /* 0x000fe4000001000d */
[----:B------:R-:W-:-:S02]  /*204d0*/  FMUL.FTZ R13, R12, R23 ;  /* 0x000000170c0d7220 */ /* 0x000fc40000410000 */
[----:B------:R-:W-:Y:S02]  /*204e0*/  IMAD.U32 R17, R33, 0x10000, RZ ;  /* 0x0001000021117824 */ /* 0x000fe400078e00ff */
[----:B------:R-:W-:Y:S02]  /*204f0*/  IMAD.U32 R16, R28, 0x10000, RZ ;  /* 0x000100001c107824 */ /* 0x000fe400078e00ff */
[----:B------:R-:W-:Y:S02]  /*20500*/  FFMA.FTZ R29, R24, R18, -R14 ;  /* 0x00000012181d7223 */ /* 0x000fe4000001080e */
[-C--:B------:R-:W-:Y:S02]  /*20510*/  FMUL.FTZ R14, R12, R15.reuse ;  /* 0x0000000f0c0e7220 */ /* 0x080fe40000410000 */
[----:B------:R-:W-:Y:S02]  /*20520*/  FFMA.FTZ R24, R21, R15, -R13 ;  /* 0x0000000f15187223 */ /* 0x000fe4000001080d */
[----:B------:R-:W-:-:S02]  /*20530*/  IMAD.U32 R25, R27, 0x10000, RZ ;  /* 0x000100001b197824 */ /* 0x000fc400078e00ff */
[----:B------:R-:W-:Y:S02]  /*20540*/  FMUL.FTZ R12, R11, R17 ;  /* 0x000000110b0c7220 */ /* 0x000fe40000410000 */
[----:B------:R-:W-:Y:S02]  /*20550*/  IMAD.U32 R15, R31, 0x10000, RZ ;  /* 0x000100001f0f7824 */ /* 0x000fe400078e00ff */
[----:B------:R-:W-:Y:S02]  /*20560*/  FMUL.FTZ R13, R11, R16 ;  /* 0x000000100b0d7220 */ /* 0x000fe40000410000 */
[----:B------:R-:W-:Y:S01]  /*20570*/  FFMA.FTZ R23, R21, R23, R14 ;  /* 0x0000001715177223 */ /* 0x000fe2000001000e */
[----:B------:R-:W-:Y:S01]  /*20580*/  LOP3.LUT R14, R27, 0xffff0000, RZ, 0xc0, !PT ;  /* 0xffff00001b0e7812 */ /* 0x000fe200078ec0ff */
[C---:B------:R-:W-:Y:S01]  /*20590*/  IMAD.U32 R22, R19.reuse, 0x10000, RZ ;  /* 0x0001000013167824 */ /* 0x040fe200078e00ff */
[----:B------:R-:W-:Y:S01]  /*205a0*/  LOP3.LUT R19, R19, 0xffff0000, RZ, 0xc0, !PT ;  /* 0xffff000013137812 */ /* 0x000fe200078ec0ff */
[----:B------:R-:W-:-:S02]  /*205b0*/  FMUL.FTZ R11, R3, R25 ;  /* 0x00000019030b7220 */ /* 0x000fc40000410000 */
[----:B------:R-:W-:Y:S01]  /*205c0*/  FFMA.FTZ R21, R20, R16, R12 ;  /* 0x0000001014157223 */ /* 0x000fe2000001000c */
[----:B------:R-:W-:Y:S01]  /*205d0*/  LOP3.LUT R16, R28, 0xffff0000, RZ, 0xc0, !PT ;  /* 0xffff00001c107812 */ /* 0x000fe200078ec0ff */
[----:B------:R-:W-:Y:S01]  /*205e0*/  FFMA.FTZ R18, R20, R17, -R13 ;  /* 0x0000001114127223 */ /* 0x000fe2000001080d */
[----:B------:R-:W-:Y:S01]  /*205f0*/  LOP3.LUT R13, R33, 0xffff0000, RZ, 0xc0, !PT ;  /* 0xffff0000210d7812 */ /* 0x000fe200078ec0ff */
[-C--:B------:R-:W-:Y:S01]  /*20600*/  FMUL.FTZ R3, R3, R15.reuse ;  /* 0x0000000f03037220 */ /* 0x080fe20000410000 */
[----:B------:R-:W-:Y:S01]  /*20610*/  LOP3.LUT R12, R31, 0xffff0000, RZ, 0xc0, !PT ;  /* 0xffff00001f0c7812 */ /* 0x000fe200078ec0ff */
[----:B------:R-:W-:Y:S01]  /*20620*/  FFMA.FTZ R20, R22, R15, -R11 ;  /* 0x0000000f16147223 */ /* 0x000fe2000001080b */
[----:B------:R-:W-:Y:S01]  /*20630*/  F2FP.BF16.PACK_AB R17, R24, R29 ;  /* 0x0000001d1811723e */ /* 0x000fe200000010ff */
[----:B------:R-:W-:Y:S02]  /*20640*/  FFMA.FTZ R15, R22, R25, R3 ;  /* 0x00000019160f7223 */ /* 0x000fe40000010003 */
[----:B------:R-:W-:-:S02]  /*20650*/  FMUL.FTZ R11, R10, R16 ;  /* 0x000000100a0b7220 */ /* 0x000fc40000410000 */
[----:B------:R-:W-:Y:S02]  /*20660*/  FMUL.FTZ R3, R2, R14 ;  /* 0x0000000e02037220 */ /* 0x000fe40000410000 */
[-C--:B------:R-:W-:Y:S02]  /*20670*/  FMUL.FTZ R10, R10, R13.reuse ;  /* 0x0000000d0a0a7220 */ /* 0x080fe40000410000 */
[----:B------:R-:W-:Y:S02]  /*20680*/  FMUL.FTZ R2, R2, R12 ;  /* 0x0000000c02027220 */ /* 0x000fe40000410000 */
[C---:B------:R-:W-:Y:S01]  /*20690*/  FFMA.FTZ R11, R30.reuse, R13, -R11 ;  /* 0x0000000d1e0b7223 */ /* 0x040fe2000001080b */
        /* <DEDUP_REMOVED lines=10> */
[----:B------:R1:W-:Y:S04]  /*20740*/  ST.E.128 [R40.64], R16 ;  /* 0x0000001028007985 */ /* 0x0003e8000c101d04 */
[----:B------:R1:W-:Y:S02]  /*20750*/  ST.E.128 [R38.64], R12 ;  /* 0x0000000c26007985 */ /* 0x0003e4000c101d04 */
.L_x_567:
[----:B------:R-:W-:Y:S05]  /*20760*/  BSYNC B0 ;  /* 0x0000000000007941 */ /* 0x000fea0003800000 */
.L_x_566:
[----:B------:R-:W-:-:S04]  /*20770*/  IADD3 R2, R72, 0x40, RZ ;  /* 0x0000004048027810 */ /* 0x000fc80007ffe0ff */
[----:B------:R-:W-:-:S13]  /*20780*/  ISETP.GE.AND P0, PT, R2, R36, PT ;  /* 0x000000240200720c */ /* 0x000fda0003f06270 */
[----:B------:R-:W-:Y:S05]  /*20790*/  @P0 BRA `(.L_x_563) ;  /* 0x0000077000000947 */ /* 0x000fea0003800000 */
[----:B------:R-:W-:Y:S01]  /*207a0*/  SHF.R.S32.HI R11, RZ, 0x1f, R2 ;  /* 0x0000001fff0b7819 */ /* 0x000fe20000011402 */
[----:B-1----:R-:W-:Y:S01]  /*207b0*/  IMAD.SHL.U32 R13, R73, 0x40, RZ ;  /* 0x00000040490d7824 */ /* 0x002fe200078e00ff */
[----:B------:R-:W-:Y:S02]  /*207c0*/  SHF.R.S32.HI R3, RZ, 0x1f, R52 ;  /* 0x0000001fff037819 */ /* 0x000fe40000011434 */
[----:B------:R-:W-:Y:S02]  /*207d0*/  LEA.HI R10, R11, R2, RZ, 0x3 ;  /* 0x000000020b0a7211 */ /* 0x000fe400078f18ff */
[----:B------:R-:W-:Y:S02]  /*207e0*/  LEA.HI R12, R3, R52, RZ, 0x5 ;  /* 0x00000034030c7211 */ /* 0x000fe400078f28ff */
[----:B------:R-:W-:Y:S02]  /*207f0*/  LEA.HI R3, R11, R2, RZ, 0x6 ;  /* 0x000000020b037211 */ /* 0x000fe400078f30ff */
[----:B------:R-:W-:-:S02]  /*20800*/  SHF.R.S32.HI R11, RZ, 0x3, R10 ;  /* 0x00000003ff0b7819 */ /* 0x000fc4000001140a */
[----:B------:R-:W-:Y:S01]  /*20810*/  LOP3.LUT R2, R13, 0x1c0, RZ, 0xc0, !PT ;  /* 0x000001c00d027812 */ /* 0x000fe200078ec0ff */
[----:B------:R-:W-:Y:S01]  /*20820*/  IMAD.SHL.U32 R14, R3, 0x80, RZ ;  /* 0x00000080030e7824 */ /* 0x000fe200078e00ff */
[----:B------:R-:W-:Y:S01]  /*20830*/  LEA.HI R3, R36, R11, RZ, 0x1d ;  /* 0x0000000b24037211 */ /* 0x000fe200078fe8ff */
[----:B------:R-:W-:Y:S01]  /*20840*/  IMAD.SHL.U32 R13, R12, 0x10, RZ ;  /* 0x000000100c0d7824 */ /* 0x000fe200078e00ff */
[----:B------:R-:W-:Y:S02]  /*20850*/  LOP3.LUT R12, R2, 0x38, R10, 0xf8, !PT ;  /* 0x00000038020c7812 */ /* 0x000fe400078ef80a */
[----:B------:R-:W-:Y:S02]  /*20860*/  SHF.R.U32.HI R15, RZ, 0x3, R2 ;  /* 0x00000003ff0f7819 */ /* 0x000fe40000011602 */
[----:B------:R-:W-:Y:S02]  /*20870*/  SHF.R.S32.HI R11, RZ, 0x1f, R3 ;  /* 0x0000001fff0b7819 */ /* 0x000fe40000011403 */
[----:B------:R-:W-:-:S02]  /*20880*/  LOP3.LUT R10, R13, 0xfffffe00, RZ, 0xc0, !PT ;  /* 0xfffffe000d0a7812 */ /* 0x000fc400078ec0ff */
[----:B------:R-:W-:Y:S01]  /*20890*/  LOP3.LUT R13, R12, R15, RZ, 0x3c, !PT ;  /* 0x0000000f0c0d7212 */ /* 0x000fe200078e3cff */
[----:B------:R-:W-:Y:S01]  /*208a0*/  IMAD.SHL.U32 R12, R3, 0x8, RZ ;  /* 0x00000008030c7824 */ /* 0x000fe200078e00ff */
[----:B------:R-:W-:Y:S02]  /*208b0*/  LEA.HI R3, R11, R3, RZ, 0x3 ;  /* 0x000000030b037211 */ /* 0x000fe400078f18ff */
[----:B------:R-:W-:Y:S02]  /*208c0*/  LOP3.LUT R14, R14, 0xffffe000, RZ, 0xc0, !PT ;  /* 0xffffe0000e0e7812 */ /* 0x000fe400078ec0ff */
[----:B------:R-:W-:Y:S01]  /*208d0*/  LOP3.LUT R11, R2, 0x38, R12, 0xf8, !PT ;  /* 0x00000038020b7812 */ /* 0x000fe200078ef80c */
[----:B------:R-:W-:Y:S01]  /*208e0*/  IMAD.SHL.U32 R2, R3, 0x400, RZ ;  /* 0x0000040003027824 */ /* 0x000fe200078e00ff */
[----:B------:R-:W-:Y:S02]  /*208f0*/  IADD3 R13, R13, R14, R10 ;  /* 0x0000000e0d0d7210 */ /* 0x000fe40007ffe00a */
[----:B------:R-:W-:-:S02]  /*20900*/  LOP3.LUT R3, R11, R15, RZ, 0x3c, !PT ;  /* 0x0000000f0b037212 */ /* 0x000fc400078e3cff */
        /* <DEDUP_REMOVED lines=8> */
[----:B------:R-:W-:Y:S02]  /*20990*/  PRMT R29, R96, 0x5432, R20 ;  /* 0x00005432601d7816 */ /* 0x000fe40000000014 */
[----:B------:R-:W-:Y:S02]  /*209a0*/  SHF.R.U64 R21, R62, 0x10, R63 ;  /* 0x000000103e157819 */ /* 0x000fe4000000123f */
[----:B------:R-:W-:Y:S01]  /*209b0*/  PRMT R34, R98, 0x5432, R2 ;  /* 0x0000543262227816 */ /* 0x000fe20000000002 */
[----:B------:R-:W-:Y:S01]  /*209c0*/  IMAD.U32 R37, R29, 0x10000, RZ ;  /* 0x000100001d257824 */ /* 0x000fe200078e00ff */
[----:B------:R-:W-:-:S02]  /*209d0*/  PRMT R28, R97, 0x5432, R21 ;  /* 0x00005432611c7816 */ /* 0x000fc40000000015 */
[----:B------:R-:W-:Y:S01]  /*209e0*/  SHF.R.U32.HI R3, RZ, 0x10, R57 ;  /* 0x00000010ff037819 */ /* 0x000fe20000011639 */
[----:B------:R-:W-:Y:S01]  /*209f0*/  IMAD.U32 R35, R34, 0x10000, RZ ;  /* 0x0001000022237824 */ /* 0x000fe200078e00ff */
[--C-:B------:R-:W-:Y:S02]  /*20a00*/  SHF.R.U64 R10, R58, 0x10, R59.reuse ;  /* 0x000000103a0a7819 */ /* 0x100fe4000000123b */
[----:B------:R-:W-:Y:S02]  /*20a10*/  SHF.R.U32.HI R11, RZ, 0x10, R59 ;  /* 0x00000010ff0b7819 */ /* 0x000fe4000001163b */
[----:B------:R-:W-:Y:S02]  /*20a20*/  SHF.R.U32.HI R23, RZ, 0x10, R61 ;  /* 0x00000010ff177819 */ /* 0x000fe4000001163d */
[----:B------:R-:W-:Y:S02]  /*20a30*/  LOP3.LUT R42, R29, 0xffff0000, RZ, 0xc0, !PT ;  /* 0xffff00001d2a7812 */ /* 0x000fe400078ec0ff */
[----:B------:R-:W-:-:S02]  /*20a40*/  PRMT R32, R98, 0x5410, R3 ;  /* 0x0000541062207816 */ /* 0x000fc40000000003 */
[C---:B------:R-:W-:Y:S02]  /*20a50*/  PRMT R33, R99.reuse, 0x5432, R10 ;  /* 0x0000543263217816 */ /* 0x040fe4000000000a */
[----:B------:R-:W-:Y:S02]  /*20a60*/  PRMT R31, R99, 0x5410, R11 ;  /* 0x00005410631f7816 */ /* 0x000fe4000000000b */
[----:B------:R-:W-:Y:S02]  /*20a70*/  LOP3.LUT R29, R34, 0xffff0000, RZ, 0xc0, !PT ;  /* 0xffff0000221d7812 */ /* 0x000fe400078ec0ff */
        /* <DEDUP_REMOVED lines=43> */
[-C--:B------:R-:W-:Y:S02]  /*20d30*/  FMUL.FTZ R13, R11, R16.reuse ;  /* 0x000000100b0d7220 */ /* 0x080fe40000410000 */
[----:B------:R-:W-:Y:S01]  /*20d40*/  FFMA.FTZ R23, R21, R23, R14 ;  /* 0x0000001715177223 */ /* 0x000fe2000001000e */
[----:B------:R-:W-:Y:S01]  /*20d50*/  LOP3.LUT R14, R27, 0xffff0000, RZ, 0xc0, !PT ;  /* 0xffff00001b0e7812 */ /* 0x000fe200078ec0ff */
[----:B------:R-:W-:Y:S02]  /*20d60*/  FMUL.FTZ R11, R3, R25 ;  /* 0x00000019030b7220 */ /* 0x000fe40000410000 */
        /* <DEDUP_REMOVED lines=8> */
[----:B------:R-:W-:-:S02]  /*20df0*/  FFMA.FTZ R15, R22, R25, R3 ;  /* 0x00000019160f7223 */ /* 0x000fc40000010003 */
[----:B------:R-:W-:Y:S02]  /*20e00*/  FMUL.FTZ R11, R10, R16 ;  /* 0x000000100a0b7220 */ /* 0x000fe40000410000 */
        /* <DEDUP_REMOVED lines=16> */
.L_x_563:
[----:B------:R-:W-:Y:S05]  /*20f10*/  BSYNC B1 ;  /* 0x0000000000017941 */ /* 0x000fea0003800000 */
.L_x_562:
[----:B------:R-:W-:Y:S01]  /*20f20*/  IADD3 R33, R73, 0x40, RZ ;  /* 0x0000004049217810 */ /* 0x000fe20007ffe0ff */
[----:B------:R-:W-:-:S02]  /*20f30*/  IMAD.MOV.U32 R2, RZ, RZ, R112 ;  /* 0x000000ffff027224 */ /* 0x000fc400078e0070 */
[----:B------:R-:W-:Y:S01]  /*20f40*/  IMAD.MOV.U32 R3, RZ, RZ, 0x0 ;  /* 0x00000000ff037424 */ /* 0x000fe200078e00ff */
[----:B------:R-:W-:-:S13]  /*20f50*/  ISETP.GE.AND P0, PT, R33, R74, PT ;  /* 0x0000004a2100720c */ /* 0x000fda0003f06270 */
[----:B------:R-:W-:Y:S05]  /*20f60*/  @P0 RET.REL.NODEC R2 `(_ZN7cutlass13device_kernelIN5flash19enable_sm80_to_sm89INS1_16FlashAttnFwdSm80INS1_25CollectiveMainloopFwdSm80ILi8ELi1ELb0EN4cute5tupleIJNS5_1CILi128EEENS7_ILi64EEENS7_ILi192EEEEEELi192ENS_10bfloat16_tEfNS_4arch4Sm80ELb0ELb1ELb1ELb1ELb1ELb1ELb1ELb0EEENS1_21CollectiveEpilogueFwdINS6_IJS8_SA_S9_EEENS6_IJNS7_ILi1EEESI_SI_EEESC_SE_Li256ELb1ELb1ELb0ELb0EEENS1_19SingleTileSchedulerILb1ELb0ELb1ELi128EEEEEEEEEvNT_6ParamsE) ;  /* 0xfffdf09002000950 */ /* 0x000fea0003c3ffff */
[----:B------:R-:W-:Y:S01]  /*20f70*/  ISETP.GE.AND P0, PT, R72, R36, PT ;  /* 0x000000244800720c */ /* 0x000fe20003f06270 */
[----:B------:R-:W-:-:S12]  /*20f80*/  BSSY B0, `(.L_x_568) ;  /* 0x0000072000007945 */ /* 0x000fd80003800000 */
[----:B------:R-:W-:Y:S05]  /*20f90*/  @P0 BRA `(.L_x_569) ;  /* 0x0000070000000947 */ /* 0x000fea0003800000 */
[----:B------:R-:W-:Y:S01]  /*20fa0*/  SHF.R.S32.HI R3, RZ, 0x1f, R33 ;  /* 0x0000001fff037819 */ /* 0x000fe20000011421 */
[----:B------:R-:W-:Y:S01]  /*20fb0*/  IMAD.SHL.U32 R2, R33, 0x40, RZ ;  /* 0x0000004021027824 */ /* 0x000fe200078e00ff */
[----:B------:R-:W-:Y:S02]  /*20fc0*/  LEA.HI R11, R36, R53, RZ, 0x1d ;  /* 0x00000035240b7211 */ /* 0x000fe400078fe8ff */
[----:B------:R-:W-:Y:S02]  /*20fd0*/  LEA.HI R3, R3, R33, RZ, 0x3 ;  /* 0x0000002103037211 */ /* 0x000fe400078f18ff */
[----:B-1----:R-:W-:Y:S02]  /*20fe0*/  SHF.R.S32.HI R12, RZ, 0x1f, R11 ;  /* 0x0000001fff0c7819 */ /* 0x002fe4000001140b */
[----:B------:R-:W-:Y:S01]  /*20ff0*/  LOP3.LUT R2, R2, 0x1c0, RZ, 0xc0, !PT ;  /* 0x000001c002027812 */ /* 0x000fe200078ec0ff */
[----:B------:R-:W-:Y:S01]  /*21000*/  IMAD.SHL.U32 R10, R3, 0x40, RZ ;  /* 0x00000040030a7824 */ /* 0x000fe200078e00ff */
[----:B------:R-:W-:Y:S01]  /*21010*/  LEA.HI R12, R12, R11, RZ, 0x3 ;  /* 0x0000000b0c0c7211 */ /* 0x000fe200078f18ff */
[----:B------:R-:W-:Y:S01]  /*21020*/  IMAD.SHL.U32 R11, R11, 0x8, RZ ;  /* 0x000000080b0b7824 */ /* 0x000fe200078e00ff */
[----:B------:R-:W-:-:S02]  /*21030*/  LOP3.LUT R13, R2, 0x38, R72, 0xf8, !PT ;  /* 0x00000038020d7812 */ /* 0x000fc400078ef848 */
[----:B------:R-:W-:Y:S02]  /*21040*/  SHF.R.U32.HI R3, RZ, 0x3, R2 ;  /* 0x00000003ff037819 */ /* 0x000fe40000011602 */
[----:B------:R-:W-:Y:S02]  /*21050*/  LOP3.LUT R10, R10, 0xfffffe00, RZ, 0xc0, !PT ;  /* 0xfffffe000a0a7812 */ /* 0x000fe400078ec0ff */
[----:B------:R-:W-:Y:S01]  /*21060*/  LOP3.LUT R2, R2, 0x38, R11, 0xf8, !PT ;  /* 0x0000003802027812 */ /* 0x000fe200078ef80b */
[----:B------:R-:W-:Y:S01]  /*21070*/  IMAD.SHL.U32 R11, R12, 0x400, RZ ;  /* 0x000004000c0b7824 */ /* 0x000fe200078e00ff */
        /* <DEDUP_REMOVED lines=24> */
[----:B------:R-:W-:Y:S02]  /*21200*/  PRMT R23, R100, 0x5410, R23 ;  /* 0x0000541064177816 */ /* 0x000fe40000000017 */
[----:B------:R-:W-:Y:S02]  /*21210*/  LOP3.LUT R29, R35, 0xffff0000, RZ, 0xc0, !PT ;  /* 0xffff0000231d7812 */ /* 0x000fe400078ec0ff */
[----:B------:R-:W-:Y:S01]  /*21220*/  SHF.R.U32.HI R22, RZ, 0x10, R67 ;  /* 0x00000010ff167819 */ /* 0x000fe20000011643 */
[C---:B------:R-:W-:Y:S01]  /*21230*/  IMAD.U32 R35, R23.reuse, 0x10000, RZ ;  /* 0x0001000017237824 */ /* 0x040fe200078e00ff */
[----:B------:R-:W-:-:S02]  /*21240*/  LOP3.LUT R23, R23, 0xffff0000, RZ, 0xc0, !PT ;  /* 0xffff000017177812 */ /* 0x000fc400078ec0ff */
        /* <DEDUP_REMOVED lines=34> */
[-C--:B------:R-:W-:Y:S02]  /*21470*/  FFMA.FTZ R24, R21, R15.reuse, -R13 ;  /* 0x0000000f15187223 */ /* 0x080fe4000001080d */
[----:B------:R-:W-:Y:S02]  /*21480*/  FMUL.FTZ R14, R12, R15 ;  /* 0x0000000f0c0e7220 */ /* 0x000fe40000410000 */
[----:B------:R-:W-:-:S02]  /*21490*/  IMAD.U32 R25, R27, 0x10000, RZ ;  /* 0x000100001b197824 */ /* 0x000fc400078e00ff */
[----:B------:R-:W-:Y:S02]  /*214a0*/  FMUL.FTZ R13, R11, R17 ;  /* 0x000000110b0d7220 */ /* 0x000fe40000410000 */
[----:B------:R-:W-:Y:S02]  /*214b0*/  IMAD.U32 R15, R31, 0x10000, RZ ;  /* 0x000100001f0f7824 */ /* 0x000fe400078e00ff */
[-C--:B------:R-:W-:Y:S02]  /*214c0*/  FMUL.FTZ R12, R11, R16.reuse ;  /* 0x000000100b0c7220 */ /* 0x080fe40000410000 */
[----:B------:R-:W-:Y:S01]  /*214d0*/  FFMA.FTZ R23, R21, R23, R14 ;  /* 0x0000001715177223 */ /* 0x000fe2000001000e */
[----:B------:R-:W-:Y:S01]  /*214e0*/  LOP3.LUT R14, R27, 0xffff0000, RZ, 0xc0, !PT ;  /* 0xffff00001b0e7812 */ /* 0x000fe200078ec0ff */
[C---:B------:R-:W-:Y:S02]  /*214f0*/  FMUL.FTZ R11, R3.reuse, R25 ;  /* 0x00000019030b7220 */ /* 0x040fe40000410000 */
[----:B------:R-:W-:Y:S01]  /*21500*/  FFMA.FTZ R18, R20, R16, -R13 ;  /* 0x0000001014127223 */ /* 0x000fe2000001080d */
[----:B------:R-:W-:Y:S01]  /*21510*/  LOP3.LUT R16, R28, 0xffff0000, RZ, 0xc0, !PT ;  /* 0xffff00001c107812 */ /* 0x000fe200078ec0ff */
[----:B------:R-:W-:Y:S01]  /*21520*/  FFMA.FTZ R21, R20, R17, R12 ;  /* 0x0000001114157223 */ /* 0x000fe2000001000c */
        /* <DEDUP_REMOVED lines=23> */
.L_x_569:
[----:B------:R-:W-:Y:S05]  /*216a0*/  BSYNC B0 ;  /* 0x0000000000007941 */ /* 0x000fea0003800000 */
.L_x_568:
        /* <DEDUP_REMOVED lines=14> */
[----:B------:R-:W-:Y:S02]  /*21790*/  LOP3.LUT R15, R12, 0xffffe000, RZ, 0xc0, !PT ;  /* 0xffffe0000c0f7812 */ /* 0x000fe400078ec0ff */
[----:B------:R-:W-:Y:S01]  /*217a0*/  SHF.R.S32.HI R11, RZ, 0x1f, R3 ;  /* 0x0000001fff0b7819 */ /* 0x000fe20000011403 */
[----:B------:R-:W-:Y:S01]  /*217b0*/  IMAD.SHL.U32 R12, R3, 0x8, RZ ;  /* 0x00000008030c7824 */ /* 0x000fe200078e00ff */
[----:B------:R-:W-:Y:S02]  /*217c0*/  LEA.HI R13, R13, R33, RZ, 0x3 ;  /* 0x000000210d0d7211 */ /* 0x000fe400078f18ff */
[----:B------:R-:W-:Y:S02]  /*217d0*/  LEA.HI R3, R11, R3, RZ, 0x3 ;  /* 0x000000030b037211 */ /* 0x000fe400078f18ff */
[----:B------:R-:W-:Y:S01]  /*217e0*/  SHF.R.U32.HI R16, RZ, 0x3, R2 ;  /* 0x00000003ff107819 */ /* 0x000fe20000011602 */
[----:B------:R-:W-:Y:S01]  /*217f0*/  IMAD.SHL.U32 R10, R13, 0x40, RZ ;  /* 0x000000400d0a7824 */ /* 0x000fe200078e00ff */
[----:B------:R-:W-:Y:S01]  /*21800*/  LOP3.LUT R11, R2, 0x38, R12, 0xf8, !PT ;  /* 0x00000038020b7812 */ /* 0x000fe200078ef80c */
[----:B------:R-:W-:Y:S01]  /*21810*/  IMAD.SHL.U32 R2, R3, 0x400, RZ ;  /* 0x0000040003027824 */ /* 0x000fe200078e00ff */
[----:B------:R-:W-:-:S02]  /*21820*/  LOP3.LUT R13, R14, R16, RZ, 0x3c, !PT ;  /* 0x000000100e0d7212 */ /* 0x000fc400078e3cff */
[----:B------:R-:W-:Y:S02]  /*21830*/  LOP3.LUT R10, R10, 0xfffffe00, RZ, 0xc0, !PT ;  /* 0xfffffe000a0a7812 */ /* 0x000fe400078ec0ff */
[----:B------:R-:W-:Y:S02]  /*21840*/  LOP3.LUT R3, R11, R16, RZ, 0x3c, !PT ;  /* 0x000000100b037212 */ /* 0x000fe400078e3cff */
[----:B------:R-:W-:Y:S02]  /*21850*/  LOP3.LUT R2, R2, 0xffffe000, RZ, 0xc0, !PT ;  /* 0xffffe00002027812 */ /* 0x000fe400078ec0ff */
[--C-:B------:R-:W-:Y:S02]  /*21860*/  IADD3 R13, R13, R15, R10.reuse ;  /* 0x0000000f0d0d7210 */ /* 0x100fe40007ffe00a */
        /* <DEDUP_REMOVED lines=21> */
[----:B------:R-:W-:-:S02]  /*219c0*/  PRMT R23, R104, 0x5410, R23 ;  /* 0x0000541068177816 */ /* 0x000fc40000000017 */
[----:B------:R-:W-:Y:S02]  /*219d0*/  LOP3.LUT R29, R35, 0xffff0000, RZ, 0xc0, !PT ;  /* 0xffff0000231d7812 */ /* 0x000fe400078ec0ff */
[----:B------:R-:W-:Y:S01]  /*219e0*/  SHF.R.U32.HI R22, RZ, 0x10, R83 ;  /* 0x00000010ff167819 */ /* 0x000fe20000011653 */
        /* <DEDUP_REMOVED lines=39> */
[----:B------:R-:W-:Y:S02]  /*21c60*/  FMUL.FTZ R12, R11, R16 ;  /* 0x000000100b0c7220 */ /* 0x000fe40000410000 */
[C---:B------:R-:W-:Y:S01]  /*21c70*/  IMAD.U32 R22, R19.reuse, 0x10000, RZ ;  /* 0x0001000013167824 */ /* 0x040fe200078e00ff */
[----:B------:R-:W-:Y:S01]  /*21c80*/  LOP3.LUT R19, R19, 0xffff0000, RZ, 0xc0, !PT ;  /* 0xffff000013137812 */ /* 0x000fe200078ec0ff */
[----:B------:R-:W-:Y:S01]  /*21c90*/  FFMA.FTZ R23, R21, R23, R14 ;  /* 0x0000001715177223 */ /* 0x000fe2000001000e */
[----:B------:R-:W-:Y:S01]  /*21ca0*/  LOP3.LUT R14, R27, 0xffff0000, RZ, 0xc0, !PT ;  /* 0xffff00001b0e7812 */ /* 0x000fe200078ec0ff */
[----:B------:R-:W-:-:S02]  /*21cb0*/  FMUL.FTZ R11, R3, R25 ;  /* 0x00000019030b7220 */ /* 0x000fc40000410000 */
        /* <DEDUP_REMOVED lines=26> */
.L_x_571:
[----:B------:R-:W-:Y:S05]  /*21e60*/  BSYNC B0 ;  /* 0x0000000000007941 */ /* 0x000fea0003800000 */
.L_x_570:
[----:B------:R-:W-:Y:S01]  /*21e70*/  IADD3 R2, R72, 0x40, RZ ;  /* 0x0000004048027810 */ /* 0x000fe20007ffe0ff */
[----:B------:R-:W-:-:S02]  /*21e80*/  IMAD.MOV.U32 R10, RZ, RZ, R112 ;  /* 0x000000ffff0a7224 */ /* 0x000fc400078e0070 */
[----:B------:R-:W-:Y:S01]  /*21e90*/  IMAD.MOV.U32 R11, RZ, RZ, 0x0 ;  /* 0x00000000ff0b7424 */ /* 0x000fe200078e00ff */
[----:B------:R-:W-:-:S13]  /*21ea0*/  ISETP.GE.AND P0, PT, R2, R36, PT ;  /* 0x000000240200720c */ /* 0x000fda0003f06270 */
[----:B------:R-:W-:Y:S05]  /*21eb0*/  @P0 RET.REL.NODEC R10 `(_ZN7cutlass13device_kernelIN5flash19enable_sm80_to_sm89INS1_16FlashAttnFwdSm80INS1_25CollectiveMainloopFwdSm80ILi8ELi1ELb0EN4cute5tupleIJNS5_1CILi128EEENS7_ILi64EEENS7_ILi192EEEEEELi192ENS_10bfloat16_tEfNS_4arch4Sm80ELb0ELb1ELb1ELb1ELb1ELb1ELb1ELb0EEENS1_21CollectiveEpilogueFwdINS6_IJS8_SA_S9_EEENS6_IJNS7_ILi1EEESI_SI_EEESC_SE_Li256ELb1ELb1ELb0ELb0EEENS1_19SingleTileSchedulerILb1ELb0ELb1ELi128EEEEEEEEEvNT_6ParamsE) ;  /* 0xfffde1400a000950 */ /* 0x000fea0003c3ffff */
[----:B------:R-:W-:Y:S01]  /*21ec0*/  SHF.R.S32.HI R11, RZ, 0x1f, R2 ;  /* 0x0000001fff0b7819 */ /* 0x000fe20000011402 */
[----:B-1----:R-:W-:Y:S01]  /*21ed0*/  IMAD.SHL.U32 R12, R33, 0x40, RZ ;  /* 0x00000040210c7824 */ /* 0x002fe200078e00ff */
[----:B------:R-:W-:Y:S02]  /*21ee0*/  SHF.R.S32.HI R13, RZ, 0x1f, R33 ;  /* 0x0000001fff0d7819 */ /* 0x000fe40000011421 */
[CC--:B------:R-:W-:Y:S02]  /*21ef0*/  LEA.HI R10, R11.reuse, R2.reuse, RZ, 0x3 ;  /* 0x000000020b0a7211 */ /* 0x0c0fe400078f18ff */
[----:B------:R-:W-:Y:S02]  /*21f00*/  LEA.HI R11, R11, R2, RZ, 0x6 ;  /* 0x000000020b0b7211 */ /* 0x000fe400078f30ff */
[----:B------:R-:W-:Y:S02]  /*21f10*/  SHF.R.S32.HI R3, RZ, 0x3, R10 ;  /* 0x00000003ff037819 */ /* 0x000fe4000001140a */
[----:B------:R-:W-:Y:S01]  /*21f20*/  LOP3.LUT R2, R12, 0x1c0, RZ, 0xc0, !PT ;  /* 0x000001c00c027812 */ /* 0x000fe200078ec0ff */
[----:B------:R-:W-:Y:S01]  /*21f30*/  IMAD.SHL.U32 R11, R11, 0x80, RZ ;  /* 0x000000800b0b7824 */ /* 0x000fe200078e00ff */
[----:B------:R-:W-:-:S02]  /*21f40*/  LEA.HI R3, R36, R3, RZ, 0x1d ;  /* 0x0000000324037211 */ /* 0x000fc400078fe8ff */
[----:B------:R-:W-:Y:S02]  /*21f50*/  LEA.HI R12, R13, R33, RZ, 0x3 ;  /* 0x000000210d0c7211 */ /* 0x000fe400078f18ff */
[----:B------:R-:W-:Y:S02]  /*21f60*/  LOP3.LUT R14, R11, 0xffffe000, RZ, 0xc0, !PT ;  /* 0xffffe0000b0e7812 */ /* 0x000fe400078ec0ff */
[----:B------:R-:W-:Y:S02]  /*21f70*/  SHF.R.S32.HI R11, RZ, 0x1f, R3 ;  /* 0x0000001fff0b7819 */ /* 0x000fe40000011403 */
[----:B------:R-:W-:Y:S01]  /*21f80*/  LOP3.LUT R13, R2, 0x38, R10, 0xf8, !PT ;  /* 0x00000038020d7812 */ /* 0x000fe200078ef80a */
[----:B------:R-:W-:Y:S01]  /*21f90*/  IMAD.SHL.U32 R10, R12, 0x40, RZ ;  /* 0x000000400c0a7824 */ /* 0x000fe200078e00ff */
[----:B------:R-:W-:Y:S01]  /*21fa0*/  SHF.R.U32.HI R15, RZ, 0x3, R2 ;  /* 0x00000003ff0f7819 */ /* 0x000fe20000011602 */
[----:B------:R-:W-:Y:S01]  /*21fb0*/  IMAD.SHL.U32 R12, R3, 0x8, RZ ;  /* 0x00000008030c7824 */ /* 0x000fe200078e00ff */
[----:B------:R-:W-:-:S02]  /*21fc0*/  LEA.HI R3, R11, R3, RZ, 0x3 ;  /* 0x000000030b037211 */ /* 0x000fc400078f18ff */
[----:B------:R-:W-:Y:S02]  /*21fd0*/  LOP3.LUT R10, R10, 0xfffffe00, RZ, 0xc0, !PT ;  /* 0xfffffe000a0a7812 */ /* 0x000fe400078ec0ff */
[----:B------:R-:W-:Y:S01]  /*21fe0*/  LOP3.LUT R11, R2, 0x38, R12, 0xf8, !PT ;  /* 0x00000038020b7812 */ /* 0x000fe200078ef80c */
[----:B------:R-:W-:Y:S01]  /*21ff0*/  IMAD.SHL.U32 R2, R3, 0x400, RZ ;  /* 0x0000040003027824 */ /* 0x000fe200078e00ff */
[-C--:B------:R-:W-:Y:S02]  /*22000*/  LOP3.LUT R13, R13, R15.reuse, RZ, 0x3c, !PT ;  /* 0x0000000f0d0d7212 */ /* 0x080fe400078e3cff */
        /* <DEDUP_REMOVED lines=11> */
[----:B------:R-:W-:Y:S02]  /*220c0*/  SHF.R.U32.HI R11, RZ, 0x10, R91 ;  /* 0x00000010ff0b7819 */ /* 0x000fe4000001165b */
[----:B------:R-:W-:Y:S01]  /*220d0*/  PRMT R34, R110, 0x5432, R2 ;  /* 0x000054326e227816 */ /* 0x000fe20000000002 */
[----:B------:R-:W-:Y:S01]  /*220e0*/  IMAD.U32 R35, R29, 0x10000, RZ ;  /* 0x000100001d237824 */ /* 0x000fe200078e00ff */
[----:B------:R-:W-:Y:S02]  /*220f0*/  SHF.R.U32.HI R23, RZ, 0x10, R85 ;  /* 0x00000010ff177819 */ /* 0x000fe40000011655 */
[----:B------:R-:W-:Y:S02]  /*22100*/  SHF.R.U32.HI R3, RZ, 0x10, R89 ;  /* 0x00000010ff037819 */ /* 0x000fe40000011659 */
[----:B------:R-:W-:Y:S02]  /*22110*/  PRMT R31, R111, 0x5410, R11 ;  /* 0x000054106f1f7816 */ /* 0x000fe4000000000b */
[----:B------:R-:W-:-:S02]  /*22120*/  SHF.R.U64 R10, R90, 0x10, R91 ;  /* 0x000000105a0a7819 */ /* 0x000fc4000000125b */
[----:B------:R-:W-:Y:S02]  /*22130*/  LOP3.LUT R29, R29, 0xffff0000, RZ, 0xc0, !PT ;  /* 0xffff00001d1d7812 */ /* 0x000fe400078ec0ff */
[----:B------:R-:W-:Y:S02]  /*22140*/  PRMT R23, R108, 0x5410, R23 ;  /* 0x000054106c177816 */ /* 0x000fe40000000017 */
[----:B------:R-:W-:Y:S02]  /*22150*/  PRMT R32, R110, 0x5410, R3 ;  /* 0x000054106e207816 */ /* 0x000fe40000000003 */
[----:B------:R-:W-:Y:S02]  /*22160*/  PRMT R33, R111, 0x5432, R10 ;  /* 0x000054326f217816 */ /* 0x000fe4000000000a */
[--C-:B------:R-:W-:Y:S02]  /*22170*/  SHF.R.U64 R28, R86, 0x10, R87.reuse ;  /* 0x00000010561c7819 */ /* 0x100fe40000001257 */
[----:B------:R-:W-:-:S02]  /*22180*/  SHF.R.U32.HI R27, RZ, 0x10, R87 ;  /* 0x00000010ff1b7819 */ /* 0x000fc40000011657 */
[C---:B------:R-:W-:Y:S02]  /*22190*/  PRMT R28, R109.reuse, 0x5432, R28 ;  /* 0x000054326d1c7816 */ /* 0x040fe4000000001c */
        /* <DEDUP_REMOVED lines=11> */
[C---:B------:R-:W-:Y:S01]  /*22250*/  IMAD.U32 R11, R13.reuse, 0x10000, RZ ;  /* 0x000100000d0b7824 */ /* 0x040fe200078e00ff */
[----:B------:R-:W-:Y:S01]  /*22260*/  LOP3.LUT R12, R13, 0xffff0000, RZ, 0xc0, !PT ;  /* 0xffff00000d0c7812 */ /* 0x000fe200078ec0ff */
[C---:B------:R-:W-:Y:S01]  /*22270*/  IMAD.U32 R19, R34.reuse, 0x10000, RZ ;  /* 0x0001000022137824 */ /* 0x040fe200078e00ff */
[----:B------:R-:W-:Y:S01]  /*22280*/  LOP3.LUT R34, R34, 0xffff0000, RZ, 0xc0, !PT ;  /* 0xffff000022227812 */ /* 0x000fe200078ec0ff */
[----:B------:R-:W-:Y:S01]  /*22290*/  FMUL.FTZ R13, R17, R35 ;  /* 0x00000023110d7220 */ /* 0x000fe20000410000 */
[C---:B------:R-:W-:Y:S01]  /*222a0*/  LOP3.LUT R3, R14.reuse, 0xffff0000, RZ, 0xc0, !PT ;  /* 0xffff00000e037812 */ /* 0x040fe200078ec0ff */
[----:B------:R-:W-:Y:S01]  /*222b0*/  IMAD.U32 R10, R14, 0x10000, RZ ;  /* 0x000100000e0a7824 */ /* 0x000fe200078e00ff */
[----:B------:R-:W-:Y:S01]  /*222c0*/  LOP3.LUT R14, R15, 0xffff0000, RZ, 0xc0, !PT ;  /* 0xffff00000f0e7812 */ /* 0x000fe200078ec0ff */
[----:B------:R-:W-:-:S02]  /*222d0*/  FFMA.FTZ R40, R26, R19, -R13 ;  /* 0x000000131a287223 */ /* 0x000fc4000001080d */
[----:B------:R-:W-:Y:S02]  /*222e0*/  FMUL.FTZ R17, R17, R19 ;  /* 0x0000001311117220 */ /* 0x000fe40000410000 */
[----:B------:R-:W-:Y:S02]  /*222f0*/  FMUL.FTZ R13, R16, R29 ;  /* 0x0000001d100d7220 */ /* 0x000fe40000410000 */
[----:B------:R-:W-:Y:S02]  /*22300*/  IMAD.U32 R2, R15, 0x10000, RZ ;  /* 0x000100000f027824 */ /* 0x000fe400078e00ff */
[----:B------:R-:W-:Y:S02]  /*22310*/  IMAD.U32 R19, R23, 0x10000, RZ ;  /* 0x0001000017137824 */ /* 0x000fe400078e00ff */
[C---:B------:R-:W-:Y:S01]  /*22320*/  IMAD.U32 R15, R32.reuse, 0x10000, RZ ;  /* 0x00010000200f7824 */ /* 0x040fe200078e00ff */
[----:B------:R-:W-:Y:S01]  /*22330*/  LOP3.LUT R32, R32, 0xffff0000, RZ, 0xc0, !PT ;  /* 0xffff000020207812 */ /* 0x000fe200078ec0ff */
[----:B------:R-:W-:-:S02]  /*22340*/  FMUL.FTZ R16, R16, R34 ;  /* 0x0000002210107220 */ /* 0x000fc40000410000 */
[----:B------:R-:W-:Y:S02]  /*22350*/  FFMA.FTZ R34, R25, R34, -R13 ;  /* 0x0000002219227223 */ /* 0x000fe4000001080d */
[----:B------:R-:W-:Y:S01]  /*22360*/  FFMA.FTZ R35, R26, R35, R17 ;  /* 0x000000231a237223 */ /* 0x000fe20000010011 */
[----:B------:R-:W-:Y:S01]  /*22370*/  LOP3.LUT R26, R23, 0xffff0000, RZ, 0xc0, !PT ;  /* 0xffff0000171a7812 */ /* 0x000fe200078ec0ff */
[C---:B------:R-:W-:Y:S02]  /*22380*/  FMUL.FTZ R13, R11.reuse, R19 ;  /* 0x000000130b0d7220 */ /* 0x040fe40000410000 */
[----:B------:R-:W-:Y:S02]  /*22390*/  FMUL.FTZ R11, R11, R15 ;  /* 0x0000000f0b0b7220 */ /* 0x000fe40000410000 */
[----:B------:R-:W-:Y:S02]  /*223a0*/  FFMA.FTZ R29, R25, R29, R16 ;  /* 0x0000001d191d7223 */ /* 0x000fe40000010010 */
[----:B------:R-:W-:-:S02]  /*223b0*/  FFMA.FTZ R25, R24, R15, -R13 ;  /* 0x0000000f18197223 */ /* 0x000fc4000001080d */
[----:B------:R-:W-:Y:S02]  /*223c0*/  FFMA.FTZ R24, R24, R19, R11 ;  /* 0x0000001318187223 */ /* 0x000fe4000001000b */
[----:B------:R-:W-:Y:S02]  /*223d0*/  FMUL.FTZ R11, R12, R26 ;  /* 0x0000001a0c0b7220 */ /* 0x000fe40000410000 */
[C---:B------:R-:W-:Y:S01]  /*223e0*/  IMAD.U32 R17, R33.reuse, 0x10000, RZ ;  /* 0x0001000021117824 */ /* 0x040fe200078e00ff */
[----:B------:R-:W-:Y:S01]  /*223f0*/  LOP3.LUT R33, R33, 0xffff0000, RZ, 0xc0, !PT ;  /* 0xffff000021217812 */ /* 0x000fe200078ec0ff */
[C---:B------:R-:W-:Y:S01]  /*22400*/  IMAD.U32 R16, R28.reuse, 0x10000, RZ ;  /* 0x000100001c107824 */ /* 0x040fe200078e00ff */
[----:B------:R-:W-:Y:S01]  /*22410*/  LOP3.LUT R28, R28, 0xffff0000, RZ, 0xc0, !PT ;  /* 0xffff00001c1c7812 */ /* 0x000fe200078ec0ff */
[----:B------:R-:W-:Y:S02]  /*22420*/  IMAD.U32 R23, R27, 0x10000, RZ ;  /* 0x000100001b177824 */ /* 0x000fe400078e00ff */
[----:B------:R-:W-:-:S02]  /*22430*/  FMUL.FTZ R13, R12, R32 ;  /* 0x000000200c0d7220 */ /* 0x000fc40000410000 */
[----:B------:R-:W-:Y:S02]  /*22440*/  FFMA.FTZ R32, R21, R32, -R11 ;  /* 0x0000002015207223 */ /* 0x000fe4000001080b */
[C---:B------:R-:W-:Y:S02]  /*22450*/  FMUL.FTZ R12, R10.reuse, R16 ;  /* 0x000000100a0c7220 */ /* 0x040fe40000410000 */
[----:B------:R-:W-:Y:S02]  /*22460*/  FMUL.FTZ R11, R10, R17 ;  /* 0x000000110a0b7220 */ /* 0x000fe40000410000 */
[C---:B------:R-:W-:Y:S01]  /*22470*/  IMAD.U32 R15, R31.reuse, 0x10000, RZ ;  /* 0x000100001f0f7824 */ /* 0x040fe200078e00ff */
[----:B------:R-:W-:Y:S01]  /*22480*/  LOP3.LUT R31, R31, 0xffff0000, RZ, 0xc0, !PT ;  /* 0xffff00001f1f7812 */ /* 0x000fe200078ec0ff */
[C---:B------:R-:W-:Y:S02]  /*22490*/  FMUL.FTZ R10, R2.reuse, R23 ;  /* 0x00000017020a7220 */ /* 0x040fe40000410000 */
[----:B------:R-:W-:-:S02]  /*224a0*/  FMUL.FTZ R2, R2, R15 ;  /* 0x0000000f02027220 */ /* 0x000fc40000410000 */
[C---:B------:R-:W-:Y:S01]  /*224b0*/  FFMA.FTZ R19, R22.reuse, R15, -R10 ;  /* 0x0000000f16137223 */ /* 0x040fe2000001080a */
[----:B------:R-:W-:Y:S01]  /*224c0*/  LOP3.LUT R15, R27, 0xffff0000, RZ, 0xc0, !PT ;  /* 0xffff00001b0f7812 */ /* 0x000fe200078ec0ff */
[----:B------:R-:W-:Y:S02]  /*224d0*/  FFMA.FTZ R22, R22, R23, R2 ;  /* 0x0000001716167223 */ /* 0x000fe40000010002 */
[C---:B------:R-:W-:Y:S02]  /*224e0*/  FMUL.FTZ R10, R3.reuse, R28 ;  /* 0x0000001c030a7220 */ /* 0x040fe40000410000 */
[C---:B------:R-:W-:Y:S02]  /*224f0*/  FMUL.FTZ R2, R14.reuse, R15 ;  /* 0x0000000f0e027220 */ /* 0x040fe40000410000 */
[----:B------:R-:W-:Y:S02]  /*22500*/  FMUL.FTZ R3, R3, R33 ;  /* 0x0000002103037220 */ /* 0x000fe40000410000 */
[----:B------:R-:W-:-:S02]  /*22510*/  FMUL.FTZ R14, R14, R31 ;  /* 0x0000001f0e0e7220 */ /* 0x000fc40000410000 */
[----:B------:R-:W-:Y:S02]  /*22520*/  FFMA.FTZ R13, R21, R26, R13 ;  /* 0x0000001a150d7223 */ /* 0x000fe4000001000d */
[----:B------:R-:W-:Y:S01]  /*22530*/  FFMA.FTZ R21, R20, R17, -R12 ;  /* 0x0000001114157223 */ /* 0x000fe2000001080c */
[----:B------:R-:W-:Y:S01]  /*22540*/  F2FP.BF16.PACK_AB R17, R32, R25 ;  /* 0x000000192011723e */ /* 0x000fe200000010ff */
        /* <DEDUP_REMOVED lines=9> */
[----:B------:R-:W-:Y:S01]  /*225e0*/  F2FP.BF16.PACK_AB R18, R10, R21 ;  /* 0x000000150a12723e */ /* 0x000fe200000010ff */
[----:B------:R-:W-:Y:S01]  /*225f0*/  IMAD.MOV.U32 R2, RZ, RZ, R112 ;  /* 0x000000ffff027224 */ /* 0x000fe200078e0070 */
[----:B------:R-:W-:Y:S01]  /*22600*/  F2FP.BF16.PACK_AB R14, R3, R11 ;  /* 0x0000000b030e723e */ /* 0x000fe200000010ff */
[----:B------:R-:W-:Y:S01]  /*22610*/  IMAD.MOV.U32 R3, RZ, RZ, 0x0 ;  /* 0x00000000ff037424 */ /* 0x000fe200078e00ff */
[----:B------:R-:W-:Y:S01]  /*22620*/  F2FP.BF16.PACK_AB R15, R15, R22 ;  /* 0x000000160f0f723e */ /* 0x000fe200000010ff */
[----:B------:R1:W-:Y:S04]  /*22630*/  ST.E.128 [R38.64], R16 ;  /* 0x0000001026007985 */ /* 0x0003e8000c101d04 */
[----:B------:R1:W-:Y:S01]  /*22640*/  ST.E.128 [R36.64], R12 ;  /* 0x0000000c24007985 */ /* 0x0003e2000c101d04 */
[----:B------:R-:W-:Y:S05]  /*22650*/  RET.REL.NODEC R2 `(_ZN7cutlass13device_kernelIN5flash19enable_sm80_to_sm89INS1_16FlashAttnFwdSm80INS1_25CollectiveMainloopFwdSm80ILi8ELi1ELb0EN4cute5tupleIJNS5_1CILi128EEENS7_ILi64EEENS7_ILi192EEEEEELi192ENS_10bfloat16_tEfNS_4arch4Sm80ELb0ELb1ELb1ELb1ELb1ELb1ELb1ELb0EEENS1_21CollectiveEpilogueFwdINS6_IJS8_SA_S9_EEENS6_IJNS7_ILi1EEESI_SI_EEESC_SE_Li256ELb1ELb1ELb0ELb0EEENS1_19SingleTileSchedulerILb1ELb0ELb1ELi128EEEEEEEEEvNT_6ParamsE) ;  /* 0xfffdd9a002007950 */ /* 0x000fea0003c3ffff */
.L_x_524:
[----:B------:R-:W-:Y:S01]  /*22660*/  IMAD.MOV.U32 R169, RZ, RZ, R39 ;  /* 0x000000ffffa97224 */ /* 0x000fe200078e0027 */
[----:B------:R-:W-:Y:S01]  /*22670*/  MOV R3, 0x1c1f ;  /* 0x00001c1f00037802 */ /* 0x000fe20000000f00 */
[----:B------:R-:W-:Y:S01]  /*22680*/  IMAD.MOV.U32 R170, RZ, RZ, RZ ;  /* 0x000000ffffaa7224 */ /* 0x000fe200078e00ff */
[----:B------:R-:W-:-:S02]  /*22690*/  MOV R172, 0xffffffff ;  /* 0xffffffff00ac7802 */ /* 0x000fc40000000f00 */
[----:B------:R-:W-:Y:S02]  /*226a0*/  MOV R2, 0x226c0 ;  /* 0x000226c000027802 */ /* 0x000fe40000000f00 */
[----:B------:R-:W-:Y:S05]  /*226b0*/  CALL.REL.NOINC `($__internal_1_$__cuda_sm70_shflsync_idx_p) ;  /* 0x0000077000007944 */ /* 0x000fea0003c00000 */
[----:B------:R-:W-:Y:S01]  /*226c0*/  MOV R11, R171 ;  /* 0x000000ab000b7202 */ /* 0x000fe20000000f00 */
[----:B------:R-:W-:Y:S05]  /*226d0*/  BRA `(.L_x_572) ;  /* 0xffff89b000007947 */ /* 0x000fea000383ffff */
.L_x_525:
[----:B------:R-:W-:Y:S01]  /*226e0*/  IMAD.MOV.U32 R169, RZ, RZ, R44 ;  /* 0x000000ffffa97224 */ /* 0x000fe200078e002c */
[----:B------:R-:W-:Y:S01]  /*226f0*/  MOV R3, 0x1c1f ;  /* 0x00001c1f00037802 */ /* 0x000fe20000000f00 */
[----:B------:R-:W-:Y:S01]  /*22700*/  IMAD.MOV.U32 R170, RZ, RZ, RZ ;  /* 0x000000ffffaa7224 */ /* 0x000fe200078e00ff */
[----:B------:R-:W-:Y:S02]  /*22710*/  MOV R172, 0xffffffff ;  /* 0xffffffff00ac7802 */ /* 0x000fe40000000f00 */
[----:B------:R-:W-:Y:S02]  /*22720*/  MOV R2, 0x22740 ;  /* 0x0002274000027802 */ /* 0x000fe40000000f00 */
[----:B-12---:R-:W-:Y:S05]  /*22730*/  CALL.REL.NOINC `($__internal_1_$__cuda_sm70_shflsync_idx_p) ;  /* 0x000006f000007944 */ /* 0x006fea0003c00000 */
[----:B------:R-:W-:Y:S01]  /*22740*/  IMAD.MOV.U32 R169, RZ, RZ, R23 ;  /* 0x000000ffffa97224 */ /* 0x000fe200078e0017 */
[----:B------:R-:W-:Y:S01]  /*22750*/  MOV R170, RZ ;  /* 0x000000ff00aa7202 */ /* 0x000fe20000000f00 */
[----:B------:R-:W-:Y:S01]  /*22760*/  IMAD.MOV.U32 R3, RZ, RZ, 0x1c1f ;  /* 0x00001c1fff037424 */ /* 0x000fe200078e00ff */
[----:B------:R-:W-:Y:S01]  /*22770*/  MOV R172, 0xffffffff ;  /* 0xffffffff00ac7802 */ /* 0x000fe20000000f00 */
[----:B------:R-:W-:Y:S01]  /*22780*/  IMAD.MOV.U32 R10, RZ, RZ, R171 ;  /* 0x000000ffff0a7224 */ /* 0x000fe200078e00ab */
[----:B------:R-:W-:-:S02]  /*22790*/  MOV R2, 0x227b0 ;  /* 0x000227b000027802 */ /* 0x000fc40000000f00 */
[----:B------:R-:W-:Y:S05]  /*227a0*/  CALL.REL.NOINC `($__internal_1_$__cuda_sm70_shflsync_idx_p) ;  /* 0x0000068000007944 */ /* 0x000fea0003c00000 */
[----:B------:R-:W-:Y:S01]  /*227b0*/  IMAD.MOV.U32 R12, RZ, RZ, R171 ;  /* 0x000000ffff0c7224 */ /* 0x000fe200078e00ab */
[----:B------:R-:W-:Y:S01]  /*227c0*/  MOV R169, R45 ;  /* 0x0000002d00a97202 */ /* 0x000fe20000000f00 */
[----:B------:R-:W-:Y:S01]  /*227d0*/  IMAD.MOV.U32 R170, RZ, RZ, RZ ;  /* 0x000000ffffaa7224 */ /* 0x000fe200078e00ff */
[----:B------:R-:W-:Y:S01]  /*227e0*/  MOV R3, 0x1c1f ;  /* 0x00001c1f00037802 */ /* 0x000fe20000000f00 */
[----:B------:R-:W-:Y:S01]  /*227f0*/  IMAD.MOV.U32 R172, RZ, RZ, -0x1 ;  /* 0xffffffffffac7424 */ /* 0x000fe200078e00ff */
[----:B------:R-:W-:-:S02]  /*22800*/  MOV R2, 0x22820 ;  /* 0x0002282000027802 */ /* 0x000fc40000000f00 */
[----:B------:R-:W-:Y:S05]  /*22810*/  CALL.REL.NOINC `($__internal_1_$__cuda_sm70_shflsync_idx_p) ;  /* 0x0000061000007944 */ /* 0x000fea0003c00000 */
[----:B------:R-:W-:Y:S01]  /*22820*/  MOV R3, R171 ;  /* 0x000000ab00037202 */ /* 0x000fe20000000f00 */
[----:B------:R-:W-:Y:S05]  /*22830*/  BRA `(.L_x_573) ;  /* 0xffff889000007947 */ /* 0x000fea000383ffff */
.L_x_528:
[----:B------:R-:W-:Y:S01]  /*22840*/  IMAD.MOV.U32 R169, RZ, RZ, R39 ;  /* 0x000000ffffa97224 */ /* 0x000fe200078e0027 */
[----:B------:R-:W-:Y:S01]  /*22850*/  MOV R3, 0x1c1f ;  /* 0x00001c1f00037802 */ /* 0x000fe20000000f00 */
[----:B------:R-:W-:Y:S01]  /*22860*/  IMAD.MOV.U32 R170, RZ, RZ, 0x1 ;  /* 0x00000001ffaa7424 */ /* 0x000fe200078e00ff */
[----:B------:R-:W-:-:S02]  /*22870*/  MOV R172, 0xffffffff ;  /* 0xffffffff00ac7802 */ /* 0x000fc40000000f00 */
[----:B------:R-:W-:Y:S02]  /*22880*/  MOV R2, 0x228a0 ;  /* 0x000228a000027802 */ /* 0x000fe40000000f00 */
[----:B---3--:R-:W-:Y:S05]  /*22890*/  CALL.REL.NOINC `($__internal_1_$__cuda_sm70_shflsync_idx_p) ;  /* 0x0000059000007944 */ /* 0x008fea0003c00000 */
[----:B------:R-:W-:Y:S01]  /*228a0*/  IMAD.MOV.U32 R11, RZ, RZ, R171 ;  /* 0x000000ffff0b7224 */ /* 0x000fe200078e00ab */
[----:B------:R-:W-:Y:S01]  /*228b0*/  MOV R169, R44 ;  /* 0x0000002c00a97202 */ /* 0x000fe20000000f00 */
[----:B------:R-:W-:Y:S01]  /*228c0*/  IMAD.MOV.U32 R170, RZ, RZ, 0x1 ;  /* 0x00000001ffaa7424 */ /* 0x000fe200078e00ff */
[----:B------:R-:W-:Y:S01]  /*228d0*/  MOV R3, 0x1c1f ;  /* 0x00001c1f00037802 */ /* 0x000fe20000000f00 */
[----:B------:R-:W-:Y:S01]  /*228e0*/  IMAD.MOV.U32 R172, RZ, RZ, -0x1 ;  /* 0xffffffffffac7424 */ /* 0x000fe200078e00ff */
[----:B------:R-:W-:Y:S02]  /*228f0*/  MOV R2, 0x22910 ;  /* 0x0002291000027802 */ /* 0x000fe40000000f00 */
[----:B------:R-:W-:Y:S05]  /*22900*/  CALL.REL.NOINC `($__internal_1_$__cuda_sm70_shflsync_idx_p) ;  /* 0x0000052000007944 */ /* 0x000fea0003c00000 */
[----:B------:R-:W-:Y:S01]  /*22910*/  IMAD.MOV.U32 R169, RZ, RZ, R23 ;  /* 0x000000ffffa97224 */ /* 0x000fe200078e0017 */
[----:B------:R-:W-:Y:S01]  /*22920*/  MOV R170, 0x1 ;  /* 0x0000000100aa7802 */ /* 0x000fe20000000f00 */
[----:B------:R-:W-:Y:S01]  /*22930*/  IMAD.MOV.U32 R3, RZ, RZ, 0x1c1f ;  /* 0x00001c1fff037424 */ /* 0x000fe200078e00ff */
[----:B------:R-:W-:Y:S01]  /*22940*/  MOV R172, 0xffffffff ;  /* 0xffffffff00ac7802 */ /* 0x000fe20000000f00 */
[----:B------:R-:W-:Y:S01]  /*22950*/  IMAD.MOV.U32 R10, RZ, RZ, R171 ;  /* 0x000000ffff0a7224 */ /* 0x000fe200078e00ab */
[----:B------:R-:W-:-:S02]  /*22960*/  MOV R2, 0x22980 ;  /* 0x0002298000027802 */ /* 0x000fc40000000f00 */
[----:B------:R-:W-:Y:S05]  /*22970*/  CALL.REL.NOINC `($__internal_1_$__cuda_sm70_shflsync_idx_p) ;  /* 0x000004b000007944 */ /* 0x000fea0003c00000 */
        /* <DEDUP_REMOVED lines=9> */
.L_x_555:
        /* <DEDUP_REMOVED lines=8> */
.L_x_556:
        /* <DEDUP_REMOVED lines=22> */
.L_x_559:
        /* <DEDUP_REMOVED lines=14> */
[----:B------:R-:W-:Y:S01]  /*22cd0*/  IMAD.MOV.U32 R169, RZ, RZ, R29 ;  /* 0x000000ffffa97224 */ /* 0x000fe200078e001d */
[----:B------:R-:W-:Y:S01]  /*22ce0*/  MOV R3, 0x1c1f ;  /* 0x00001c1f00037802 */ /* 0x000fe20000000f00 */
[----:B------:R-:W-:Y:S01]  /*22cf0*/  IMAD.MOV.U32 R170, RZ, RZ, 0x1 ;  /* 0x00000001ffaa7424 */ /* 0x000fe200078e00ff */
[----:B------:R-:W-:Y:S01]  /*22d00*/  MOV R10, R171 ;  /* 0x000000ab000a7202 */ /* 0x000fe20000000f00 */
[----:B------:R-:W-:Y:S01]  /*22d10*/  IMAD.MOV.U32 R172, RZ, RZ, -0x1 ;  /* 0xffffffffffac7424 */ /* 0x000fe200078e00ff */
        /* <DEDUP_REMOVED lines=11> */
        .weak           $__internal_0_$__cuda_sm70_shflsync_bfly_p
        .type           $__internal_0_$__cuda_sm70_shflsync_bfly_p,@function
        .size           $__internal_0_$__cuda_sm70_shflsync_bfly_p,($__internal_1_$__cuda_sm70_shflsync_idx_p - $__internal_0_$__cuda_sm70_shflsync_bfly_p)
$__internal_0_$__cuda_sm70_shflsync_bfly_p:
[----:B------:R-:W-:Y:S02]  /*22dd0*/  MOV R25, 0xffffffff ;  /* 0xffffffff00197802 */ /* 0x000fe40000000f00 */
[----:B------:R-:W-:-:S02]  /*22de0*/  MOV R3, 0x1f ;  /* 0x0000001f00037802 */ /* 0x000fc40000000f00 */
[----:B------:R-:W-:Y:S04]  /*22df0*/  WARPSYNC R25 ;  /* 0x0000001900007348 */ /* 0x000fe80003800000 */
[----:B------:R1:W2:Y:S02]  /*22e00*/  SHFL.BFLY PT, R0, R4, R0, R3 ;  /* 0x0c00000004007389 */ /* 0x0002a400000e0003 */
[----:B-1----:R-:W-:-:S04]  /*22e10*/  MOV R3, 0x0 ;  /* 0x0000000000037802 */ /* 0x002fc80000000f00 */
[----:B--2---:R-:W-:Y:S05]  /*22e20*/  RET.REL.NODEC R2 `(_ZN7cutlass13device_kernelIN5flash19enable_sm80_to_sm89INS1_16FlashAttnFwdSm80INS1_25CollectiveMainloopFwdSm80ILi8ELi1ELb0EN4cute5tupleIJNS5_1CILi128EEENS7_ILi64EEENS7_ILi192EEEEEELi192ENS_10bfloat16_tEfNS_4arch4Sm80ELb0ELb1ELb1ELb1ELb1ELb1ELb1ELb0EEENS1_21CollectiveEpilogueFwdINS6_IJS8_SA_S9_EEENS6_IJNS7_ILi1EEESI_SI_EEESC_SE_Li256ELb1ELb1ELb0ELb0EEENS1_19SingleTileSchedulerILb1ELb0ELb1ELi128EEEEEEEEEvNT_6ParamsE) ;  /* 0xfffdd1d002007950 */ /* 0x004fea0003c3ffff */
        .weak           $__internal_1_$__cuda_sm70_shflsync_idx_p
        .type           $__internal_1_$__cuda_sm70_shflsync_idx_p,@function
        .size           $__internal_1_$__cuda_sm70_shflsync_idx_p,(.L_x_1702 - $__internal_1_$__cuda_sm70_shflsync_idx_p)
$__internal_1_$__cuda_sm70_shflsync_idx_p:
[----:B------:R-:W-:Y:S04]  /*22e30*/  WARPSYNC R172 ;  /* 0x000000ac00007348 */ /* 0x000fe80003800000 */
[----:B------:R1:W2:Y:S02]  /*22e40*/  SHFL.IDX PT, R171, R169, R170, R3 ;  /* 0x000000aaa9ab7389 */ /* 0x0002a400000e0003 */
[----:B-1----:R-:W-:-:S04]  /*22e50*/  MOV R3, 0x0 ;  /* 0x0000000000037802 */ /* 0x002fc80000000f00 */
[----:B--2---:R-:W-:Y:S05]  /*22e60*/  RET.REL.NODEC R2 `(_ZN7cutlass13device_kernelIN5flash19enable_sm80_to_sm89INS1_16FlashAttnFwdSm80INS1_25CollectiveMainloopFwdSm80ILi8ELi1ELb0EN4cute5tupleIJNS5_1CILi128EEENS7_ILi64EEENS7_ILi192EEEEEELi192ENS_10bfloat16_tEfNS_4arch4Sm80ELb0ELb1ELb1ELb1ELb1ELb1ELb1ELb0EEENS1_21CollectiveEpilogueFwdINS6_IJS8_SA_S9_EEENS6_IJNS7_ILi1EEESI_SI_EEESC_SE_Li256ELb1ELb1ELb0ELb0EEENS1_19SingleTileSchedulerILb1ELb0ELb1ELi128EEEEEEEEEvNT_6ParamsE) ;  /* 0xfffdd19002007950 */ /* 0x004fea0003c3ffff */
.L_x_578:
        /* <DEDUP_REMOVED lines=9> */
.L_x_1702:


//--------------------- .text._ZN7cutlass13device_kernelIN5flash19enable_sm80_to_sm89INS1_16FlashAttnFwdSm80INS1_25CollectiveMainloopFwdSm80ILi8ELi1ELb0EN4cute5tupleIJNS5_1CILi128EEENS7_ILi64EEENS7_ILi192EEEEEELi192ENS_10bfloat16_tEfNS_4arch4Sm80ELb1ELb0ELb1ELb0ELb1ELb0ELb1ELb0EEENS1_21CollectiveEpilogueFwdINS6_IJS8_SA_S9_EEENS6_IJNS7_ILi1EEESI_SI_EEESC_SE_Li256ELb0ELb1ELb0ELb0EEENS1_30DynamicPersistentTileSchedulerILi256ELi256ELb0ELb1ELb0EEEEEEEEEvNT_6ParamsE --------------------------
	.section	.text._ZN7cutlass13device_kernelIN5flash19enable_sm80_to_sm89INS1_16FlashAttnFwdSm80INS1_25CollectiveMainloopFwdSm80ILi8ELi1ELb0EN4cute5tupleIJNS5_1CILi128EEENS7_ILi64EEENS7_ILi192EEEEEELi192ENS_10bfloat16_tEfNS_4arch4Sm80ELb1ELb0ELb1ELb0ELb1ELb0ELb1ELb0EEENS1_21CollectiveEpilogueFwdINS6_IJS8_SA_S9_EEENS6_IJNS7_ILi1EEESI_SI_EEESC_SE_Li256ELb0ELb1ELb0ELb0EEENS1_30DynamicPersistentTileSchedulerILi256ELi256ELb0ELb1ELb0EEEEEEEEEvNT_6ParamsE,"ax",@progbits
	.sectioninfo	@"SHI_REGISTERS=255"
	.align	128
.text._ZN7cutlass13device_kernelIN5flash19enable_sm80_to_sm89INS1_16FlashAttnFwdSm80INS1_25CollectiveMainloopFwdSm80ILi8ELi1ELb0EN4cute5tupleIJNS5_1CILi128EEENS7_ILi64EEENS7_ILi192EEEEEELi192ENS_10bfloat16_tEfNS_4arch4Sm80ELb1ELb0ELb1ELb0ELb1ELb0ELb1ELb0EEENS1_21CollectiveEpilogueFwdINS6_IJS8_SA_S9_EEENS6_IJNS7_ILi1EEESI_SI_EEESC_SE_Li256ELb0ELb1ELb0ELb0EEENS1_30DynamicPersistentTileSchedulerILi256ELi256ELb0ELb1ELb0EEEEEEEEEvNT_6ParamsE:
        .type           _ZN7cutlass13device_kernelIN5flash19enable_sm80_to_sm89INS1_16FlashAttnFwdSm80INS1_25CollectiveMainloopFwdSm80ILi8ELi1ELb0EN4cute5tupleIJNS5_1CILi128EEENS7_ILi64EEENS7_ILi192EEEEEELi192ENS_10bfloat16_tEfNS_4arch4Sm80ELb1ELb0ELb1ELb0ELb1ELb0ELb1ELb0EEENS1_21CollectiveEpilogueFwdINS6_IJS8_SA_S9_EEENS6_IJNS7_ILi1EEESI_SI_EEESC_SE_Li256ELb0ELb1ELb0ELb0EEENS1_30DynamicPersistentTileSchedulerILi256ELi256ELb0ELb1ELb0EEEEEEEEEvNT_6ParamsE,@function
        .size           _ZN7cutlass13device_kernelIN5flash19enable_sm80_to_sm89INS1_16FlashAttnFwdSm80INS1_25CollectiveMainloopFwdSm80ILi8ELi1ELb0EN4cute5tupleIJNS5_1CILi128EEENS7_ILi64EEENS7_ILi192EEEEEELi192ENS_10bfloat16_tEfNS_4arch4Sm80ELb1ELb0ELb1ELb0ELb1ELb0ELb1ELb0EEENS1_21CollectiveEpilogueFwdINS6_IJS8_SA_S9_EEENS6_IJNS7_ILi1EEESI_SI_EEESC_SE_Li256ELb0ELb1ELb0ELb0EEENS1_30DynamicPersistentTileSchedulerILi256ELi256ELb0ELb1ELb0EEEEEEEEEvNT_6ParamsE,(.L_x_1706 - _ZN7cutlass13device_kernelIN5flash19enable_sm80_to_sm89INS1_16FlashAttnFwdSm80INS1_25CollectiveMainloopFwdSm80ILi8ELi1ELb0EN4cute5tupleIJNS5_1CILi128EEENS7_ILi64EEENS7_ILi192EEEEEELi192ENS_10bfloat16_tEfNS_4arch4Sm80ELb1ELb0ELb1ELb0ELb1ELb0ELb1ELb0EEENS1_21CollectiveEpilogueFwdINS6_IJS8_SA_S9_EEENS6_IJNS7_ILi1EEESI_SI_EEESC_SE_Li256ELb0ELb1ELb0ELb0EEENS1_30DynamicPersistentTileSchedulerILi256ELi256ELb0ELb1ELb0EEEEEEEEEvNT_6ParamsE)
        .other          _ZN7cutlass13device_kernelIN5flash19enable_sm80_to_sm89INS1_16FlashAttnFwdSm80INS1_25CollectiveMainloopFwdSm80ILi8ELi1ELb0EN4cute5tupleIJNS5_1CILi128EEENS7_ILi64EEENS7_ILi192EEEEEELi192ENS_10bfloat16_tEfNS_4arch4Sm80ELb1ELb0ELb1ELb0ELb1ELb0ELb1ELb0EEENS1_21CollectiveEpilogueFwdINS6_IJS8_SA_S9_EEENS6_IJNS7_ILi1EEESI_SI_EEESC_SE_Li256ELb0ELb1ELb0ELb0EEENS1_30DynamicPersistentTileSchedulerILi256ELi256ELb0ELb1ELb0EEEEEEEEEvNT_6ParamsE,@"STO_CUDA_ENTRY STV_DEFAULT"
_ZN7cutlass13device_kernelIN5flash19enable_sm80_to_sm89INS1_16FlashAttnFwdSm80INS1_25CollectiveMainloopFwdSm80ILi8ELi1ELb0EN4cute5tupleIJNS5_1CILi128EEENS7_ILi64EEENS7_ILi192EEEEEELi192ENS_10bfloat16_tEfNS_4arch4Sm80ELb1ELb0ELb1ELb0ELb1ELb0ELb1ELb0EEENS1_21CollectiveEpilogueFwdINS6_IJS8_SA_S9_EEENS6_IJNS7_ILi1EEESI_SI_EEESC_SE_Li256ELb0ELb1ELb0ELb0EEENS1_30DynamicPersistentTileSchedulerILi256ELi256ELb0ELb1ELb0EEEEEEEEEvNT_6ParamsE:
[----:B------:R-:W-:-:S03]  /*0000*/  MOV R1, c[0x0][0x28] ;  /* 0x00000a0000017a02 */ /* 0x000fc60000000f00 */
[----:B------:R-:W1:Y:S01]  /*0010*/  S2R R17, SR_TID.X ;  /* 0x0000000000117919 */ /* 0x000e620000002100 */
[----:B------:R-:W-:-:S03]  /*0020*/  IADD3 R1, R1, -0x30, RZ ;  /* 0xffffffd001017810 */ /* 0x000fc60007ffe0ff */
[----:B------:R-:W2:Y:S01]  /*0030*/  S2R R14, SR_CTAID.X ;  /* 0x00000000000e7919 */ /* 0x000ea20000002500 */
[----:B-1----:R-:W-:-:S05]  /*0040*/  SHF.R.U32.HI R2, RZ, 0x5, R17 ;  /* 0x00000005ff027819 */ /* 0x002fca0000011611 */
[----:B------:R-:W1:Y:S02]  /*0050*/  SHFL.IDX PT, R0, R2, RZ, 0x1f ;  /* 0x00001fff02007589 */ /* 0x000e6400000e0000 */
[----:B-1----:R-:W-:Y:S02]  /*0060*/  ISETP.GE.AND P0, PT, R0, 0x1, PT ;  /* 0x000000010000780c */ /* 0x002fe40003f06270 */
[----:B------:R1:W-:Y:S11]  /*0070*/  STL [R1+0x24], R0 ;  /* 0x0000240001007387 */ /* 0x0003f60000100800 */
[----:B------:R-:W-:Y:S06]  /*0080*/  @P0 BAR.ARV 0x4, 0x100 ;  /* 0x0104000000000b1d */ /* 0x000fec0000002000 */
[----:B--2---:R-:W-:-:S13]  /*0090*/  ISETP.GE.AND P0, PT, R14, c[0x0][0x538], PT ;  /* 0x00014e000e007a0c */ /* 0x004fda0003f06270 */
[----:B------:R-:W-:Y:S05]  /*00a0*/  @P0 EXIT ;  /* 0x000000000000094d */ /* 0x000fea0003800000 */
[----:B-1----:R-:W-:Y:S01]  /*00b0*/  SHF.R.S32.HI R13, RZ, 0x1f, R17 ;  /* 0x0000001fff0d7819 */ /* 0x002fe20000011411 */
[----:B------:R-:W-:Y:S01]  /*00c0*/  IMAD.MOV.U32 R188, RZ, RZ, 0x20 ;  /* 0x00000020ffbc7424 */ /* 0x000fe200078e00ff */
[----:B------:R-:W-:Y:S01]  /*00d0*/  ULDC.64 UR6, c[0x0][0x118] ;  /* 0x0000460000067ab9 */ /* 0x000fe20000000a00 */
[----:B------:R-:W-:Y:S01]  /*00e0*/  IMAD.MOV.U32 R189, RZ, RZ, 0x40 ;  /* 0x00000040ffbd7424 */ /* 0x000fe200078e00ff */
[CC--:B------:R-:W-:Y:S02]  /*00f0*/  LEA.HI R2, R13.reuse, R17.reuse, RZ, 0x4 ;  /* 0x000000110d027211 */ /* 0x0c0fe400078f20ff */
[----:B------:R-:W-:Y:S02]  /*0100*/  LEA.HI R8, R13, R17, RZ, 0x3 ;  /* 0x000000110d087211 */ /* 0x000fe400078f18ff */
[----:B------:R-:W-:Y:S02]  /*0110*/  SHF.R.S32.HI R3, RZ, 0x4, R2 ;  /* 0x00000004ff037819 */ /* 0x000fe40000011402 */
[----:B------:R-:W-:-:S02]  /*0120*/  SHF.R.S32.HI R229, RZ, 0x3, R8 ;  /* 0x00000003ffe57819 */ /* 0x000fc40000011408 */
[----:B------:R-:W-:Y:S02]  /*0130*/  LEA.HI R0, R2, R3, RZ, 0x1 ;  /* 0x0000000302007211 */ /* 0x000fe400078f08ff */
[----:B------:R-:W-:Y:S01]  /*0140*/  LEA.HI R10, R13, R17, RZ, 0x2 ;  /* 0x000000110d0a7211 */ /* 0x000fe200078f10ff */
[----:B------:R-:W-:Y:S01]  /*0150*/  IMAD.SHL.U32 R5, R229, 0x40, RZ ;  /* 0x00000040e5057824 */ /* 0x000fe200078e00ff */
[----:B------:R-:W-:Y:S02]  /*0160*/  LOP3.LUT R0, R0, 0xfffffffe, RZ, 0xc0, !PT ;  /* 0xfffffffe00007812 */ /* 0x000fe400078ec0ff */
[--C-:B------:R-:W-:Y:S02]  /*0170*/  SHF.R.S32.HI R7, RZ, 0x2, R10.reuse ;  /* 0x00000002ff077819 */ /* 0x100fe4000001140a */
[----:B------:R-:W-:Y:S01]  /*0180*/  SHF.R.S32.HI R4, RZ, 0x1f, R10 ;  /* 0x0000001fff047819 */ /* 0x000fe2000001140a */
[----:B------:R-:W-:Y:S01]  /*0190*/  IMAD.IADD R184, R3, 0x1, -R0 ;  /* 0x0000000103b87824 */ /* 0x000fe200078e0a00 */
[----:B------:R-:W-:-:S02]  /*01a0*/  LOP3.LUT R3, R8, 0xfffffff8, RZ, 0xc0, !PT ;  /* 0xfffffff808037812 */ /* 0x000fc400078ec0ff */
[----:B------:R-:W-:Y:S02]  /*01b0*/  LOP3.LUT R0, R2, 0xfffffff0, RZ, 0xc0, !PT ;  /* 0xfffffff002007812 */ /* 0x000fe400078ec0ff */
[----:B------:R-:W-:Y:S01]  /*01c0*/  LEA.HI R9, R13, R17, RZ, 0x5 ;  /* 0x000000110d097211 */ /* 0x000fe200078f28ff */
[C---:B------:R-:W-:Y:S01]  /*01d0*/  IMAD.IADD R217, R17.reuse, 0x1, -R3 ;  /* 0x0000000111d97824 */ /* 0x040fe200078e0a03 */
[----:B------:R-:W-:Y:S01]  /*01e0*/  LEA.HI R3, R4, R7, RZ, 0x3 ;  /* 0x0000000704037211 */ /* 0x000fe200078f18ff */
[----:B------:R-:W-:Y:S01]  /*01f0*/  IMAD.IADD R2, R17, 0x1, -R0 ;  /* 0x0000000111027824 */ /* 0x000fe200078e0a00 */
[----:B------:R-:W-:Y:S01]  /*0200*/  LOP3.LUT R0, R5, 0x1c0, RZ, 0xc0, !PT ;  /* 0x000001c005007812 */ /* 0x000fe200078ec0ff */
[----:B------:R-:W-:Y:S01]  /*0210*/  IMAD.SHL.U32 R206, R217, 0x8, RZ ;  /* 0x00000008d9ce7824 */ /* 0x000fe200078e00ff */
[----:B------:R-:W-:Y:S01]  /*0220*/  LOP3.LUT R3, R3, 0xfffffff8, RZ, 0xc0, !PT ;  /* 0xfffffff803037812 */ /* 0x000fe200078ec0ff */
[C---:B------:R-:W-:Y:S01]  /*0230*/  IMAD.SHL.U32 R5, R217.reuse, 0x40, RZ ;  /* 0x00000040d9057824 */ /* 0x040fe200078e00ff */
[----:B------:R-:W-:Y:S01]  /*0240*/  SHF.R.U32.HI R4, RZ, 0x3, R0 ;  /* 0x00000003ff047819 */ /* 0x000fe20000011600 */
[----:B------:R-:W-:Y:S01]  /*0250*/  IMAD R216, R217, 0x20, R229 ;  /* 0x00000020d9d87824 */ /* 0x000fe200078e02e5 */
[----:B------:R-:W-:Y:S01]  /*0260*/  LOP3.LUT R0, R0, 0x38, R206, 0xf8, !PT ;  /* 0x0000003800007812 */ /* 0x000fe200078ef8ce */
[----:B------:R-:W-:Y:S01]  /*0270*/  IMAD.IADD R7, R7, 0x1, -R3 ;  /* 0x0000000107077824 */ /* 0x000fe200078e0a03 */
[----:B------:R-:W-:-:S02]  /*0280*/  SHF.R.S32.HI R6, RZ, 0x1f, R2 ;  /* 0x0000001fff067819 */ /* 0x000fc40000011402 */
[----:B------:R-:W-:Y:S02]  /*0290*/  LOP3.LUT R11, R0, R4, RZ, 0x3c, !PT ;  /* 0x00000004000b7212 */ /* 0x000fe400078e3cff */
[----:B------:R-:W-:Y:S02]  /*02a0*/  LOP3.LUT R0, R5, 0x1c0, RZ, 0xc0, !PT ;  /* 0x000001c005007812 */ /* 0x000fe400078ec0ff */
[----:B------:R-:W-:Y:S02]  /*02b0*/  LEA.HI R187, R6, R2, RZ, 0x3 ;  /* 0x0000000206bb7211 */ /* 0x000fe400078f18ff */
[----:B------:R-:W-:Y:S02]  /*02c0*/  LOP3.LUT R6, R0, 0x8, R8, 0xf8, !PT ;  /* 0x0000000800067812 */ /* 0x000fe400078ef808 */
[----:B------:R-:W-:Y:S02]  /*02d0*/  SHF.R.U32.HI R4, RZ, 0x3, R0 ;  /* 0x00000003ff047819 */ /* 0x000fe40000011600 */
[C---:B------:R-:W-:Y:S01]  /*02e0*/  LOP3.LUT R5, R187.reuse, 0xfffffff8, RZ, 0xc0, !PT ;  /* 0xfffffff8bb057812 */ /* 0x040fe200078ec0ff */
[----:B------:R-:W-:Y:S01]  /*02f0*/  IMAD.SHL.U32 R187, R187, 0x40, RZ ;  /* 0x00000040bbbb7824 */ /* 0x000fe200078e00ff */
[----:B------:R-:W-:-:S02]  /*0300*/  LOP3.LUT R0, R9, 0xffffffe0, RZ, 0xc0, !PT ;  /* 0xffffffe009007812 */ /* 0x000fc400078ec0ff */
[----:B------:R-:W-:Y:S01]  /*0310*/  LOP3.LUT R3, R7, 0x1, RZ, 0xc0, !PT ;  /* 0x0000000107037812 */ /* 0x000fe200078ec0ff */
[----:B------:R-:W-:Y:S01]  /*0320*/  IMAD.IADD R8, R2, 0x1, -R5 ;  /* 0x0000000102087824 */ /* 0x000fe200078e0a05 */
[--C-:B------:R-:W-:Y:S01]  /*0330*/  SHF.R.S32.HI R197, RZ, 0x5, R9.reuse ;  /* 0x00000005ffc57819 */ /* 0x100fe20000011409 */
[----:B------:R-:W-:Y:S01]  /*0340*/  IMAD.IADD R16, R17, 0x1, -R0 ;  /* 0x0000000111107824 */ /* 0x000fe200078e0a00 */
[----:B------:R-:W-:Y:S02]  /*0350*/  SHF.R.S32.HI R2, RZ, 0x1f, R9 ;  /* 0x0000001fff027819 */ /* 0x000fe40000011409 */
[----:B------:R-:W-:Y:S02]  /*0360*/  ISETP.NE.U32.AND P0, PT, R3, 0x1, PT ;  /* 0x000000010300780c */ /* 0x000fe40003f05070 */
[----:B------:R-:W-:Y:S02]  /*0370*/  LOP3.LUT R3, R10, 0xfffffffc, RZ, 0xc0, !PT ;  /* 0xfffffffc0a037812 */ /* 0x000fe400078ec0ff */
[----:B------:R-:W-:Y:S01]  /*0380*/  LEA.HI R0, R2, R197, RZ, 0x3 ;  /* 0x000000c502007211 */ /* 0x000fe200078f18ff */
[----:B------:R-:W-:Y:S01]  /*0390*/  IMAD.SHL.U32 R2, R8, 0x40, RZ ;  /* 0x0000004008027824 */ /* 0x000fe200078e00ff */
[----:B------:R-:W-:-:S02]  /*03a0*/  SHF.R.S32.HI R10, RZ, 0x1f, R16 ;  /* 0x0000001fff0a7819 */ /* 0x000fc40000011410 */
[----:B------:R-:W-:Y:S01]  /*03b0*/  LOP3.LUT R12, R6, R4, RZ, 0x3c, !PT ;  /* 0x00000004060c7212 */ /* 0x000fe200078e3cff */
[----:B------:R-:W-:Y:S01]  /*03c0*/  IMAD.SHL.U32 R6, R184, 0x8, RZ ;  /* 0x00000008b8067824 */ /* 0x000fe200078e00ff */
[----:B------:R-:W-:Y:S01]  /*03d0*/  LOP3.LUT R4, R0, 0xffffff8, RZ, 0xc0, !PT ;  /* 0x0ffffff800047812 */ /* 0x000fe200078ec0ff */
[----:B------:R-:W-:Y:S01]  /*03e0*/  IMAD.IADD R0, R17, 0x1, -R3 ;  /* 0x0000000111007824 */ /* 0x000fe200078e0a03 */
[----:B------:R-:W-:Y:S01]  /*03f0*/  LEA.HI R10, R10, R16, RZ, 0x2 ;  /* 0x000000100a0a7211 */ /* 0x000fe200078f10ff */
[----:B------:R-:W-:Y:S01]  /*0400*/  IMAD R184, R184, 0x200, R12 ;  /* 0x00000200b8b87824 */ /* 0x000fe200078e020c */
[----:B------:R-:W-:Y:S01]  /*0410*/  LOP3.LUT R2, R2, 0x1c0, RZ, 0xc0, !PT ;  /* 0x000001c002027812 */ /* 0x000fe200078ec0ff */
[C---:B------:R-:W-:Y:S01]  /*0420*/  IMAD.IADD R4, R197.reuse, 0x1, -R4 ;  /* 0x00000001c5047824 */ /* 0x040fe200078e0a04 */
[----:B------:R-:W-:Y:S01]  /*0430*/  SHF.R.S32.HI R3, RZ, 0x2, R10 ;  /* 0x00000002ff037819 */ /* 0x000fe2000001140a */
[----:B------:R-:W-:Y:S01]  /*0440*/  IMAD.SHL.U32 R197, R197, 0x400, RZ ;  /* 0x00000400c5c57824 */ /* 0x000fe200078e00ff */
[----:B------:R-:W-:-:S02]  /*0450*/  LOP3.LUT R6, R2, 0x8, R6, 0xf8, !PT ;  /* 0x0000000802067812 */ /* 0x000fc400078ef806 */
[----:B------:R-:W-:Y:S01]  /*0460*/  SHF.R.U32.HI R5, RZ, 0x3, R2 ;  /* 0x00000003ff057819 */ /* 0x000fe20000011602 */
[----:B------:R-:W-:Y:S01]  /*0470*/  IMAD R15, R4, 0x10, R3 ;  /* 0x00000010040f7824 */ /* 0x000fe200078e0203 */
[----:B------:R-:W-:Y:S01]  /*0480*/  LEA.HI R2, R0, R0, RZ, 0x1 ;  /* 0x0000000000027211 */ /* 0x000fe200078f08ff */
[----:B------:R-:W-:Y:S01]  /*0490*/  IMAD.SHL.U32 R3, R7, 0x40, RZ ;  /* 0x0000004007037824 */ /* 0x000fe200078e00ff */
[----:B------:R-:W-:Y:S02]  /*04a0*/  LOP3.LUT R5, R6, R5, RZ, 0x3c, !PT ;  /* 0x0000000506057212 */ /* 0x000fe400078e3cff */
[----:B------:R-:W-:Y:S01]  /*04b0*/  LOP3.LUT R2, R2, 0x1ffffffe, RZ, 0xc0, !PT ;  /* 0x1ffffffe02027812 */ /* 0x000fe200078ec0ff */
[----:B------:R-:W-:Y:S01]  /*04c0*/  STL [R1+0x28], R15 ;  /* 0x0000280f01007387 */ /* 0x000fe20000100800 */
[----:B------:R-:W-:Y:S02]  /*04d0*/  LOP3.LUT R3, R3, 0x1c0, RZ, 0xc0, !PT ;  /* 0x000001c003037812 */ /* 0x000fe400078ec0ff */
[----:B------:R-:W-:Y:S01]  /*04e0*/  LOP3.LUT R187, R187, 0xfffffe00, RZ, 0xc0, !PT ;  /* 0xfffffe00bbbb7812 */ /* 0x000fe200078ec0ff */
[C---:B------:R-:W-:Y:S01]  /*04f0*/  IMAD.IADD R6, R0.reuse, 0x1, -R2 ;  /* 0x0000000100067824 */ /* 0x040fe200078e0a02 */
[----:B------:R-:W-:Y:S01]  /*0500*/  R2P PR, R7, 0x6 ;  /* 0x0000000607007804 */ /* 0x000fe20000000000 */
[----:B------:R-:W-:Y:S01]  /*0510*/  IMAD R2, R0, 0x2, R197 ;  /* 0x0000000200027824 */ /* 0x000fe200078e02c5 */
[----:B------:R-:W-:Y:S01]  /*0520*/  LEA.HI R0, R3, R3, RZ, 0x1d ;  /* 0x0000000303007211 */ /* 0x000fe200078fe8ff */
[----:B------:R-:W-:Y:S01]  /*0530*/  STL [R1], R14 ;  /* 0x0000000e01007387 */ /* 0x000fe20000100800 */
[----:B------:R-:W-:Y:S01]  /*0540*/  IADD3 R207, R206, 0x40, RZ ;  /* 0x00000040cecf7810 */ /* 0x000fe20007ffe0ff */
[----:B------:R-:W-:Y:S01]  /*0550*/  IMAD R232, R6, 0x8, R15 ;  /* 0x0000000806e87824 */ /* 0x000fe200078e020f */
[----:B------:R-:W-:Y:S01]  /*0560*/  IADD3 R197, R5, R187, R197 ;  /* 0x000000bb05c57210 */ /* 0x000fe20007ffe0c5 */
[----:B------:R-:W-:Y:S01]  /*0570*/  IMAD.IADD R4, R2, 0x1, R0 ;  /* 0x0000000102047824 */ /* 0x000fe200078e0200 */
[----:B------:R-:W-:-:S02]  /*0580*/  LEA.HI R0, R13, R17, RZ, 0x7 ;  /* 0x000000110d007211 */ /* 0x000fc400078f38ff */
[----:B------:R-:W-:Y:S02]  /*0590*/  LOP3.LUT R187, R5, R187, RZ, 0xfc, !PT ;  /* 0x000000bb05bb7212 */ /* 0x000fe400078efcff */
[----:B------:R-:W-:Y:S02]  /*05a0*/  SHF.R.S32.HI R0, RZ, 0x7, R0 ;  /* 0x00000007ff007819 */ /* 0x000fe40000011400 */
[----:B------:R-:W-:Y:S02]  /*05b0*/  LOP3.LUT R0, R10, 0x7ffffffc, RZ, 0xc0, !PT ;  /* 0x7ffffffc0a007812 */ /* 0x000fe400078ec0ff */
[----:B------:R-:W-:Y:S02]  /*05c0*/  SHF.R.S32.HI R2, RZ, 0x1f, R206 ;  /* 0x0000001fff027819 */ /* 0x000fe400000114ce */
[----:B------:R-:W-:Y:S01]  /*05d0*/  SHF.R.S32.HI R5, RZ, 0x1f, R207 ;  /* 0x0000001fff057819 */ /* 0x000fe200000114cf */
[----:B------:R-:W-:Y:S01]  /*05e0*/  IMAD.IADD R2, R16, 0x1, -R0 ;  /* 0x0000000110027824 */ /* 0x000fe200078e0a00 */
[----:B------:R-:W-:-:S02]  /*05f0*/  IADD3 R208, R206, 0x80, RZ ;  /* 0x00000080ced07810 */ /* 0x000fc40007ffe0ff */
[----:B------:R-:W-:Y:S01]  /*0600*/  SEL R0, R188, 0xffffffe0, !P1 ;  /* 0xffffffe0bc007807 */ /* 0x000fe20004800000 */
[----:B------:R-:W-:Y:S01]  /*0610*/  IMAD.SHL.U32 R233, R2, 0x2, RZ ;  /* 0x0000000202e97824 */ /* 0x000fe200078e00ff */
[----:B------:R-:W-:Y:S02]  /*0620*/  LEA R5, R4, 0x80, 0x1 ;  /* 0x0000008004057811 */ /* 0x000fe400078e08ff */
[----:B------:R-:W-:Y:S02]  /*0630*/  SHF.R.S32.HI R3, RZ, 0x1f, R208 ;  /* 0x0000001fff037819 */ /* 0x000fe400000114d0 */
[----:B------:R-:W-:Y:S01]  /*0640*/  SEL R3, R189, 0xffffffc0, !P2 ;  /* 0xffffffc0bd037807 */ /* 0x000fe20005000000 */
[C---:B------:R-:W-:Y:S01]  /*0650*/  IMAD.IADD R4, R5.reuse, 0x1, R0 ;  /* 0x0000000105047824 */ /* 0x040fe200078e0200 */
[----:B------:R-:W-:Y:S01]  /*0660*/  STL [R1+0x4], R5 ;  /* 0x0000040501007387 */ /* 0x000fe20000100800 */
[C---:B------:R-:W-:Y:S02]  /*0670*/  IADD3 R2, R5.reuse, -0x10, RZ ;  /* 0xfffffff005027810 */ /* 0x040fe40007ffe0ff */
[C---:B------:R-:W-:Y:S01]  /*0680*/  IMAD.IADD R6, R5.reuse, 0x1, R3 ;  /* 0x0000000105067824 */ /* 0x040fe200078e0203 */
[----:B------:R1:W-:Y:S01]  /*0690*/  STL [R1+0x10], R4 ;  /* 0x0000100401007387 */ /* 0x0003e20000100800 */
[----:B------:R-:W-:-:S02]  /*06a0*/  @P0 IADD3 R2, R5, 0x10, RZ ;  /* 0x0000001005020810 */ /* 0x000fc40007ffe0ff */
[----:B------:R-:W-:Y:S01]  /*06b0*/  LEA.HI R9, R13, R17, RZ, 0x6 ;  /* 0x000000110d097211 */ /* 0x000fe200078f30ff */
[----:B------:R-:W-:Y:S01]  /*06c0*/  STL [R1+0x20], R6 ;  /* 0x0000200601007387 */ /* 0x000fe20000100800 */
[----:B------:R-:W-:Y:S01]  /*06d0*/  LOP3.LUT P4, RZ, R8, 0x2, RZ, 0xc0, !PT ;  /* 0x0000000208ff7812 */ /* 0x000fe2000788c0ff */
[----:B------:R-:W-:Y:S01]  /*06e0*/  IMAD.IADD R0, R0, 0x1, R2 ;  /* 0x0000000100007824 */ /* 0x000fe200078e0202 */
[----:B------:R-:W-:Y:S01]  /*06f0*/  LOP3.LUT P3, RZ, R8, 0x4, RZ, 0xc0, !PT ;  /* 0x0000000408ff7812 */ /* 0x000fe2000786c0ff */
[----:B------:R-:W-:Y:S01]  /*0700*/  IMAD.SHL.U32 R9, R9, 0x8, RZ ;  /* 0x0000000809097824 */ /* 0x000fe200078e00ff */
[----:B------:R-:W-:Y:S02]  /*0710*/  SEL R188, R188, 0xffffffe0, !P4 ;  /* 0xffffffe0bcbc7807 */ /* 0x000fe40006000000 */
[----:B------:R-:W-:Y:S02]  /*0720*/  LEA R197, R197, 0xc100, 0x1 ;  /* 0x0000c100c5c57811 */ /* 0x000fe400078e08ff */
[----:B------:R-:W-:-:S02]  /*0730*/  LEA R187, R187, 0x100, 0x1 ;  /* 0x00000100bbbb7811 */ /* 0x000fc400078e08ff */
[----:B------:R-:W-:Y:S01]  /*0740*/  SEL R189, R189, 0xffffffc0, !P3 ;  /* 0xffffffc0bdbd7807 */ /* 0x000fe20005800000 */
[----:B------:R-:W-:Y:S01]  /*0750*/  IMAD.IADD R198, R197, 0x1, R188 ;  /* 0x00000001c5c67824 */ /* 0x000fe200078e02bc */
[----:B------:R-:W-:Y:S01]  /*0760*/  LOP3.LUT R9, R11, 0x7ffffe00, R9, 0xf8, !PT ;  /* 0x7ffffe000b097812 */ /* 0x000fe200078ef809 */
[----:B------:R-:W-:Y:S01]  /*0770*/  IMAD.IADD R188, R188, 0x1, R187 ;  /* 0x00000001bcbc7824 */ /* 0x000fe200078e02bb */
[----:B------:R-:W-:Y:S01]  /*0780*/  LEA R184, R184, 0x6100, 0x1 ;  /* 0x00006100b8b87811 */ /* 0x000fe200078e08ff */
[----:B------:R-:W-:Y:S02]  /*0790*/  IMAD.IADD R200, R197, 0x1, R189 ;  /* 0x00000001c5c87824 */ /* 0x000fe400078e02bd */
[----:B------:R-:W-:Y:S02]  /*07a0*/  IMAD.IADD R190, R189, 0x1, R187 ;  /* 0x00000001bdbe7824 */ /* 0x000fe400078e02bb */
[----:B------:R-:W-:Y:S02]  /*07b0*/  IMAD.IADD R199, R198, 0x1, R189 ;  /* 0x00000001c6c77824 */ /* 0x000fe400078e02bd */
[----:B-1----:R-:W-:-:S02]  /*07c0*/  IMAD.IADD R4, R4, 0x1, R3 ;  /* 0x0000000104047824 */ /* 0x002fc400078e0203 */
[----:B------:R-:W-:Y:S02]  /*07d0*/  IMAD.SHL.U32 R203, R9, 0x2, RZ ;  /* 0x0000000209cb7824 */ /* 0x000fe400078e00ff */
[----:B------:R-:W-:Y:S01]  /*07e0*/  IMAD.IADD R189, R189, 0x1, R188 ;  /* 0x00000001bdbd7824 */ /* 0x000fe200078e02bc */
[----:B------:R-:W-:Y:S04]  /*07f0*/  STL [R1+0x1c], R4 ;  /* 0x00001c0401007387 */ /* 0x000fe80000100800 */
[----:B------:R1:W-:Y:S02]  /*0800*/  STL [R1+0x8], R2 ;  /* 0x0000080201007387 */ /* 0x0003e40000100800 */
[----:B-1----:R-:W-:-:S05]  /*0810*/  IMAD.IADD R2, R3, 0x1, R2 ;  /* 0x0000000103027824 */ /* 0x002fca00078e0202 */
[----:B------:R-:W-:Y:S04]  /*0820*/  STL [R1+0x18], R2 ;  /* 0x0000180201007387 */ /* 0x000fe80000100800 */
[----:B------:R1:W-:Y:S02]  /*0830*/  STL [R1+0xc], R0 ;  /* 0x00000c0001007387 */ /* 0x0003e40000100800 */
[----:B-1----:R-:W-:-:S05]  /*0840*/  IMAD.IADD R0, R0, 0x1, R3 ;  /* 0x0000000100007824 */ /* 0x002fca00078e0203 */
[----:B------:R1:W-:Y:S02]  /*0850*/  STL [R1+0x14], R0 ;  /* 0x0000140001007387 */ /* 0x0003e40000100800 */
.L_x_652:
[----:B------:R-:W2:Y:S01]  /*0860*/  LDL R4, [R1] ;  /* 0x0000000001047983 */ /* 0x000ea20000100800 */
[----:B-1----:R-:W-:Y:S01]  /*0870*/  IMAD.MOV.U32 R0, RZ, RZ, c[0x0][0x560] ;  /* 0x00015800ff007624 */ /* 0x002fe200078e00ff */
[----:B------:R-:W-:Y:S01]  /*0880*/  YIELD ;  /* 0x0000000000007946 */ /* 0x000fe20003800000 */
[----:B------:R-:W-:Y:S03]  /*0890*/  BSSY B0, `(.L_x_579) ;  /* 0x0000016000007945 */ /* 0x000fe60003800000 */
[----:B------:R-:W-:-:S13]  /*08a0*/  ISETP.NE.AND P0, PT, R0, 0x1, PT ;  /* 0x000000010000780c */ /* 0x000fda0003f05270 */
[----:B--2---:R-:W-:Y:S01]  /*08b0*/  @P0 IMAD.HI.U32 R0, R4, c[0x0][0x564], RZ ;  /* 0x0001590004000a27 */ /* 0x004fe200078e00ff */
[----:B------:R-:W-:-:S04]  /*08c0*/  MOV R3, R4 ;  /* 0x0000000400037202 */ /* 0x000fc80000000f00 */
[----:B------:R-:W-:-:S04]  /*08d0*/  @P0 SHF.R.U32.HI R3, RZ, c[0x0][0x568], R0 ;  /* 0x00015a00ff030a19 */ /* 0x000fc80000011600 */
[----:B------:R-:W-:Y:S01]  /*08e0*/  ISETP.GE.AND P0, PT, R3, c[0x0][0x578], PT ;  /* 0x00015e0003007a0c */ /* 0x000fe20003f06270 */
[----:B------:R-:W-:-:S04]  /*08f0*/  IMAD.MOV R2, RZ, RZ, -R3 ;  /* 0x000000ffff027224 */ /* 0x000fc800078e0a03 */
[----:B------:R-:W-:-:S08]  /*0900*/  IMAD R2, R2, c[0x0][0x560], R4 ;  /* 0x0001580002027a24 */ /* 0x000fd000078e0204 */
[----:B------:R-:W-:Y:S05]  /*0910*/  @!P0 BRA `(.L_x_580) ;  /* 0x0000007000008947 */ /* 0x000fea0003800000 */
[----:B------:R-:W-:-:S04]  /*0920*/  MOV R0, c[0x0][0x56c] ;  /* 0x00015b0000007a02 */ /* 0x000fc80000000f00 */
[----:B------:R-:W-:Y:S02]  /*0930*/  ISETP.NE.AND P0, PT, R0, 0x1, PT ;  /* 0x000000010000780c */ /* 0x000fe40003f05270 */
[----:B------:R-:W-:-:S11]  /*0940*/  MOV R0, R2 ;  /* 0x0000000200007202 */ /* 0x000fd60000000f00 */
[----:B------:R-:W-:-:S05]  /*0950*/  @P0 IMAD.HI.U32 R4, R2, c[0x0][0x570], RZ ;  /* 0x00015c0002040a27 */ /* 0x000fca00078e00ff */
[----:B------:R-:W-:-:S05]  /*0960*/  @P0 SHF.R.U32.HI R0, RZ, c[0x0][0x574], R4 ;  /* 0x00015d00ff000a19 */ /* 0x000fca0000011604 */
[----:B------:R-:W-:Y:S01]  /*0970*/  IMAD R4, R0, c[0x0][0x56c], RZ ;  /* 0x00015b0000047a24 */ /* 0x000fe200078e02ff */
[----:B------:R-:W-:Y:S05]  /*0980*/  BRA `(.L_x_581) ;  /* 0x0000006000007947 */ /* 0x000fea0003800000 */
.L_x_580:
[----:B------:R-:W-:-:S04]  /*0990*/  MOV R0, c[0x0][0x554] ;  /* 0x0001550000007a02 */ /* 0x000fc80000000f00 */
[----:B------:R-:W-:Y:S02]  /*09a0*/  ISETP.NE.AND P0, PT, R0, 0x1, PT ;  /* 0x000000010000780c */ /* 0x000fe40003f05270 */
[----:B------:R-:W-:-:S11]  /*09b0*/  MOV R0, R2 ;  /* 0x0000000200007202 */ /* 0x000fd60000000f00 */
[----:B------:R-:W-:-:S05]  /*09c0*/  @P0 IMAD.HI.U32 R4, R2, c[0x0][0x558], RZ ;  /* 0x0001560002040a27 */ /* 0x000fca00078e00ff */
[----:B------:R-:W-:-:S05]  /*09d0*/  @P0 SHF.R.U32.HI R0, RZ, c[0x0][0x55c], R4 ;  /* 0x00015700ff000a19 */ /* 0x000fca0000011604 */
[----:B------:R-:W-:Y:S02]  /*09e0*/  IMAD R4, R0, c[0x0][0x554], RZ ;  /* 0x0001550000047a24 */ /* 0x000fe400078e02ff */
.L_x_581:
[----:B------:R-:W-:Y:S05]  /*09f0*/  BSYNC B0 ;  /* 0x0000000000007941 */ /* 0x000fea0003800000 */
.L_x_579:
[----:B------:R-:W-:Y:S01]  /*0a00*/  IMAD.MOV.U32 R5, RZ, RZ, c[0x0][0x548] ;  /* 0x00015200ff057624 */ /* 0x000fe200078e00ff */
[----:B------:R-:W-:Y:S01]  /*0a10*/  ISETP.NE.U32.AND P0, PT, RZ, c[0x0][0x370], PT ;  /* 0x0000dc00ff007a0c */ /* 0x000fe20003f05070 */
[----:B------:R-:W-:Y:S02]  /*0a20*/  IMAD.IADD R4, R2, 0x1, -R4 ;  /* 0x0000000102047824 */ /* 0x000fe400078e0a04 */
[----:B------:R-:W-:Y:S01]  /*0a30*/  IMAD.MOV.U32 R220, RZ, RZ, RZ ;  /* 0x000000ffffdc7224 */ /* 0x000fe200078e00ff */
[----:B------:R-:W-:Y:S01]  /*0a40*/  ISETP.NE.AND P1, PT, R5, 0x1, PT ;  /* 0x000000010500780c */ /* 0x000fe20003f25270 */
[----:B------:R-:W-:Y:S01]  /*0a50*/  IMAD R5, R3, c[0x0][0x554], R4 ;  /* 0x0001550003057a24 */ /* 0x000fe200078e0204 */
[----:B------:R-:W-:-:S04]  /*0a60*/  ISETP.NE.AND.EX P0, PT, RZ, c[0x0][0x374], PT, P0 ;  /* 0x0000dd00ff007a0c */ /* 0x000fc80003f05300 */
[----:B------:R-:W-:-:S07]  /*0a70*/  MOV R230, R5 ;  /* 0x0000000500e67202 */ /* 0x000fce0000000f00 */
[----:B------:R-:W-:-:S04]  /*0a80*/  @P1 IMAD.HI.U32 R2, R5, c[0x0][0x54c], RZ ;  /* 0x0001530005021a27 */ /* 0x000fc800078e00ff */
[----:B------:R-:W-:Y:S01]  /*0a90*/  @P0 IMAD.MOV.U32 R3, RZ, RZ, 0x4 ;  /* 0x00000004ff030424 */ /* 0x000fe200078e00ff */
[----:B------:R-:W-:-:S05]  /*0aa0*/  @P1 SHF.R.U32.HI R230, RZ, c[0x0][0x550], R2 ;  /* 0x00015400ffe61a19 */ /* 0x000fca0000011602 */
[----:B------:R-:W-:Y:S01]  /*0ab0*/  @P0 IMAD.WIDE R2, R230, R3, c[0x0][0x370] ;  /* 0x0000dc00e6020625 */ /* 0x000fe200078e0203 */
[----:B------:R-:W-:-:S04]  /*0ac0*/  LOP3.LUT R0, R0, 0x1ffffff, RZ, 0x3c, !PT ;  /* 0x01ffffff00007812 */ /* 0x000fc800078e3cff */
[----:B------:R1:W5:Y:S01]  /*0ad0*/  @P0 LDG.E R220, [R2.64] ;  /* 0x0000000602dc0981 */ /* 0x000362000c1e1900 */
[----:B------:R-:W-:Y:S01]  /*0ae0*/  IADD3 R0, R0, c[0x0][0x53c], RZ ;  /* 0x00014f0000007a10 */ /* 0x000fe20007ffe0ff */
[----:B------:R-:W-:Y:S01]  /*0af0*/  IMAD.MOV.U32 R4, RZ, RZ, 0x40 ;  /* 0x00000040ff047424 */ /* 0x000fe200078e00ff */
[----:B------:R-:W-:Y:S01]  /*0b00*/  CS2R R98, SRZ ;  /* 0x0000000000627805 */ /* 0x000fe2000001ff00 */
[----:B------:R-:W-:Y:S01]  /*0b10*/  CS2R R96, SRZ ;  /* 0x0000000000607805 */ /* 0x000fe2000001ff00 */
[----:B------:R-:W-:Y:S01]  /*0b20*/  CS2R R94, SRZ ;  /* 0x00000000005e7805 */ /* 0x000fe2000001ff00 */
[----:B------:R-:W-:Y:S01]  /*0b30*/  IMAD.SHL.U32 R228, R0, 0x80, RZ ;  /* 0x0000008000e47824 */ /* 0x000fe200078e00ff */
[----:B------:R-:W-:Y:S01]  /*0b40*/  IADD3 R4, R4, -c[0x0][0x168], RZ ;  /* 0x80005a0004047a10 */ /* 0x000fe20007ffe0ff */
[----:B------:R-:W-:Y:S01]  /*0b50*/  CS2R R92, SRZ ;  /* 0x00000000005c7805 */ /* 0x000fe2000001ff00 */
[----:B------:R-:W-:Y:S01]  /*0b60*/  MOV R90, RZ ;  /* 0x000000ff005a7202 */ /* 0x000fe20000000f00 */
[----:B------:R-:W-:Y:S01]  /*0b70*/  CS2R R88, SRZ ;  /* 0x0000000000587805 */ /* 0x000fe2000001ff00 */
[----:B------:R-:W-:Y:S01]  /*0b80*/  IADD3 R0, R228, 0x7f, RZ ;  /* 0x0000007fe4007810 */ /* 0x000fe20007ffe0ff */
[----:B------:R-:W-:Y:S01]  /*0b90*/  IMAD.MOV.U32 R86, RZ, RZ, RZ ;  /* 0x000000ffff567224 */ /* 0x000fe200078e00ff */
[----:B------:R-:W-:Y:S01]  /*0ba0*/  CS2R R84, SRZ ;  /* 0x0000000000547805 */ /* 0x000fe2000001ff00 */
[----:B------:R-:W-:Y:S01]  /*0bb0*/  IMAD.MOV.U32 R9, RZ, RZ, RZ ;  /* 0x000000ffff097224 */ /* 0x000fe200078e00ff */
[----:B------:R-:W-:Y:S01]  /*0bc0*/  MOV R82, RZ ;  /* 0x000000ff00527202 */ /* 0x000fe20000000f00 */
[----:B------:R-:W-:Y:S01]  /*0bd0*/  CS2R R80, SRZ ;  /* 0x0000000000507805 */ /* 0x000fe2000001ff00 */
        /* <DEDUP_REMOVED lines=8> */
[----:B-1----:R-:W-:Y:S01]  /*0c60*/  MOV R2, c[0x0][0x2c4] ;  /* 0x0000b10000027a02 */ /* 0x002fe20000000f00 */
[----:B------:R-:W-:Y:S01]  /*0c70*/  IMAD.MOV.U32 R70, RZ, RZ, RZ ;  /* 0x000000ffff467224 */ /* 0x000fe200078e00ff */
[----:B------:R-:W-:Y:S01]  /*0c80*/  MOV R68, RZ ;  /* 0x000000ff00447202 */ /* 0x000fe20000000f00 */
[----:B------:R-:W-:Y:S01]  /*0c90*/  IMAD.MOV.U32 R66, RZ, RZ, RZ ;  /* 0x000000ffff427224 */ /* 0x000fe200078e00ff */
[----:B------:R-:W-:Y:S01]  /*0ca0*/  ISETP.NE.AND P4, PT, R2, 0x1, PT ;  /* 0x000000010200780c */ /* 0x000fe20003f85270 */
[----:B------:R-:W-:Y:S01]  /*0cb0*/  CS2R R18, SRZ ;  /* 0x0000000000127805 */ /* 0x000fe2000001ff00 */
[----:B------:R-:W-:Y:S01]  /*0cc0*/  MOV R2, c[0x0][0x2ac] ;  /* 0x0000ab0000027a02 */ /* 0x000fe20000000f00 */
[----:B------:R-:W-:Y:S01]  /*0cd0*/  IMAD.MOV.U32 R64, RZ, RZ, RZ ;  /* 0x000000ffff407224 */ /* 0x000fe200078e00ff */
[----:B------:R-:W-:Y:S01]  /*0ce0*/  MOV R62, RZ ;  /* 0x000000ff003e7202 */ /* 0x000fe20000000f00 */
[----:B------:R-:W-:Y:S01]  /*0cf0*/  CS2R R20, SRZ ;  /* 0x0000000000147805 */ /* 0x000fe2000001ff00 */
[----:B------:R-:W-:Y:S01]  /*0d00*/  IMAD.MOV.U32 R60, RZ, RZ, RZ ;  /* 0x000000ffff3c7224 */ /* 0x000fe200078e00ff */
[----:B------:R-:W-:Y:S01]  /*0d10*/  CS2R R22, SRZ ;  /* 0x0000000000167805 */ /* 0x000fe2000001ff00 */
[C---:B------:R-:W-:Y:S01]  /*0d20*/  IMAD R6, R2.reuse, c[0x0][0x1d0], RZ ;  /* 0x0000740002067a24 */ /* 0x040fe200078e02ff */
[----:B------:R-:W-:Y:S01]  /*0d30*/  MOV R56, RZ ;  /* 0x000000ff00387202 */ /* 0x000fe20000000f00 */
[----:B------:R-:W-:Y:S01]  /*0d40*/  IMAD R2, R2, c[0x0][0x1d0], R4 ;  /* 0x0000740002027a24 */ /* 0x000fe200078e0204 */
[----:B------:R-:W-:Y:S01]  /*0d50*/  CS2R R24, SRZ ;  /* 0x0000000000187805 */ /* 0x000fe2000001ff00 */
[----:B------:R-:W-:Y:S01]  /*0d60*/  IMAD.MOV.U32 R58, RZ, RZ, RZ ;  /* 0x000000ffff3a7224 */ /* 0x000fe200078e00ff */
[----:B------:R-:W-:Y:S01]  /*0d70*/  MOV R50, RZ ;  /* 0x000000ff00327202 */ /* 0x000fe20000000f00 */
[----:B------:R-:W-:Y:S01]  /*0d80*/  @P4 IMAD.HI.U32 R3, R0, c[0x0][0x2c8], RZ ;  /* 0x0000b20000034a27 */ /* 0x000fe200078e00ff */
[----:B------:R-:W-:Y:S01]  /*0d90*/  CS2R R26, SRZ ;  /* 0x00000000001a7805 */ /* 0x000fe2000001ff00 */
[----:B------:R-:W-:Y:S01]  /*0da0*/  CS2R R132, SRZ ;  /* 0x0000000000847805 */ /* 0x000fe2000001ff00 */
[----:B------:R-:W-:Y:S01]  /*0db0*/  CS2R R28, SRZ ;  /* 0x00000000001c7805 */ /* 0x000fe2000001ff00 */
[----:B------:R-:W-:Y:S01]  /*0dc0*/  IMAD.MOV.U32 R54, RZ, RZ, RZ ;  /* 0x000000ffff367224 */ /* 0x000fe200078e00ff */
[----:B------:R-:W-:Y:S01]  /*0dd0*/  @P4 SHF.R.U32.HI R0, RZ, c[0x0][0x2cc], R3 ;  /* 0x0000b300ff004a19 */ /* 0x000fe20000011603 */
[----:B------:R-:W-:Y:S01]  /*0de0*/  IMAD.MOV.U32 R52, RZ, RZ, RZ ;  /* 0x000000ffff347224 */ /* 0x000fe200078e00ff */
[----:B------:R-:W-:Y:S01]  /*0df0*/  IADD3 R3, R6, 0x3f, RZ ;  /* 0x0000003f06037810 */ /* 0x000fe20007ffe0ff */
[----:B------:R-:W-:Y:S01]  /*0e00*/  CS2R R102, SRZ ;  /* 0x0000000000667805 */ /* 0x000fe2000001ff00 */
[----:B------:R-:W-:Y:S01]  /*0e10*/  CS2R R6, SRZ ;  /* 0x0000000000067805 */ /* 0x000fe2000001ff00 */
[----:B------:R-:W-:Y:S01]  /*0e20*/  IMAD.IADD R0, R2, 0x1, R0 ;  /* 0x0000000102007824 */ /* 0x000fe200078e0200 */
[----:B------:R-:W-:Y:S01]  /*0e30*/  SHF.R.S32.HI R2, RZ, 0x1f, R3 ;  /* 0x0000001fff027819 */ /* 0x000fe20000011403 */
[----:B------:R-:W-:Y:S01]  /*0e40*/  CS2R R30, SRZ ;  /* 0x00000000001e7805 */ /* 0x000fe2000001ff00 */
[----:B------:R-:W-:Y:S01]  /*0e50*/  CS2R R32, SRZ ;  /* 0x0000000000207805 */ /* 0x000fe2000001ff00 */
[----:B------:R-:W-:Y:S01]  /*0e60*/  IMAD.MOV.U32 R101, RZ, RZ, RZ ;  /* 0x000000ffff657224 */ /* 0x000fe200078e00ff */
[----:B------:R-:W-:Y:S01]  /*0e70*/  SHF.R.S32.HI R4, RZ, 0x1f, R0 ;  /* 0x0000001fff047819 */ /* 0x000fe20000011400 */
[----:B------:R-:W-:Y:S01]  /*0e80*/  IMAD.MOV.U32 R134, RZ, RZ, RZ ;  /* 0x000000ffff867224 */ /* 0x000fe200078e00ff */
[----:B------:R-:W-:Y:S01]  /*0e90*/  LEA.HI R2, R2, R3, RZ, 0x6 ;  /* 0x0000000302027211 */ /* 0x000fe200078f30ff */
[----:B------:R-:W-:Y:S01]  /*0ea0*/  IMAD.MOV R3, RZ, RZ, -R230 ;  /* 0x000000ffff037224 */ /* 0x000fe200078e0ae6 */
[----:B------:R-:W-:Y:S01]  /*0eb0*/  LEA.HI R4, R4, R0, RZ, 0x6 ;  /* 0x0000000004047211 */ /* 0x000fe200078f30ff */
[----:B------:R-:W-:Y:S01]  /*0ec0*/  CS2R R34, SRZ ;  /* 0x0000000000227805 */ /* 0x000fe2000001ff00 */
[----:B------:R-:W-:Y:S01]  /*0ed0*/  SHF.R.S32.HI R0, RZ, 0x6, R2 ;  /* 0x00000006ff007819 */ /* 0x000fe20000011402 */
[----:B------:R-:W-:Y:S01]  /*0ee0*/  IMAD R231, R3, c[0x0][0x548], R5 ;  /* 0x0001520003e77a24 */ /* 0x000fe200078e0205 */
[----:B------:R-:W-:Y:S01]  /*0ef0*/  SHF.R.S32.HI R2, RZ, 0x6, R4 ;  /* 0x00000006ff027819 */ /* 0x000fe20000011404 */
[----:B------:R-:W-:Y:S01]  /*0f00*/  CS2R R128, SRZ ;  /* 0x0000000000807805 */ /* 0x000fe2000001ff00 */
[----:B------:R-:W-:Y:S01]  /*0f10*/  CS2R R4, SRZ ;  /* 0x0000000000047805 */ /* 0x000fe2000001ff00 */
[----:B------:R-:W-:Y:S01]  /*0f20*/  MOV R130, RZ ;  /* 0x000000ff00827202 */ /* 0x000fe20000000f00 */
[----:B------:R-:W-:Y:S01]  /*0f30*/  IMAD.MOV.U32 R37, RZ, RZ, RZ ;  /* 0x000000ffff257224 */ /* 0x000fe200078e00ff */
[----:B------:R-:W-:Y:S01]  /*0f40*/  IMNMX R213, R0, R2, PT ;  /* 0x0000000200d57217 */ /* 0x000fe20003800200 */
[----:B------:R-:W-:Y:S01]  /*0f50*/  CS2R R124, SRZ ;  /* 0x00000000007c7805 */ /* 0x000fe2000001ff00 */
[----:B------:R-:W-:Y:S01]  /*0f60*/  PRMT R0, RZ, 0x7610, R0 ;  /* 0x00007610ff007816 */ /* 0x000fe20000000000 */
[----:B------:R-:W-:Y:S01]  /*0f70*/  CS2R R122, SRZ ;  /* 0x00000000007a7805 */ /* 0x000fe2000001ff00 */
[----:B------:R-:W-:Y:S01]  /*0f80*/  ISETP.GE.AND P0, PT, R213, 0x1, PT ;  /* 0x00000001d500780c */ /* 0x000fe20003f06270 */
[----:B------:R-:W-:Y:S01]  /*0f90*/  CS2R R120, SRZ ;  /* 0x0000000000787805 */ /* 0x000fe2000001ff00 */
[----:B------:R-:W-:Y:S01]  /*0fa0*/  MOV R126, RZ ;  /* 0x000000ff007e7202 */ /* 0x000fe20000000f00 */
[----:B------:R-:W-:Y:S01]  /*0fb0*/  IMAD.MOV.U32 R41, RZ, RZ, RZ ;  /* 0x000000ffff297224 */ /* 0x000fe200078e00ff */
[----:B------:R-:W-:Y:S01]  /*0fc0*/  MOV R118, RZ ;  /* 0x000000ff00767202 */ /* 0x000fe20000000f00 */
[----:B------:R-:W-:Y:S01]  /*0fd0*/  CS2R R116, SRZ ;  /* 0x0000000000747805 */ /* 0x000fe2000001ff00 */
[----:B------:R-:W-:Y:S01]  /*0fe0*/  CS2R R114, SRZ ;  /* 0x0000000000727805 */ /* 0x000fe2000001ff00 */
[----:B------:R-:W-:Y:S01]  /*0ff0*/  CS2R R112, SRZ ;  /* 0x0000000000707805 */ /* 0x000fe2000001ff00 */
[----:B------:R-:W-:Y:S01]  /*1000*/  IMAD.MOV.U32 R45, RZ, RZ, RZ ;  /* 0x000000ffff2d7224 */ /* 0x000fe200078e00ff */
[----:B------:R-:W-:Y:S01]  /*1010*/  MOV R110, RZ ;  /* 0x000000ff006e7202 */ /* 0x000fe20000000f00 */
[----:B------:R-:W-:Y:S01]  /*1020*/  CS2R R108, SRZ ;  /* 0x00000000006c7805 */ /* 0x000fe2000001ff00 */
[----:B------:R-:W-:Y:S01]  /*1030*/  CS2R R106, SRZ ;  /* 0x00000000006a7805 */ /* 0x000fe2000001ff00 */
[----:B------:R-:W-:Y:S01]  /*1040*/  CS2R R104, SRZ ;  /* 0x0000000000687805 */ /* 0x000fe2000001ff00 */
[----:B------:R-:W-:Y:S01]  /*1050*/  IMAD.MOV.U32 R49, RZ, RZ, RZ ;  /* 0x000000ffff317224 */ /* 0x000fe200078e00ff */
[----:B------:R-:W-:Y:S01]  /*1060*/  MOV R136, RZ ;  /* 0x000000ff00887202 */ /* 0x000fe20000000f00 */
[----:B------:R-:W-:Y:S05]  /*1070*/  @!P0 BRA `(.L_x_582) ;  /* 0x0000ac6000008947 */ /* 0x000fea0003800000 */
[----:B------:R-:W-:-:S04]  /*1080*/  ISETP.NE.U32.AND P1, PT, RZ, c[0x0][0x340], PT ;  /* 0x0000d000ff007a0c */ /* 0x000fc80003f25070 */
[----:B------:R-:W-:-:S13]  /*1090*/  ISETP.NE.AND.EX P1, PT, RZ, c[0x0][0x344], PT, P1 ;  /* 0x0000d100ff007a0c */ /* 0x000fda0003f25310 */
[----:B------:R-:W-:-:S05]  /*10a0*/  @P1 MOV R2, 0x4 ;  /* 0x0000000400021802 */ /* 0x000fca0000000f00 */
[----:B------:R-:W-:-:S05]  /*10b0*/  @P1 IMAD.WIDE R2, R230, R2, c[0x0][0x340] ;  /* 0x0000d000e6021625 */ /* 0x000fca00078e0202 */
[----:B------:R1:W5:Y:S01]  /*10c0*/  @P1 LDG.E R12, [R2.64] ;  /* 0x00000006020c1981 */ /* 0x000362000c1e1900 */
[----:B------:R-:W-:Y:S02]  /*10d0*/  SHF.R.S32.HI R14, RZ, 0x1f, R231 ;  /* 0x0000001fff0e7819 */ /* 0x000fe400000114e7 */
[----:B------:R-:W-:Y:S02]  /*10e0*/  IADD3 R4, R216, R228, RZ ;  /* 0x000000e4d8047210 */ /* 0x000fe40007ffe0ff */
[----:B------:R-:W-:Y:S01]  /*10f0*/  SHF.R.S32.HI R6, RZ, 0x1f, R230 ;  /* 0x0000001fff067819 */ /* 0x000fe200000114e6 */
[----:B------:R-:W-:Y:S01]  /*1100*/  IMAD R0, R14, c[0x0][0x1b8], RZ ;  /* 0x00006e000e007a24 */ /* 0x000fe200078e02ff */
[----:B------:R-:W-:Y:S01]  /*1110*/  ISETP.GE.AND P6, PT, R206, c[0x0][0x198], PT ;  /* 0x00006600ce007a0c */ /* 0x000fe20003fc6270 */
[----:B------:R-:W-:Y:S01]  /*1120*/  @P4 IMAD.HI.U32 R7, R4, c[0x0][0x2c8], RZ ;  /* 0x0000b20004074a27 */ /* 0x000fe200078e00ff */
[----:B------:R-:W-:Y:S02]  /*1130*/  ISETP.GE.AND P5, PT, R207, c[0x0][0x198], PT ;  /* 0x00006600cf007a0c */ /* 0x000fe40003fa6270 */
[----:B------:R-:W-:Y:S01]  /*1140*/  ISETP.GE.AND P3, PT, R208, c[0x0][0x198], PT ;  /* 0x00006600d0007a0c */ /* 0x000fe20003f66270 */
[----:B------:R-:W-:-:S02]  /*1150*/  IMAD R5, R231, c[0x0][0x1bc], R0 ;  /* 0x00006f00e7057a24 */ /* 0x000fc400078e0200 */
[----:B------:R-:W-:Y:S01]  /*1160*/  IMAD.MOV.U32 R0, RZ, RZ, R4 ;  /* 0x000000ffff007224 */ /* 0x000fe200078e0004 */
[----:B------:R-:W-:-:S05]  /*1170*/  @P4 SHF.R.U32.HI R0, RZ, c[0x0][0x2cc], R7 ;  /* 0x0000b300ff004a19 */ /* 0x000fca0000011607 */
[----:B------:R-:W-:-:S04]  /*1180*/  IMAD.MOV R7, RZ, RZ, -R0 ;  /* 0x000000ffff077224 */ /* 0x000fc800078e0a00 */
[----:B------:R-:W-:Y:S02]  /*1190*/  IMAD R4, R7, c[0x0][0x2c4], R4 ;  /* 0x0000b10007047a24 */ /* 0x000fe400078e0204 */
[----:B-1----:R-:W-:-:S05]  /*11a0*/  IMAD.WIDE.U32 R2, R231, c[0x0][0x1b8], RZ ;  /* 0x00006e00e7027a25 */ /* 0x002fca00078e00ff */
[----:B------:R-:W-:Y:S01]  /*11b0*/  IADD3 R3, R3, R5, RZ ;  /* 0x0000000503037210 */ /* 0x000fe20007ffe0ff */
[----:B------:R-:W-:Y:S01]  /*11c0*/  IMAD R5, R6, c[0x0][0x1c0], RZ ;  /* 0x0000700006057a24 */ /* 0x000fe200078e02ff */
[----:B------:R-:W-:-:S03]  /*11d0*/  SHF.R.S32.HI R6, RZ, 0x1f, R0 ;  /* 0x0000001fff067819 */ /* 0x000fc60000011400 */
[C---:B------:R-:W-:Y:S02]  /*11e0*/  IMAD R5, R230.reuse, c[0x0][0x1c4], R5 ;  /* 0x00007100e6057a24 */ /* 0x040fe400078e0205 */
[----:B------:R-:W-:-:S05]  /*11f0*/  IMAD.WIDE.U32 R2, R230, c[0x0][0x1c0], R2 ;  /* 0x00007000e6027a25 */ /* 0x000fca00078e0002 */
[----:B------:R-:W-:Y:S01]  /*1200*/  IADD3 R3, R3, R5, RZ ;  /* 0x0000000503037210 */ /* 0x000fe20007ffe0ff */
[----:B------:R-:W-:-:S04]  /*1210*/  IMAD R5, R6, c[0x0][0x1b0], RZ ;  /* 0x00006c0006057a24 */ /* 0x000fc800078e02ff */
[C---:B------:R-:W-:Y:S02]  /*1220*/  IMAD R5, R0.reuse, c[0x0][0x1b4], R5 ;  /* 0x00006d0000057a24 */ /* 0x040fe400078e0205 */
[----:B------:R-:W-:Y:S01]  /*1230*/  IMAD.WIDE.U32 R2, R0, c[0x0][0x1b0], R2 ;  /* 0x00006c0000027a25 */ /* 0x000fe200078e0002 */
[----:B------:R-:W-:-:S03]  /*1240*/  SHF.R.S32.HI R0, RZ, 0x1f, R4 ;  /* 0x0000001fff007819 */ /* 0x000fc60000011404 */
[----:B------:R-:W-:Y:S02]  /*1250*/  IMAD.IADD R3, R3, 0x1, R5 ;  /* 0x0000000103037824 */ /* 0x000fe400078e0205 */
[----:B------:R-:W-:Y:S02]  /*1260*/  IMAD R0, R0, c[0x0][0x1a8], RZ ;  /* 0x00006a0000007a24 */ /* 0x000fe400078e02ff */
[----:B------:R-:W-:-:S04]  /*1270*/  IMAD.WIDE.U32 R2, R4, c[0x0][0x1a8], R2 ;  /* 0x00006a0004027a25 */ /* 0x000fc800078e0002 */
[----:B------:R-:W-:Y:S01]  /*1280*/  IMAD R4, R4, c[0x0][0x1ac], R0 ;  /* 0x00006b0004047a24 */ /* 0x000fe200078e0200 */
[----:B------:R-:W-:-:S04]  /*1290*/  LEA R11, P0, R2, c[0x0][0x160], 0x1 ;  /* 0x00005800020b7a11 */ /* 0x000fc800078008ff */
[----:B------:R-:W-:-:S04]  /*12a0*/  IADD3 R4, R3, R4, RZ ;  /* 0x0000000403047210 */ /* 0x000fc80007ffe0ff */
[----:B------:R-:W-:Y:S02]  /*12b0*/  LEA.HI.X R9, R2, c[0x0][0x164], R4, 0x1, P0 ;  /* 0x0000590002097a11 */ /* 0x000fe400000f0c04 */
[----:B------:R-:W-:Y:S01]  /*12c0*/  @!P1 MOV R12, R230 ;  /* 0x000000e6000c9202 */ /* 0x000fe20000000f00 */
[----:B------:R-:W-:Y:S05]  /*12d0*/  BRA.DIV ~URZ, `(.L_x_583) ;  /* 0x0000c8627f007947 */ /* 0x000fea000b800000 */
[----:B------:R1:W2:Y:S02]  /*12e0*/  SHFL.IDX PT, R8, R9, RZ, 0x181f ;  /* 0x00181fff09087589 */ /* 0x0002a400000e0000 */
.L_x_653:
[----:B------:R-:W-:Y:S05]  /*12f0*/  BRA.DIV ~URZ, `(.L_x_584) ;  /* 0x0000c8b27f007947 */ /* 0x000fea000b800000 */
[----:B------:R3:W4:Y:S02]  /*1300*/  SHFL.IDX PT, R0, R11, RZ, 0x181f ;  /* 0x00181fff0b007589 */ /* 0x00072400000e0000 */
.L_x_654:
[----:B------:R-:W-:Y:S01]  /*1310*/  MOV R13, c[0x0][0x2c4] ;  /* 0x0000b100000d7a02 */ /* 0x000fe20000000f00 */
[----:B------:R-:W-:Y:S01]  /*1320*/  BSSY B0, `(.L_x_585) ;  /* 0x0000014000007945 */ /* 0x000fe20003800000 */
[----:B------:R-:W-:-:S03]  /*1330*/  IADD3 R10, R229, R228, RZ ;  /* 0x000000e4e50a7210 */ /* 0x000fc60007ffe0ff */
[----:B------:R-:W-:-:S05]  /*1340*/  IMAD R13, R13, c[0x0][0x168], RZ ;  /* 0x00005a000d0d7a24 */ /* 0x000fca00078e02ff */
[----:B------:R-:W-:-:S13]  /*1350*/  ISETP.GE.AND P0, PT, R10, R13, PT ;  /* 0x0000000d0a00720c */ /* 0x000fda0003f06270 */
[----:B------:R-:W-:Y:S05]  /*1360*/  @P0 BRA `(.L_x_586) ;  /* 0x000000f000000947 */ /* 0x000fea0003800000 */
[-C--:B----4-:R-:W-:Y:S02]  /*1370*/  LEA R6, P2, R206, R0.reuse, 0x1 ;  /* 0x00000000ce067211 */ /* 0x090fe400078408ff */
[----:B------:R-:W-:Y:S02]  /*1380*/  SHF.R.S32.HI R17, RZ, 0x1f, R206 ;  /* 0x0000001fff117819 */ /* 0x000fe400000114ce */
[-C--:B------:R-:W-:Y:S02]  /*1390*/  LEA R4, P1, R207, R0.reuse, 0x1 ;  /* 0x00000000cf047211 */ /* 0x080fe400078208ff */
[----:B------:R-:W-:Y:S02]  /*13a0*/  SHF.R.S32.HI R16, RZ, 0x1f, R207 ;  /* 0x0000001fff107819 */ /* 0x000fe400000114cf */
[----:B------:R-:W-:Y:S02]  /*13b0*/  SHF.R.S32.HI R15, RZ, 0x1f, R208 ;  /* 0x0000001fff0f7819 */ /* 0x000fe400000114d0 */
[----:B------:R-:W-:-:S02]  /*13c0*/  LEA R2, P0, R208, R0, 0x1 ;  /* 0x00000000d0027211 */ /* 0x000fc400078008ff */
[-C--:B--2---:R-:W-:Y:S02]  /*13d0*/  LEA.HI.X R7, R206, R8.reuse, R17, 0x1, P2 ;  /* 0x00000008ce077211 */ /* 0x084fe400010f0c11 */
[-C--:B------:R-:W-:Y:S02]  /*13e0*/  LEA.HI.X R5, R207, R8.reuse, R16, 0x1, P1 ;  /* 0x00000008cf057211 */ /* 0x080fe400008f0c10 */
[----:B------:R-:W-:Y:S01]  /*13f0*/  LEA.HI.X R3, R208, R8, R15, 0x1, P0 ;  /* 0x00000008d0037211 */ /* 0x000fe200000f0c0f */
[----:B------:R-:W-:Y:S01]  /*1400*/  @!PT LDS RZ, [RZ] ;  /* 0x00000000fffff984 */ /* 0x000fe20000000800 */
[----:B------:R-:W-:Y:S01]  /*1410*/  @!PT LDS RZ, [RZ] ;  /* 0x00000000fffff984 */ /* 0x000fe20000000800 */
[----:B------:R-:W-:Y:S01]  /*1420*/  @!PT LDS RZ, [RZ] ;  /* 0x00000000fffff984 */ /* 0x000fe20000000800 */
[----:B------:R2:W-:Y:S04]  /*1430*/  LDGSTS.E.BYPASS.LTC128B.128 [R203+0xc100], [R6.64], !P6 ;  /* 0x0c10000006cb7fae */ /* 0x0005e8000f101d46 */
[----:B------:R2:W-:Y:S04]  /*1440*/  LDGSTS.E.BYPASS.LTC128B.128 [R203+0x10100], [R4.64], !P5 ;  /* 0x1010000004cb7fae */ /* 0x0005e8000e901d46 */
[----:B------:R2:W-:Y:S02]  /*1450*/  LDGSTS.E.BYPASS.LTC128B.128 [R203+0x14100], [R2.64], !P3 ;  /* 0x1410000002cb7fae */ /* 0x0005e4000d901d46 */
.L_x_586:
[----:B------:R-:W-:Y:S05]  /*1460*/  BSYNC B0 ;  /* 0x0000000000007941 */ /* 0x000fea0003800000 */
.L_x_585:
[----:B------:R-:W-:Y:S05]  /*1470*/  BRA.DIV ~URZ, `(.L_x_587) ;  /* 0x0000c7a27f007947 */ /* 0x000fea000b800000 */
[----:B--2---:R2:W1:Y:S04]  /*1480*/  SHFL.IDX PT, R8, R9, 0x1, 0x181f ;  /* 0x00381f0009087f89 */ /* 0x00446800000e0000 */
[----:B----4-:R2:W4:Y:S02]  /*1490*/  SHFL.IDX PT, R0, R11, 0x1, 0x181f ;  /* 0x00381f000b007f89 */ /* 0x01052400000e0000 */
.L_x_655:
[----:B------:R-:W-:Y:S01]  /*14a0*/  IADD3 R2, R10, 0x20, RZ ;  /* 0x000000200a027810 */ /* 0x000fe20007ffe0ff */
[----:B------:R-:W-:Y:S03]  /*14b0*/  BSSY B0, `(.L_x_588) ;  /* 0x0000012000007945 */ /* 0x000fe60003800000 */
        /* <DEDUP_REMOVED lines=8> */
[-C--:B-1----:R-:W-:Y:S02]  /*1540*/  LEA.HI.X R7, R206, R8.reuse, R17, 0x1, P2 ;  /* 0x00000008ce077211 */ /* 0x082fe400010f0c11 */
        /* <DEDUP_REMOVED lines=8> */
.L_x_589:
[----:B------:R-:W-:Y:S05]  /*15d0*/  BSYNC B0 ;  /* 0x0000000000007941 */ /* 0x000fea0003800000 */
.L_x_588:
[----:B------:R-:W-:Y:S05]  /*15e0*/  BRA.DIV ~URZ, `(.L_x_590) ;  /* 0x0000c7027f007947 */ /* 0x000fea000b800000 */
[----:B-1----:R1:W2:Y:S02]  /*15f0*/  SHFL.IDX PT, R8, R9, 0x2, 0x181f ;  /* 0x00581f0009087f89 */ /* 0x0022a400000e0000 */
.L_x_656:
[----:B------:R-:W-:Y:S05]  /*1600*/  BRA.DIV ~URZ, `(.L_x_591) ;  /* 0x0000c7527f007947 */ /* 0x000fea000b800000 */
[----:B----4-:R4:W1:Y:S02]  /*1610*/  SHFL.IDX PT, R0, R11, 0x2, 0x181f ;  /* 0x00581f000b007f89 */ /* 0x01086400000e0000 */
.L_x_657:
[----:B------:R-:W-:Y:S01]  /*1620*/  IADD3 R2, R10, 0x40, RZ ;  /* 0x000000400a027810 */ /* 0x000fe20007ffe0ff */
[----:B------:R-:W-:Y:S03]  /*1630*/  BSSY B0, `(.L_x_592) ;  /* 0x0000012000007945 */ /* 0x000fe60003800000 */
[----:B------:R-:W-:-:S13]  /*1640*/  ISETP.GE.AND P0, PT, R2, R13, PT ;  /* 0x0000000d0200720c */ /* 0x000fda0003f06270 */
[----:B------:R-:W-:Y:S05]  /*1650*/  @P0 BRA `(.L_x_593) ;  /* 0x000000f000000947 */ /* 0x000fea0003800000 */
[-C--:B-1----:R-:W-:Y:S02]  /*1660*/  LEA R6, P2, R206, R0.reuse, 0x1 ;  /* 0x00000000ce067211 */ /* 0x082fe400078408ff */
        /* <DEDUP_REMOVED lines=14> */
.L_x_593:
[----:B------:R-:W-:Y:S05]  /*1750*/  BSYNC B0 ;  /* 0x0000000000007941 */ /* 0x000fea0003800000 */
.L_x_592:
[----:B------:R-:W-:Y:S05]  /*1760*/  BRA.DIV ~URZ, `(.L_x_594) ;  /* 0x0000c6627f007947 */ /* 0x000fea000b800000 */
[----:B--2---:R2:W3:Y:S04]  /*1770*/  SHFL.IDX PT, R8, R9, 0x3, 0x181f ;  /* 0x00781f0009087f89 */ /* 0x0044e800000e0000 */
[----:B-1----:R2:W1:Y:S02]  /*1780*/  SHFL.IDX PT, R0, R11, 0x3, 0x181f ;  /* 0x00781f000b007f89 */ /* 0x00246400000e0000 */
.L_x_658:
[----:B------:R-:W-:Y:S01]  /*1790*/  IADD3 R2, R10, 0x60, RZ ;  /* 0x000000600a027810 */ /* 0x000fe20007ffe0ff */
[----:B-----5:R-:W-:Y:S01]  /*17a0*/  IMAD.WIDE.U32 R222, R12, c[0x0][0x2b0], RZ ;  /* 0x0000ac000cde7a25 */ /* 0x020fe200078e00ff */
[----:B------:R-:W-:-:S02]  /*17b0*/  SHF.R.S32.HI R20, RZ, 0x1f, R206 ;  /* 0x0000001fff147819 */ /* 0x000fc400000114ce */
[----:B------:R-:W-:Y:S02]  /*17c0*/  ISETP.GE.AND P2, PT, R2, R13, PT ;  /* 0x0000000d0200720c */ /* 0x000fe40003f46270 */
[----:B------:R-:W-:Y:S02]  /*17d0*/  SHF.R.S32.HI R15, RZ, 0x1f, R207 ;  /* 0x0000001fff0f7819 */ /* 0x000fe400000114cf */
[----:B--234-:R-:W-:-:S09]  /*17e0*/  SHF.R.S32.HI R11, RZ, 0x1f, R208 ;  /* 0x0000001fff0b7819 */ /* 0x01cfd200000114d0 */
[CC--:B-1----:R-:W-:Y:S02]  /*17f0*/  @!P2 LEA R6, P0, R206.reuse, R0.reuse, 0x1 ;  /* 0x00000000ce06a211 */ /* 0x0c2fe400078008ff */
[C---:B------:R-:W-:Y:S02]  /*1800*/  @!P2 LEA R4, P1, R207.reuse, R0, 0x1 ;  /* 0x00000000cf04a211 */ /* 0x040fe400078208ff */
[----:B------:R-:W-:Y:S02]  /*1810*/  @!P2 LEA.HI.X R7, R206, R8, R20, 0x1, P0 ;  /* 0x00000008ce07a211 */ /* 0x000fe400000f0c14 */
[----:B------:R-:W-:Y:S02]  /*1820*/  @!P2 LEA R2, P0, R208, R0, 0x1 ;  /* 0x00000000d002a211 */ /* 0x000fe400078008ff */
[----:B------:R-:W-:Y:S01]  /*1830*/  SHF.R.S32.HI R0, RZ, 0x1f, R12 ;  /* 0x0000001fff007819 */ /* 0x000fe2000001140c */
[----:B------:R-:W-:Y:S01]  /*1840*/  @!PT LDS RZ, [RZ] ;  /* 0x00000000fffff984 */ /* 0x000fe20000000800 */
[----:B------:R-:W-:Y:S01]  /*1850*/  @!PT LDS RZ, [RZ] ;  /* 0x00000000fffff984 */ /* 0x000fe20000000800 */
[----:B------:R-:W-:Y:S01]  /*1860*/  @!PT LDS RZ, [RZ] ;  /* 0x00000000fffff984 */ /* 0x000fe20000000800 */
[----:B------:R1:W-:Y:S01]  /*1870*/  @!P2 LDGSTS.E.BYPASS.LTC128B.128 [R203+0xf100], [R6.64], !P6 ;  /* 0x0f10000006cbafae */ /* 0x0003e2000f101d46 */
[----:B------:R-:W-:-:S02]  /*1880*/  @!P2 LEA.HI.X R5, R207, R8, R15, 0x1, P1 ;  /* 0x00000008cf05a211 */ /* 0x000fc400008f0c0f */
[----:B------:R-:W-:Y:S01]  /*1890*/  @!P2 LEA.HI.X R3, R208, R8, R11, 0x1, P0 ;  /* 0x00000008d003a211 */ /* 0x000fe200000f0c0b */
[----:B------:R-:W-:Y:S02]  /*18a0*/  IMAD R0, R0, c[0x0][0x2b0], RZ ;  /* 0x0000ac0000007a24 */ /* 0x000fe400078e02ff */
[----:B------:R1:W-:Y:S02]  /*18b0*/  @!P2 LDGSTS.E.BYPASS.LTC128B.128 [R203+0x13100], [R4.64], !P5 ;  /* 0x1310000004cbafae */ /* 0x0003e4000e901d46 */
[----:B------:R-:W-:Y:S02]  /*18c0*/  IMAD R0, R12, c[0x0][0x2b4], R0 ;  /* 0x0000ad000c007a24 */ /* 0x000fe400078e0200 */
[----:B------:R1:W-:Y:S02]  /*18d0*/  @!P2 LDGSTS.E.BYPASS.LTC128B.128 [R203+0x17100], [R2.64], !P3 ;  /* 0x1710000002cbafae */ /* 0x0003e4000d901d46 */
[----:B------:R-:W-:Y:S02]  /*18e0*/  IMAD.IADD R226, R223, 0x1, R0 ;  /* 0x00000001dfe27824 */ /* 0x000fe400078e0200 */
[----:B------:R-:W0:Y:S01]  /*18f0*/  LDGDEPBAR ;  /* 0x00000000000079af */ /* 0x000e220000000000 */
[----:B------:R-:W-:Y:S03]  /*1900*/  WARPSYNC 0xffffffff ;  /* 0xffffffff00007948 */ /* 0x000fe60003800000 */
[----:B------:R-:W-:Y:S01]  /*1910*/  IMAD.MOV.U32 R0, RZ, RZ, c[0x0][0x2b8] ;  /* 0x0000ae00ff007624 */ /* 0x000fe200078e00ff */
[----:B------:R-:W-:Y:S01]  /*1920*/  BAR.SYNC.DEFER_BLOCKING 0x0 ;  /* 0x0000000000007b1d */ /* 0x000fe20000010000 */
[----:B------:R-:W-:-:S02]  /*1930*/  IMAD.MOV.U32 R16, RZ, RZ, c[0x0][0x2ac] ;  /* 0x0000ab00ff107624 */ /* 0x000fc400078e00ff */
[----:B-1----:R-:W-:Y:S01]  /*1940*/  IMAD R2, R213, 0x40, R216 ;  /* 0x00000040d5027824 */ /* 0x002fe200078e02d8 */
[----:B------:R-:W-:Y:S01]  /*1950*/  ISETP.NE.AND P3, PT, R0, 0x1, PT ;  /* 0x000000010000780c */ /* 0x000fe20003f65270 */
[----:B------:R-:W-:Y:S02]  /*1960*/  IMAD R16, R16, c[0x0][0x1d0], RZ ;  /* 0x0000740010107a24 */ /* 0x000fe400078e02ff */
[----:B------:R-:W-:Y:S01]  /*1970*/  IMAD.MOV.U32 R202, RZ, RZ, RZ ;  /* 0x000000ffffca7224 */ /* 0x000fe200078e00ff */
[----:B------:R-:W-:-:S04]  /*1980*/  IADD3 R2, R2, -0x40, RZ ;  /* 0xffffffc002027810 */ /* 0x000fc80007ffe0ff */
[C---:B------:R-:W-:Y:S02]  /*1990*/  ISETP.GE.AND P1, PT, R2.reuse, R16, PT ;  /* 0x000000100200720c */ /* 0x040fe40003f26270 */
[----:B------:R-:W-:Y:S02]  /*19a0*/  IADD3 R2, R2, R220, RZ ;  /* 0x000000dc02027210 */ /* 0x000fe40007ffe0ff */
[----:B------:R-:W-:-:S03]  /*19b0*/  ISETP.GT.OR P1, PT, R216, 0x3f, P1 ;  /* 0x0000003fd800780c */ /* 0x000fc60000f24670 */
[----:B------:R-:W-:-:S04]  /*19c0*/  @P3 IMAD.HI.U32 R3, R2, c[0x0][0x2bc], RZ ;  /* 0x0000af0002033a27 */ /* 0x000fc800078e00ff */
[----:B------:R-:W-:Y:S01]  /*19d0*/  IMAD.MOV.U32 R0, RZ, RZ, R2 ;  /* 0x000000ffff007224 */ /* 0x000fe200078e0002 */
[----:B------:R-:W-:-:S05]  /*19e0*/  @P3 SHF.R.U32.HI R0, RZ, c[0x0][0x2c0], R3 ;  /* 0x0000b000ff003a19 */ /* 0x000fca0000011603 */
[----:B------:R-:W-:-:S04]  /*19f0*/  @!P1 IADD3 R3, P0, R0, R222, RZ ;  /* 0x000000de00039210 */ /* 0x000fc80007f1e0ff */
[----:B------:R-:W-:Y:S02]  /*1a00*/  @!P1 LEA.HI.X.SX32 R5, R0, R226, 0x1, P0 ;  /* 0x000000e200059211 */ /* 0x000fe400000f0eff */
[----:B------:R-:W-:-:S04]  /*1a10*/  @!P1 LEA R4, P0, R3, c[0x0][0x2a0], 0x2 ;  /* 0x0000a80003049a11 */ /* 0x000fc800078010ff */
[----:B------:R-:W-:-:S05]  /*1a20*/  @!P1 LEA.HI.X R5, R3, c[0x0][0x2a4], R5, 0x2, P0 ;  /* 0x0000a90003059a11 */ /* 0x000fca00000f1405 */
[----:B------:R1:W2:Y:S01]  /*1a30*/  @!P1 LDG.E R202, [R4.64] ;  /* 0x0000000604ca9981 */ /* 0x0002a2000c1e1900 */
[----:B------:R-:W-:Y:S01]  /*1a40*/  IADD3 R0, -R0, RZ, RZ ;  /* 0x000000ff00007210 */ /* 0x000fe20007ffe1ff */
[C---:B------:R-:W-:Y:S01]  /*1a50*/  IMAD.WIDE.U32 R218, R231.reuse, c[0x0][0x1e8], RZ ;  /* 0x00007a00e7da7a25 */ /* 0x040fe200078e00ff */
[----:B------:R-:W-:Y:S01]  /*1a60*/  SHF.L.U64.HI R100, R206, 0x1, R20 ;  /* 0x00000001ce647819 */ /* 0x000fe20000010214 */
[----:B------:R-:W-:Y:S01]  /*1a70*/  BSSY B0, `(.L_x_595) ;  /* 0x000019e000007945 */ /* 0x000fe20003800000 */
[----:B------:R-:W-:Y:S01]  /*1a80*/  SHF.L.U32 R107, R208, 0x1, RZ ;  /* 0x00000001d06b7819 */ /* 0x000fe200000006ff */
[----:B------:R-:W-:Y:S01]  /*1a90*/  IMAD R205, R0, c[0x0][0x2b8], R2 ;  /* 0x0000ae0000cd7a24 */ /* 0x000fe200078e0202 */
[----:B------:R-:W-:Y:S01]  /*1aa0*/  IADD3 R103, R184, 0x20, RZ ;  /* 0x00000020b8677810 */ /* 0x000fe20007ffe0ff */
[----:B------:R-:W-:Y:S01]  /*1ab0*/  IMAD.WIDE.U32 R224, R231, c[0x0][0x210], RZ ;  /* 0x00008400e7e07a25 */ /* 0x000fe200078e00ff */
[----:B------:R-:W-:Y:S02]  /*1ac0*/  SHF.L.U64.HI R102, R208, 0x1, R11 ;  /* 0x00000001d0667819 */ /* 0x000fe4000001020b */
[----:B------:R-:W-:Y:S01]  /*1ad0*/  SHF.R.S32.HI R9, RZ, 0x1f, R205 ;  /* 0x0000001fff097819 */ /* 0x000fe200000114cd */
[----:B------:R-:W-:Y:S01]  /*1ae0*/  IMAD.WIDE.U32 R2, R205, c[0x0][0x1e0], RZ ;  /* 0x00007800cd027a25 */ /* 0x000fe200078e00ff */
[----:B------:R-:W-:-:S03]  /*1af0*/  SHF.L.U64.HI R101, R207, 0x1, R15 ;  /* 0x00000001cf657819 */ /* 0x000fc6000001020f */
[----:B------:R-:W-:Y:S02]  /*1b00*/  IMAD R0, R9, c[0x0][0x1e0], RZ ;  /* 0x0000780009007a24 */ /* 0x000fe400078e02ff */
[----:B------:R-:W-:Y:S02]  /*1b10*/  IMAD.SHL.U32 R105, R206, 0x2, RZ ;  /* 0x00000002ce697824 */ /* 0x000fe400078e00ff */
[----:B------:R-:W-:Y:S02]  /*1b20*/  IMAD R0, R205, c[0x0][0x1e4], R0 ;  /* 0x00007900cd007a24 */ /* 0x000fe400078e0200 */
[----:B------:R-:W-:Y:S02]  /*1b30*/  IMAD.SHL.U32 R106, R207, 0x2, RZ ;  /* 0x00000002cf6a7824 */ /* 0x000fe400078e00ff */
[----:B------:R-:W-:Y:S01]  /*1b40*/  IMAD.IADD R3, R3, 0x1, R0 ;  /* 0x0000000103037824 */ /* 0x000fe200078e0200 */
[----:B-1----:R-:W-:Y:S01]  /*1b50*/  LEA R5, R213, 0xffffffc0, 0x6 ;  /* 0xffffffc0d5057811 */ /* 0x002fe200078e30ff */
[----:B------:R-:W-:-:S03]  /*1b60*/  IMAD R0, R14, c[0x0][0x1e8], RZ ;  /* 0x00007a000e007a24 */ /* 0x000fc600078e02ff */
[----:B------:R-:W-:Y:S01]  /*1b70*/  IADD3 R104, R16, -R5, RZ ;  /* 0x8000000510687210 */ /* 0x000fe20007ffe0ff */
[----:B------:R-:W-:-:S04]  /*1b80*/  IMAD R0, R231, c[0x0][0x1ec], R0 ;  /* 0x00007b00e7007a24 */ /* 0x000fc800078e0200 */
[----:B------:R-:W-:Y:S02]  /*1b90*/  IMAD.IADD R221, R219, 0x1, R0 ;  /* 0x00000001dbdd7824 */ /* 0x000fe400078e0200 */
[----:B------:R-:W-:-:S05]  /*1ba0*/  IMAD.IADD R13, R104, 0x1, -R229 ;  /* 0x00000001680d7824 */ /* 0x000fca00078e0ae5 */
[C---:B------:R-:W-:Y:S02]  /*1bb0*/  ISETP.GE.AND P2, PT, R13.reuse, 0x1, PT ;  /* 0x000000010d00780c */ /* 0x040fe40003f46270 */
[----:B------:R-:W-:-:S11]  /*1bc0*/  ISETP.GE.AND P6, PT, R13, 0x21, PT ;  /* 0x000000210d00780c */ /* 0x000fd60003fc6270 */
[----:B------:R-:W-:Y:S02]  /*1bd0*/  @P2 ISETP.GE.AND P1, PT, R206, c[0x0][0x1d4], PT ;  /* 0x00007500ce002a0c */ /* 0x000fe40003f26270 */
[----:B------:R-:W-:Y:S02]  /*1be0*/  @P2 ISETP.GE.AND P5, PT, R207, c[0x0][0x1d4], PT ;  /* 0x00007500cf002a0c */ /* 0x000fe40003fa6270 */
[----:B--2---:R-:W-:Y:S01]  /*1bf0*/  SHF.R.S32.HI R10, RZ, 0x1f, R202 ;  /* 0x0000001fff0a7819 */ /* 0x004fe200000114ca */
[----:B------:R-:W-:-:S04]  /*1c00*/  IMAD.WIDE.U32 R2, R202, c[0x0][0x1f0], R2 ;  /* 0x00007c00ca027a25 */ /* 0x000fc800078e0002 */
[----:B------:R-:W-:Y:S01]  /*1c10*/  IMAD R4, R10, c[0x0][0x1f0], RZ ;  /* 0x00007c000a047a24 */ /* 0x000fe200078e02ff */
[----:B------:R-:W-:-:S03]  /*1c20*/  IADD3 R0, P0, R2, R218, RZ ;  /* 0x000000da02007210 */ /* 0x000fc60007f1e0ff */
[----:B------:R-:W-:-:S05]  /*1c30*/  IMAD R4, R202, c[0x0][0x1f4], R4 ;  /* 0x00007d00ca047a24 */ /* 0x000fca00078e0204 */
[----:B------:R-:W-:Y:S02]  /*1c40*/  IADD3.X R2, R221, R3, R4, P0, !PT ;  /* 0x00000003dd027210 */ /* 0x000fe400007fe404 */
[----:B------:R-:W-:-:S04]  /*1c50*/  LEA R3, P0, R0, c[0x0][0x1c8], 0x1 ;  /* 0x0000720000037a11 */ /* 0x000fc800078008ff */
[----:B------:R-:W-:Y:S02]  /*1c60*/  LEA.HI.X R8, R0, c[0x0][0x1cc], R2, 0x1, P0 ;  /* 0x0000730000087a11 */ /* 0x000fe400000f0c02 */
[----:B------:R-:W1:Y:S04]  /*1c70*/  SHFL.IDX PT, R0, R3, RZ, 0x181f ;  /* 0x00181fff03007589 */ /* 0x000e6800000e0000 */
[----:B------:R-:W2:Y:S04]  /*1c80*/  SHFL.IDX PT, R2, R8, RZ, 0x181f ;  /* 0x00181fff08027589 */ /* 0x000ea800000e0000 */
[----:B------:R-:W3:Y:S04]  /*1c90*/  SHFL.IDX PT, R3, R3, 0x1, 0x181f ;  /* 0x00381f0003037f89 */ /* 0x000ee800000e0000 */
[----:B------:R-:W4:Y:S01]  /*1ca0*/  SHFL.IDX PT, R8, R8, 0x1, 0x181f ;  /* 0x00381f0008087f89 */ /* 0x000f2200000e0000 */
[----:B-1----:R-:W-:-:S04]  /*1cb0*/  @P2 LEA R4, P0, R206, R0, 0x1 ;  /* 0x00000000ce042211 */ /* 0x002fc800078008ff */
[----:B--2---:R-:W-:Y:S02]  /*1cc0*/  @P2 LEA.HI.X R5, R206, R2, R20, 0x1, P0 ;  /* 0x00000002ce052211 */ /* 0x004fe400000f0c14 */
[----:B------:R-:W-:-:S03]  /*1cd0*/  @P2 LEA R6, P0, R207, R0, 0x1 ;  /* 0x00000000cf062211 */ /* 0x000fc600078008ff */
[----:B------:R1:W-:Y:S01]  /*1ce0*/  @P2 LDGSTS.E.BYPASS.LTC128B.128 [R203+0x6100], [R4.64], !P1 ;  /* 0x0610000004cb2fae */ /* 0x0003e2000c901d46 */
[----:B------:R-:W-:Y:S02]  /*1cf0*/  @P2 ISETP.GE.AND P1, PT, R208, c[0x0][0x1d4], PT ;  /* 0x00007500d0002a0c */ /* 0x000fe40003f26270 */
[----:B------:R-:W-:-:S05]  /*1d00*/  @P2 LEA.HI.X R7, R207, R2, R15, 0x1, P0 ;  /* 0x00000002cf072211 */ /* 0x000fca00000f0c0f */
[----:B------:R3:W-:Y:S01]  /*1d10*/  @P2 LDGSTS.E.BYPASS.LTC128B.128 [R203+0x8100], [R6.64], !P5 ;  /* 0x0810000006cb2fae */ /* 0x0007e2000e901d46 */
[----:B-1----:R-:W-:Y:S01]  /*1d20*/  @P2 LEA R4, P0, R208, R0, 0x1 ;  /* 0x00000000d0042211 */ /* 0x002fe200078008ff */
[----:B------:R-:W-:-:S03]  /*1d30*/  IMAD R0, R9, c[0x0][0x208], RZ ;  /* 0x0000820009007a24 */ /* 0x000fc600078e02ff */
[----:B------:R-:W-:Y:S01]  /*1d40*/  @P2 LEA.HI.X R5, R208, R2, R11, 0x1, P0 ;  /* 0x00000002d0052211 */ /* 0x000fe200000f0c0b */
[----:B------:R-:W-:Y:S01]  /*1d50*/  IMAD R0, R205, c[0x0][0x20c], R0 ;  /* 0x00008300cd007a24 */ /* 0x000fe200078e0200 */
[----:B---3--:R-:W-:-:S03]  /*1d60*/  @P6 LEA R6, P0, R206, R3, 0x1 ;  /* 0x00000003ce066211 */ /* 0x008fc600078008ff */
[----:B------:R1:W-:Y:S01]  /*1d70*/  @P2 LDGSTS.E.BYPASS.LTC128B.128 [R203+0xa100], [R4.64], !P1 ;  /* 0x0a10000004cb2fae */ /* 0x0003e2000c901d46 */
[C---:B------:R-:W-:Y:S02]  /*1d80*/  @P6 ISETP.GE.AND P2, PT, R206.reuse, c[0x0][0x1d4], PT ;  /* 0x00007500ce006a0c */ /* 0x040fe40003f46270 */
[----:B------:R-:W-:Y:S02]  /*1d90*/  @P6 ISETP.GE.AND P1, PT, R207, c[0x0][0x1d4], PT ;  /* 0x00007500cf006a0c */ /* 0x000fe40003f26270 */
[----:B----4-:R-:W-:Y:S02]  /*1da0*/  @P6 LEA.HI.X R7, R206, R8, R20, 0x1, P0 ;  /* 0x00000008ce076211 */ /* 0x010fe400000f0c14 */
[----:B------:R-:W-:-:S07]  /*1db0*/  @P6 ISETP.GE.AND P0, PT, R208, c[0x0][0x1d4], PT ;  /* 0x00007500d0006a0c */ /* 0x000fce0003f06270 */
[----:B------:R2:W-:Y:S01]  /*1dc0*/  @P6 LDGSTS.E.BYPASS.LTC128B.128 [R203+0x7100], [R6.64], !P2 ;  /* 0x0710000006cb6fae */ /* 0x0005e2000d101d46 */
[----:B-1----:R-:W-:-:S04]  /*1dd0*/  @P6 LEA R4, P5, R207, R3, 0x1 ;  /* 0x00000003cf046211 */ /* 0x002fc800078a08ff */
[----:B------:R-:W-:Y:S02]  /*1de0*/  @P6 LEA.HI.X R5, R207, R8, R15, 0x1, P5 ;  /* 0x00000008cf056211 */ /* 0x000fe400028f0c0f */
[----:B------:R-:W-:-:S03]  /*1df0*/  @P6 LEA R2, P5, R208, R3, 0x1 ;  /* 0x00000003d0026211 */ /* 0x000fc600078a08ff */
[----:B------:R2:W-:Y:S01]  /*1e00*/  @P6 LDGSTS.E.BYPASS.LTC128B.128 [R203+0x9100], [R4.64], !P1 ;  /* 0x0910000004cb6fae */ /* 0x0005e2000c901d46 */
[----:B------:R-:W-:Y:S01]  /*1e10*/  @P6 LEA.HI.X R3, R208, R8, R11, 0x1, P5 ;  /* 0x00000008d0036211 */ /* 0x000fe200028f0c0b */
[----:B------:R-:W-:-:S04]  /*1e20*/  IMAD R8, R10, c[0x0][0x218], RZ ;  /* 0x000086000a087a24 */ /* 0x000fc800078e02ff */
[----:B------:R1:W-:Y:S01]  /*1e30*/  @P6 LDGSTS.E.BYPASS.LTC128B.128 [R203+0xb100], [R2.64], !P0 ;  /* 0x0b10000002cb6fae */ /* 0x0003e2000c101d46 */
[----:B------:R-:W-:-:S03]  /*1e40*/  IMAD R8, R202, c[0x0][0x21c], R8 ;  /* 0x00008700ca087a24 */ /* 0x000fc600078e0208 */
[----:B------:R-:W0:Y:S01]  /*1e50*/  LDGDEPBAR ;  /* 0x00000000000079af */ /* 0x000e220000000000 */
[----:B-1----:R-:W-:Y:S01]  /*1e60*/  IMAD.WIDE.U32 R2, R205, c[0x0][0x208], RZ ;  /* 0x00008200cd027a25 */ /* 0x002fe200078e00ff */
[----:B------:R-:W-:-:S04]  /*1e70*/  DEPBAR.LE SB0, 0x1 ;  /* 0x000080400000791a */ /* 0x000fc80000000000 */
[----:B------:R-:W-:-:S04]  /*1e80*/  DEPBAR.LE SB0, 0x0 ;  /* 0x000080000000791a */ /* 0x000fc80000000000 */
[----:B------:R-:W-:Y:S01]  /*1e90*/  BAR.SYNC.DEFER_BLOCKING 0x0 ;  /* 0x0000000000007b1d */ /* 0x000fe20000010000 */
[----:B------:R-:W-:Y:S02]  /*1ea0*/  IMAD.IADD R3, R3, 0x1, R0 ;  /* 0x0000000103037824 */ /* 0x000fe400078e0200 */
[----:B------:R-:W-:Y:S02]  /*1eb0*/  IMAD R0, R14, c[0x0][0x210], RZ ;  /* 0x000084000e007a24 */ /* 0x000fe400078e02ff */
[----:B------:R-:W-:-:S04]  /*1ec0*/  IMAD.WIDE.U32 R2, R202, c[0x0][0x218], R2 ;  /* 0x00008600ca027a25 */ /* 0x000fc800078e0002 */
[----:B------:R-:W-:-:S05]  /*1ed0*/  IMAD R0, R231, c[0x0][0x214], R0 ;  /* 0x00008500e7007a24 */ /* 0x000fca00078e0200 */
[----:B------:R-:W-:Y:S02]  /*1ee0*/  IADD3 R227, R225, R0, RZ ;  /* 0x00000000e1e37210 */ /* 0x000fe40007ffe0ff */
[----:B------:R-:W-:-:S04]  /*1ef0*/  IADD3 R0, P0, R2, R224, RZ ;  /* 0x000000e002007210 */ /* 0x000fc80007f1e0ff */
[----:B------:R-:W-:Y:S02]  /*1f00*/  IADD3.X R3, R227, R3, R8, P0, !PT ;  /* 0x00000003e3037210 */ /* 0x000fe400007fe408 */
[C---:B------:R-:W-:Y:S01]  /*1f10*/  LEA R2, P0, R0.reuse, c[0x0][0x1f8], 0x1 ;  /* 0x00007e0000027a11 */ /* 0x040fe200078008ff */
[----:B--2---:R-:W-:Y:S03]  /*1f20*/  LDSM.16.M88.4 R4, [R197] ;  /* 0x00000000c504783b */ /* 0x004fe60000000200 */
[----:B------:R-:W-:Y:S01]  /*1f30*/  LEA.HI.X R8, R0, c[0x0][0x1fc], R3, 0x1, P0 ;  /* 0x00007f0000087a11 */ /* 0x000fe200000f0c03 */
[----:B------:R-:W-:Y:S01]  /*1f40*/  LDSM.16.M88.4 R16, [R184] ;  /* 0x00000000b810783b */ /* 0x000fe20000000200 */
[----:B------:R-:W-:Y:S02]  /*1f50*/  R2P PR, R217, 0x6 ;  /* 0x00000006d9007804 */ /* 0x000fe40000000000 */
[----:B------:R-:W-:Y:S01]  /*1f60*/  ISETP.GE.AND P5, PT, R206, c[0x0][0x1d4], PT ;  /* 0x00007500ce007a0c */ /* 0x000fe20003fa6270 */
[----:B------:R-:W1:Y:S04]  /*1f70*/  SHFL.IDX PT, R0, R2, RZ, 0x181f ;  /* 0x00181fff02007589 */ /* 0x000e6800000e0000 */
[----:B------:R-:W2:Y:S04]  /*1f80*/  SHFL.IDX PT, R3, R8, RZ, 0x181f ;  /* 0x00181fff08037589 */ /* 0x000ea800000e0000 */
[----:B------:R-:W3:Y:S02]  /*1f90*/  SHFL.IDX PT, R2, R2, 0x1, 0x181f ;  /* 0x00381f0002027f89 */ /* 0x000ee400000e0000 */
[----:B------:R-:W-:-:S02]  /*1fa0*/  @P1 IADD3 R103, R184, -0x20, RZ ;  /* 0xffffffe0b8671810 */ /* 0x000fc40007ffe0ff */
[----:B------:R-:W-:Y:S04]  /*1fb0*/  LDSM.16.M88.4 R40, [R184+0x800] ;  /* 0x00080000b828783b */ /* 0x000fe80000000200 */
[----:B------:R-:W4:Y:S04]  /*1fc0*/  SHFL.IDX PT, R12, R8, 0x1, 0x181f ;  /* 0x00381f00080c7f89 */ /* 0x000f2800000e0000 */
[----:B------:R-:W5:Y:S01]  /*1fd0*/  LDSM.16.M88.4 R32, [R184+0x1000] ;  /* 0x00100000b820783b */ /* 0x000f620000000200 */
[----:B-1----:R-:W-:-:S03]  /*1fe0*/  IADD3 R14, P1, R0, R107, RZ ;  /* 0x0000006b000e7210 */ /* 0x002fc60007f3e0ff */
[----:B------:R-:W1:Y:S01]  /*1ff0*/  LDSM.16.M88.4 R24, [R184+0x1800] ;  /* 0x00180000b818783b */ /* 0x000e620000000200 */
[----:B--2---:R-:W-:-:S03]  /*2000*/  IADD3.X R15, R3, R102, RZ, P1, !PT ;  /* 0x00000066030f7210 */ /* 0x004fc60000ffe4ff */
[----:B------:R-:W-:Y:S01]  /*2010*/  LDSM.16.M88.4 R8, [R198] ;  /* 0x00000000c608783b */ /* 0x000fe20000000200 */
[----:B---3--:R-:W-:-:S03]  /*2020*/  IADD3 R20, P1, R2, R106, RZ ;  /* 0x0000006a02147210 */ /* 0x008fc60007f3e0ff */
[----:B------:R-:W2:Y:S01]  /*2030*/  LDSM.16.M88.4 R36, [R103] ;  /* 0x000000006724783b */ /* 0x000ea20000000200 */
[----:B------:R-:W-:Y:S03]  /*2040*/  HMMA.16816.F32.BF16 R44, R4, R18, RZ ;  /* 0x00000012042c723c */ /* 0x000fe600000418ff */
[----:B------:R-:W-:Y:S01]  /*2050*/  LDSM.16.M88.4 R72, [R103+0x1000] ;  /* 0x001000006748783b */ /* 0x000fe20000000200 */
[----:B----4-:R-:W-:-:S03]  /*2060*/  IMAD.X R21, R12, 0x1, R101, P1 ;  /* 0x000000010c157824 */ /* 0x010fc600008e0665 */
[----:B------:R-:W-:Y:S01]  /*2070*/  LDSM.16.M88.4 R88, [R103+0x1800] ;  /* 0x001800006758783b */ /* 0x000fe20000000200 */
[-C--:B------:R-:W-:Y:S01]  /*2080*/  IADD3 R18, P0, R0, R105.reuse, RZ ;  /* 0x0000006900127210 */ /* 0x080fe20007f1e0ff */
[C---:B------:R-:W-:Y:S04]  /*2090*/  HMMA.16816.F32.BF16 R28, R4.reuse, R16, RZ ;  /* 0x00000010041c723c */ /* 0x040fe800000418ff */
[--C-:B------:R-:W-:Y:S01]  /*20a0*/  IMAD.X R19, R3, 0x1, R100.reuse, P0 ;  /* 0x0000000103137824 */ /* 0x100fe200000e0664 */
[----:B------:R-:W-:Y:S02]  /*20b0*/  IADD3 R22, P0, R2, R105, RZ ;  /* 0x0000006902167210 */ /* 0x000fe40007f1e0ff */
[----:B------:R-:W-:Y:S01]  /*20c0*/  IADD3 R16, P6, R0, R106, RZ ;  /* 0x0000006a00107210 */ /* 0x000fe20007fde0ff */
[----:B------:R-:W-:Y:S01]  /*20d0*/  HMMA.16816.F32.BF16 R48, R4, R40, RZ ;  /* 0x000000280430723c */ /* 0x000fe200000418ff */
[----:B------:R-:W-:Y:S01]  /*20e0*/  MOV R0, 0x40 ;  /* 0x0000004000007802 */ /* 0x000fe20000000f00 */
[----:B------:R-:W-:Y:S01]  /*20f0*/  IMAD.X R23, R12, 0x1, R100, P0 ;  /* 0x000000010c177824 */ /* 0x000fe200000e0664 */
[----:B------:R-:W-:Y:S01]  /*2100*/  ISETP.LT.OR P0, PT, R13, 0x1, P5 ;  /* 0x000000010d00780c */ /* 0x000fe20002f01670 */
[----:B------:R-:W-:Y:S01]  /*2110*/  IMAD.X R17, R3, 0x1, R101, P6 ;  /* 0x0000000103117824 */ /* 0x000fe200030e0665 */
[----:B------:R-:W-:-:S02]  /*2120*/  ISETP.GE.AND P6, PT, R207, c[0x0][0x1d4], PT ;  /* 0x00007500cf007a0c */ /* 0x000fc40003fc6270 */
[C---:B------:R-:W-:Y:S01]  /*2130*/  ISETP.LT.OR P5, PT, R13.reuse, 0x21, P5 ;  /* 0x000000210d00780c */ /* 0x040fe20002fa1670 */
[----:B------:R-:W-:Y:S01]  /*2140*/  HMMA.16816.F32.BF16 R52, R4, R42, RZ ;  /* 0x0000002a0434723c */ /* 0x000fe200000418ff */
[C---:B------:R-:W-:Y:S01]  /*2150*/  ISETP.LT.OR P1, PT, R13.reuse, 0x1, P6 ;  /* 0x000000010d00780c */ /* 0x040fe20003721670 */
[----:B------:R-:W3:Y:S01]  /*2160*/  LDSM.16.M88.4 R40, [R103+0x800] ;  /* 0x000800006728783b */ /* 0x000ee20000000200 */
[----:B------:R-:W-:Y:S02]  /*2170*/  ISETP.LT.OR P6, PT, R13, 0x21, P6 ;  /* 0x000000210d00780c */ /* 0x000fe400037c1670 */
[----:B------:R-:W-:-:S03]  /*2180*/  SEL R0, R0, 0xffffffc0, !P2 ;  /* 0xffffffc000007807 */ /* 0x000fc60005000000 */
[----:B------:R-:W-:Y:S01]  /*2190*/  @!PT LDS RZ, [RZ] ;  /* 0x00000000fffff984 */ /* 0x000fe20000000800 */
[----:B------:R-:W-:Y:S01]  /*21a0*/  @!PT LDS RZ, [RZ] ;  /* 0x00000000fffff984 */ /* 0x000fe20000000800 */
[----:B------:R-:W-:Y:S01]  /*21b0*/  @!PT LDS RZ, [RZ] ;  /* 0x00000000fffff984 */ /* 0x000fe20000000800 */
[----:B------:R4:W-:Y:S01]  /*21c0*/  LDGSTS.E.BYPASS.LTC128B.128 [R203+0x100], [R18.64], !P0 ;  /* 0x0010000012cb7fae */ /* 0x0009e2000c101d46 */
[----:B------:R-:W-:Y:S01]  /*21d0*/  ISETP.GE.AND P0, PT, R208, c[0x0][0x1d4], PT ;  /* 0x00007500d0007a0c */ /* 0x000fe20003f06270 */
[----:B------:R-:W-:Y:S01]  /*21e0*/  IMAD.IADD R186, R184, 0x1, R0 ;  /* 0x00000001b8ba7824 */ /* 0x000fe200078e0200 */
[C---:B-----5:R-:W-:Y:S03]  /*21f0*/  HMMA.16816.F32.BF16 R56, R4.reuse, R32, RZ ;  /* 0x000000200438723c */ /* 0x060fe600000418ff */
[----:B------:R4:W-:Y:S01]  /*2200*/  LDGSTS.E.BYPASS.LTC128B.128 [R203+0x2100], [R16.64], !P1 ;  /* 0x0210000010cb7fae */ /* 0x0009e2000c901d46 */
[C---:B------:R-:W-:Y:S02]  /*2210*/  ISETP.LT.OR P1, PT, R13.reuse, 0x1, P0 ;  /* 0x000000010d00780c */ /* 0x040fe40000721670 */
[----:B------:R-:W-:Y:S02]  /*2220*/  ISETP.LT.OR P0, PT, R13, 0x21, P0 ;  /* 0x000000210d00780c */ /* 0x000fe40000701670 */
[C---:B------:R-:W-:Y:S08]  /*2230*/  HMMA.16816.F32.BF16 R68, R4.reuse, R34, RZ ;  /* 0x000000220444723c */ /* 0x040ff000000418ff */
[----:B-1----:R-:W-:Y:S01]  /*2240*/  HMMA.16816.F32.BF16 R76, R4, R24, RZ ;  /* 0x00000018044c723c */ /* 0x002fe200000418ff */
[----:B------:R1:W-:Y:S01]  /*2250*/  LDGSTS.E.BYPASS.LTC128B.128 [R203+0x4100], [R14.64], !P1 ;  /* 0x041000000ecb7fae */ /* 0x0003e2000c901d46 */
[----:B------:R-:W-:-:S03]  /*2260*/  IADD3 R2, P1, R2, R107, RZ ;  /* 0x0000006b02027210 */ /* 0x000fc60007f3e0ff */
[----:B------:R5:W-:Y:S02]  /*2270*/  LDGSTS.E.BYPASS.LTC128B.128 [R203+0x1100], [R22.64], !P5 ;  /* 0x0110000016cb7fae */ /* 0x000be4000e901d46 */
[----:B------:R-:W-:Y:S01]  /*2280*/  IMAD.X R3, R12, 0x1, R102, P1 ;  /* 0x000000010c037824 */ /* 0x000fe200008e0666 */
[----:B------:R-:W-:Y:S01]  /*2290*/  HMMA.16816.F32.BF16 R64, R4, R26, RZ ;  /* 0x0000001a0440723c */ /* 0x000fe200000418ff */
[----:B------:R5:W-:Y:S01]  /*22a0*/  LDGSTS.E.BYPASS.LTC128B.128 [R203+0x3100], [R20.64], !P6 ;  /* 0x0310000014cb7fae */ /* 0x000be2000f101d46 */
[----:B------:R-:W-:-:S03]  /*22b0*/  ISETP.GT.AND P1, PT, R216, 0x3f, PT ;  /* 0x0000003fd800780c */ /* 0x000fc60003f24270 */
[----:B------:R5:W-:Y:S01]  /*22c0*/  LDGSTS.E.BYPASS.LTC128B.128 [R203+0x5100], [R2.64], !P0 ;  /* 0x0510000002cb7fae */ /* 0x000be2000c101d46 */
[----:B------:R-:W-:Y:S02]  /*22d0*/  ISETP.GE.AND P0, PT, R213, 0x2, PT ;  /* 0x00000002d500780c */ /* 0x000fe40003f06270 */
[C---:B--2---:R-:W-:Y:S01]  /*22e0*/  HMMA.16816.F32.BF16 R28, R8.reuse, R36, R28 ;  /* 0x00000024081c723c */ /* 0x044fe2000004181c */
[----:B------:R-:W-:Y:S04]  /*22f0*/  LDSM.16.M88.4 R4, [R200] ;  /* 0x00000000c804783b */ /* 0x000fe80000000200 */
[----:B------:R-:W-:Y:S03]  /*2300*/  LDSM.16.M88.4 R60, [R186+0x800] ;  /* 0x00080000ba3c783b */ /* 0x000fe60000000200 */
[C---:B------:R-:W-:Y:S01]  /*2310*/  HMMA.16816.F32.BF16 R24, R8.reuse, R38, R44 ;  /* 0x000000260818723c */ /* 0x040fe2000004182c */
[----:B------:R-:W-:Y:S04]  /*2320*/  LDSM.16.M88.4 R80, [R186+0x1000] ;  /* 0x00100000ba50783b */ /* 0x000fe80000000200 */
[----:B-1----:R-:W1:Y:S03]  /*2330*/  LDSM.16.M88.4 R12, [R186] ;  /* 0x00000000ba0c783b */ /* 0x002e660000000200 */
[----:B---3--:R-:W-:Y:S01]  /*2340*/  HMMA.16816.F32.BF16 R32, R8, R40, R48 ;  /* 0x000000280820723c */ /* 0x008fe20000041830 */
[----:B----4-:R-:W-:Y:S04]  /*2350*/  LDSM.16.M88.4 R16, [R199] ;  /* 0x00000000c710783b */ /* 0x010fe80000000200 */
[----:B------:R-:W0:Y:S01]  /*2360*/  LDGDEPBAR ;  /* 0x00000000000079af */ /* 0x000e220000000000 */
[----:B-----5:R-:W-:-:S02]  /*2370*/  IADD3 R2, R103, 0x4000, RZ ;  /* 0x0000400067027810 */ /* 0x020fc40007ffe0ff */
[----:B------:R-:W-:Y:S02]  /*2380*/  HMMA.16816.F32.BF16 R36, R8, R42, R52 ;  /* 0x0000002a0824723c */ /* 0x000fe40000041834 */
[----:B------:R-:W-:-:S06]  /*2390*/  IADD3 R185, R2, R0, RZ ;  /* 0x0000000002b97210 */ /* 0x000fcc0007ffe0ff */
[C---:B------:R-:W-:Y:S01]  /*23a0*/  HMMA.16816.F32.BF16 R40, R8.reuse, R72, R56 ;  /* 0x000000480828723c */ /* 0x040fe20000041838 */
[----:B------:R-:W2:Y:S04]  /*23b0*/  LDSM.16.M88.4 R56, [R186+0x1800] ;  /* 0x00180000ba38783b */ /* 0x000ea80000000200 */
[----:B------:R-:W3:Y:S03]  /*23c0*/  LDSM.16.M88.4 R84, [R185+-0x4000] ;  /* 0xffc00000b954783b */ /* 0x000ee60000000200 */
[C---:B------:R-:W-:Y:S01]  /*23d0*/  HMMA.16816.F32.BF16 R48, R8.reuse, R74, R68 ;  /* 0x0000004a0830723c */ /* 0x040fe20000041844 */
[----:B------:R-:W4:Y:S04]  /*23e0*/  LDSM.16.M88.4 R92, [R185+-0x3800] ;  /* 0xffc80000b95c783b */ /* 0x000f280000000200 */
[----:B------:R-:W5:Y:S03]  /*23f0*/  LDSM.16.M88.4 R96, [R185+-0x3000] ;  /* 0xffd00000b960783b */ /* 0x000f660000000200 */
[C---:B------:R-:W-:Y:S01]  /*2400*/  HMMA.16816.F32.BF16 R52, R8.reuse, R88, R76 ;  /* 0x000000580834723c */ /* 0x040fe2000004184c */
[----:B------:R-:W-:Y:S04]  /*2410*/  LDSM.16.M88.4 R72, [R184+0x2800] ;  /* 0x00280000b848783b */ /* 0x000fe80000000200 */
[----:B------:R-:W-:Y:S03]  /*2420*/  LDSM.16.M88.4 R68, [R103+0x2000] ;  /* 0x002000006744783b */ /* 0x000fe60000000200 */
[----:B------:R-:W-:Y:S01]  /*2430*/  HMMA.16816.F32.BF16 R44, R8, R90, R64 ;  /* 0x0000005a082c723c */ /* 0x000fe20000041840 */
[----:B------:R-:W-:Y:S04]  /*2440*/  LDSM.16.M88.4 R64, [R184+0x2000] ;  /* 0x00200000b840783b */ /* 0x000fe80000000200 */
[----:B------:R-:W-:Y:S03]  /*2450*/  LDSM.16.M88.4 R88, [R184+0x3000] ;  /* 0x00300000b858783b */ /* 0x000fe60000000200 */
[C---:B-1----:R-:W-:Y:S01]  /*2460*/  HMMA.16816.F32.BF16 R20, R4.reuse, R12, R28 ;  /* 0x0000000c0414723c */ /* 0x042fe2000004181c */
[----:B------:R-:W-:Y:S07]  /*2470*/  LDSM.16.M88.4 R76, [R103+0x2800] ;  /* 0x00280000674c783b */ /* 0x000fee0000000200 */
[C---:B------:R-:W-:Y:S08]  /*2480*/  HMMA.16816.F32.BF16 R28, R4.reuse, R60, R32 ;  /* 0x0000003c041c723c */ /* 0x040ff00000041820 */
[C---:B------:R-:W-:Y:S01]  /*2490*/  HMMA.16816.F32.BF16 R32, R4.reuse, R62, R36 ;  /* 0x0000003e0420723c */ /* 0x040fe20000041824 */
[----:B------:R-:W1:Y:S07]  /*24a0*/  LDSM.16.M88.4 R60, [R185+-0x2800] ;  /* 0xffd80000b93c783b */ /* 0x000e6e0000000200 */
[C---:B------:R-:W-:Y:S01]  /*24b0*/  HMMA.16816.F32.BF16 R8, R4.reuse, R14, R24 ;  /* 0x0000000e0408723c */ /* 0x040fe20000041818 */
[----:B------:R-:W1:Y:S07]  /*24c0*/  LDSM.16.M88.4 R12, [R197+0x4000] ;  /* 0x00400000c50c783b */ /* 0x000e6e0000000200 */
[C---:B------:R-:W-:Y:S08]  /*24d0*/  HMMA.16816.F32.BF16 R36, R4.reuse, R80, R40 ;  /* 0x000000500424723c */ /* 0x040ff00000041828 */
[C---:B------:R-:W-:Y:S01]  /*24e0*/  HMMA.16816.F32.BF16 R48, R4.reuse, R82, R48 ;  /* 0x000000520430723c */ /* 0x040fe20000041830 */
[----:B------:R-:W-:Y:S07]  /*24f0*/  LDSM.16.M88.4 R80, [R186+0x2800] ;  /* 0x00280000ba50783b */ /* 0x000fee0000000200 */
[C---:B--2---:R-:W-:Y:S08]  /*2500*/  HMMA.16816.F32.BF16 R52, R4.reuse, R56, R52 ;  /* 0x000000380434723c */ /* 0x044ff00000041834 */
[----:B------:R-:W-:Y:S01]  /*2510*/  HMMA.16816.F32.BF16 R40, R4, R58, R44 ;  /* 0x0000003a0428723c */ /* 0x000fe2000004182c */
[----:B------:R-:W2:Y:S07]  /*2520*/  LDSM.16.M88.4 R56, [R184+0x3800] ;  /* 0x00380000b838783b */ /* 0x000eae0000000200 */
[C---:B---3--:R-:W-:Y:S08]  /*2530*/  HMMA.16816.F32.BF16 R24, R16.reuse, R84, R20 ;  /* 0x000000541018723c */ /* 0x048ff00000041814 */
[C---:B------:R-:W-:Y:S01]  /*2540*/  HMMA.16816.F32.BF16 R20, R16.reuse, R86, R8 ;  /* 0x000000561014723c */ /* 0x040fe20000041808 */
[----:B------:R-:W3:Y:S04]  /*2550*/  LDSM.16.M88.4 R8, [R198+0x4000] ;  /* 0x00400000c608783b */ /* 0x000ee80000000200 */
[----:B------:R-:W-:Y:S03]  /*2560*/  LDSM.16.M88.4 R84, [R186+0x3000] ;  /* 0x00300000ba54783b */ /* 0x000fe60000000200 */
[C---:B----4-:R-:W-:Y:S08]  /*2570*/  HMMA.16816.F32.BF16 R4, R16.reuse, R92, R28 ;  /* 0x0000005c1004723c */ /* 0x050ff0000004181c */
[C---:B------:R-:W-:Y:S01]  /*2580*/  HMMA.16816.F32.BF16 R32, R16.reuse, R94, R32 ;  /* 0x0000005e1020723c */ /* 0x040fe20000041820 */
[----:B------:R-:W4:Y:S07]  /*2590*/  LDSM.16.M88.4 R92, [R103+0x3000] ;  /* 0x00300000675c783b */ /* 0x000f2e0000000200 */
[C---:B-----5:R-:W-:Y:S08]  /*25a0*/  HMMA.16816.F32.BF16 R36, R16.reuse, R96, R36 ;  /* 0x000000601024723c */ /* 0x060ff00000041824 */
[C---:B------:R-:W-:Y:S08]  /*25b0*/  HMMA.16816.F32.BF16 R44, R16.reuse, R98, R48 ;  /* 0x00000062102c723c */ /* 0x040ff00000041830 */
[C---:B-1----:R-:W-:Y:S08]  /*25c0*/  HMMA.16816.F32.BF16 R52, R16.reuse, R60, R52 ;  /* 0x0000003c1034723c */ /* 0x042ff00000041834 */
[----:B------:R-:W-:Y:S01]  /*25d0*/  HMMA.16816.F32.BF16 R40, R16, R62, R40 ;  /* 0x0000003e1028723c */ /* 0x000fe20000041828 */
[----:B------:R-:W1:Y:S07]  /*25e0*/  LDSM.16.M88.4 R60, [R103+0x3800] ;  /* 0x00380000673c783b */ /* 0x000e6e0000000200 */
[C---:B------:R-:W-:Y:S08]  /*25f0*/  HMMA.16816.F32.BF16 R28, R12.reuse, R64, R24 ;  /* 0x000000400c1c723c */ /* 0x040ff00000041818 */
[C---:B------:R-:W-:Y:S01]  /*2600*/  HMMA.16816.F32.BF16 R24, R12.reuse, R66, R20 ;  /* 0x000000420c18723c */ /* 0x040fe20000041814 */
[----:B------:R-:W-:Y:S07]  /*2610*/  LDSM.16.M88.4 R64, [R186+0x3800] ;  /* 0x00380000ba40783b */ /* 0x000fee0000000200 */
[C---:B------:R-:W-:Y:S01]  /*2620*/  HMMA.16816.F32.BF16 R20, R12.reuse, R72, R4 ;  /* 0x000000480c14723c */ /* 0x040fe20000041804 */
[----:B------:R-:W-:Y:S07]  /*2630*/  LDSM.16.M88.4 R4, [R200+0x4000] ;  /* 0x00400000c804783b */ /* 0x000fee0000000200 */
[C---:B------:R-:W-:Y:S01]  /*2640*/  HMMA.16816.F32.BF16 R16, R12.reuse, R74, R32 ;  /* 0x0000004a0c10723c */ /* 0x040fe20000041820 */
[----:B------:R-:W5:Y:S07]  /*2650*/  LDSM.16.M88.4 R72, [R186+0x2000] ;  /* 0x00200000ba48783b */ /* 0x000f6e0000000200 */
[C---:B------:R-:W-:Y:S08]  /*2660*/  HMMA.16816.F32.BF16 R36, R12.reuse, R88, R36 ;  /* 0x000000580c24723c */ /* 0x040ff00000041824 */
[C---:B------:R-:W-:Y:S08]  /*2670*/  HMMA.16816.F32.BF16 R48, R12.reuse, R90, R44 ;  /* 0x0000005a0c30723c */ /* 0x040ff0000004182c */
[C---:B--2---:R-:W-:Y:S08]  /*2680*/  HMMA.16816.F32.BF16 R44, R12.reuse, R56, R52 ;  /* 0x000000380c2c723c */ /* 0x044ff00000041834 */
[----:B------:R-:W-:Y:S08]  /*2690*/  HMMA.16816.F32.BF16 R40, R12, R58, R40 ;  /* 0x0000003a0c28723c */ /* 0x000ff00000041828 */
[C---:B---3--:R-:W-:Y:S08]  /*26a0*/  HMMA.16816.F32.BF16 R32, R8.reuse, R68, R28 ;  /* 0x000000440820723c */ /* 0x048ff0000004181c */
[C---:B------:R-:W-:Y:S01]  /*26b0*/  HMMA.16816.F32.BF16 R28, R8.reuse, R70, R24 ;  /* 0x00000046081c723c */ /* 0x040fe20000041818 */
[----:B------:R-:W-:Y:S07]  /*26c0*/  LDSM.16.M88.4 R68, [R185+-0x2000] ;  /* 0xffe00000b944783b */ /* 0x000fee0000000200 */
[C---:B------:R-:W-:Y:S01]  /*26d0*/  HMMA.16816.F32.BF16 R24, R8.reuse, R76, R20 ;  /* 0x0000004c0818723c */ /* 0x040fe20000041814 */
[----:B------:R-:W2:Y:S07]  /*26e0*/  LDSM.16.M88.4 R20, [R199+0x4000] ;  /* 0x00400000c714783b */ /* 0x000eae0000000200 */
[C---:B------:R-:W-:Y:S01]  /*26f0*/  HMMA.16816.F32.BF16 R16, R8.reuse, R78, R16 ;  /* 0x0000004e0810723c */ /* 0x040fe20000041810 */
[----:B------:R-:W3:Y:S07]  /*2700*/  LDSM.16.M88.4 R76, [R185+-0x1800] ;  /* 0xffe80000b94c783b */ /* 0x000eee0000000200 */
[C---:B----4-:R-:W-:Y:S08]  /*2710*/  HMMA.16816.F32.BF16 R12, R8.reuse, R92, R36 ;  /* 0x0000005c080c723c */ /* 0x050ff00000041824 */
[C---:B------:R-:W-:Y:S08]  /*2720*/  HMMA.16816.F32.BF16 R56, R8.reuse, R94, R48 ;  /* 0x0000005e0838723c */ /* 0x040ff00000041830 */
[C---:B-1----:R-:W-:Y:S08]  /*2730*/  HMMA.16816.F32.BF16 R48, R8.reuse, R60, R44 ;  /* 0x0000003c0830723c */ /* 0x042ff0000004182c */
[----:B------:R-:W-:Y:S01]  /*2740*/  HMMA.16816.F32.BF16 R44, R8, R62, R40 ;  /* 0x0000003e082c723c */ /* 0x000fe20000041828 */
[----:B------:R-:W-:Y:S04]  /*2750*/  LDSM.16.M88.4 R60, [R184+0x4000] ;  /* 0x00400000b83c783b */ /* 0x000fe80000000200 */
[----:B------:R-:W-:Y:S03]  /*2760*/  LDSM.16.M88.4 R40, [R185+-0x1000] ;  /* 0xfff00000b928783b */ /* 0x000fe60000000200 */
[C---:B-----5:R-:W-:Y:S08]  /*2770*/  HMMA.16816.F32.BF16 R36, R4.reuse, R72, R32 ;  /* 0x000000480424723c */ /* 0x060ff00000041820 */
[C---:B------:R-:W-:Y:S01]  /*2780*/  HMMA.16816.F32.BF16 R52, R4.reuse, R82, R16 ;  /* 0x000000520434723c */ /* 0x040fe20000041810 */
[----:B------:R-:W1:Y:S07]  /*2790*/  LDSM.16.M88.4 R16, [R197+0x8000] ;  /* 0x00800000c510783b */ /* 0x000e6e0000000200 */
[C---:B------:R-:W-:Y:S08]  /*27a0*/  HMMA.16816.F32.BF16 R32, R4.reuse, R80, R24 ;  /* 0x000000500420723c */ /* 0x040ff00000041818 */
[C---:B------:R-:W-:Y:S01]  /*27b0*/  HMMA.16816.F32.BF16 R28, R4.reuse, R74, R28 ;  /* 0x0000004a041c723c */ /* 0x040fe2000004181c */
[----:B------:R-:W-:Y:S07]  /*27c0*/  LDSM.16.M88.4 R72, [R184+0x5800] ;  /* 0x00580000b848783b */ /* 0x000fee0000000200 */
[C---:B------:R-:W-:Y:S01]  /*27d0*/  HMMA.16816.F32.BF16 R24, R4.reuse, R84, R12 ;  /* 0x000000540418723c */ /* 0x040fe2000004180c */
[----:B------:R-:W-:Y:S07]  /*27e0*/  LDSM.16.M88.4 R12, [R198+0x8000] ;  /* 0x00800000c60c783b */ /* 0x000fee0000000200 */
[C---:B------:R-:W-:Y:S01]  /*27f0*/  HMMA.16816.F32.BF16 R8, R4.reuse, R86, R56 ;  /* 0x000000560408723c */ /* 0x040fe20000041838 */
[----:B------:R-:W4:Y:S04]  /*2800*/  LDSM.16.M88.4 R84, [R185+-0x800] ;  /* 0xfff80000b954783b */ /* 0x000f280000000200 */
[----:B------:R-:W-:Y:S03]  /*2810*/  LDSM.16.M88.4 R56, [R185] ;  /* 0x00000000b938783b */ /* 0x000fe60000000200 */
[C---:B------:R-:W-:Y:S08]  /*2820*/  HMMA.16816.F32.BF16 R48, R4.reuse, R64, R48 ;  /* 0x000000400430723c */ /* 0x040ff00000041830 */
[----:B------:R-:W-:Y:S01]  /*2830*/  HMMA.16816.F32.BF16 R92, R4, R66, R44 ;  /* 0x00000042045c723c */ /* 0x000fe2000004182c */
[----:B------:R-:W-:Y:S04]  /*2840*/  LDSM.16.M88.4 R64, [R103+0x4800] ;  /* 0x004800006740783b */ /* 0x000fe80000000200 */
[----:B------:R-:W-:Y:S03]  /*2850*/  LDSM.16.M88.4 R44, [R184+0x5000] ;  /* 0x00500000b82c783b */ /* 0x000fe60000000200 */
[C---:B--2---:R-:W-:Y:S01]  /*2860*/  HMMA.16816.F32.BF16 R4, R20.reuse, R68, R36 ;  /* 0x000000441404723c */ /* 0x044fe20000041824 */
[----:B------:R-:W2:Y:S07]  /*2870*/  LDSM.16.M88.4 R36, [R103+0x4000] ;  /* 0x004000006724783b */ /* 0x000eae0000000200 */
[C---:B------:R-:W-:Y:S08]  /*2880*/  HMMA.16816.F32.BF16 R28, R20.reuse, R70, R28 ;  /* 0x00000046141c723c */ /* 0x040ff0000004181c */
[----:B---3--:R-:W-:Y:S01]  /*2890*/  HMMA.16816.F32.BF16 R68, R20, R78, R52 ;  /* 0x0000004e1444723c */ /* 0x008fe20000041834 */
[----:B------:R-:W3:Y:S07]  /*28a0*/  LDSM.16.M88.4 R52, [R184+0x4800] ;  /* 0x00480000b834783b */ /* 0x000eee0000000200 */
[----:B-1----:R-:W-:Y:S08]  /*28b0*/  HMMA.16816.F32.BF16 R4, R16, R60, R4 ;  /* 0x0000003c1004723c */ /* 0x002ff00000041804 */
[C---:B------:R-:W-:Y:S08]  /*28c0*/  HMMA.16816.F32.BF16 R32, R20.reuse, R76, R32 ;  /* 0x0000004c1420723c */ /* 0x040ff00000041820 */
[C---:B------:R-:W-:Y:S01]  /*28d0*/  HMMA.16816.F32.BF16 R76, R20.reuse, R42, R8 ;  /* 0x0000002a144c723c */ /* 0x040fe20000041808 */
[----:B------:R-:W-:Y:S07]  /*28e0*/  LDSM.16.M88.4 R8, [R200+0x8000] ;  /* 0x00800000c808783b */ /* 0x000fee0000000200 */
[----:B----4-:R-:W-:Y:S01]  /*28f0*/  HMMA.16816.F32.BF16 R88, R20, R84, R48 ;  /* 0x000000541458723c */ /* 0x010fe20000041830 */
[----:B------:R-:W1:Y:S07]  /*2900*/  LDSM.16.M88.4 R48, [R186+0x4000] ;  /* 0x00400000ba30783b */ /* 0x000e6e0000000200 */
[----:B------:R-:W-:Y:S01]  /*2910*/  HMMA.16816.F32.BF16 R28, R16, R62, R28 ;  /* 0x0000003e101c723c */ /* 0x000fe2000004181c */
[----:B------:R-:W-:Y:S07]  /*2920*/  LDSM.16.M88.4 R60, [R186+0x4800] ;  /* 0x00480000ba3c783b */ /* 0x000fee0000000200 */
[----:B------:R-:W-:Y:S08]  /*2930*/  HMMA.16816.F32.BF16 R80, R20, R40, R24 ;  /* 0x000000281450723c */ /* 0x000ff00000041818 */
[----:B--2---:R-:W-:Y:S01]  /*2940*/  HMMA.16816.F32.BF16 R24, R12, R36, R4 ;  /* 0x000000240c18723c */ /* 0x004fe20000041804 */
[----:B------:R-:W2:Y:S07]  /*2950*/  LDSM.16.M88.4 R4, [R199+0x8000] ;  /* 0x00800000c704783b */ /* 0x000eae0000000200 */
[----:B---3--:R-:W-:Y:S08]  /*2960*/  HMMA.16816.F32.BF16 R32, R16, R52, R32 ;  /* 0x000000341020723c */ /* 0x008ff00000041820 */
[----:B------:R-:W-:Y:S08]  /*2970*/  HMMA.16816.F32.BF16 R28, R12, R38, R28 ;  /* 0x000000260c1c723c */ /* 0x000ff0000004181c */
[----:B------:R-:W-:Y:S01]  /*2980*/  HMMA.16816.F32.BF16 R40, R16, R54, R68 ;  /* 0x000000361028723c */ /* 0x000fe20000041844 */
[----:B------:R-:W3:Y:S04]  /*2990*/  LDSM.16.M88.4 R68, [R103+0x5000] ;  /* 0x005000006744783b */ /* 0x000ee80000000200 */
[----:B------:R-:W4:Y:S03]  /*29a0*/  LDSM.16.M88.4 R52, [R185+0x800] ;  /* 0x00080000b934783b */ /* 0x000f260000000200 */
[----:B-1----:R-:W-:Y:S08]  /*29b0*/  HMMA.16816.F32.BF16 R24, R8, R48, R24 ;  /* 0x000000300818723c */ /* 0x002ff00000041818 */
[----:B------:R-:W-:Y:S08]  /*29c0*/  HMMA.16816.F32.BF16 R36, R12, R64, R32 ;  /* 0x000000400c24723c */ /* 0x000ff00000041820 */
[----:B------:R-:W-:Y:S08]  /*29d0*/  HMMA.16816.F32.BF16 R28, R8, R50, R28 ;  /* 0x00000032081c723c */ /* 0x000ff0000004181c */
[----:B------:R-:W-:Y:S08]  /*29e0*/  HMMA.16816.F32.BF16 R84, R20, R86, R92 ;  /* 0x000000561454723c */ /* 0x000ff0000004185c */
[----:B------:R-:W-:Y:S08]  /*29f0*/  HMMA.16816.F32.BF16 R20, R16, R44, R80 ;  /* 0x0000002c1014723c */ /* 0x000ff00000041850 */
[----:B------:R-:W-:Y:S08]  /*2a00*/  HMMA.16816.F32.BF16 R32, R12, R66, R40 ;  /* 0x000000420c20723c */ /* 0x000ff00000041828 */
[----:B--2---:R-:W-:Y:S08]  /*2a10*/  HMMA.16816.F32.BF16 R48, R4, R56, R24 ;  /* 0x000000380430723c */ /* 0x004ff00000041818 */
[----:B------:R-:W-:Y:S08]  /*2a20*/  HMMA.16816.F32.BF16 R36, R8, R60, R36 ;  /* 0x0000003c0824723c */ /* 0x000ff00000041824 */
[----:B------:R-:W-:Y:S01]  /*2a30*/  HMMA.16816.F32.BF16 R28, R4, R58, R28 ;  /* 0x0000003a041c723c */ /* 0x000fe2000004181c */
[----:B------:R-:W1:Y:S07]  /*2a40*/  LDSM.16.M88.4 R56, [R186+0x5000] ;  /* 0x00500000ba38783b */ /* 0x000e6e0000000200 */
[----:B------:R-:W-:Y:S01]  /*2a50*/  HMMA.16816.F32.BF16 R44, R16, R46, R76 ;  /* 0x0000002e102c723c */ /* 0x000fe2000004184c */
[----:B------:R-:W-:-:S04]  /*2a60*/  FMUL.FTZ R0, R48, c[0x0][0x320] ;  /* 0x0000c80030007a20 */ /* 0x000fc80000410000 */
[----:B------:R2:W1:Y:S03]  /*2a70*/  MUFU.TANH R77, R0 ;  /* 0x00000000004d7308 */ /* 0x0004660000002400 */
[----:B---3--:R-:W-:Y:S08]  /*2a80*/  HMMA.16816.F32.BF16 R24, R12, R68, R20 ;  /* 0x000000440c18723c */ /* 0x008ff00000041814 */
[----:B------:R-:W-:Y:S01]  /*2a90*/  HMMA.16816.F32.BF16 R20, R8, R62, R32 ;  /* 0x0000003e0814723c */ /* 0x000fe20000041820 */
[----:B------:R-:W3:Y:S01]  /*2aa0*/  LDSM.16.M88.4 R60, [R103+0x5800] ;  /* 0x00580000673c783b */ /* 0x000ee20000000200 */
[----:B--2---:R-:W-:-:S06]  /*2ab0*/  FMUL.FTZ R0, R49, c[0x0][0x320] ;  /* 0x0000c80031007a20 */ /* 0x004fcc0000410000 */
[----:B------:R-:W-:Y:S01]  /*2ac0*/  HMMA.16816.F32.BF16 R64, R16, R72, R88 ;  /* 0x000000481040723c */ /* 0x000fe20000041858 */
[----:B------:R2:W1:Y:S07]  /*2ad0*/  MUFU.TANH R73, R0 ;  /* 0x0000000000497308 */ /* 0x00046e0000002400 */
[----:B----4-:R-:W-:Y:S08]  /*2ae0*/  HMMA.16816.F32.BF16 R36, R4, R52, R36 ;  /* 0x000000340424723c */ /* 0x010ff00000041824 */
[----:B------:R-:W-:Y:S01]  /*2af0*/  HMMA.16816.F32.BF16 R16, R16, R74, R84 ;  /* 0x0000004a1010723c */ /* 0x000fe20000041854 */
[----:B--2---:R-:W-:-:S04]  /*2b00*/  FMUL.FTZ R0, R50, c[0x0][0x320] ;  /* 0x0000c80032007a20 */ /* 0x004fc80000410000 */
[----:B------:R2:W4:Y:S03]  /*2b10*/  MUFU.TANH R76, R0 ;  /* 0x00000000004c7308 */ /* 0x0005260000002400 */
[----:B------:R-:W-:Y:S01]  /*2b20*/  HMMA.16816.F32.BF16 R40, R12, R70, R44 ;  /* 0x000000460c28723c */ /* 0x000fe2000004182c */
[----:B------:R-:W5:Y:S07]  /*2b30*/  LDSM.16.M88.4 R44, [R186+0x5800] ;  /* 0x00580000ba2c783b */ /* 0x000f6e0000000200 */
[----:B-1----:R-:W-:Y:S01]  /*2b40*/  HMMA.16816.F32.BF16 R32, R8, R56, R24 ;  /* 0x000000380820723c */ /* 0x002fe20000041818 */
[----:B------:R-:W-:-:S02]  /*2b50*/  FMUL.FTZ R37, R37, c[0x0][0x320] ;  /* 0x0000c80025257a20 */ /* 0x000fc40000410000 */
[----:B------:R-:W-:Y:S02]  /*2b60*/  FMUL.FTZ R38, R38, c[0x0][0x320] ;  /* 0x0000c80026267a20 */ /* 0x000fe40000410000 */
[----:B--2---:R-:W-:Y:S01]  /*2b70*/  FMUL.FTZ R0, R51, c[0x0][0x320] ;  /* 0x0000c80033007a20 */ /* 0x004fe20000410000 */
[----:B------:R-:W1:Y:S01]  /*2b80*/  MUFU.TANH R52, R37 ;  /* 0x0000002500347308 */ /* 0x000e620000002400 */
[----:B------:R-:W-:Y:S01]  /*2b90*/  FMUL.FTZ R39, R39, c[0x0][0x320] ;  /* 0x0000c80027277a20 */ /* 0x000fe20000410000 */
[----:B------:R-:W-:Y:S01]  /*2ba0*/  HMMA.16816.F32.BF16 R24, R4, R54, R20 ;  /* 0x000000360418723c */ /* 0x000fe20000041814 */
[----:B------:R-:W2:Y:S05]  /*2bb0*/  LDSM.16.M88.4 R48, [R185+0x1000] ;  /* 0x00100000b930783b */ /* 0x000eaa0000000200 */
[----:B------:R1:W1:Y:S02]  /*2bc0*/  MUFU.TANH R72, R0 ;  /* 0x0000000000487308 */ /* 0x0002640000002400 */
[C---:B---3--:R-:W-:Y:S06]  /*2bd0*/  HMMA.16816.F32.BF16 R20, R12.reuse, R60, R64 ;  /* 0x0000003c0c14723c */ /* 0x048fec0000041840 */
[----:B------:R-:W3:Y:S02]  /*2be0*/  MUFU.TANH R53, R38 ;  /* 0x0000002600357308 */ /* 0x000ee40000002400 */
[----:B------:R-:W-:Y:S01]  /*2bf0*/  HMMA.16816.F32.BF16 R12, R12, R62, R16 ;  /* 0x0000003e0c0c723c */ /* 0x000fe20000041810 */
[----:B-1----:R-:W-:-:S07]  /*2c00*/  FMUL.FTZ R0, R28, c[0x0][0x320] ;  /* 0x0000c8001c007a20 */ /* 0x002fce0000410000 */
[----:B------:R-:W-:Y:S01]  /*2c10*/  FMUL.FTZ R24, R24, c[0x0][0x320] ;  /* 0x0000c80018187a20 */ /* 0x000fe20000410000 */
[----:B------:R1:W1:Y:S01]  /*2c20*/  MUFU.TANH R69, R0 ;  /* 0x0000000000457308 */ /* 0x0002620000002400 */
[----:B------:R-:W-:Y:S02]  /*2c30*/  FMUL.FTZ R25, R25, c[0x0][0x320] ;  /* 0x0000c80019197a20 */ /* 0x000fe40000410000 */
[----:B------:R-:W-:Y:S02]  /*2c40*/  FMUL.FTZ R26, R26, c[0x0][0x320] ;  /* 0x0000c8001a1a7a20 */ /* 0x000fe40000410000 */
[----:B------:R-:W-:Y:S02]  /*2c50*/  FMUL.FTZ R27, R27, c[0x0][0x320] ;  /* 0x0000c8001b1b7a20 */ /* 0x000fe40000410000 */
[----:B-----5:R-:W-:Y:S04]  /*2c60*/  HMMA.16816.F32.BF16 R16, R8, R44, R20 ;  /* 0x0000002c0810723c */ /* 0x020fe80000041814 */
[----:B------:R-:W3:Y:S04]  /*2c70*/  MUFU.TANH R27, R27 ;  /* 0x0000001b001b7308 */ /* 0x000ee80000002400 */
[----:B--2---:R-:W-:Y:S01]  /*2c80*/  HMMA.16816.F32.BF16 R32, R4, R48, R32 ;  /* 0x000000300420723c */ /* 0x004fe20000041820 */
[----:B-1----:R-:W-:-:S03]  /*2c90*/  FMUL.FTZ R0, R29, c[0x0][0x320] ;  /* 0x0000c8001d007a20 */ /* 0x002fc60000410000 */
[----:B------:R-:W1:Y:S08]  /*2ca0*/  MUFU.TANH R48, R26 ;  /* 0x0000001a00307308 */ /* 0x000e700000002400 */
[----:B------:R2:W1:Y:S11]  /*2cb0*/  MUFU.TANH R68, R0 ;  /* 0x0000000000447308 */ /* 0x0004760000002400 */
[----:B------:R-:W-:Y:S01]  /*2cc0*/  @!UPT UIADD3 URZ, URZ, URZ, URZ ;  /* 0x0000003f3f3ff290 */ /* 0x000fe2000fffe03f */
[----:B------:R-:W-:Y:S02]  /*2cd0*/  FMUL.FTZ R32, R32, c[0x0][0x320] ;  /* 0x0000c80020207a20 */ /* 0x000fe40000410000 */
[----:B------:R-:W-:Y:S02]  /*2ce0*/  FMUL.FTZ R33, R33, c[0x0][0x320] ;  /* 0x0000c80021217a20 */ /* 0x000fe40000410000 */
[----:B--2---:R-:W-:Y:S02]  /*2cf0*/  FMUL.FTZ R0, R30, c[0x0][0x320] ;  /* 0x0000c8001e007a20 */ /* 0x004fe40000410000 */
[----:B------:R-:W-:Y:S01]  /*2d00*/  FMUL.FTZ R34, R34, c[0x0][0x320] ;  /* 0x0000c80022227a20 */ /* 0x000fe20000410000 */
[----:B------:R-:W2:Y:S08]  /*2d10*/  MUFU.TANH R32, R32 ;  /* 0x0000002000207308 */ /* 0x000eb00000002400 */
[----:B------:R5:W1:Y:S08]  /*2d20*/  MUFU.TANH R70, R0 ;  /* 0x0000000000467308 */ /* 0x000a700000002400 */
[----:B------:R-:W1:Y:S01]  /*2d30*/  MUFU.TANH R33, R33 ;  /* 0x0000002100217308 */ /* 0x000e620000002400 */
[----:B-----5:R-:W-:-:S07]  /*2d40*/  FMUL.FTZ R0, R31, c[0x0][0x320] ;  /* 0x0000c8001f007a20 */ /* 0x020fce0000410000 */
[----:B------:R-:W1:Y:S01]  /*2d50*/  MUFU.TANH R34, R34 ;  /* 0x0000002200227308 */ /* 0x000e620000002400 */
[C---:B------:R-:W-:Y:S07]  /*2d60*/  HMMA.16816.F32.BF16 R28, R8.reuse, R58, R40 ;  /* 0x0000003a081c723c */ /* 0x040fee0000041828 */
[----:B------:R5:W1:Y:S01]  /*2d70*/  MUFU.TANH R56, R0 ;  /* 0x0000000000387308 */ /* 0x000a620000002400 */
[----:B------:R-:W-:Y:S07]  /*2d80*/  HMMA.16816.F32.BF16 R8, R8, R46, R12 ;  /* 0x0000002e0808723c */ /* 0x000fee000004180c */
[----:B------:R1:W1:Y:S01]  /*2d90*/  MUFU.TANH R42, R39 ;  /* 0x00000027002a7308 */ /* 0x0002620000002400 */
[----:B-----5:R-:W-:-:S08]  /*2da0*/  FMUL.FTZ R0, R36, c[0x0][0x320] ;  /* 0x0000c80024007a20 */ /* 0x020fd00000410000 */
[----:B------:R-:W-:Y:S01]  /*2db0*/  HMMA.16816.F32.BF16 R20, R4, R50, R28 ;  /* 0x000000320414723c */ /* 0x000fe2000004181c */
[----:B------:R-:W2:Y:S01]  /*2dc0*/  MUFU.TANH R41, R24 ;  /* 0x0000001800297308 */ /* 0x000ea20000002400 */
[----:B-1----:R-:W1:Y:S01]  /*2dd0*/  LDSM.16.M88.4 R36, [R185+0x1800] ;  /* 0x00180000b924783b */ /* 0x002e620000000200 */
[----:B------:R-:W-:-:S06]  /*2de0*/  DEPBAR.LE SB0, 0x0 ;  /* 0x000080000000791a */ /* 0x000fcc0000000000 */
[----:B------:R5:W1:Y:S08]  /*2df0*/  MUFU.TANH R54, R0 ;  /* 0x0000000000367308 */ /* 0x000a700000002400 */
[----:B------:R1:W1:Y:S07]  /*2e00*/  MUFU.TANH R40, R25 ;  /* 0x0000001900287308 */ /* 0x00026e0000002400 */
[----:B------:R-:W-:-:S02]  /*2e10*/  FMUL.FTZ R22, R22, c[0x0][0x320] ;  /* 0x0000c80016167a20 */ /* 0x000fc40000410000 */
[----:B------:R-:W-:Y:S02]  /*2e20*/  FMUL.FTZ R23, R23, c[0x0][0x320] ;  /* 0x0000c80017177a20 */ /* 0x000fe40000410000 */
[----:B------:R-:W-:Y:S01]  /*2e30*/  FMUL.FTZ R20, R20, c[0x0][0x320] ;  /* 0x0000c80014147a20 */ /* 0x000fe20000410000 */
[----:B------:R1:W1:Y:S01]  /*2e40*/  MUFU.TANH R25, R22 ;  /* 0x0000001600197308 */ /* 0x0002620000002400 */
[----:B------:R-:W-:Y:S02]  /*2e50*/  FMUL.FTZ R21, R21, c[0x0][0x320] ;  /* 0x0000c80015157a20 */ /* 0x000fe40000410000 */
[----:B-----5:R-:W-:-:S05]  /*2e60*/  FMUL.FTZ R0, R35, c[0x0][0x320] ;  /* 0x0000c80023007a20 */ /* 0x020fca0000410000 */
[----:B------:R2:W2:Y:S08]  /*2e70*/  MUFU.TANH R24, R23 ;  /* 0x0000001700187308 */ /* 0x0004b00000002400 */
[----:B------:R2:W2:Y:S01]  /*2e80*/  MUFU.TANH R26, R0 ;  /* 0x00000000001a7308 */ /* 0x0004a20000002400 */
[C---:B-1----:R-:W-:Y:S07]  /*2e90*/  HMMA.16816.F32.BF16 R12, R4.reuse, R36, R16 ;  /* 0x00000024040c723c */ /* 0x042fee0000041810 */
[----:B------:R-:W1:Y:S01]  /*2ea0*/  MUFU.TANH R20, R20 ;  /* 0x0000001400147308 */ /* 0x000e620000002400 */
[----:B------:R-:W-:Y:S07]  /*2eb0*/  HMMA.16816.F32.BF16 R4, R4, R38, R8 ;  /* 0x000000260404723c */ /* 0x000fee0000041808 */
[----:B------:R-:W1:Y:S09]  /*2ec0*/  MUFU.TANH R21, R21 ;  /* 0x0000001500157308 */ /* 0x000e720000002400 */
        /* <DEDUP_REMOVED lines=9> */
[----:B------:R-:W-:-:S07]  /*2f60*/  FMUL.FTZ R7, R7, c[0x0][0x320] ;  /* 0x0000c80007077a20 */ /* 0x000fce0000410000 */
        /* <DEDUP_REMOVED lines=8> */
[----:B--234-:R-:W-:Y:S01]  /*2ff0*/  IMAD R2, R213, 0x40, R220 ;  /* 0x00000040d5027824 */ /* 0x01cfe200078e02dc */
[----:B------:R-:W-:-:S04]  /*3000*/  MOV R202, RZ ;  /* 0x000000ff00ca7202 */ /* 0x000fc80000000f00 */
[----:B------:R-:W-:-:S05]  /*3010*/  IADD3 R2, R2, -0x80, R216 ;  /* 0xffffff8002027810 */ /* 0x000fca0007ffe0d8 */
[----:B------:R-:W-:-:S04]  /*3020*/  @P3 IMAD.HI.U32 R3, R2, c[0x0][0x2bc], RZ ;  /* 0x0000af0002033a27 */ /* 0x000fc800078e00ff */
[----:B------:R-:W-:Y:S01]  /*3030*/  IMAD.MOV.U32 R0, RZ, RZ, R2 ;  /* 0x000000ffff007224 */ /* 0x000fe200078e0002 */
[----:B------:R-:W-:-:S04]  /*3040*/  @P3 SHF.R.U32.HI R0, RZ, c[0x0][0x2c0], R3 ;  /* 0x0000b000ff003a19 */ /* 0x000fc80000011603 */
[----:B------:R-:W-:-:S04]  /*3050*/  @!P1 IADD3 R3, P0, R0, R222, RZ ;  /* 0x000000de00039210 */ /* 0x000fc80007f1e0ff */
[----:B-1----:R-:W-:Y:S02]  /*3060*/  @!P1 LEA.HI.X.SX32 R5, R0, R226, 0x1, P0 ;  /* 0x000000e200059211 */ /* 0x002fe400000f0eff */
        /* <DEDUP_REMOVED lines=8> */
[----:B------:R-:W-:-:S05]  /*30f0*/  IMAD R0, R205, c[0x0][0x1e4], R0 ;  /* 0x00007900cd007a24 */ /* 0x000fca00078e0200 */
[----:B------:R-:W-:Y:S02]  /*3100*/  IADD3 R3, R3, R0, RZ ;  /* 0x0000000003037210 */ /* 0x000fe40007ffe0ff */
        /* <DEDUP_REMOVED lines=10> */
.L_x_659:
[----:B------:R-:W-:Y:S05]  /*31b0*/  BRA.DIV ~URZ, `(.L_x_598) ;  /* 0x0000ad527f007947 */ /* 0x000fea000b800000 */
[----:B------:R-:W3:Y:S01]  /*31c0*/  SHFL.IDX PT, R0, R12, RZ, 0x181f ;  /* 0x00181fff0c007589 */ /* 0x000ee200000e0000 */
[----:B------:R-:W-:Y:S02]  /*31d0*/  ISETP.GE.AND P5, PT, R206, c[0x0][0x1d4], PT ;  /* 0x00007500ce007a0c */ /* 0x000fe40003fa6270 */
[----:B------:R-:W-:Y:S02]  /*31e0*/  ISETP.GE.AND P2, PT, R207, c[0x0][0x1d4], PT ;  /* 0x00007500cf007a0c */ /* 0x000fe40003f46270 */
[----:B------:R-:W-:Y:S02]  /*31f0*/  SEL R11, RZ, 0x10, P5 ;  /* 0x00000010ff0b7807 */ /* 0x000fe40002800000 */
[----:B------:R-:W-:Y:S02]  /*3200*/  SEL R10, RZ, 0x10, P2 ;  /* 0x00000010ff0a7807 */ /* 0x000fe40001000000 */
[----:B---3--:R-:W-:-:S02]  /*3210*/  IADD3 R6, P0, R0, R105, RZ ;  /* 0x0000006900067210 */ /* 0x008fc40007f1e0ff */
[----:B------:R-:W-:-:S03]  /*3220*/  IADD3 R2, P6, R0, R106, RZ ;  /* 0x0000006a00027210 */ /* 0x000fc60007fde0ff */
[----:B--2---:R-:W-:Y:S01]  /*3230*/  IMAD.X R7, R4, 0x1, R100, P0 ;  /* 0x0000000104077824 */ /* 0x004fe200000e0664 */
[----:B------:R-:W-:Y:S01]  /*3240*/  ISETP.GE.AND P0, PT, R208, c[0x0][0x1d4], PT ;  /* 0x00007500d0007a0c */ /* 0x000fe20003f06270 */
[----:B------:R-:W-:Y:S01]  /*3250*/  IMAD.X R3, R4, 0x1, R101, P6 ;  /* 0x0000000104037824 */ /* 0x000fe200030e0665 */
[----:B------:R-:W-:Y:S02]  /*3260*/  IADD3 R8, P6, R0, R107, RZ ;  /* 0x0000006b00087210 */ /* 0x000fe40007fde0ff */
[----:B------:R-:W-:Y:S01]  /*3270*/  @!PT LDS RZ, [RZ] ;  /* 0x00000000fffff984 */ /* 0x000fe20000000800 */
[----:B------:R-:W-:Y:S01]  /*3280*/  @!PT LDS RZ, [RZ] ;  /* 0x00000000fffff984 */ /* 0x000fe20000000800 */
[----:B------:R2:W-:Y:S03]  /*3290*/  LDGSTS.E.BYPASS.LTC128B.128 [R203+0x6100], [R6.64], !P5 ;  /* 0x0610000006cb7fae */ /* 0x0005e6000e901d46 */
[----:B------:R-:W-:Y:S01]  /*32a0*/  IMAD.X R9, R4, 0x1, R102, P6 ;  /* 0x0000000104097824 */ /* 0x000fe200030e0666 */
[----:B------:R2:W-:Y:S04]  /*32b0*/  LDGSTS.E.BYPASS.LTC128B.128 [R203+0x8100], [R2.64], !P2 ;  /* 0x0810000002cb7fae */ /* 0x0005e8000d101d46 */
[----:B------:R-:W3:Y:S04]  /*32c0*/  SHFL.IDX PT, R0, R12, 0x1, 0x181f ;  /* 0x00381f000c007f89 */ /* 0x000ee800000e0000 */
[----:B------:R2:W-:Y:S04]  /*32d0*/  LDGSTS.E.BYPASS.LTC128B.128 [R203+0xa100], [R8.64], !P0 ;  /* 0x0a10000008cb7fae */ /* 0x0005e8000c101d46 */
[----:B------:R4:W1:Y:S02]  /*32e0*/  SHFL.IDX PT, R4, R5, 0x1, 0x181f ;  /* 0x00381f0005047f89 */ /* 0x00086400000e0000 */
[----:B-1--4-:R-:W-:-:S02]  /*32f0*/  SEL R5, RZ, 0x10, P0 ;  /* 0x00000010ff057807 */ /* 0x012fc40000000000 */
.L_x_660:
[----:B--23--:R-:W-:Y:S02]  /*3300*/  IADD3 R8, -R11, 0x10, RZ ;  /* 0x000000100b087810 */ /* 0x00cfe40007ffe1ff */
[----:B------:R-:W-:-:S02]  /*3310*/  IADD3 R2, -R10, 0x10, RZ ;  /* 0x000000100a027810 */ /* 0x000fc40007ffe1ff */
[----:B------:R-:W-:Y:S02]  /*3320*/  LOP3.LUT R8, R8, 0xf, RZ, 0xc0, !PT ;  /* 0x0000000f08087812 */ /* 0x000fe400078ec0ff */
[----:B------:R-:W-:Y:S02]  /*3330*/  IADD3 R3, -R5, 0x10, RZ ;  /* 0x0000001005037810 */ /* 0x000fe40007ffe1ff */
[----:B------:R-:W-:Y:S02]  /*3340*/  LOP3.LUT R6, R2, 0xf, RZ, 0xc0, !PT ;  /* 0x0000000f02067812 */ /* 0x000fe400078ec0ff */
[-C--:B------:R-:W-:Y:S02]  /*3350*/  IADD3 R8, P2, P0, R8, R0.reuse, R105 ;  /* 0x0000000008087210 */ /* 0x080fe4000785e069 */
[----:B------:R-:W-:Y:S02]  /*3360*/  LOP3.LUT R2, R3, 0xf, RZ, 0xc0, !PT ;  /* 0x0000000f03027812 */ /* 0x000fe400078ec0ff */
[----:B------:R-:W-:-:S02]  /*3370*/  IADD3 R6, P6, P5, R6, R0, R106 ;  /* 0x0000000006067210 */ /* 0x000fc40007dde06a */
[----:B------:R-:W-:Y:S02]  /*3380*/  IADD3.X R9, RZ, R4, R100, P2, P0 ;  /* 0x00000004ff097210 */ /* 0x000fe400017e0464 */
[----:B------:R-:W-:Y:S02]  /*3390*/  IADD3 R2, P2, P0, R2, R0, R107 ;  /* 0x0000000002027210 */ /* 0x000fe4000785e06b */
[-C--:B------:R-:W-:Y:S02]  /*33a0*/  IADD3.X R7, RZ, R4.reuse, R101, P6, P5 ;  /* 0x00000004ff077210 */ /* 0x080fe400037ea465 */
[----:B------:R-:W-:Y:S02]  /*33b0*/  ISETP.NE.U32.AND P6, PT, R11, RZ, PT ;  /* 0x000000ff0b00720c */ /* 0x000fe40003fc5070 */
[----:B------:R-:W-:Y:S02]  /*33c0*/  ISETP.NE.U32.AND P5, PT, R10, RZ, PT ;  /* 0x000000ff0a00720c */ /* 0x000fe40003fa5070 */
[----:B------:R-:W-:-:S02]  /*33d0*/  IADD3.X R3, RZ, R4, R102, P2, P0 ;  /* 0x00000004ff037210 */ /* 0x000fc400017e0466 */
[----:B------:R-:W-:-:S07]  /*33e0*/  ISETP.NE.U32.AND P0, PT, R5, RZ, PT ;  /* 0x000000ff0500720c */ /* 0x000fce0003f05070 */
[----:B------:R-:W-:Y:S01]  /*33f0*/  @!PT LDS RZ, [RZ] ;  /* 0x00000000fffff984 */ /* 0x000fe20000000800 */
[----:B------:R-:W-:Y:S01]  /*3400*/  @!PT LDS RZ, [RZ] ;  /* 0x00000000fffff984 */ /* 0x000fe20000000800 */
[----:B------:R-:W-:Y:S01]  /*3410*/  @!PT LDS RZ, [RZ] ;  /* 0x00000000fffff984 */ /* 0x000fe20000000800 */
[----:B------:R1:W-:Y:S04]  /*3420*/  LDGSTS.E.BYPASS.LTC128B.128.ZFILL [R203+0x7100], [R8.64], P6 ;  /* 0x0710000008cb7fae */ /* 0x0003e8000b141d46 */
[----:B------:R1:W-:Y:S04]  /*3430*/  LDGSTS.E.BYPASS.LTC128B.128.ZFILL [R203+0x9100], [R6.64], P5 ;  /* 0x0910000006cb7fae */ /* 0x0003e8000a941d46 */
[----:B------:R1:W-:Y:S02]  /*3440*/  LDGSTS.E.BYPASS.LTC128B.128.ZFILL [R203+0xb100], [R2.64], P0 ;  /* 0x0b10000002cb7fae */ /* 0x0003e40008141d46 */
.L_x_596:
[----:B--234-:R-:W-:Y:S05]  /*3450*/  BSYNC B0 ;  /* 0x0000000000007941 */ /* 0x01cfea0003800000 */
.L_x_595:
[----:B------:R-:W-:Y:S01]  /*3460*/  MOV R0, 0xffffffc0 ;  /* 0xffffffc000007802 */ /* 0x000fe20000000f00 */
[----:B------:R-:W0:Y:S01]  /*3470*/  LDGDEPBAR ;  /* 0x00000000000079af */ /* 0x000e220000000000 */
[----:B-1----:R-:W-:-:S02]  /*3480*/  IADD3 R4, R232, R228, RZ ;  /* 0x000000e4e8047210 */ /* 0x002fc40007ffe0ff */
[----:B------:R-:W-:Y:S01]  /*3490*/  MOV R3, c[0x0][0x2ac] ;  /* 0x0000ab0000037a02 */ /* 0x000fe20000000f00 */
[----:B------:R-:W-:Y:S01]  /*34a0*/  IMAD R0, R213, R0, 0x41 ;  /* 0x00000041d5007424 */ /* 0x000fe200078e0200 */
[----:B------:R-:W-:Y:S01]  /*34b0*/  IADD3 R6, -R233, R104, RZ ;  /* 0x00000068e9067210 */ /* 0x000fe20007ffe1ff */
[----:B------:R-:W-:-:S04]  /*34c0*/  @P4 IMAD.HI.U32 R2, R4, c[0x0][0x2c8], RZ ;  /* 0x0000b20004024a27 */ /* 0x000fc800078e00ff */
[----:B------:R-:W-:Y:S01]  /*34d0*/  IMAD R0, R3, c[0x0][0x1d0], R0 ;  /* 0x0000740003007a24 */ /* 0x000fe200078e0200 */
[----:B------:R-:W-:-:S04]  /*34e0*/  @P4 SHF.R.U32.HI R4, RZ, c[0x0][0x2cc], R2 ;  /* 0x0000b300ff044a19 */ /* 0x000fc80000011602 */
[----:B------:R-:W-:Y:S01]  /*34f0*/  IADD3 R5, R0, -c[0x0][0x168], -R233 ;  /* 0x80005a0000057a10 */ /* 0x000fe20007ffe8e9 */
[----:B------:R-:W-:Y:S05]  /*3500*/  BRA.DIV ~URZ, `(.L_x_599) ;  /* 0x0000ac427f007947 */ /* 0x000fea000b800000 */
[----:B------:R1:W2:Y:S02]  /*3510*/  SHFL.IDX PT, R0, R4, RZ, 0x1c1f ;  /* 0x001c1fff04007589 */ /* 0x0002a400000e0000 */
.L_x_661:
[----:B--2---:R-:W-:-:S05]  /*3520*/  IMAD.IADD R0, R5, 0x1, R0 ;  /* 0x0000000105007824 */ /* 0x004fca00078e0200 */
[----:B------:R-:W-:-:S04]  /*3530*/  IMNMX R0, R6, R0, PT ;  /* 0x0000000006007217 */ /* 0x000fc80003800200 */
[C---:B------:R-:W-:Y:S02]  /*3540*/  ISETP.GT.AND P6, PT, R0.reuse, RZ, PT ;  /* 0x000000ff0000720c */ /* 0x040fe40003fc4270 */
[C---:B------:R-:W-:Y:S02]  /*3550*/  ISETP.GT.AND P5, PT, R0.reuse, 0x1, PT ;  /* 0x000000010000780c */ /* 0x040fe40003fa4270 */
[C---:B------:R-:W-:Y:S02]  /*3560*/  ISETP.GT.AND P2, PT, R0.reuse, 0x8, PT ;  /* 0x000000080000780c */ /* 0x040fe40003f44270 */
[----:B------:R-:W-:Y:S02]  /*3570*/  ISETP.GT.AND P0, PT, R0, 0x9, PT ;  /* 0x000000090000780c */ /* 0x000fe40003f04270 */
[----:B------:R-:W-:Y:S02]  /*3580*/  FSEL R9, R77, -INF , P6 ;  /* 0xff8000004d097808 */ /* 0x000fe40003000000 */
[----:B------:R-:W-:-:S02]  /*3590*/  FSEL R10, R73, -INF , P5 ;  /* 0xff800000490a7808 */ /* 0x000fc40002800000 */
[----:B------:R-:W-:Y:S02]  /*35a0*/  FSEL R11, R69, -INF , P2 ;  /* 0xff800000450b7808 */ /* 0x000fe40001000000 */
[----:B------:R-:W-:Y:S02]  /*35b0*/  FSEL R13, R68, -INF , P0 ;  /* 0xff800000440d7808 */ /* 0x000fe40000000000 */
[C---:B------:R-:W-:Y:S02]  /*35c0*/  ISETP.GT.AND P6, PT, R0.reuse, 0x10, PT ;  /* 0x000000100000780c */ /* 0x040fe40003fc4270 */
[C---:B------:R-:W-:Y:S02]  /*35d0*/  ISETP.GT.AND P5, PT, R0.reuse, 0x11, PT ;  /* 0x000000110000780c */ /* 0x040fe40003fa4270 */
[C---:B------:R-:W-:Y:S02]  /*35e0*/  ISETP.GT.AND P2, PT, R0.reuse, 0x18, PT ;  /* 0x000000180000780c */ /* 0x040fe40003f44270 */
[----:B------:R-:W-:-:S02]  /*35f0*/  ISETP.GT.AND P0, PT, R0, 0x19, PT ;  /* 0x000000190000780c */ /* 0x000fc40003f04270 */
[----:B------:R-:W-:Y:S02]  /*3600*/  FSEL R46, R54, -INF , P6 ;  /* 0xff800000362e7808 */ /* 0x000fe40003000000 */
[----:B------:R-:W-:Y:S02]  /*3610*/  FSEL R47, R52, -INF , P5 ;  /* 0xff800000342f7808 */ /* 0x000fe40002800000 */
[----:B------:R-:W-:Y:S02]  /*3620*/  FSEL R50, R41, -INF , P2 ;  /* 0xff80000029327808 */ /* 0x000fe40001000000 */
[----:B------:R-:W-:Y:S02]  /*3630*/  FSEL R51, R40, -INF , P0 ;  /* 0xff80000028337808 */ /* 0x000fe40000000000 */
[C---:B------:R-:W-:Y:S02]  /*3640*/  ISETP.GT.AND P6, PT, R0.reuse, 0x20, PT ;  /* 0x000000200000780c */ /* 0x040fe40003fc4270 */
[----:B------:R-:W-:-:S02]  /*3650*/  ISETP.GT.AND P5, PT, R0, 0x21, PT ;  /* 0x000000210000780c */ /* 0x000fc40003fa4270 */
[C---:B------:R-:W-:Y:S02]  /*3660*/  ISETP.GT.AND P2, PT, R0.reuse, 0x28, PT ;  /* 0x000000280000780c */ /* 0x040fe40003f44270 */
[----:B------:R-:W-:Y:S02]  /*3670*/  ISETP.GT.AND P0, PT, R0, 0x29, PT ;  /* 0x000000290000780c */ /* 0x000fe40003f04270 */
[----:B------:R-:W-:Y:S02]  /*3680*/  FSEL R139, R32, -INF , P6 ;  /* 0xff800000208b7808 */ /* 0x000fe40003000000 */
[----:B------:R-:W-:Y:S02]  /*3690*/  FSEL R138, R33, -INF , P5 ;  /* 0xff800000218a7808 */ /* 0x000fe40002800000 */
[----:B------:R-:W-:Y:S02]  /*36a0*/  FSEL R144, R20, -INF , P2 ;  /* 0xff80000014907808 */ /* 0x000fe40001000000 */
[----:B------:R-:W-:-:S02]  /*36b0*/  FSEL R145, R21, -INF , P0 ;  /* 0xff80000015917808 */ /* 0x000fc40000000000 */
[C---:B------:R-:W-:Y:S02]  /*36c0*/  ISETP.GT.AND P6, PT, R0.reuse, 0x30, PT ;  /* 0x000000300000780c */ /* 0x040fe40003fc4270 */
[C---:B------:R-:W-:Y:S02]  /*36d0*/  ISETP.GT.AND P5, PT, R0.reuse, 0x31, PT ;  /* 0x000000310000780c */ /* 0x040fe40003fa4270 */
[C---:B------:R-:W-:Y:S02]  /*36e0*/  ISETP.GT.AND P2, PT, R0.reuse, 0x38, PT ;  /* 0x000000380000780c */ /* 0x040fe40003f44270 */
[----:B------:R-:W-:Y:S02]  /*36f0*/  ISETP.GT.AND P0, PT, R0, 0x39, PT ;  /* 0x000000390000780c */ /* 0x000fe40003f04270 */
[----:B------:R-:W-:Y:S02]  /*3700*/  FSEL R209, R17, -INF , P6 ;  /* 0xff80000011d17808 */ /* 0x000fe40003000000 */
[----:B------:R-:W-:-:S02]  /*3710*/  FSEL R210, R16, -INF , P5 ;  /* 0xff80000010d27808 */ /* 0x000fc40002800000 */
[----:B------:R-:W-:Y:S02]  /*3720*/  FSEL R211, R15, -INF , P2 ;  /* 0xff8000000fd37808 */ /* 0x000fe40001000000 */
[----:B------:R-:W-:Y:S01]  /*3730*/  FSEL R212, R14, -INF , P0 ;  /* 0xff8000000ed47808 */ /* 0x000fe20000000000 */
[----:B------:R-:W-:Y:S05]  /*3740*/  BRA.DIV ~URZ, `(.L_x_600) ;  /* 0x0000aa727f007947 */ /* 0x000fea000b800000 */
[----:B-1----:R-:W1:Y:S01]  /*3750*/  SHFL.IDX PT, R4, R4, 0x1, 0x1c1f ;  /* 0x003c1f0004047f89 */ /* 0x002e6200000e0000 */
[----:B------:R-:W-:-:S04]  /*3760*/  FMNMX.FTZ R0, R9, R10, !PT ;  /* 0x0000000a09007209 */ /* 0x000fc80007810000 */
[----:B------:R-:W-:-:S04]  /*3770*/  FMNMX.FTZ R0, R11, R0, !PT ;  /* 0x000000000b007209 */ /* 0x000fc80007810000 */
[----:B------:R-:W-:-:S04]  /*3780*/  FMNMX.FTZ R0, R13, R0, !PT ;  /* 0x000000000d007209 */ /* 0x000fc80007810000 */
[----:B------:R-:W-:-:S04]  /*3790*/  FMNMX.FTZ R0, R46, R0, !PT ;  /* 0x000000002e007209 */ /* 0x000fc80007810000 */
[----:B------:R-:W-:-:S04]  /*37a0*/  FMNMX.FTZ R0, R47, R0, !PT ;  /* 0x000000002f007209 */ /* 0x000fc80007810000 */
[----:B------:R-:W-:Y:S01]  /*37b0*/  FMNMX.FTZ R0, R50, R0, !PT ;  /* 0x0000000032007209 */ /* 0x000fe20007810000 */
[----:B-1----:R-:W-:-:S03]  /*37c0*/  IMAD.IADD R5, R5, 0x1, R4 ;  /* 0x0000000105057824 */ /* 0x002fc600078e0204 */
[----:B------:R-:W-:Y:S02]  /*37d0*/  FMNMX.FTZ R0, R51, R0, !PT ;  /* 0x0000000033007209 */ /* 0x000fe40007810000 */
[----:B------:R-:W-:Y:S02]  /*37e0*/  IMNMX R5, R6, R5, PT ;  /* 0x0000000506057217 */ /* 0x000fe40003800200 */
[----:B------:R-:W-:Y:S02]  /*37f0*/  FMNMX.FTZ R0, R139, R0, !PT ;  /* 0x000000008b007209 */ /* 0x000fe40007810000 */
[C---:B------:R-:W-:Y:S02]  /*3800*/  ISETP.GT.AND P5, PT, R5.reuse, RZ, PT ;  /* 0x000000ff0500720c */ /* 0x040fe40003fa4270 */
[C---:B------:R-:W-:Y:S02]  /*3810*/  ISETP.GT.AND P2, PT, R5.reuse, 0x1, PT ;  /* 0x000000010500780c */ /* 0x040fe40003f44270 */
[----:B------:R-:W-:-:S02]  /*3820*/  ISETP.GT.AND P0, PT, R5, 0x8, PT ;  /* 0x000000080500780c */ /* 0x000fc40003f04270 */
[----:B------:R-:W-:Y:S02]  /*3830*/  FSEL R6, R76, -INF , P5 ;  /* 0xff8000004c067808 */ /* 0x000fe40002800000 */
[----:B------:R-:W-:Y:S02]  /*3840*/  FSEL R7, R72, -INF , P2 ;  /* 0xff80000048077808 */ /* 0x000fe40001000000 */
[C---:B------:R-:W-:Y:S02]  /*3850*/  ISETP.GT.AND P2, PT, R5.reuse, 0x9, PT ;  /* 0x000000090500780c */ /* 0x040fe40003f44270 */
[----:B------:R-:W-:Y:S02]  /*3860*/  FSEL R12, R70, -INF , P0 ;  /* 0xff800000460c7808 */ /* 0x000fe40000000000 */
[----:B------:R-:W-:Y:S02]  /*3870*/  FMNMX.FTZ R2, R6, R7, !PT ;  /* 0x0000000706027209 */ /* 0x000fe40007810000 */
[----:B------:R-:W-:-:S02]  /*3880*/  ISETP.GT.AND P0, PT, R5, 0x10, PT ;  /* 0x000000100500780c */ /* 0x000fc40003f04270 */
[----:B------:R-:W-:Y:S02]  /*3890*/  FSEL R14, R56, -INF , P2 ;  /* 0xff800000380e7808 */ /* 0x000fe40001000000 */
[----:B------:R-:W-:Y:S02]  /*38a0*/  FMNMX.FTZ R2, R12, R2, !PT ;  /* 0x000000020c027209 */ /* 0x000fe40007810000 */
[----:B------:R-:W-:Y:S02]  /*38b0*/  ISETP.GT.AND P2, PT, R5, 0x11, PT ;  /* 0x000000110500780c */ /* 0x000fe40003f44270 */
[----:B------:R-:W-:Y:S02]  /*38c0*/  FSEL R45, R53, -INF , P0 ;  /* 0xff800000352d7808 */ /* 0x000fe40000000000 */
[----:B------:R-:W-:Y:S02]  /*38d0*/  FMNMX.FTZ R2, R14, R2, !PT ;  /* 0x000000020e027209 */ /* 0x000fe40007810000 */
[----:B------:R-:W-:-:S02]  /*38e0*/  ISETP.GT.AND P0, PT, R5, 0x18, PT ;  /* 0x000000180500780c */ /* 0x000fc40003f04270 */
[----:B------:R-:W-:Y:S02]  /*38f0*/  FSEL R44, R42, -INF , P2 ;  /* 0xff8000002a2c7808 */ /* 0x000fe40001000000 */
[----:B------:R-:W-:Y:S02]  /*3900*/  FMNMX.FTZ R2, R45, R2, !PT ;  /* 0x000000022d027209 */ /* 0x000fe40007810000 */
        /* <DEDUP_REMOVED lines=9> */
[----:B------:R-:W-:-:S02]  /*39a0*/  FMNMX.FTZ R0, R138, R0, !PT ;  /* 0x000000008a007209 */ /* 0x000fc40007810000 */
[----:B------:R-:W-:Y:S02]  /*39b0*/  ISETP.GT.AND P0, PT, R5, 0x28, PT ;  /* 0x000000280500780c */ /* 0x000fe40003f04270 */
[----:B------:R-:W-:Y:S02]  /*39c0*/  FSEL R102, R26, -INF , P2 ;  /* 0xff8000001a667808 */ /* 0x000fe40001000000 */
[----:B------:R-:W-:Y:S02]  /*39d0*/  FMNMX.FTZ R2, R101, R2, !PT ;  /* 0x0000000265027209 */ /* 0x000fe40007810000 */
[----:B------:R-:W-:Y:S02]  /*39e0*/  FMNMX.FTZ R0, R144, R0, !PT ;  /* 0x0000000090007209 */ /* 0x000fe40007810000 */
        /* <DEDUP_REMOVED lines=28> */
[----:B------:R2:W3:Y:S01]  /*3bb0*/  SHFL.BFLY PT, R3, R8, 0x1, 0x1f ;  /* 0x0c201f0008037f89 */ /* 0x0004e200000e0000 */
[----:B-1----:R-:W-:-:S05]  /*3bc0*/  FMNMX.FTZ R100, R0, R100, !PT ;  /* 0x0000006400647209 */ /* 0x002fca0007810000 */
.L_x_662:
[C---:B------:R-:W-:Y:S01]  /*3bd0*/  FMUL.FTZ R2, R100.reuse, c[0x0][0x2d0] ;  /* 0x0000b40064027a20 */ /* 0x040fe20000410000 */
[----:B------:R-:W-:Y:S01]  /*3be0*/  FSETP.NEU.FTZ.AND P0, PT, R100, -INF , PT ;  /* 0xff8000006400780b */ /* 0x000fe20003f1d000 */
[----:B------:R-:W-:Y:S01]  /*3bf0*/  WARPSYNC 0xffffffff ;  /* 0xffffffff00007948 */ /* 0x000fe20003800000 */
[----:B--23--:R-:W-:Y:S01]  /*3c00*/  FMNMX.FTZ R8, R3, R8, !PT ;  /* 0x0000000803087209 */ /* 0x00cfe20007810000 */
[----:B------:R-:W1:Y:S01]  /*3c10*/  LDSM.16.MT88.4 R16, [R187+0x2000] ;  /* 0x00200000bb10783b */ /* 0x000e620000004200 */
[----:B------:R-:W-:Y:S02]  /*3c20*/  FSEL R2, R2, RZ, P0 ;  /* 0x000000ff02027208 */ /* 0x000fe40000000000 */
[----:B------:R-:W-:Y:S01]  /*3c30*/  FSETP.NEU.FTZ.AND P0, PT, R8, -INF , PT ;  /* 0xff8000000800780b */ /* 0x000fe20003f1d000 */
[----:B------:R-:W-:Y:S02]  /*3c40*/  LDSM.16.MT88.4 R20, [R189] ;  /* 0x00000000bd14783b */ /* 0x000fe40000004200 */
[----:B------:R-:W-:-:S02]  /*3c50*/  FFMA.FTZ R0, R9, c[0x0][0x2d0], -R2 ;  /* 0x0000b40009007a23 */ /* 0x000fc40000010802 */
[--C-:B------:R-:W-:Y:S01]  /*3c60*/  FFMA.FTZ R3, R11, c[0x0][0x2d0], -R2.reuse ;  /* 0x0000b4000b037a23 */ /* 0x100fe20000010802 */
[----:B------:R-:W-:Y:S01]  /*3c70*/  LDSM.16.MT88.4 R24, [R190] ;  /* 0x00000000be18783b */ /* 0x000fe20000004200 */
[----:B------:R2:W-:Y:S03]  /*3c80*/  MUFU.EX2 R9, R0 ;  /* 0x0000000000097308 */ /* 0x0005e60000000800 */
[----:B------:R-:W-:Y:S04]  /*3c90*/  LDSM.16.MT88.4 R36, [R187] ;  /* 0x00000000bb24783b */ /* 0x000fe80000004200 */
[----:B------:R-:W-:Y:S04]  /*3ca0*/  LDSM.16.MT88.4 R32, [R188] ;  /* 0x00000000bc20783b */ /* 0x000fe80000004200 */
[----:B------:R-:W-:Y:S04]  /*3cb0*/  LDSM.16.MT88.4 R28, [R190+0x2000] ;  /* 0x00200000be1c783b */ /* 0x000fe80000004200 */
[----:B------:R-:W-:Y:S01]  /*3cc0*/  LDSM.16.MT88.4 R40, [R189+0x2000] ;  /* 0x00200000bd28783b */ /* 0x000fe20000004200 */
[----:B--2---:R-:W-:-:S02]  /*3cd0*/  FFMA.FTZ R0, R10, c[0x0][0x2d0], -R2 ;  /* 0x0000b4000a007a23 */ /* 0x004fc40000010802 */
[----:B------:R2:W-:Y:S08]  /*3ce0*/  MUFU.EX2 R10, R3 ;  /* 0x00000003000a7308 */ /* 0x0005f00000000800 */
[----:B------:R3:W4:Y:S01]  /*3cf0*/  MUFU.EX2 R215, R0 ;  /* 0x0000000000d77308 */ /* 0x0007220000000800 */
[----:B--2---:R-:W-:-:S07]  /*3d00*/  FFMA.FTZ R3, R13, c[0x0][0x2d0], -R2 ;  /* 0x0000b4000d037a23 */ /* 0x004fce0000010802 */
[----:B------:R2:W5:Y:S01]  /*3d10*/  MUFU.EX2 R11, R3 ;  /* 0x00000003000b7308 */ /* 0x0005620000000800 */
[----:B---3--:R-:W-:Y:S01]  /*3d20*/  FMUL.FTZ R0, R8, c[0x0][0x2d0] ;  /* 0x0000b40008007a20 */ /* 0x008fe20000410000 */
[----:B----4-:R-:W-:-:S04]  /*3d30*/  F2FP.BF16.PACK_AB R4, R215, R9 ;  /* 0x00000009d704723e */ /* 0x010fc800000010ff */
[----:B------:R-:W-:-:S05]  /*3d40*/  FSEL R0, R0, RZ, P0 ;  /* 0x000000ff00007208 */ /* 0x000fca0000000000 */
[----:B--2---:R-:W-:Y:S01]  /*3d50*/  FFMA.FTZ R3, R6, c[0x0][0x2d0], -R0 ;  /* 0x0000b40006037a23 */ /* 0x004fe20000010800 */
[----:B-----5:R-:W-:-:S03]  /*3d60*/  F2FP.BF16.PACK_AB R6, R11, R10 ;  /* 0x0000000a0b06723e */ /* 0x020fc600000010ff */
[----:B------:R2:W-:Y:S02]  /*3d70*/  MUFU.EX2 R252, R3 ;  /* 0x0000000300fc7308 */ /* 0x0005e40000000800 */
[----:B--2---:R-:W-:-:S06]  /*3d80*/  FFMA.FTZ R3, R7, c[0x0][0x2d0], -R0 ;  /* 0x0000b40007037a23 */ /* 0x004fcc0000010800 */
[----:B------:R2:W3:Y:S02]  /*3d90*/  MUFU.EX2 R251, R3 ;  /* 0x0000000300fb7308 */ /* 0x0004e40000000800 */
[----:B--2---:R-:W-:Y:S01]  /*3da0*/  FFMA.FTZ R3, R12, c[0x0][0x2d0], -R0 ;  /* 0x0000b4000c037a23 */ /* 0x004fe20000010800 */
[----:B---3--:R-:W-:-:S05]  /*3db0*/  F2FP.BF16.PACK_AB R5, R251, R252 ;  /* 0x000000fcfb05723e */ /* 0x008fca00000010ff */
[----:B------:R2:W-:Y:S02]  /*3dc0*/  MUFU.EX2 R250, R3 ;  /* 0x0000000300fa7308 */ /* 0x0005e40000000800 */
[----:B--2---:R-:W-:Y:S02]  /*3dd0*/  FFMA.FTZ R3, R14, c[0x0][0x2d0], -R0 ;  /* 0x0000b4000e037a23 */ /* 0x004fe40000010800 */
[----:B------:R-:W2:Y:S04]  /*3de0*/  LDSM.16.MT88.4 R12, [R188+0x2000] ;  /* 0x00200000bc0c783b */ /* 0x000ea80000004200 */
[----:B------:R-:W3:Y:S02]  /*3df0*/  MUFU.EX2 R214, R3 ;  /* 0x0000000300d67308 */ /* 0x000ee40000000800 */
[----:B---3--:R-:W-:Y:S01]  /*3e00*/  F2FP.BF16.PACK_AB R7, R214, R250 ;  /* 0x000000fad607723e */ /* 0x008fe200000010ff */
[----:B------:R-:W-:-:S05]  /*3e10*/  FFMA.FTZ R3, R46, c[0x0][0x2d0], -R2 ;  /* 0x0000b4002e037a23 */ /* 0x000fca0000010802 */
[----:B------:R3:W-:Y:S01]  /*3e20*/  MUFU.EX2 R248, R3 ;  /* 0x0000000300f87308 */ /* 0x0007e20000000800 */
[C---:B-1----:R-:W-:Y:S08]  /*3e30*/  HMMA.16816.F32.BF16 R80, R4.reuse, R16, RZ ;  /* 0x000000100450723c */ /* 0x042ff000000418ff */
[----:B------:R-:W-:Y:S01]  /*3e40*/  HMMA.16816.F32.BF16 R76, R4, R18, RZ ;  /* 0x00000012044c723c */ /* 0x000fe200000418ff */
[----:B------:R-:W1:Y:S01]  /*3e50*/  LDSM.16.MT88.4 R16, [R190+0x4000] ;  /* 0x00400000be10783b */ /* 0x000e620000004200 */
[----:B---3--:R-:W-:-:S06]  /*3e60*/  FFMA.FTZ R3, R47, c[0x0][0x2d0], -R2 ;  /* 0x0000b4002f037a23 */ /* 0x008fcc0000010802 */
[C---:B--2---:R-:W-:Y:S01]  /*3e70*/  HMMA.16816.F32.BF16 R68, R4.reuse, R12, RZ ;  /* 0x0000000c0444723c */ /* 0x044fe200000418ff */
[----:B------:R2:W3:Y:S07]  /*3e80*/  MUFU.EX2 R246, R3 ;  /* 0x0000000300f67308 */ /* 0x0004ee0000000800 */
[C---:B------:R-:W-:Y:S01]  /*3e90*/  HMMA.16816.F32.BF16 R72, R4.reuse, R14, RZ ;  /* 0x0000000e0448723c */ /* 0x040fe200000418ff */
[----:B------:R-:W4:Y:S07]  /*3ea0*/  LDSM.16.MT88.4 R12, [R189+0x4000] ;  /* 0x00400000bd0c783b */ /* 0x000f2e0000004200 */
[----:B------:R-:W-:Y:S01]  /*3eb0*/  HMMA.16816.F32.BF16 R88, R4, R20, RZ ;  /* 0x000000140458723c */ /* 0x000fe200000418ff */
[----:B--2---:R-:W-:-:S04]  /*3ec0*/  FFMA.FTZ R3, R50, c[0x0][0x2d0], -R2 ;  /* 0x0000b40032037a23 */ /* 0x004fc80000010802 */
[----:B------:R2:W-:Y:S03]  /*3ed0*/  MUFU.EX2 R247, R3 ;  /* 0x0000000300f77308 */ /* 0x0005e60000000800 */
[C---:B------:R-:W-:Y:S01]  /*3ee0*/  HMMA.16816.F32.BF16 R84, R4.reuse, R22, RZ ;  /* 0x000000160454723c */ /* 0x040fe200000418ff */
[----:B------:R-:W5:Y:S07]  /*3ef0*/  LDSM.16.MT88.4 R20, [R188+0x4000] ;  /* 0x00400000bc14783b */ /* 0x000f6e0000004200 */
[----:B------:R-:W-:Y:S01]  /*3f00*/  HMMA.16816.F32.BF16 R96, R4, R24, RZ ;  /* 0x000000180460723c */ /* 0x000fe200000418ff */
[----:B--2---:R-:W-:-:S07]  /*3f10*/  FFMA.FTZ R3, R51, c[0x0][0x2d0], -R2 ;  /* 0x0000b40033037a23 */ /* 0x004fce0000010802 */
[C---:B------:R-:W-:Y:S01]  /*3f20*/  HMMA.16816.F32.BF16 R92, R4.reuse, R26, RZ ;  /* 0x0000001a045c723c */ /* 0x040fe200000418ff */
[----:B------:R-:W2:Y:S01]  /*3f30*/  LDSM.16.MT88.4 R24, [R187+0x4000] ;  /* 0x00400000bb18783b */ /* 0x000ea20000004200 */
[----:B------:R1:W1:Y:S06]  /*3f40*/  MUFU.EX2 R249, R3 ;  /* 0x0000000300f97308 */ /* 0x00026c0000000800 */
[C---:B------:R-:W-:Y:S08]  /*3f50*/  HMMA.16816.F32.BF16 R116, R4.reuse, R36, RZ ;  /* 0x000000240474723c */ /* 0x040ff000000418ff */
[----:B------:R-:W-:Y:S01]  /*3f60*/  HMMA.16816.F32.BF16 R112, R4, R38, RZ ;  /* 0x000000260470723c */ /* 0x000fe200000418ff */
[----:B------:R-:W-:Y:S01]  /*3f70*/  LDSM.16.MT88.4 R36, [R190+0x800] ;  /* 0x00080000be24783b */ /* 0x000fe20000004200 */
[----:B-1----:R-:W-:-:S04]  /*3f80*/  FFMA.FTZ R3, R45, c[0x0][0x2d0], -R0 ;  /* 0x0000b4002d037a23 */ /* 0x002fc80000010800 */
[----:B------:R1:W-:Y:S02]  /*3f90*/  MUFU.EX2 R243, R3 ;  /* 0x0000000300f37308 */ /* 0x0003e40000000800 */
[C---:B------:R-:W-:Y:S08]  /*3fa0*/  HMMA.16816.F32.BF16 R104, R4.reuse, R32, RZ ;  /* 0x000000200468723c */ /* 0x040ff000000418ff */
[----:B------:R-:W-:Y:S01]  /*3fb0*/  HMMA.16816.F32.BF16 R108, R4, R34, RZ ;  /* 0x00000022046c723c */ /* 0x000fe200000418ff */
[----:B------:R-:W-:Y:S01]  /*3fc0*/  LDSM.16.MT88.4 R32, [R189+0x800] ;  /* 0x00080000bd20783b */ /* 0x000fe20000004200 */
[----:B-1----:R-:W-:-:S06]  /*3fd0*/  FFMA.FTZ R3, R44, c[0x0][0x2d0], -R0 ;  /* 0x0000b4002c037a23 */ /* 0x002fcc0000010800 */
[C---:B------:R-:W-:Y:S01]  /*3fe0*/  HMMA.16816.F32.BF16 R64, R4.reuse, R28, RZ ;  /* 0x0000001c0440723c */ /* 0x040fe200000418ff */
[----:B------:R-:W1:Y:S01]  /*3ff0*/  LDSM.16.MT88.4 R44, [R188+0x800] ;  /* 0x00080000bc2c783b */ /* 0x000e620000004200 */
[----:B------:R2:W1:Y:S06]  /*4000*/  MUFU.EX2 R244, R3 ;  /* 0x0000000300f47308 */ /* 0x00046c0000000800 */
[C---:B------:R-:W-:Y:S01]  /*4010*/  HMMA.16816.F32.BF16 R60, R4.reuse, R30, RZ ;  /* 0x0000001e043c723c */ /* 0x040fe200000418ff */
[----:B------:R-:W1:Y:S07]  /*4020*/  LDSM.16.MT88.4 R28, [R187+0x2800] ;  /* 0x00280000bb1c783b */ /* 0x000e6e0000004200 */
[----:B------:R-:W-:Y:S01]  /*4030*/  HMMA.16816.F32.BF16 R140, R4, R18, RZ ;  /* 0x00000012048c723c */ /* 0x000fe200000418ff */
[----:B--2---:R-:W-:-:S04]  /*4040*/  FFMA.FTZ R3, R48, c[0x0][0x2d0], -R0 ;  /* 0x0000b40030037a23 */ /* 0x004fc80000010800 */
[----:B------:R2:W-:Y:S03]  /*4050*/  MUFU.EX2 R242, R3 ;  /* 0x0000000300f27308 */ /* 0x0005e60000000800 */
[C---:B----4-:R-:W-:Y:S08]  /*4060*/  HMMA.16816.F32.BF16 R152, R4.reuse, R12, RZ ;  /* 0x0000000c0498723c */ /* 0x050ff000000418ff */
[----:B------:R-:W-:Y:S01]  /*4070*/  HMMA.16816.F32.BF16 R160, R4, R14, RZ ;  /* 0x0000000e04a0723c */ /* 0x000fe200000418ff */
[----:B------:R-:W-:Y:S01]  /*4080*/  LDSM.16.MT88.4 R12, [R189+0x2800] ;  /* 0x00280000bd0c783b */ /* 0x000fe20000004200 */
[----:B--2---:R-:W-:-:S06]  /*4090*/  FFMA.FTZ R3, R49, c[0x0][0x2d0], -R0 ;  /* 0x0000b40031037a23 */ /* 0x004fcc0000010800 */
[C---:B------:R-:W-:Y:S01]  /*40a0*/  HMMA.16816.F32.BF16 R48, R4.reuse, R16, RZ ;  /* 0x000000100430723c */ /* 0x040fe200000418ff */
[----:B------:R-:W2:Y:S01]  /*40b0*/  LDSM.16.MT88.4 R16, [R190+0x2800] ;  /* 0x00280000be10783b */ /* 0x000ea20000004200 */
[----:B------:R4:W1:Y:S06]  /*40c0*/  MUFU.EX2 R245, R3 ;  /* 0x0000000300f57308 */ /* 0x00086c0000000800 */
[C---:B-----5:R-:W-:Y:S08]  /*40d0*/  HMMA.16816.F32.BF16 R128, R4.reuse, R20, RZ ;  /* 0x000000140480723c */ /* 0x060ff000000418ff */
[----:B------:R-:W-:Y:S01]  /*40e0*/  HMMA.16816.F32.BF16 R132, R4, R22, RZ ;  /* 0x000000160484723c */ /* 0x000fe200000418ff */
[----:B------:R-:W5:Y:S01]  /*40f0*/  LDSM.16.MT88.4 R20, [R187+0x4800] ;  /* 0x00480000bb14783b */ /* 0x000f620000004200 */
[----:B----4-:R-:W-:-:S04]  /*4100*/  FFMA.FTZ R3, R139, c[0x0][0x2d0], -R2 ;  /* 0x0000b4008b037a23 */ /* 0x010fc80000010802 */
[----:B------:R4:W-:Y:S02]  /*4110*/  MUFU.EX2 R241, R3 ;  /* 0x0000000300f17308 */ /* 0x0009e40000000800 */
[C---:B------:R-:W-:Y:S08]  /*4120*/  HMMA.16816.F32.BF16 R52, R4.reuse, R40, RZ ;  /* 0x000000280434723c */ /* 0x040ff000000418ff */
[----:B------:R-:W-:Y:S01]  /*4130*/  HMMA.16816.F32.BF16 R56, R4, R42, RZ ;  /* 0x0000002a0438723c */ /* 0x000fe200000418ff */
[----:B------:R-:W2:Y:S01]  /*4140*/  LDSM.16.MT88.4 R40, [R187+0x800] ;  /* 0x00080000bb28783b */ /* 0x000ea20000004200 */
[----:B----4-:R-:W-:-:S06]  /*4150*/  FFMA.FTZ R3, R138, c[0x0][0x2d0], -R2 ;  /* 0x0000b4008a037a23 */ /* 0x010fcc0000010802 */
[C---:B------:R-:W-:Y:S01]  /*4160*/  HMMA.16816.F32.BF16 R120, R4.reuse, R24, RZ ;  /* 0x000000180478723c */ /* 0x040fe200000418ff */
[----:B------:R4:W1:Y:S07]  /*4170*/  MUFU.EX2 R239, R3 ;  /* 0x0000000300ef7308 */ /* 0x00086e0000000800 */
[----:B------:R-:W-:Y:S01]  /*4180*/  HMMA.16816.F32.BF16 R124, R4, R26, RZ ;  /* 0x0000001a047c723c */ /* 0x000fe200000418ff */
[----:B------:R-:W2:Y:S06]  /*4190*/  LDSM.16.MT88.4 R24, [R188+0x2800] ;  /* 0x00280000bc18783b */ /* 0x000eac0000004200 */
[----:B---3--:R-:W-:-:S02]  /*41a0*/  F2FP.BF16.PACK_AB R4, R246, R248 ;  /* 0x000000f8f604723e */ /* 0x008fc400000010ff */
[----:B------:R-:W-:Y:S01]  /*41b0*/  F2FP.BF16.PACK_AB R6, R249, R247 ;  /* 0x000000f7f906723e */ /* 0x000fe200000010ff */
[--C-:B----4-:R-:W-:Y:S01]  /*41c0*/  FFMA.FTZ R3, R144, c[0x0][0x2d0], -R2.reuse ;  /* 0x0000b40090037a23 */ /* 0x110fe20000010802 */
[----:B-1----:R-:W-:Y:S02]  /*41d0*/  F2FP.BF16.PACK_AB R5, R244, R243 ;  /* 0x000000f3f405723e */ /* 0x002fe400000010ff */
[----:B------:R-:W-:Y:S01]  /*41e0*/  F2FP.BF16.PACK_AB R7, R245, R242 ;  /* 0x000000f2f507723e */ /* 0x000fe200000010ff */
[----:B------:R1:W-:Y:S06]  /*41f0*/  MUFU.EX2 R240, R3 ;  /* 0x0000000300f07308 */ /* 0x0003ec0000000800 */
[C---:B------:R-:W-:Y:S08]  /*4200*/  HMMA.16816.F32.BF16 R164, R4.reuse, R44, R104 ;  /* 0x0000002c04a4723c */ /* 0x040ff00000041868 */
[----:B------:R-:W-:Y:S01]  /*4210*/  HMMA.16816.F32.BF16 R156, R4, R46, R108 ;  /* 0x0000002e049c723c */ /* 0x000fe2000004186c */
[----:B-1----:R-:W-:-:S04]  /*4220*/  FFMA.FTZ R3, R145, c[0x0][0x2d0], -R2 ;  /* 0x0000b40091037a23 */ /* 0x002fc80000010802 */
[----:B------:R1:W3:Y:S03]  /*4230*/  MUFU.EX2 R238, R3 ;  /* 0x0000000300ee7308 */ /* 0x0002e60000000800 */
[C---:B------:R-:W-:Y:S08]  /*4240*/  HMMA.16816.F32.BF16 R148, R4.reuse, R36, R96 ;  /* 0x000000240494723c */ /* 0x040ff00000041860 */
[----:B------:R-:W-:Y:S01]  /*4250*/  HMMA.16816.F32.BF16 R108, R4, R34, R84 ;  /* 0x00000022046c723c */ /* 0x000fe20000041854 */
[----:B-1----:R-:W-:-:S07]  /*4260*/  FFMA.FTZ R3, R101, c[0x0][0x2d0], -R0 ;  /* 0x0000b40065037a23 */ /* 0x002fce0000010800 */
[C---:B------:R-:W-:Y:S01]  /*4270*/  HMMA.16816.F32.BF16 R104, R4.reuse, R28, R80 ;  /* 0x0000001c0468723c */ /* 0x040fe20000041850 */
[----:B------:R1:W-:Y:S07]  /*4280*/  MUFU.EX2 R237, R3 ;  /* 0x0000000300ed7308 */ /* 0x0003ee0000000800 */
[C---:B------:R-:W-:Y:S01]  /*4290*/  HMMA.16816.F32.BF16 R96, R4.reuse, R30, R76 ;  /* 0x0000001e0460723c */ /* 0x040fe2000004184c */
[----:B------:R-:W-:Y:S07]  /*42a0*/  LDSM.16.MT88.4 R28, [R188+0x4800] ;  /* 0x00480000bc1c783b */ /* 0x000fee0000004200 */
[----:B--2---:R-:W-:Y:S01]  /*42b0*/  HMMA.16816.F32.BF16 R84, R4, R16, R64 ;  /* 0x000000100454723c */ /* 0x004fe20000041840 */
[----:B-1----:R-:W-:-:S04]  /*42c0*/  FFMA.FTZ R3, R102, c[0x0][0x2d0], -R0 ;  /* 0x0000b40066037a23 */ /* 0x002fc80000010800 */
[----:B------:R1:W2:Y:S03]  /*42d0*/  MUFU.EX2 R236, R3 ;  /* 0x0000000300ec7308 */ /* 0x0002a60000000800 */
[C---:B------:R-:W-:Y:S01]  /*42e0*/  HMMA.16816.F32.BF16 R80, R4.reuse, R18, R60 ;  /* 0x000000120450723c */ /* 0x040fe2000004183c */
[----:B------:R-:W4:Y:S07]  /*42f0*/  LDSM.16.MT88.4 R16, [R190+0x4800] ;  /* 0x00480000be10783b */ /* 0x000f2e0000004200 */
[----:B------:R-:W-:Y:S01]  /*4300*/  HMMA.16816.F32.BF16 R76, R4, R12, R52 ;  /* 0x0000000c044c723c */ /* 0x000fe20000041834 */
[----:B-1----:R-:W-:-:S07]  /*4310*/  FFMA.FTZ R3, R136, c[0x0][0x2d0], -R0 ;  /* 0x0000b40088037a23 */ /* 0x002fce0000010800 */
[C---:B------:R-:W-:Y:S01]  /*4320*/  HMMA.16816.F32.BF16 R64, R4.reuse, R14, R56 ;  /* 0x0000000e0440723c */ /* 0x040fe20000041838 */
[----:B------:R-:W1:Y:S01]  /*4330*/  LDSM.16.MT88.4 R12, [R189+0x4800] ;  /* 0x00480000bd0c783b */ /* 0x000e620000004200 */
[----:B------:R2:W-:Y:S06]  /*4340*/  MUFU.EX2 R235, R3 ;  /* 0x0000000300eb7308 */ /* 0x0005ec0000000800 */
[C---:B-----5:R-:W-:Y:S08]  /*4350*/  HMMA.16816.F32.BF16 R56, R4.reuse, R20, R120 ;  /* 0x000000140438723c */ /* 0x060ff00000041878 */
[----:B------:R-:W-:Y:S01]  /*4360*/  HMMA.16816.F32.BF16 R60, R4, R22, R124 ;  /* 0x00000016043c723c */ /* 0x000fe2000004187c */
[----:B------:R-:W5:Y:S01]  /*4370*/  LDSM.16.MT88.4 R20, [R187+0x1000] ;  /* 0x00100000bb14783b */ /* 0x000f620000004200 */
[----:B--2---:R-:W-:-:S03]  /*4380*/  FFMA.FTZ R3, R137, c[0x0][0x2d0], -R0 ;  /* 0x0000b40089037a23 */ /* 0x004fc60000010800 */
[----:B------:R-:W-:Y:S01]  /*4390*/  LDSM.16.MT88.4 R124, [R190+0x1800] ;  /* 0x00180000be7c783b */ /* 0x000fe20000004200 */
[----:B------:R2:W1:Y:S02]  /*43a0*/  MUFU.EX2 R234, R3 ;  /* 0x0000000300ea7308 */ /* 0x0004640000000800 */
[C---:B------:R-:W-:Y:S08]  /*43b0*/  HMMA.16816.F32.BF16 R172, R4.reuse, R40, R116 ;  /* 0x0000002804ac723c */ /* 0x040ff00000041874 */
[----:B------:R-:W-:Y:S01]  /*43c0*/  HMMA.16816.F32.BF16 R168, R4, R42, R112 ;  /* 0x0000002a04a8723c */ /* 0x000fe20000041870 */
[----:B--2---:R-:W-:-:S07]  /*43d0*/  FFMA.FTZ R3, R209, c[0x0][0x2d0], -R2 ;  /* 0x0000b400d1037a23 */ /* 0x004fce0000010802 */
[C---:B------:R-:W-:Y:S01]  /*43e0*/  HMMA.16816.F32.BF16 R116, R4.reuse, R38, R92 ;  /* 0x000000260474723c */ /* 0x040fe2000004185c */
[----:B------:R-:W-:Y:S01]  /*43f0*/  LDSM.16.MT88.4 R36, [R190+0x1000] ;  /* 0x00100000be24783b */ /* 0x000fe20000004200 */
[----:B------:R2:W-:Y:S06]  /*4400*/  MUFU.EX2 R209, R3 ;  /* 0x0000000300d17308 */ /* 0x0005ec0000000800 */
[C---:B------:R-:W-:Y:S01]  /*4410*/  HMMA.16816.F32.BF16 R112, R4.reuse, R32, R88 ;  /* 0x000000200470723c */ /* 0x040fe20000041858 */
[----:B------:R-:W-:Y:S07]  /*4420*/  LDSM.16.MT88.4 R32, [R187+0x5000] ;  /* 0x00500000bb20783b */ /* 0x000fee0000004200 */
[----:B------:R-:W-:Y:S01]  /*4430*/  HMMA.16816.F32.BF16 R92, R4, R24, R68 ;  /* 0x00000018045c723c */ /* 0x000fe20000041844 */
[----:B--2---:R-:W-:Y:S01]  /*4440*/  FFMA.FTZ R3, R210, c[0x0][0x2d0], -R2 ;  /* 0x0000b400d2037a23 */ /* 0x004fe20000010802 */
[----:B------:R-:W-:-:S03]  /*4450*/  MOV R210, R214 ;  /* 0x000000d600d27202 */ /* 0x000fc60000000f00 */
[----:B------:R2:W1:Y:S03]  /*4460*/  MUFU.EX2 R214, R3 ;  /* 0x0000000300d67308 */ /* 0x0004660000000800 */
[C---:B------:R-:W-:Y:S01]  /*4470*/  HMMA.16816.F32.BF16 R88, R4.reuse, R26, R72 ;  /* 0x0000001a0458723c */ /* 0x040fe20000041848 */
[----:B------:R-:W-:Y:S07]  /*4480*/  LDSM.16.MT88.4 R24, [R188+0x3000] ;  /* 0x00300000bc18783b */ /* 0x000fee0000004200 */
[----:B----4-:R-:W-:Y:S01]  /*4490*/  HMMA.16816.F32.BF16 R40, R4, R16, R48 ;  /* 0x000000100428723c */ /* 0x010fe20000041830 */
[----:B--2---:R-:W-:Y:S01]  /*44a0*/  FFMA.FTZ R3, R211, c[0x0][0x2d0], -R2 ;  /* 0x0000b400d3037a23 */ /* 0x004fe20000010802 */
[----:B------:R-:W-:-:S06]  /*44b0*/  MOV R211, R11 ;  /* 0x0000000b00d37202 */ /* 0x000fcc0000000f00 */
[C---:B------:R-:W-:Y:S01]  /*44c0*/  HMMA.16816.F32.BF16 R52, R4.reuse, R28, R128 ;  /* 0x0000001c0434723c */ /* 0x040fe20000041880 */
[----:B------:R-:W-:Y:S01]  /*44d0*/  FFMA.FTZ R2, R212, c[0x0][0x2d0], -R2 ;  /* 0x0000b400d4027a23 */ /* 0x000fe20000010802 */
[----:B------:R-:W-:Y:S01]  /*44e0*/  MOV R212, R10 ;  /* 0x0000000a00d47202 */ /* 0x000fe20000000f00 */
[----:B------:R2:W-:Y:S05]  /*44f0*/  MUFU.EX2 R102, R3 ;  /* 0x0000000300667308 */ /* 0x0005ea0000000800 */
[C---:B------:R-:W-:Y:S01]  /*4500*/  HMMA.16816.F32.BF16 R44, R4.reuse, R30, R132 ;  /* 0x0000001e042c723c */ /* 0x040fe20000041884 */
[----:B------:R-:W4:Y:S02]  /*4510*/  LDSM.16.MT88.4 R28, [R188+0x1000] ;  /* 0x00100000bc1c783b */ /* 0x000f240000004200 */
[----:B------:R3:W3:Y:S02]  /*4520*/  MUFU.EX2 R101, R2 ;  /* 0x0000000200657308 */ /* 0x0006e40000000800 */
[----:B------:R-:W-:Y:S03]  /*4530*/  LDSM.16.MT88.4 R132, [R189+0x1800] ;  /* 0x00180000bd84783b */ /* 0x000fe60000004200 */
[----:B------:R-:W-:Y:S01]  /*4540*/  HMMA.16816.F32.BF16 R48, R4, R18, R140 ;  /* 0x000000120430723c */ /* 0x000fe2000004188c */
[----:B------:R-:W4:Y:S01]  /*4550*/  LDSM.16.MT88.4 R16, [R189+0x1000] ;  /* 0x00100000bd10783b */ /* 0x000f220000004200 */
[----:B--2---:R-:W-:-:S06]  /*4560*/  MOV R3, R9 ;  /* 0x0000000900037202 */ /* 0x004fcc0000000f00 */
[----:B-1----:R-:W-:Y:S01]  /*4570*/  HMMA.16816.F32.BF16 R72, R4, R12, R152 ;  /* 0x0000000c0448723c */ /* 0x002fe20000041898 */
[----:B---3--:R-:W-:Y:S01]  /*4580*/  FFMA.FTZ R2, R191, c[0x0][0x2d0], -R0 ;  /* 0x0000b400bf027a23 */ /* 0x008fe20000010800 */
[----:B------:R-:W-:-:S03]  /*4590*/  MOV R191, R215 ;  /* 0x000000d700bf7202 */ /* 0x000fc60000000f00 */
[----:B------:R1:W-:Y:S03]  /*45a0*/  MUFU.EX2 R11, R2 ;  /* 0x00000002000b7308 */ /* 0x0003e60000000800 */
[----:B------:R-:W-:Y:S01]  /*45b0*/  HMMA.16816.F32.BF16 R68, R4, R14, R160 ;  /* 0x0000000e0444723c */ /* 0x000fe200000418a0 */
[----:B------:R-:W-:Y:S06]  /*45c0*/  LDSM.16.MT88.4 R12, [R187+0x3000] ;  /* 0x00300000bb0c783b */ /* 0x000fec0000004200 */
[----:B------:R-:W-:-:S02]  /*45d0*/  F2FP.BF16.PACK_AB R4, R239, R241 ;  /* 0x000000f1ef04723e */ /* 0x000fc400000010ff */
[----:B------:R-:W-:Y:S02]  /*45e0*/  F2FP.BF16.PACK_AB R6, R238, R240 ;  /* 0x000000f0ee06723e */ /* 0x000fe400000010ff */
[----:B------:R-:W-:Y:S02]  /*45f0*/  F2FP.BF16.PACK_AB R5, R236, R237 ;  /* 0x000000edec05723e */ /* 0x000fe400000010ff */
[----:B------:R-:W-:Y:S01]  /*4600*/  F2FP.BF16.PACK_AB R7, R234, R235 ;  /* 0x000000ebea07723e */ /* 0x000fe200000010ff */
[----:B-1----:R-:W-:-:S04]  /*4610*/  FFMA.FTZ R2, R201, c[0x0][0x2d0], -R0 ;  /* 0x0000b400c9027a23 */ /* 0x002fc80000010800 */
[----:B------:R1:W2:Y:S02]  /*4620*/  MUFU.EX2 R10, R2 ;  /* 0x00000002000a7308 */ /* 0x0002a40000000800 */
[C---:B-----5:R-:W-:Y:S08]  /*4630*/  HMMA.16816.F32.BF16 R192, R4.reuse, R20, R172 ;  /* 0x0000001404c0723c */ /* 0x060ff000000418ac */
[----:B------:R-:W-:Y:S01]  /*4640*/  HMMA.16816.F32.BF16 R176, R4, R22, R168 ;  /* 0x0000001604b0723c */ /* 0x000fe200000418a8 */
[----:B------:R-:W3:Y:S01]  /*4650*/  LDSM.16.MT88.4 R20, [R190+0x3000] ;  /* 0x00300000be14783b */ /* 0x000ee20000004200 */
[----:B-1----:R-:W-:-:S06]  /*4660*/  FFMA.FTZ R2, R196, c[0x0][0x2d0], -R0 ;  /* 0x0000b400c4027a23 */ /* 0x002fcc0000010800 */
[C---:B----4-:R-:W-:Y:S01]  /*4670*/  HMMA.16816.F32.BF16 R180, R4.reuse, R28, R164 ;  /* 0x0000001c04b4723c */ /* 0x050fe200000418a4 */
[----:B------:R-:W-:Y:S01]  /*4680*/  FFMA.FTZ R0, R204, c[0x0][0x2d0], -R0 ;  /* 0x0000b400cc007a23 */ /* 0x000fe20000010800 */
[----:B------:R-:W-:Y:S01]  /*4690*/  IADD3 R204, R213, -0x2, RZ ;  /* 0xfffffffed5cc7810 */ /* 0x000fe20007ffe0ff */
[----:B------:R-:W-:Y:S05]  /*46a0*/  MUFU.EX2 R9, R2 ;  /* 0x0000000200097308 */ /* 0x000fea0000000800 */
[C---:B------:R-:W-:Y:S01]  /*46b0*/  HMMA.16816.F32.BF16 R172, R4.reuse, R30, R156 ;  /* 0x0000001e04ac723c */ /* 0x040fe2000004189c */
[----:B------:R-:W1:Y:S02]  /*46c0*/  LDSM.16.MT88.4 R28, [R189+0x3000] ;  /* 0x00300000bd1c783b */ /* 0x000e640000004200 */
[----:B------:R4:W5:Y:S05]  /*46d0*/  MUFU.EX2 R215, R0 ;  /* 0x0000000000d77308 */ /* 0x00096a0000000800 */
[C---:B------:R-:W-:Y:S08]  /*46e0*/  HMMA.16816.F32.BF16 R120, R4.reuse, R36, R148 ;  /* 0x000000240478723c */ /* 0x040ff00000041894 */
[----:B------:R-:W-:Y:S01]  /*46f0*/  HMMA.16816.F32.BF16 R128, R4, R16, R112 ;  /* 0x000000100480723c */ /* 0x000fe20000041870 */
[----:B----4-:R-:W-:-:S02]  /*4700*/  FADD.FTZ R0, R3, R191 ;  /* 0x000000bf03007221 */ /* 0x010fc40000010000 */
[----:B------:R-:W-:Y:S02]  /*4710*/  FADD.FTZ R3, R252, R251 ;  /* 0x000000fbfc037221 */ /* 0x000fe40000010000 */
[----:B------:R-:W-:-:S03]  /*4720*/  FADD.FTZ R0, R212, R0 ;  /* 0x00000000d4007221 */ /* 0x000fc60000010000 */
[C---:B------:R-:W-:Y:S01]  /*4730*/  HMMA.16816.F32.BF16 R164, R4.reuse, R18, R108 ;  /* 0x0000001204a4723c */ /* 0x040fe2000004186c */
[----:B------:R-:W4:Y:S01]  /*4740*/  LDSM.16.MT88.4 R16, [R190+0x5000] ;  /* 0x00500000be10783b */ /* 0x000f220000004200 */
[----:B------:R-:W-:Y:S02]  /*4750*/  FADD.FTZ R3, R250, R3 ;  /* 0x00000003fa037221 */ /* 0x000fe40000010000 */
[----:B------:R-:W-:Y:S01]  /*4760*/  FADD.FTZ R0, R211, R0 ;  /* 0x00000000d3007221 */ /* 0x000fe20000010000 */
[----:B------:R-:W-:Y:S01]  /*4770*/  LDSM.16.MT88.4 R108, [R187+0x1800] ;  /* 0x00180000bb6c783b */ /* 0x000fe20000004200 */
[----:B------:R-:W-:Y:S01]  /*4780*/  FADD.FTZ R3, R210, R3 ;  /* 0x00000003d2037221 */ /* 0x000fe20000010000 */
[----:B------:R-:W-:Y:S01]  /*4790*/  MOV R210, c[0x0][0x2ac] ;  /* 0x0000ab0000d27a02 */ /* 0x000fe20000000f00 */
[----:B------:R-:W-:Y:S01]  /*47a0*/  HMMA.16816.F32.BF16 R168, R4, R38, R116 ;  /* 0x0000002604a8723c */ /* 0x000fe20000041874 */
[----:B------:R-:W-:Y:S01]  /*47b0*/  FADD.FTZ R0, R248, R0 ;  /* 0x00000000f8007221 */ /* 0x000fe20000010000 */
[----:B------:R-:W-:Y:S01]  /*47c0*/  LDSM.16.MT88.4 R116, [R188+0x1800] ;  /* 0x00180000bc74783b */ /* 0x000fe20000004200 */
[----:B------:R-:W-:-:S02]  /*47d0*/  FADD.FTZ R3, R243, R3 ;  /* 0x00000003f3037221 */ /* 0x000fc40000010000 */
[----:B------:R-:W-:Y:S02]  /*47e0*/  FADD.FTZ R2, R246, R0 ;  /* 0x00000000f6027221 */ /* 0x000fe40000010000 */
[----:B------:R-:W-:Y:S01]  /*47f0*/  FADD.FTZ R0, R244, R3 ;  /* 0x00000003f4007221 */ /* 0x000fe20000010000 */
[C---:B---3--:R-:W-:Y:S01]  /*4800*/  HMMA.16816.F32.BF16 R148, R4.reuse, R20, R84 ;  /* 0x000000140494723c */ /* 0x048fe20000041854 */
[----:B------:R-:W-:Y:S02]  /*4810*/  FADD.FTZ R3, R247, R2 ;  /* 0x00000002f7037221 */ /* 0x000fe40000010000 */
[----:B------:R-:W-:Y:S01]  /*4820*/  FADD.FTZ R2, R242, R0 ;  /* 0x00000000f2027221 */ /* 0x000fe20000010000 */
[----:B------:R-:W-:Y:S01]  /*4830*/  MOV R0, R228 ;  /* 0x000000e400007202 */ /* 0x000fe20000000f00 */
[----:B------:R-:W-:Y:S02]  /*4840*/  FADD.FTZ R3, R249, R3 ;  /* 0x00000003f9037221 */ /* 0x000fe40000010000 */
[----:B------:R-:W-:Y:S01]  /*4850*/  FADD.FTZ R2, R245, R2 ;  /* 0x00000002f5027221 */ /* 0x000fe20000010000 */
[----:B------:R-:W-:Y:S01]  /*4860*/  HMMA.16816.F32.BF16 R144, R4, R22, R80 ;  /* 0x000000160490723c */ /* 0x000fe20000041850 */
[----:B------:R-:W3:Y:S01]  /*4870*/  LDSM.16.MT88.4 R20, [R189+0x5000] ;  /* 0x00500000bd14783b */ /* 0x000ee20000004200 */
[----:B------:R-:W-:-:S02]  /*4880*/  IMAD R210, R210, c[0x0][0x1d0], RZ ;  /* 0x00007400d2d27a24 */ /* 0x000fc400078e02ff */
[----:B------:R-:W-:Y:S01]  /*4890*/  FADD.FTZ R3, R241, R3 ;  /* 0x00000003f1037221 */ /* 0x000fe20000010000 */
[----:B------:R-:W-:Y:S01]  /*48a0*/  LDSM.16.MT88.4 R80, [R188+0x5800] ;  /* 0x00580000bc50783b */ /* 0x000fe20000004200 */
[----:B------:R-:W-:Y:S02]  /*48b0*/  FADD.FTZ R2, R237, R2 ;  /* 0x00000002ed027221 */ /* 0x000fe40000010000 */
[----:B------:R-:W-:Y:S01]  /*48c0*/  HMMA.16816.F32.BF16 R36, R4, R12, R104 ;  /* 0x0000000c0424723c */ /* 0x000fe20000041868 */
[----:B------:R-:W-:Y:S02]  /*48d0*/  FADD.FTZ R3, R239, R3 ;  /* 0x00000003ef037221 */ /* 0x000fe40000010000 */
[----:B------:R-:W-:-:S05]  /*48e0*/  FADD.FTZ R2, R236, R2 ;  /* 0x00000002ec027221 */ /* 0x000fca0000010000 */
[C---:B------:R-:W-:Y:S01]  /*48f0*/  HMMA.16816.F32.BF16 R156, R4.reuse, R14, R96 ;  /* 0x0000000e049c723c */ /* 0x040fe20000041860 */
[----:B------:R-:W3:Y:S06]  /*4900*/  LDSM.16.MT88.4 R12, [R188+0x5000] ;  /* 0x00500000bc0c783b */ /* 0x000eec0000004200 */
[----:B------:R-:W-:Y:S01]  /*4910*/  F2FP.BF16.PACK_AB R96, R214, R209 ;  /* 0x000000d1d660723e */ /* 0x000fe200000010ff */
[----:B------:R-:W-:Y:S01]  /*4920*/  HMMA.16816.F32.BF16 R160, R4, R24, R92 ;  /* 0x0000001804a0723c */ /* 0x000fe2000004185c */
[----:B------:R-:W-:Y:S02]  /*4930*/  F2FP.BF16.PACK_AB R98, R101, R102 ;  /* 0x000000666562723e */ /* 0x000fe400000010ff */
[----:B--2---:R-:W-:-:S02]  /*4940*/  F2FP.BF16.PACK_AB R97, R10, R11 ;  /* 0x0000000b0a61723e */ /* 0x004fc400000010ff */
[----:B-----5:R-:W-:-:S03]  /*4950*/  F2FP.BF16.PACK_AB R99, R215, R9 ;  /* 0x00000009d763723e */ /* 0x020fc600000010ff */
[C---:B-1----:R-:W-:Y:S08]  /*4960*/  HMMA.16816.F32.BF16 R140, R4.reuse, R28, R76 ;  /* 0x0000001c048c723c */ /* 0x042ff0000004184c */
[C---:B------:R-:W-:Y:S01]  /*4970*/  HMMA.16816.F32.BF16 R136, R4.reuse, R30, R64 ;  /* 0x0000001e0488723c */ /* 0x040fe20000041840 */
[----:B------:R-:W-:Y:S07]  /*4980*/  LDSM.16.MT88.4 R64, [R189+0x3800] ;  /* 0x00380000bd40783b */ /* 0x000fee0000004200 */
[C---:B----4-:R-:W-:Y:S01]  /*4990*/  HMMA.16816.F32.BF16 R84, R4.reuse, R16, R40 ;  /* 0x000000100454723c */ /* 0x050fe20000041828 */
[----:B------:R-:W1:Y:S07]  /*49a0*/  LDSM.16.MT88.4 R40, [R187+0x3800] ;  /* 0x00380000bb28783b */ /* 0x000e6e0000004200 */
[C---:B------:R-:W-:Y:S01]  /*49b0*/  HMMA.16816.F32.BF16 R152, R4.reuse, R26, R88 ;  /* 0x0000001a0498723c */ /* 0x040fe20000041858 */
[----:B------:R-:W-:Y:S07]  /*49c0*/  LDSM.16.MT88.4 R88, [R190+0x5800] ;  /* 0x00580000be58783b */ /* 0x000fee0000004200 */
[C---:B------:R-:W-:Y:S01]  /*49d0*/  HMMA.16816.F32.BF16 R28, R4.reuse, R32, R56 ;  /* 0x00000020041c723c */ /* 0x040fe20000041838 */
[----:B------:R-:W-:Y:S07]  /*49e0*/  LDSM.16.MT88.4 R56, [R190+0x3800] ;  /* 0x00380000be38783b */ /* 0x000fee0000004200 */
[C---:B------:R-:W-:Y:S01]  /*49f0*/  HMMA.16816.F32.BF16 R16, R4.reuse, R18, R48 ;  /* 0x000000120410723c */ /* 0x040fe20000041830 */
[----:B------:R-:W2:Y:S07]  /*4a00*/  LDSM.16.MT88.4 R48, [R188+0x3800] ;  /* 0x00380000bc30783b */ /* 0x000eae0000004200 */
[C---:B---3--:R-:W-:Y:S01]  /*4a10*/  HMMA.16816.F32.BF16 R92, R4.reuse, R20, R72 ;  /* 0x00000014045c723c */ /* 0x048fe20000041848 */
[----:B------:R-:W3:Y:S07]  /*4a20*/  LDSM.16.MT88.4 R72, [R187+0x5800] ;  /* 0x00580000bb48783b */ /* 0x000eee0000004200 */
[C---:B------:R-:W-:Y:S08]  /*4a30*/  HMMA.16816.F32.BF16 R32, R4.reuse, R34, R60 ;  /* 0x000000220420723c */ /* 0x040ff0000004183c */
[C---:B------:R-:W-:Y:S08]  /*4a40*/  HMMA.16816.F32.BF16 R76, R4.reuse, R12, R52 ;  /* 0x0000000c044c723c */ /* 0x040ff00000041834 */
[C---:B------:R-:W-:Y:S01]  /*4a50*/  HMMA.16816.F32.BF16 R24, R4.reuse, R14, R44 ;  /* 0x0000000e0418723c */ /* 0x040fe2000004182c */
[----:B------:R-:W4:Y:S07]  /*4a60*/  LDSM.16.MT88.4 R12, [R189+0x5800] ;  /* 0x00580000bd0c783b */ /* 0x000f2e0000004200 */
[----:B------:R-:W-:Y:S07]  /*4a70*/  HMMA.16816.F32.BF16 R20, R4, R22, R68 ;  /* 0x000000160414723c */ /* 0x000fee0000041844 */
[----:B------:R-:W-:Y:S01]  /*4a80*/  @P4 IMAD.HI.U32 R4, R228, c[0x0][0x2c8], RZ ;  /* 0x0000b200e4044a27 */ /* 0x000fe200078e00ff */
[----:B------:R-:W-:Y:S04]  /*4a90*/  HMMA.16816.F32.BF16 R104, R96, R108, R192 ;  /* 0x0000006c6068723c */ /* 0x000fe800000418c0 */
[----:B------:R-:W-:Y:S01]  /*4aa0*/  @P4 SHF.R.U32.HI R0, RZ, c[0x0][0x2cc], R4 ;  /* 0x0000b300ff004a19 */ /* 0x000fe20000011604 */
[----:B------:R-:W-:-:S02]  /*4ab0*/  FADD.FTZ R4, R240, R3 ;  /* 0x00000003f0047221 */ /* 0x000fc40000010000 */
[----:B------:R-:W-:Y:S01]  /*4ac0*/  FADD.FTZ R3, R235, R2 ;  /* 0x00000002eb037221 */ /* 0x000fe20000010000 */
[----:B------:R-:W-:Y:S01]  /*4ad0*/  IADD3 R0, R0, -c[0x0][0x168], R210 ;  /* 0x80005a0000007a10 */ /* 0x000fe20007ffe0d2 */
[----:B------:R-:W-:Y:S01]  /*4ae0*/  FADD.FTZ R2, R238, R4 ;  /* 0x00000004ee027221 */ /* 0x000fe20000010000 */
[----:B------:R-:W-:Y:S02]  /*4af0*/  HMMA.16816.F32.BF16 R112, R96, R116, R180 ;  /* 0x000000746070723c */ /* 0x000fe400000418b4 */
[----:B------:R-:W-:Y:S01]  /*4b00*/  SHF.R.S32.HI R5, RZ, 0x1f, R0 ;  /* 0x0000001fff057819 */ /* 0x000fe20000011400 */
[----:B------:R-:W-:-:S03]  /*4b10*/  FADD.FTZ R2, R209, R2 ;  /* 0x00000002d1027221 */ /* 0x000fc60000010000 */
[----:B------:R-:W-:Y:S01]  /*4b20*/  LEA.HI R5, R5, R0, RZ, 0x6 ;  /* 0x0000000005057211 */ /* 0x000fe200078f30ff */
[----:B------:R-:W-:Y:S01]  /*4b30*/  FADD.FTZ R0, R234, R3 ;  /* 0x00000003ea007221 */ /* 0x000fe20000010000 */
[C---:B------:R-:W-:Y:S01]  /*4b40*/  HMMA.16816.F32.BF16 R120, R96.reuse, R124, R120 ;  /* 0x0000007c6078723c */ /* 0x040fe20000041878 */
[----:B------:R-:W-:Y:S01]  /*4b50*/  FADD.FTZ R214, R214, R2 ;  /* 0x00000002d6d67221 */ /* 0x000fe20000010000 */
[----:B------:R-:W-:Y:S01]  /*4b60*/  SHF.R.S32.HI R3, RZ, 0x6, R5 ;  /* 0x00000006ff037819 */ /* 0x000fe20000011405 */
[----:B------:R-:W-:Y:S02]  /*4b70*/  FADD.FTZ R0, R11, R0 ;  /* 0x000000000b007221 */ /* 0x000fe40000010000 */
[----:B------:R-:W-:Y:S01]  /*4b80*/  FADD.FTZ R214, R102, R214 ;  /* 0x000000d666d67221 */ /* 0x000fe20000010000 */
[----:B------:R-:W-:Y:S01]  /*4b90*/  IMNMX R211, RZ, R3, !PT ;  /* 0x00000003ffd37217 */ /* 0x000fe20007800200 */
[----:B------:R-:W-:Y:S01]  /*4ba0*/  FADD.FTZ R0, R10, R0 ;  /* 0x000000000a007221 */ /* 0x000fe20000010000 */
[----:B------:R-:W-:Y:S01]  /*4bb0*/  HMMA.16816.F32.BF16 R128, R96, R132, R128 ;  /* 0x000000846080723c */ /* 0x000fe20000041880 */
[----:B------:R-:W-:Y:S01]  /*4bc0*/  FADD.FTZ R214, R101, R214 ;  /* 0x000000d665d67221 */ /* 0x000fe20000010000 */
[----:B------:R-:W-:Y:S01]  /*4bd0*/  ISETP.GE.AND P0, PT, R204, R211, PT ;  /* 0x000000d3cc00720c */ /* 0x000fe20003f06270 */
[----:B------:R-:W-:-:S04]  /*4be0*/  FADD.FTZ R0, R9, R0 ;  /* 0x0000000009007221 */ /* 0x000fc80000010000 */
[----:B------:R-:W-:Y:S01]  /*4bf0*/  FADD.FTZ R215, R215, R0 ;  /* 0x00000000d7d77221 */ /* 0x000fe20000010000 */
[C---:B-1----:R-:W-:Y:S08]  /*4c00*/  HMMA.16816.F32.BF16 R36, R96.reuse, R40, R36 ;  /* 0x000000286024723c */ /* 0x042ff00000041824 */
[C---:B--2---:R-:W-:Y:S08]  /*4c10*/  HMMA.16816.F32.BF16 R44, R96.reuse, R48, R160 ;  /* 0x00000030602c723c */ /* 0x044ff000000418a0 */
[C---:B------:R-:W-:Y:S08]  /*4c20*/  HMMA.16816.F32.BF16 R52, R96.reuse, R56, R148 ;  /* 0x000000386034723c */ /* 0x040ff00000041894 */
[C---:B------:R-:W-:Y:S08]  /*4c30*/  HMMA.16816.F32.BF16 R60, R96.reuse, R64, R140 ;  /* 0x00000040603c723c */ /* 0x040ff0000004188c */
[C---:B---3--:R-:W-:Y:S08]  /*4c40*/  HMMA.16816.F32.BF16 R68, R96.reuse, R72, R28 ;  /* 0x000000486044723c */ /* 0x048ff0000004181c */
        /* <DEDUP_REMOVED lines=13> */
[C---:B----4-:R-:W-:Y:S08]  /*4d20*/  HMMA.16816.F32.BF16 R92, R96.reuse, R12, R92 ;  /* 0x0000000c605c723c */ /* 0x050ff0000004185c */
[----:B------:R-:W-:Y:S01]  /*4d30*/  HMMA.16816.F32.BF16 R96, R96, R14, R20 ;  /* 0x0000000e6060723c */ /* 0x000fe20000041814 */
[----:B------:R-:W-:Y:S03]  /*4d40*/  @!UPT UIADD3 URZ, URZ, URZ, URZ ;  /* 0x0000003f3f3ff290 */ /* 0x000fe6000fffe03f */
[----:B------:R-:W-:Y:S11]  /*4d50*/  @!P0 BRA `(.L_x_601) ;  /* 0x000036b000008947 */ /* 0x000ff60003800000 */
[----:B------:R-:W-:Y:S02]  /*4d60*/  MOV R102, R8 ;  /* 0x0000000800667202 */ /* 0x000fe40000000f00 */
[----:B------:R-:W-:-:S07]  /*4d70*/  MOV R101, R100 ;  /* 0x0000006400657202 */ /* 0x000fce0000000f00 */
.L_x_612:
[----:B------:R-:W-:Y:S04]  /*4d80*/  DEPBAR.LE SB0, 0x0 ;  /* 0x000080000000791a */ /* 0x000fe80000000000 */
[----:B------:R-:W-:Y:S01]  /*4d90*/  WARPSYNC 0xffffffff ;  /* 0xffffffff00007948 */ /* 0x000fe20003800000 */
[----:B------:R-:W-:Y:S01]  /*4da0*/  BAR.SYNC.DEFER_BLOCKING 0x0 ;  /* 0x0000000000007b1d */ /* 0x000fe20000010000 */
[----:B------:R-:W-:Y:S05]  /*4db0*/  ISETP.GE.AND P0, PT, R204, RZ, PT ;  /* 0x000000ffcc00720c */ /* 0x000fea0003f06270 */
[----:B------:R1:W2:Y:S01]  /*4dc0*/  LDSM.16.M88.4 R32, [R197] ;  /* 0x00000000c520783b */ /* 0x0002a20000000200 */
[----:B------:R-:W-:Y:S03]  /*4dd0*/  BSSY B0, `(.L_x_602) ;  /* 0x000004d000007945 */ /* 0x000fe60003800000 */
[----:B------:R1:W3:Y:S04]  /*4de0*/  LDSM.16.M88.4 R8, [R184] ;  /* 0x00000000b808783b */ /* 0x0002e80000000200 */
[----:B------:R1:W4:Y:S04]  /*4df0*/  LDSM.16.M88.4 R16, [R184+0x800] ;  /* 0x00080000b810783b */ /* 0x0003280000000200 */
[----:B------:R1:W1:Y:S04]  /*4e00*/  LDSM.16.M88.4 R24, [R184+0x1000] ;  /* 0x00100000b818783b */ /* 0x0002680000000200 */
[----:B------:R1:W1:Y:S04]  /*4e10*/  LDSM.16.M88.4 R136, [R184+0x1800] ;  /* 0x00180000b888783b */ /* 0x0002680000000200 */
[----:B------:R1:W1:Y:S04]  /*4e20*/  LDSM.16.M88.4 R140, [R198] ;  /* 0x00000000c68c783b */ /* 0x0002680000000200 */
[----:B------:R1:W1:Y:S04]  /*4e30*/  LDSM.16.M88.4 R144, [R103] ;  /* 0x000000006790783b */ /* 0x0002680000000200 */
[----:B------:R1:W1:Y:S04]  /*4e40*/  LDSM.16.M88.4 R148, [R103+0x800] ;  /* 0x000800006794783b */ /* 0x0002680000000200 */
[----:B------:R1:W1:Y:S04]  /*4e50*/  LDSM.16.M88.4 R152, [R103+0x1000] ;  /* 0x001000006798783b */ /* 0x0002680000000200 */
[----:B------:R1:W1:Y:S01]  /*4e60*/  LDSM.16.M88.4 R156, [R103+0x1800] ;  /* 0x00180000679c783b */ /* 0x0002620000000200 */
[----:B------:R-:W-:-:S05]  /*4e70*/  @!P0 BRA `(.L_x_603) ;  /* 0x0000042000008947 */ /* 0x000fca0003800000 */
[C---:B------:R-:W-:Y:S01]  /*4e80*/  IMAD.WIDE.U32 R2, R205.reuse, c[0x0][0x208], RZ ;  /* 0x00008200cd027a25 */ /* 0x040fe200078e00ff */
[----:B------:R-:W-:Y:S02]  /*4e90*/  SHF.R.S32.HI R0, RZ, 0x1f, R205 ;  /* 0x0000001fff007819 */ /* 0x000fe400000114cd */
[----:B------:R-:W-:Y:S01]  /*4ea0*/  SHF.R.S32.HI R4, RZ, 0x1f, R202 ;  /* 0x0000001fff047819 */ /* 0x000fe200000114ca */
[----:B------:R-:W-:Y:S01]  /*4eb0*/  IMAD.SHL.U32 R30, R208, 0x2, RZ ;  /* 0x00000002d01e7824 */ /* 0x000fe200078e00ff */
[----:B------:R-:W-:Y:S01]  /*4ec0*/  SHF.R.S32.HI R5, RZ, 0x1f, R208 ;  /* 0x0000001fff057819 */ /* 0x000fe200000114d0 */
[----:B------:R-:W-:Y:S01]  /*4ed0*/  IMAD R0, R0, c[0x0][0x208], RZ ;  /* 0x0000820000007a24 */ /* 0x000fe200078e02ff */
[----:B------:R-:W-:Y:S01]  /*4ee0*/  SHF.R.S32.HI R7, RZ, 0x1f, R207 ;  /* 0x0000001fff077819 */ /* 0x000fe200000114cf */
[----:B------:R-:W-:Y:S01]  /*4ef0*/  IMAD R4, R4, c[0x0][0x218], RZ ;  /* 0x0000860004047a24 */ /* 0x000fe200078e02ff */
[----:B------:R-:W-:Y:S01]  /*4f00*/  SHF.R.S32.HI R6, RZ, 0x1f, R206 ;  /* 0x0000001fff067819 */ /* 0x000fe200000114ce */
[----:B------:R-:W-:Y:S01]  /*4f10*/  IMAD R0, R205, c[0x0][0x20c], R0 ;  /* 0x00008300cd007a24 */ /* 0x000fe200078e0200 */
[----:B------:R-:W-:Y:S01]  /*4f20*/  SHF.L.U64.HI R23, R208, 0x1, R5 ;  /* 0x00000001d0177819 */ /* 0x000fe20000010205 */
[----:B------:R-:W-:Y:S01]  /*4f30*/  IMAD R4, R202, c[0x0][0x21c], R4 ;  /* 0x00008700ca047a24 */ /* 0x000fe200078e0204 */
[----:B------:R-:W-:Y:S01]  /*4f40*/  SHF.L.U64.HI R22, R207, 0x1, R7 ;  /* 0x00000001cf167819 */ /* 0x000fe20000010207 */
[----:B------:R-:W-:Y:S01]  /*4f50*/  IMAD.IADD R3, R3, 0x1, R0 ;  /* 0x0000000103037824 */ /* 0x000fe200078e0200 */
[----:B------:R-:W-:Y:S01]  /*4f60*/  SHF.L.U64.HI R21, R206, 0x1, R6 ;  /* 0x00000001ce157819 */ /* 0x000fe20000010206 */
[----:B------:R-:W-:Y:S02]  /*4f70*/  IMAD.SHL.U32 R29, R207, 0x2, RZ ;  /* 0x00000002cf1d7824 */ /* 0x000fe400078e00ff */
[----:B------:R-:W-:Y:S04]  /*4f80*/  IMAD.WIDE.U32 R2, R202, c[0x0][0x218], R2 ;  /* 0x00008600ca027a25 */ /* 0x000fe800078e0002 */
[----:B------:R-:W-:Y:S01]  /*4f90*/  IMAD.SHL.U32 R28, R206, 0x2, RZ ;  /* 0x00000002ce1c7824 */ /* 0x000fe200078e00ff */
[----:B------:R-:W-:Y:S04]  /*4fa0*/  IADD3 R0, P0, R224, R2, RZ ;  /* 0x00000002e0007210 */ /* 0x000fe80007f1e0ff */
[----:B------:R-:W-:Y:S02]  /*4fb0*/  IADD3.X R4, R227, R3, R4, P0, !PT ;  /* 0x00000003e3047210 */ /* 0x000fe400007fe404 */
[C---:B------:R-:W-:Y:S04]  /*4fc0*/  LEA R20, P0, R0.reuse, c[0x0][0x1f8], 0x1 ;  /* 0x00007e0000147a11 */ /* 0x040fe800078008ff */
[----:B------:R-:W-:Y:S01]  /*4fd0*/  LEA.HI.X R5, R0, c[0x0][0x1fc], R4, 0x1, P0 ;  /* 0x00007f0000057a11 */ /* 0x000fe200000f0c04 */
[----:B------:R-:W-:-:S06]  /*4fe0*/  BRA.DIV ~URZ, `(.L_x_604) ;  /* 0x000097727f007947 */ /* 0x000fcc000b800000 */
[----:B------:R4:W3:Y:S02]  /*4ff0*/  SHFL.IDX PT, R4, R5, RZ, 0x181f ;  /* 0x00181fff05047589 */ /* 0x0008e400000e0000 */
.L_x_663:
[----:B------:R-:W-:-:S05]  /*5000*/  BRA.DIV ~URZ, `(.L_x_605) ;  /* 0x000097c27f007947 */ /* 0x000fca000b800000 */
[----:B------:R-:W5:Y:S01]  /*5010*/  SHFL.IDX PT, R0, R20, RZ, 0x181f ;  /* 0x00181fff14007589 */ /* 0x000f6200000e0000 */
[----:B------:R-:W-:Y:S02]  /*5020*/  ISETP.GE.AND P5, PT, R206, c[0x0][0x1d4], PT ;  /* 0x00007500ce007a0c */ /* 0x000fe40003fa6270 */
[----:B------:R-:W-:Y:S02]  /*5030*/  ISETP.GE.AND P2, PT, R207, c[0x0][0x1d4], PT ;  /* 0x00007500cf007a0c */ /* 0x000fe40003f46270 */
[----:B------:R-:W-:Y:S02]  /*5040*/  SEL R15, RZ, 0x10, P5 ;  /* 0x00000010ff0f7807 */ /* 0x000fe40002800000 */
[----:B------:R-:W-:Y:S02]  /*5050*/  SEL R14, RZ, 0x10, P2 ;  /* 0x00000010ff0e7807 */ /* 0x000fe40001000000 */
[C---:B-----5:R-:W-:Y:S02]  /*5060*/  IADD3 R6, P0, R0.reuse, R28, RZ ;  /* 0x0000001c00067210 */ /* 0x060fe40007f1e0ff */
[----:B------:R-:W-:Y:S03]  /*5070*/  IADD3 R2, P6, R0, R29, RZ ;  /* 0x0000001d00027210 */ /* 0x000fe60007fde0ff */
[----:B---3--:R-:W-:Y:S01]  /*5080*/  IMAD.X R7, R4, 0x1, R21, P0 ;  /* 0x0000000104077824 */ /* 0x008fe200000e0615 */
        /* <DEDUP_REMOVED lines=8> */
[----:B------:R5:W4:Y:S04]  /*5110*/  SHFL.IDX PT, R4, R5, 0x1, 0x181f ;  /* 0x00381f0005047f89 */ /* 0x000b2800000e0000 */
[----:B------:R3:W2:Y:S04]  /*5120*/  SHFL.IDX PT, R0, R20, 0x1, 0x181f ;  /* 0x00381f0014007f89 */ /* 0x0006a800000e0000 */
[----:B------:R3:W-:Y:S01]  /*5130*/  LDGSTS.E.BYPASS.LTC128B.128 [R203+0x4100], [R12.64], !P0 ;  /* 0x041000000ccb7fae */ /* 0x0007e2000c101d46 */
[----:B----45:R-:W-:Y:S03]  /*5140*/  SEL R5, RZ, 0x10, P0 ;  /* 0x00000010ff057807 */ /* 0x030fe60000000000 */
.L_x_664:
[----:B---3--:R-:W-:Y:S02]  /*5150*/  IADD3 R2, -R14, 0x10, RZ ;  /* 0x000000100e027810 */ /* 0x008fe40007ffe1ff */
[----:B------:R-:W-:Y:S02]  /*5160*/  IADD3 R12, -R15, 0x10, RZ ;  /* 0x000000100f0c7810 */ /* 0x000fe40007ffe1ff */
[----:B------:R-:W-:Y:S02]  /*5170*/  LOP3.LUT R6, R2, 0xf, RZ, 0xc0, !PT ;  /* 0x0000000f02067812 */ /* 0x000fe400078ec0ff */
[----:B------:R-:W-:Y:S02]  /*5180*/  LOP3.LUT R12, R12, 0xf, RZ, 0xc0, !PT ;  /* 0x0000000f0c0c7812 */ /* 0x000fe400078ec0ff */
[----:B------:R-:W-:Y:S02]  /*5190*/  IADD3 R3, -R5, 0x10, RZ ;  /* 0x0000001005037810 */ /* 0x000fe40007ffe1ff */
[-C--:B--2---:R-:W-:Y:S02]  /*51a0*/  IADD3 R6, P6, P5, R6, R0.reuse, R29 ;  /* 0x0000000006067210 */ /* 0x084fe40007dde01d */
[----:B------:R-:W-:Y:S02]  /*51b0*/  IADD3 R12, P2, P0, R12, R0, R28 ;  /* 0x000000000c0c7210 */ /* 0x000fe4000785e01c */
[----:B------:R-:W-:Y:S02]  /*51c0*/  LOP3.LUT R2, R3, 0xf, RZ, 0xc0, !PT ;  /* 0x0000000f03027812 */ /* 0x000fe400078ec0ff */
[-C--:B------:R-:W-:Y:S02]  /*51d0*/  IADD3.X R7, RZ, R4.reuse, R22, P6, P5 ;  /* 0x00000004ff077210 */ /* 0x080fe400037ea416 */
[----:B------:R-:W-:Y:S02]  /*51e0*/  ISETP.NE.U32.AND P6, PT, R15, RZ, PT ;  /* 0x000000ff0f00720c */ /* 0x000fe40003fc5070 */
[----:B------:R-:W-:Y:S02]  /*51f0*/  IADD3.X R13, RZ, R4, R21, P2, P0 ;  /* 0x00000004ff0d7210 */ /* 0x000fe400017e0415 */
[----:B------:R-:W-:Y:S02]  /*5200*/  IADD3 R2, P2, P0, R2, R0, R30 ;  /* 0x0000000002027210 */ /* 0x000fe4000785e01e */
[----:B------:R-:W-:Y:S02]  /*5210*/  ISETP.NE.U32.AND P5, PT, R14, RZ, PT ;  /* 0x000000ff0e00720c */ /* 0x000fe40003fa5070 */
[----:B------:R-:W-:Y:S02]  /*5220*/  IADD3.X R3, RZ, R4, R23, P2, P0 ;  /* 0x00000004ff037210 */ /* 0x000fe400017e0417 */
[----:B------:R-:W-:Y:S03]  /*5230*/  ISETP.NE.U32.AND P0, PT, R5, RZ, PT ;  /* 0x000000ff0500720c */ /* 0x000fe60003f05070 */
[----:B------:R-:W-:Y:S01]  /*5240*/  @!PT LDS RZ, [RZ] ;  /* 0x00000000fffff984 */ /* 0x000fe20000000800 */
[----:B------:R-:W-:Y:S01]  /*5250*/  @!PT LDS RZ, [RZ] ;  /* 0x00000000fffff984 */ /* 0x000fe20000000800 */
[----:B------:R-:W-:Y:S01]  /*5260*/  @!PT LDS RZ, [RZ] ;  /* 0x00000000fffff984 */ /* 0x000fe20000000800 */
[----:B------:R2:W-:Y:S06]  /*5270*/  LDGSTS.E.BYPASS.LTC128B.128.ZFILL [R203+0x1100], [R12.64], P6 ;  /* 0x011000000ccb7fae */ /* 0x0005ec000b141d46 */
[----:B------:R2:W-:Y:S04]  /*5280*/  LDGSTS.E.BYPASS.LTC128B.128.ZFILL [R203+0x3100], [R6.64], P5 ;  /* 0x0310000006cb7fae */ /* 0x0005e8000a941d46 */
[----:B------:R2:W-:Y:S02]  /*5290*/  LDGSTS.E.BYPASS.LTC128B.128.ZFILL [R203+0x5100], [R2.64], P0 ;  /* 0x0510000002cb7fae */ /* 0x0005e40008141d46 */
.L_x_603:
[----:B------:R-:W-:Y:S05]  /*52a0*/  BSYNC B0 ;  /* 0x0000000000007941 */ /* 0x000fea0003800000 */
.L_x_602:
[----:B------:R-:W0:Y:S01]  /*52b0*/  LDGDEPBAR ;  /* 0x00000000000079af */ /* 0x000e220000000000 */
[----:B------:R-:W-:Y:S01]  /*52c0*/  WARPSYNC 0xffffffff ;  /* 0xffffffff00007948 */ /* 0x000fe20003800000 */
[C---:B--23--:R-:W-:Y:S01]  /*52d0*/  HMMA.16816.F32.BF16 R4, R32.reuse, R8, RZ ;  /* 0x000000082004723c */ /* 0x04cfe200000418ff */
[----:B------:R-:W-:Y:S02]  /*52e0*/  BSSY B0, `(.L_x_606) ;  /* 0x0000125000007945 */ /* 0x000fe40003800000 */
[----:B------:R-:W-:Y:S03]  /*52f0*/  ISETP.GE.AND P0, PT, R204, 0x1, PT ;  /* 0x00000001cc00780c */ /* 0x000fe60003f06270 */
[----:B------:R-:W-:Y:S02]  /*5300*/  LDSM.16.M88.4 R160, [R200] ;  /* 0x00000000c8a0783b */ /* 0x000fe40000000200 */
[C---:B------:R-:W-:Y:S06]  /*5310*/  HMMA.16816.F32.BF16 R8, R32.reuse, R10, RZ ;  /* 0x0000000a2008723c */ /* 0x040fec00000418ff */
[----:B------:R-:W2:Y:S02]  /*5320*/  LDSM.16.M88.4 R164, [R186] ;  /* 0x00000000baa4783b */ /* 0x000ea40000000200 */
[C---:B----4-:R-:W-:Y:S06]  /*5330*/  HMMA.16816.F32.BF16 R12, R32.reuse, R16, RZ ;  /* 0x00000010200c723c */ /* 0x050fec00000418ff */
[----:B------:R-:W-:Y:S02]  /*5340*/  LDSM.16.M88.4 R168, [R186+0x1000] ;  /* 0x00100000baa8783b */ /* 0x000fe40000000200 */
[C---:B------:R-:W-:Y:S06]  /*5350*/  HMMA.16816.F32.BF16 R16, R32.reuse, R18, RZ ;  /* 0x000000122010723c */ /* 0x040fec00000418ff */
[----:B------:R-:W-:Y:S02]  /*5360*/  LDSM.16.M88.4 R172, [R186+0x1800] ;  /* 0x00180000baac783b */ /* 0x000fe40000000200 */
[C---:B-1----:R-:W-:Y:S06]  /*5370*/  HMMA.16816.F32.BF16 R20, R32.reuse, R24, RZ ;  /* 0x000000182014723c */ /* 0x042fec00000418ff */
[----:B------:R-:W-:Y:S02]  /*5380*/  LDSM.16.M88.4 R176, [R199] ;  /* 0x00000000c7b0783b */ /* 0x000fe40000000200 */
[C---:B------:R-:W-:Y:S06]  /*5390*/  HMMA.16816.F32.BF16 R24, R32.reuse, R26, RZ ;  /* 0x0000001a2018723c */ /* 0x040fec00000418ff */
[----:B------:R-:W-:Y:S02]  /*53a0*/  LDSM.16.M88.4 R180, [R185+-0x4000] ;  /* 0xffc00000b9b4783b */ /* 0x000fe40000000200 */
[C---:B------:R-:W-:Y:S08]  /*53b0*/  HMMA.16816.F32.BF16 R28, R32.reuse, R136, RZ ;  /* 0x00000088201c723c */ /* 0x040ff000000418ff */
[----:B------:R-:W-:Y:S01]  /*53c0*/  HMMA.16816.F32.BF16 R32, R32, R138, RZ ;  /* 0x0000008a2020723c */ /* 0x000fe200000418ff */
[----:B------:R-:W1:Y:S07]  /*53d0*/  LDSM.16.M88.4 R136, [R186+0x800] ;  /* 0x00080000ba88783b */ /* 0x000e6e0000000200 */
[C---:B------:R-:W-:Y:S08]  /*53e0*/  HMMA.16816.F32.BF16 R4, R140.reuse, R144, R4 ;  /* 0x000000908c04723c */ /* 0x040ff00000041804 */
[C---:B------:R-:W-:Y:S01]  /*53f0*/  HMMA.16816.F32.BF16 R8, R140.reuse, R146, R8 ;  /* 0x000000928c08723c */ /* 0x040fe20000041808 */
[----:B------:R-:W-:Y:S07]  /*5400*/  LDSM.16.M88.4 R144, [R185+-0x3000] ;  /* 0xffd00000b990783b */ /* 0x000fee0000000200 */
[C---:B------:R-:W-:Y:S08]  /*5410*/  HMMA.16816.F32.BF16 R12, R140.reuse, R148, R12 ;  /* 0x000000948c0c723c */ /* 0x040ff0000004180c */
[C---:B------:R-:W-:Y:S01]  /*5420*/  HMMA.16816.F32.BF16 R16, R140.reuse, R150, R16 ;  /* 0x000000968c10723c */ /* 0x040fe20000041810 */
[----:B------:R-:W-:Y:S07]  /*5430*/  LDSM.16.M88.4 R148, [R185+-0x2800] ;  /* 0xffd80000b994783b */ /* 0x000fee0000000200 */
[C---:B------:R-:W-:Y:S08]  /*5440*/  HMMA.16816.F32.BF16 R20, R140.reuse, R152, R20 ;  /* 0x000000988c14723c */ /* 0x040ff00000041814 */
[C---:B------:R-:W-:Y:S01]  /*5450*/  HMMA.16816.F32.BF16 R24, R140.reuse, R154, R24 ;  /* 0x0000009a8c18723c */ /* 0x040fe20000041818 */
[----:B------:R-:W-:Y:S07]  /*5460*/  LDSM.16.M88.4 R152, [R197+0x4000] ;  /* 0x00400000c598783b */ /* 0x000fee0000000200 */
[C---:B------:R-:W-:Y:S08]  /*5470*/  HMMA.16816.F32.BF16 R28, R140.reuse, R156, R28 ;  /* 0x0000009c8c1c723c */ /* 0x040ff0000004181c */
[----:B------:R-:W-:Y:S01]  /*5480*/  HMMA.16816.F32.BF16 R32, R140, R158, R32 ;  /* 0x0000009e8c20723c */ /* 0x000fe20000041820 */
[----:B------:R-:W3:Y:S07]  /*5490*/  LDSM.16.M88.4 R140, [R185+-0x3800] ;  /* 0xffc80000b98c783b */ /* 0x000eee0000000200 */
        /* <DEDUP_REMOVED lines=40> */
[----:B------:R-:W5:Y:S07]  /*5720*/  LDSM.16.M88.4 R164, [R185+-0x2000] ;  /* 0xffe00000b9a4783b */ /* 0x000f6e0000000200 */
[C---:B------:R-:W-:Y:S01]  /*5730*/  HMMA.16816.F32.BF16 R8, R168.reuse, R174, R8 ;  /* 0x000000aea808723c */ /* 0x040fe20000041808 */
[----:B------:R-:W-:Y:S07]  /*5740*/  LDSM.16.M88.4 R172, [R184+0x4000] ;  /* 0x00400000b8ac783b */ /* 0x000fee0000000200 */
[C---:B---3--:R-:W-:Y:S08]  /*5750*/  HMMA.16816.F32.BF16 R12, R168.reuse, R140, R12 ;  /* 0x0000008ca80c723c */ /* 0x048ff0000004180c */
[C---:B------:R-:W-:Y:S01]  /*5760*/  HMMA.16816.F32.BF16 R16, R168.reuse, R142, R16 ;  /* 0x0000008ea810723c */ /* 0x040fe20000041810 */
[----:B------:R-:W3:Y:S07]  /*5770*/  LDSM.16.M88.4 R140, [R185+-0x1800] ;  /* 0xffe80000b98c783b */ /* 0x000eee0000000200 */
[C---:B------:R-:W-:Y:S08]  /*5780*/  HMMA.16816.F32.BF16 R20, R168.reuse, R144, R20 ;  /* 0x00000090a814723c */ /* 0x040ff00000041814 */
[C---:B------:R-:W-:Y:S01]  /*5790*/  HMMA.16816.F32.BF16 R24, R168.reuse, R146, R24 ;  /* 0x00000092a818723c */ /* 0x040fe20000041818 */
[----:B------:R-:W3:Y:S07]  /*57a0*/  LDSM.16.M88.4 R144, [R185+-0x1000] ;  /* 0xfff00000b990783b */ /* 0x000eee0000000200 */
        /* <DEDUP_REMOVED lines=118> */
[----:B------:R1:W1:Y:S01]  /*5f10*/  MUFU.TANH R146, R15 ;  /* 0x0000000f00927308 */ /* 0x0002620000002400 */
        /* <DEDUP_REMOVED lines=18> */
[----:B--234-:R-:W-:Y:S01]  /*6040*/  IMAD R2, R204, 0x40, R220 ;  /* 0x00000040cc027824 */ /* 0x01cfe200078e02dc */
[----:B------:R-:W-:Y:S01]  /*6050*/  SHF.R.S32.HI R191, RZ, 0x1f, R208 ;  /* 0x0000001fffbf7819 */ /* 0x000fe200000114d0 */
[----:B------:R-:W-:Y:S01]  /*6060*/  IMAD.MOV.U32 R202, RZ, RZ, RZ ;  /* 0x000000ffffca7224 */ /* 0x000fe200078e00ff */
[----:B------:R-:W-:Y:S01]  /*6070*/  SHF.R.S32.HI R192, RZ, 0x1f, R207 ;  /* 0x0000001fffc07819 */ /* 0x000fe200000114cf */
[----:B------:R-:W-:Y:S01]  /*6080*/  IMAD.SHL.U32 R28, R208, 0x2, RZ ;  /* 0x00000002d01c7824 */ /* 0x000fe200078e00ff */
[----:B------:R-:W-:Y:S01]  /*6090*/  IADD3 R2, R2, -0x40, R216 ;  /* 0xffffffc002027810 */ /* 0x000fe20007ffe0d8 */
[C---:B------:R-:W-:Y:S01]  /*60a0*/  IMAD.SHL.U32 R25, R207.reuse, 0x2, RZ ;  /* 0x00000002cf197824 */ /* 0x040fe200078e00ff */
[----:B-1----:R-:W-:Y:S01]  /*60b0*/  SHF.L.U64.HI R15, R208, 0x1, R191 ;  /* 0x00000001d00f7819 */ /* 0x002fe200000102bf */
[----:B------:R-:W-:Y:S01]  /*60c0*/  IMAD.SHL.U32 R24, R206, 0x2, RZ ;  /* 0x00000002ce187824 */ /* 0x000fe200078e00ff */
[----:B------:R-:W-:Y:S01]  /*60d0*/  SHF.R.S32.HI R191, RZ, 0x1f, R206 ;  /* 0x0000001fffbf7819 */ /* 0x000fe200000114ce */
[----:B------:R-:W-:Y:S01]  /*60e0*/  @P3 IMAD.HI.U32 R3, R2, c[0x0][0x2bc], RZ ;  /* 0x0000af0002033a27 */ /* 0x000fe200078e00ff */
[----:B------:R-:W-:Y:S02]  /*60f0*/  SHF.L.U64.HI R14, R207, 0x1, R192 ;  /* 0x00000001cf0e7819 */ /* 0x000fe400000102c0 */
[----:B------:R-:W-:Y:S01]  /*6100*/  SHF.L.U64.HI R13, R206, 0x1, R191 ;  /* 0x00000001ce0d7819 */ /* 0x000fe200000102bf */
[----:B------:R-:W-:Y:S01]  /*6110*/  IMAD.MOV.U32 R0, RZ, RZ, R2 ;  /* 0x000000ffff007224 */ /* 0x000fe200078e0002 */
        /* <DEDUP_REMOVED lines=22> */
[----:B------:R1:W2:Y:S02]  /*6280*/  SHFL.IDX PT, R4, R5, RZ, 0x181f ;  /* 0x00181fff05047589 */ /* 0x0002a400000e0000 */
.L_x_665:
[----:B------:R-:W-:-:S05]  /*6290*/  BRA.DIV ~URZ, `(.L_x_609) ;  /* 0x000087e27f007947 */ /* 0x000fca000b800000 */
[----:B------:R-:W3:Y:S01]  /*62a0*/  SHFL.IDX PT, R0, R12, RZ, 0x181f ;  /* 0x00181fff0c007589 */ /* 0x000ee200000e0000 */
[----:B------:R-:W-:Y:S02]  /*62b0*/  ISETP.GE.AND P5, PT, R206, c[0x0][0x1d4], PT ;  /* 0x00007500ce007a0c */ /* 0x000fe40003fa6270 */
[----:B------:R-:W-:Y:S02]  /*62c0*/  ISETP.GE.AND P2, PT, R207, c[0x0][0x1d4], PT ;  /* 0x00007500cf007a0c */ /* 0x000fe40003f46270 */
[----:B------:R-:W-:Y:S02]  /*62d0*/  SEL R11, RZ, 0x10, P5 ;  /* 0x00000010ff0b7807 */ /* 0x000fe40002800000 */
[----:B------:R-:W-:Y:S02]  /*62e0*/  SEL R10, RZ, 0x10, P2 ;  /* 0x00000010ff0a7807 */ /* 0x000fe40001000000 */
[C---:B---3--:R-:W-:Y:S02]  /*62f0*/  IADD3 R6, P0, R0.reuse, R24, RZ ;  /* 0x0000001800067210 */ /* 0x048fe40007f1e0ff */
[----:B------:R-:W-:Y:S03]  /*6300*/  IADD3 R2, P6, R0, R25, RZ ;  /* 0x0000001900027210 */ /* 0x000fe60007fde0ff */
        /* <DEDUP_REMOVED lines=10> */
[----:B------:R2:W1:Y:S04]  /*63b0*/  SHFL.IDX PT, R0, R12, 0x1, 0x181f ;  /* 0x00381f000c007f89 */ /* 0x00046800000e0000 */
[----:B------:R2:W-:Y:S01]  /*63c0*/  LDGSTS.E.BYPASS.LTC128B.128 [R203+0xa100], [R8.64], !P0 ;  /* 0x0a10000008cb7fae */ /* 0x0005e2000c101d46 */
[----:B-1-3--:R-:W-:Y:S03]  /*63d0*/  SEL R5, RZ, 0x10, P0 ;  /* 0x00000010ff057807 */ /* 0x00afe60000000000 */
.L_x_666:
[----:B--2---:R-:W-:Y:S02]  /*63e0*/  IADD3 R2, -R10, 0x10, RZ ;  /* 0x000000100a027810 */ /* 0x004fe40007ffe1ff */
[----:B------:R-:W-:Y:S02]  /*63f0*/  IADD3 R8, -R11, 0x10, RZ ;  /* 0x000000100b087810 */ /* 0x000fe40007ffe1ff */
[----:B------:R-:W-:Y:S02]  /*6400*/  LOP3.LUT R6, R2, 0xf, RZ, 0xc0, !PT ;  /* 0x0000000f02067812 */ /* 0x000fe400078ec0ff */
[----:B------:R-:W-:Y:S02]  /*6410*/  LOP3.LUT R8, R8, 0xf, RZ, 0xc0, !PT ;  /* 0x0000000f08087812 */ /* 0x000fe400078ec0ff */
[----:B------:R-:W-:Y:S02]  /*6420*/  IADD3 R3, -R5, 0x10, RZ ;  /* 0x0000001005037810 */ /* 0x000fe40007ffe1ff */
[-C--:B------:R-:W-:Y:S02]  /*6430*/  IADD3 R6, P6, P5, R6, R0.reuse, R25 ;  /* 0x0000000006067210 */ /* 0x080fe40007dde019 */
[----:B------:R-:W-:Y:S02]  /*6440*/  IADD3 R8, P2, P0, R8, R0, R24 ;  /* 0x0000000008087210 */ /* 0x000fe4000785e018 */
[----:B------:R-:W-:Y:S02]  /*6450*/  LOP3.LUT R2, R3, 0xf, RZ, 0xc0, !PT ;  /* 0x0000000f03027812 */ /* 0x000fe400078ec0ff */
[-C--:B----4-:R-:W-:Y:S02]  /*6460*/  IADD3.X R7, RZ, R4.reuse, R14, P6, P5 ;  /* 0x00000004ff077210 */ /* 0x090fe400037ea40e */
        /* <DEDUP_REMOVED lines=12> */
.L_x_607:
[----:B--234-:R-:W-:Y:S05]  /*6530*/  BSYNC B0 ;  /* 0x0000000000007941 */ /* 0x01cfea0003800000 */
.L_x_606:
[----:B------:R-:W-:Y:S01]  /*6540*/  MOV R0, 0x1 ;  /* 0x0000000100007802 */ /* 0x000fe20000000f00 */
[----:B------:R-:W0:Y:S01]  /*6550*/  LDGDEPBAR ;  /* 0x00000000000079af */ /* 0x000e220000000000 */
[----:B------:R-:W-:Y:S02]  /*6560*/  IADD3 R4, R232, R228, RZ ;  /* 0x000000e4e8047210 */ /* 0x000fe40007ffe0ff */
[----:B-1----:R-:W-:Y:S01]  /*6570*/  MOV R3, c[0x0][0x2ac] ;  /* 0x0000ab0000037a02 */ /* 0x002fe20000000f00 */
[----:B------:R-:W-:Y:S02]  /*6580*/  IMAD R0, R204, -0x40, R0 ;  /* 0xffffffc0cc007824 */ /* 0x000fe400078e0200 */
[----:B------:R-:W-:Y:S03]  /*6590*/  @P4 IMAD.HI.U32 R2, R4, c[0x0][0x2c8], RZ ;  /* 0x0000b20004024a27 */ /* 0x000fe600078e00ff */
[----:B------:R-:W-:Y:S02]  /*65a0*/  IADD3 R0, -R233, R0, RZ ;  /* 0x00000000e9007210 */ /* 0x000fe40007ffe1ff */
[----:B------:R-:W-:Y:S03]  /*65b0*/  @P4 SHF.R.U32.HI R4, RZ, c[0x0][0x2cc], R2 ;  /* 0x0000b300ff044a19 */ /* 0x000fe60000011602 */
[----:B------:R-:W-:Y:S05]  /*65c0*/  IMAD R0, R3, c[0x0][0x1d0], R0 ;  /* 0x0000740003007a24 */ /* 0x000fea00078e0200 */
[----:B------:R-:W-:Y:S01]  /*65d0*/  IADD3 R5, R0, -c[0x0][0x168], RZ ;  /* 0x80005a0000057a10 */ /* 0x000fe20007ffe0ff */
[----:B------:R-:W-:-:S05]  /*65e0*/  BRA.DIV ~URZ, `(.L_x_610) ;  /* 0x000086d27f007947 */ /* 0x000fca000b800000 */
[----:B------:R1:W2:Y:S02]  /*65f0*/  SHFL.IDX PT, R0, R4, RZ, 0x1c1f ;  /* 0x001c1fff04007589 */ /* 0x0002a400000e0000 */
.L_x_667:
[----:B--2---:R-:W-:Y:S05]  /*6600*/  IMAD.IADD R0, R5, 0x1, R0 ;  /* 0x0000000105007824 */ /* 0x004fea00078e0200 */
[C---:B------:R-:W-:Y:S02]  /*6610*/  ISETP.GT.AND P6, PT, R0.reuse, RZ, PT ;  /* 0x000000ff0000720c */ /* 0x040fe40003fc4270 */
[C---:B------:R-:W-:Y:S02]  /*6620*/  ISETP.GT.AND P5, PT, R0.reuse, 0x1, PT ;  /* 0x000000010000780c */ /* 0x040fe40003fa4270 */
[C---:B------:R-:W-:Y:S02]  /*6630*/  ISETP.GT.AND P2, PT, R0.reuse, 0x8, PT ;  /* 0x000000080000780c */ /* 0x040fe40003f44270 */
[----:B------:R-:W-:Y:S02]  /*6640*/  ISETP.GT.AND P0, PT, R0, 0x9, PT ;  /* 0x000000090000780c */ /* 0x000fe40003f04270 */
[----:B------:R-:W-:Y:S02]  /*6650*/  FSEL R6, R150, -INF , P6 ;  /* 0xff80000096067808 */ /* 0x000fe40003000000 */
[C---:B------:R-:W-:Y:S02]  /*6660*/  ISETP.GT.AND P6, PT, R0.reuse, 0x10, PT ;  /* 0x000000100000780c */ /* 0x040fe40003fc4270 */
[----:B------:R-:W-:Y:S02]  /*6670*/  FSEL R10, R147, -INF , P5 ;  /* 0xff800000930a7808 */ /* 0x000fe40002800000 */
        /* <DEDUP_REMOVED lines=22> */
[----:B------:R-:W-:Y:S02]  /*67e0*/  FSEL R163, R18, -INF , P5 ;  /* 0xff80000012a37808 */ /* 0x000fe40002800000 */
[----:B------:R-:W-:Y:S02]  /*67f0*/  FSEL R164, R17, -INF , P2 ;  /* 0xff80000011a47808 */ /* 0x000fe40001000000 */
[----:B------:R-:W-:Y:S01]  /*6800*/  FSEL R165, R16, -INF , P0 ;  /* 0xff80000010a57808 */ /* 0x000fe20000000000 */
[----:B------:R-:W-:-:S05]  /*6810*/  BRA.DIV ~URZ, `(.L_x_611) ;  /* 0x000085127f007947 */ /* 0x000fca000b800000 */
[----:B------:R-:W-:Y:S01]  /*6820*/  FMNMX.FTZ R2, R6, R101, !PT ;  /* 0x0000006506027209 */ /* 0x000fe20007810000 */
[----:B------:R-:W2:Y:S03]  /*6830*/  SHFL.IDX PT, R0, R4, 0x1, 0x1c1f ;  /* 0x003c1f0004007f89 */ /* 0x000ea600000e0000 */
[----:B------:R-:W-:Y:S04]  /*6840*/  FMNMX.FTZ R2, R10, R2, !PT ;  /* 0x000000020a027209 */ /* 0x000fe80007810000 */
[----:B------:R-:W-:Y:S04]  /*6850*/  FMNMX.FTZ R2, R9, R2, !PT ;  /* 0x0000000209027209 */ /* 0x000fe80007810000 */
[----:B------:R-:W-:Y:S04]  /*6860*/  FMNMX.FTZ R2, R12, R2, !PT ;  /* 0x000000020c027209 */ /* 0x000fe80007810000 */
[----:B------:R-:W-:Y:S04]  /*6870*/  FMNMX.FTZ R2, R140, R2, !PT ;  /* 0x000000028c027209 */ /* 0x000fe80007810000 */
[----:B------:R-:W-:Y:S04]  /*6880*/  FMNMX.FTZ R2, R141, R2, !PT ;  /* 0x000000028d027209 */ /* 0x000fe80007810000 */
[----:B------:R-:W-:Y:S01]  /*6890*/  FMNMX.FTZ R2, R142, R2, !PT ;  /* 0x000000028e027209 */ /* 0x000fe20007810000 */
[----:B--2---:R-:W-:Y:S03]  /*68a0*/  IMAD.IADD R0, R5, 0x1, R0 ;  /* 0x0000000105007824 */ /* 0x004fe600078e0200 */
[----:B------:R-:W-:Y:S02]  /*68b0*/  FMNMX.FTZ R2, R147, R2, !PT ;  /* 0x0000000293027209 */ /* 0x000fe40007810000 */
[C---:B------:R-:W-:Y:S02]  /*68c0*/  ISETP.GT.AND P2, PT, R0.reuse, RZ, PT ;  /* 0x000000ff0000720c */ /* 0x040fe40003f44270 */
[----:B------:R-:W-:Y:S02]  /*68d0*/  ISETP.GT.AND P0, PT, R0, 0x1, PT ;  /* 0x000000010000780c */ /* 0x000fe40003f04270 */
[----:B------:R-:W-:Y:S02]  /*68e0*/  FSEL R5, R152, -INF , P2 ;  /* 0xff80000098057808 */ /* 0x000fe40001000000 */
[C---:B------:R-:W-:Y:S02]  /*68f0*/  ISETP.GT.AND P2, PT, R0.reuse, 0x8, PT ;  /* 0x000000080000780c */ /* 0x040fe40003f44270 */
[----:B------:R-:W-:Y:S02]  /*6900*/  FSEL R8, R151, -INF , P0 ;  /* 0xff80000097087808 */ /* 0x000fe40000000000 */
[----:B------:R-:W-:Y:S02]  /*6910*/  FMNMX.FTZ R3, R5, R102, !PT ;  /* 0x0000006605037209 */ /* 0x000fe40007810000 */
[----:B------:R-:W-:Y:S02]  /*6920*/  ISETP.GT.AND P0, PT, R0, 0x9, PT ;  /* 0x000000090000780c */ /* 0x000fe40003f04270 */
[----:B------:R-:W-:Y:S02]  /*6930*/  FSEL R7, R145, -INF , P2 ;  /* 0xff80000091077808 */ /* 0x000fe40001000000 */
[----:B------:R-:W-:Y:S02]  /*6940*/  FMNMX.FTZ R3, R8, R3, !PT ;  /* 0x0000000308037209 */ /* 0x000fe40007810000 */
[C---:B------:R-:W-:Y:S02]  /*6950*/  ISETP.GT.AND P2, PT, R0.reuse, 0x10, PT ;  /* 0x000000100000780c */ /* 0x040fe40003f44270 */
[----:B------:R-:W-:Y:S02]  /*6960*/  FSEL R11, R149, -INF , P0 ;  /* 0xff800000950b7808 */ /* 0x000fe40000000000 */
[----:B-1----:R-:W-:Y:S02]  /*6970*/  FMNMX.FTZ R4, R7, R3, !PT ;  /* 0x0000000307047209 */ /* 0x002fe40007810000 */
[C---:B------:R-:W-:Y:S02]  /*6980*/  ISETP.GT.AND P0, PT, R0.reuse, 0x11, PT ;  /* 0x000000110000780c */ /* 0x040fe40003f04270 */
[----:B------:R-:W-:Y:S02]  /*6990*/  FSEL R143, R139, -INF , P2 ;  /* 0xff8000008b8f7808 */ /* 0x000fe40001000000 */
[----:B------:R-:W-:Y:S02]  /*69a0*/  FMNMX.FTZ R4, R11, R4, !PT ;  /* 0x000000040b047209 */ /* 0x000fe40007810000 */
[----:B------:R-:W-:Y:S02]  /*69b0*/  ISETP.GT.AND P2, PT, R0, 0x18, PT ;  /* 0x000000180000780c */ /* 0x000fe40003f44270 */
        /* <DEDUP_REMOVED lines=37> */
[----:B------:R-:W-:Y:S02]  /*6c10*/  FSEL R161, R35, -INF , P0 ;  /* 0xff80000023a17808 */ /* 0x000fe40000000000 */
[----:B------:R-:W-:Y:S01]  /*6c20*/  FMNMX.FTZ R4, R160, R4, !PT ;  /* 0x00000004a0047209 */ /* 0x000fe20007810000 */
[----:B------:R-:W1:Y:S03]  /*6c30*/  SHFL.BFLY PT, R100, R0, 0x2, 0x1f ;  /* 0x0c401f0000647f89 */ /* 0x000e6600000e0000 */
[----:B------:R-:W-:Y:S05]  /*6c40*/  FMNMX.FTZ R4, R161, R4, !PT ;  /* 0x00000004a1047209 */ /* 0x000fea0007810000 */
[----:B------:R-:W2:Y:S01]  /*6c50*/  SHFL.BFLY PT, R2, R4, 0x2, 0x1f ;  /* 0x0c401f0004027f89 */ /* 0x000ea200000e0000 */
[----:B-1----:R-:W-:Y:S07]  /*6c60*/  FMNMX.FTZ R100, R100, R0, !PT ;  /* 0x0000000064647209 */ /* 0x002fee0007810000 */
[----:B------:R-:W1:Y:S01]  /*6c70*/  SHFL.BFLY PT, R3, R100, 0x1, 0x1f ;  /* 0x0c201f0064037f89 */ /* 0x000e6200000e0000 */
[----:B--2---:R-:W-:Y:S07]  /*6c80*/  FMNMX.FTZ R4, R4, R2, !PT ;  /* 0x0000000204047209 */ /* 0x004fee0007810000 */
[----:B------:R2:W3:Y:S01]  /*6c90*/  SHFL.BFLY PT, R0, R4, 0x1, 0x1f ;  /* 0x0c201f0004007f89 */ /* 0x0004e200000e0000 */
[----:B-1----:R-:W-:Y:S07]  /*6ca0*/  FMNMX.FTZ R100, R100, R3, !PT ;  /* 0x0000000364647209 */ /* 0x002fee0007810000 */
.L_x_668:
[C---:B------:R-:W-:Y:S01]  /*6cb0*/  FSETP.NEU.FTZ.AND P0, PT, R100.reuse, -INF , PT ;  /* 0xff8000006400780b */ /* 0x040fe20003f1d000 */
[----:B------:R-:W-:Y:S01]  /*6cc0*/  FMUL.FTZ R144, R100, c[0x0][0x2d0] ;  /* 0x0000b40064907a20 */ /* 0x000fe20000410000 */
[----:B---3--:R-:W-:Y:S01]  /*6cd0*/  FMNMX.FTZ R3, R0, R4, !PT ;  /* 0x0000000400037209 */ /* 0x008fe20007810000 */
[----:B------:R-:W-:Y:S01]  /*6ce0*/  WARPSYNC 0xffffffff ;  /* 0xffffffff00007948 */ /* 0x000fe20003800000 */
[----:B------:R-:W-:Y:S01]  /*6cf0*/  FSEL R2, R100, RZ, P0 ;  /* 0x000000ff64027208 */ /* 0x000fe20000000000 */
[----:B------:R-:W-:Y:S01]  /*6d00*/  LDSM.16.MT88.4 R20, [R188] ;  /* 0x00000000bc14783b */ /* 0x000fe20000004200 */
[----:B------:R-:W-:Y:S01]  /*6d10*/  FSEL R144, R144, RZ, P0 ;  /* 0x000000ff90907208 */ /* 0x000fe20000000000 */
[C---:B--2---:R-:W-:Y:S01]  /*6d20*/  FMUL.FTZ R4, R3.reuse, c[0x0][0x2d0] ;  /* 0x0000b40003047a20 */ /* 0x044fe20000410000 */
[----:B------:R-:W-:Y:S01]  /*6d30*/  FSETP.NEU.FTZ.AND P0, PT, R3, -INF , PT ;  /* 0xff8000000300780b */ /* 0x000fe20003f1d000 */
[----:B------:R-:W-:Y:S02]  /*6d40*/  FADD.FTZ R0, -R2, R101 ;  /* 0x0000006502007221 */ /* 0x000fe40000010100 */
[--C-:B------:R-:W-:Y:S01]  /*6d50*/  FFMA.FTZ R12, R12, c[0x0][0x2d0], -R144.reuse ;  /* 0x0000b4000c0c7a23 */ /* 0x100fe20000010890 */
[----:B------:R-:W-:Y:S01]  /*6d60*/  FSEL R145, R4, RZ, P0 ;  /* 0x000000ff04917208 */ /* 0x000fe20000000000 */
[----:B------:R-:W-:Y:S01]  /*6d70*/  FMUL.FTZ R0, R0, c[0x0][0x2d0] ;  /* 0x0000b40000007a20 */ /* 0x000fe20000410000 */
[----:B------:R-:W-:Y:S01]  /*6d80*/  LDSM.16.MT88.4 R28, [R190] ;  /* 0x00000000be1c783b */ /* 0x000fe20000004200 */
[----:B------:R1:W-:Y:S01]  /*6d90*/  MUFU.EX2 R201, R12 ;  /* 0x0000000c00c97308 */ /* 0x0003e20000000800 */
[--C-:B------:R-:W-:Y:S02]  /*6da0*/  FFMA.FTZ R101, R140, c[0x0][0x2d0], -R144.reuse ;  /* 0x0000b4008c657a23 */ /* 0x100fe40000010890 */
[--C-:B------:R-:W-:Y:S02]  /*6db0*/  FFMA.FTZ R5, R5, c[0x0][0x2d0], -R145.reuse ;  /* 0x0000b40005057a23 */ /* 0x100fe40000010891 */
[--C-:B------:R-:W-:Y:S02]  /*6dc0*/  FFMA.FTZ R8, R8, c[0x0][0x2d0], -R145.reuse ;  /* 0x0000b40008087a23 */ /* 0x100fe40000010891 */
[--C-:B------:R-:W-:Y:S02]  /*6dd0*/  FFMA.FTZ R7, R7, c[0x0][0x2d0], -R145.reuse ;  /* 0x0000b40007077a23 */ /* 0x100fe40000010891 */
[--C-:B------:R-:W-:Y:S01]  /*6de0*/  FFMA.FTZ R11, R11, c[0x0][0x2d0], -R145.reuse ;  /* 0x0000b4000b0b7a23 */ /* 0x100fe20000010891 */
[----:B------:R2:W-:Y:S01]  /*6df0*/  MUFU.EX2 R2, R0 ;  /* 0x0000000000027308 */ /* 0x0005e20000000800 */
[--C-:B------:R-:W-:Y:S02]  /*6e00*/  FFMA.FTZ R6, R6, c[0x0][0x2d0], -R144.reuse ;  /* 0x0000b40006067a23 */ /* 0x100fe40000010890 */
[--C-:B------:R-:W-:Y:S02]  /*6e10*/  FFMA.FTZ R10, R10, c[0x0][0x2d0], -R144.reuse ;  /* 0x0000b4000a0a7a23 */ /* 0x100fe40000010890 */
[----:B------:R-:W-:Y:S05]  /*6e20*/  FFMA.FTZ R9, R9, c[0x0][0x2d0], -R144 ;  /* 0x0000b40009097a23 */ /* 0x000fea0000010890 */
[----:B------:R3:W-:Y:S01]  /*6e30*/  MUFU.EX2 R191, R101 ;  /* 0x0000006500bf7308 */ /* 0x0007e20000000800 */
[----:B-1----:R-:W1:Y:S09]  /*6e40*/  LDSM.16.MT88.4 R12, [R187] ;  /* 0x00000000bb0c783b */ /* 0x002e720000004200 */
[----:B------:R-:W-:Y:S01]  /*6e50*/  MUFU.EX2 R196, R6 ;  /* 0x0000000600c47308 */ /* 0x000fe20000000800 */
[----:B--2---:R-:W-:Y:S02]  /*6e60*/  FSEL R0, R3, RZ, P0 ;  /* 0x000000ff03007208 */ /* 0x004fe40000000000 */
[C---:B------:R-:W-:Y:S02]  /*6e70*/  ISETP.GT.AND P0, PT, R204.reuse, R211, PT ;  /* 0x000000d3cc00720c */ /* 0x040fe40003f04270 */
[----:B------:R-:W-:Y:S01]  /*6e80*/  IADD3 R204, R204, -0x1, RZ ;  /* 0xffffffffcccc7810 */ /* 0x000fe20007ffe0ff */
[----:B------:R-:W-:Y:S04]  /*6e90*/  FADD.FTZ R0, -R0, R102 ;  /* 0x0000006600007221 */ /* 0x000fe80000010100 */
[----:B------:R-:W2:Y:S01]  /*6ea0*/  MUFU.EX2 R210, R10 ;  /* 0x0000000a00d27308 */ /* 0x000ea20000000800 */
[----:B------:R-:W-:Y:S02]  /*6eb0*/  FMUL.FTZ R0, R0, c[0x0][0x2d0] ;  /* 0x0000b40000007a20 */ /* 0x000fe40000410000 */
[--C-:B---3--:R-:W-:Y:S07]  /*6ec0*/  FFMA.FTZ R101, R141, c[0x0][0x2d0], -R144.reuse ;  /* 0x0000b4008d657a23 */ /* 0x108fee0000010890 */
[----:B------:R-:W3:Y:S10]  /*6ed0*/  MUFU.EX2 R209, R9 ;  /* 0x0000000900d17308 */ /* 0x000ef40000000800 */
[----:B------:R-:W-:Y:S10]  /*6ee0*/  MUFU.EX2 R195, R5 ;  /* 0x0000000500c37308 */ /* 0x000ff40000000800 */
[----:B------:R-:W4:Y:S10]  /*6ef0*/  MUFU.EX2 R194, R8 ;  /* 0x0000000800c27308 */ /* 0x000f340000000800 */
[----:B------:R-:W-:Y:S10]  /*6f00*/  MUFU.EX2 R193, R7 ;  /* 0x0000000700c17308 */ /* 0x000ff40000000800 */
[----:B------:R-:W-:Y:S10]  /*6f10*/  MUFU.EX2 R192, R11 ;  /* 0x0000000b00c07308 */ /* 0x000ff40000000800 */
[----:B------:R-:W5:Y:S10]  /*6f20*/  MUFU.EX2 R0, R0 ;  /* 0x0000000000007308 */ /* 0x000f740000000800 */
[----:B------:R1:W1:Y:S02]  /*6f30*/  MUFU.EX2 R183, R101 ;  /* 0x0000006500b77308 */ /* 0x0002640000000800 */
[--C-:B-1----:R-:W-:Y:S01]  /*6f40*/  FFMA.FTZ R101, R142, c[0x0][0x2d0], -R144.reuse ;  /* 0x0000b4008e657a23 */ /* 0x102fe20000010890 */
[----:B--2---:R-:W-:Y:S01]  /*6f50*/  F2FP.BF16.PACK_AB R136, R210, R196 ;  /* 0x000000c4d288723e */ /* 0x004fe200000010ff */
[C---:B------:R-:W-:Y:S01]  /*6f60*/  FMUL.FTZ R4, R2.reuse, R104 ;  /* 0x0000006802047220 */ /* 0x040fe20000410000 */
[----:B---3--:R-:W-:Y:S01]  /*6f70*/  F2FP.BF16.PACK_AB R138, R201, R209 ;  /* 0x000000d1c98a723e */ /* 0x008fe200000010ff */
[----:B------:R-:W-:Y:S01]  /*6f80*/  FMUL.FTZ R5, R2, R105 ;  /* 0x0000006902057220 */ /* 0x000fe20000410000 */
[----:B----4-:R-:W-:Y:S01]  /*6f90*/  F2FP.BF16.PACK_AB R137, R194, R195 ;  /* 0x000000c3c289723e */ /* 0x010fe200000010ff */
[----:B-----5:R-:W-:Y:S01]  /*6fa0*/  FMUL.FTZ R6, R0, R106 ;  /* 0x0000006a00067220 */ /* 0x020fe20000410000 */
[----:B------:R-:W-:Y:S01]  /*6fb0*/  F2FP.BF16.PACK_AB R139, R192, R193 ;  /* 0x000000c1c08b723e */ /* 0x000fe200000010ff */
[----:B------:R-:W-:Y:S01]  /*6fc0*/  FMUL.FTZ R7, R0, R107 ;  /* 0x0000006b00077220 */ /* 0x000fe20000410000 */
[----:B------:R1:W-:Y:S01]  /*6fd0*/  MUFU.EX2 R182, R101 ;  /* 0x0000006500b67308 */ /* 0x0003e20000000800 */
[----:B------:R-:W2:Y:S01]  /*6fe0*/  LDSM.16.MT88.4 R104, [R189] ;  /* 0x00000000bd68783b */ /* 0x000ea20000004200 */
[C---:B------:R-:W-:Y:S02]  /*6ff0*/  FMUL.FTZ R8, R2.reuse, R108 ;  /* 0x0000006c02087220 */ /* 0x040fe40000410000 */
[----:B------:R-:W-:Y:S02]  /*7000*/  FMUL.FTZ R9, R2, R109 ;  /* 0x0000006d02097220 */ /* 0x000fe40000410000 */
[C---:B------:R-:W-:Y:S05]  /*7010*/  HMMA.16816.F32.BF16 R4, R136.reuse, R12, R4 ;  /* 0x0000000c8804723c */ /* 0x040fea0000041804 */
[C---:B------:R-:W-:Y:S02]  /*7020*/  FMUL.FTZ R10, R0.reuse, R110 ;  /* 0x0000006e000a7220 */ /* 0x040fe40000410000 */
[----:B------:R-:W-:Y:S02]  /*7030*/  FMUL.FTZ R11, R0, R111 ;  /* 0x0000006f000b7220 */ /* 0x000fe40000410000 */
[----:B------:R-:W3:Y:S03]  /*7040*/  LDSM.16.MT88.4 R108, [R187+0x2000] ;  /* 0x00200000bb6c783b */ /* 0x000ee60000004200 */
        /* <DEDUP_REMOVED lines=37> */
[C---:B--2---:R-:W-:Y:S01]  /*72a0*/  HMMA.16816.F32.BF16 R28, R136.reuse, R104, R28 ;  /* 0x00000068881c723c */ /* 0x044fe2000004181c */
        /* <DEDUP_REMOVED lines=8> */
[----:B------:R-:W2:Y:S01]  /*7330*/  LDSM.16.MT88.4 R104, [R190+0x2000] ;  /* 0x00200000be68783b */ /* 0x000ea20000004200 */
[--C-:B-1----:R-:W-:Y:S04]  /*7340*/  FFMA.FTZ R101, R146, c[0x0][0x2d0], -R145.reuse ;  /* 0x0000b40092657a23 */ /* 0x102fe80000010891 */
[C---:B---3--:R-:W-:Y:S01]  /*7350*/  HMMA.16816.F32.BF16 R36, R136.reuse, R108, R36 ;  /* 0x0000006c8824723c */ /* 0x048fe20000041824 */
[----:B------:R1:W3:Y:S02]  /*7360*/  MUFU.EX2 R179, R101 ;  /* 0x0000006500b37308 */ /* 0x0002e40000000800 */
        /* <DEDUP_REMOVED lines=25> */
[C---:B--2---:R-:W-:Y:S03]  /*7500*/  HMMA.16816.F32.BF16 R52, R136.reuse, R104, R52 ;  /* 0x000000688834723c */ /* 0x044fe60000041834 */
[C---:B------:R-:W-:Y:S02]  /*7510*/  FMUL.FTZ R58, R0.reuse, R58 ;  /* 0x0000003a003a7220 */ /* 0x040fe40000410000 */
[----:B------:R-:W-:Y:S02]  /*7520*/  FMUL.FTZ R59, R0, R59 ;  /* 0x0000003b003b7220 */ /* 0x000fe40000410000 */
[--C-:B-1----:R-:W-:Y:S02]  /*7530*/  FFMA.FTZ R101, R149, c[0x0][0x2d0], -R145.reuse ;  /* 0x0000b40095657a23 */ /* 0x102fe40000010891 */
[C---:B------:R-:W-:Y:S02]  /*7540*/  FMUL.FTZ R60, R2.reuse, R60 ;  /* 0x0000003c023c7220 */ /* 0x040fe40000410000 */
[----:B------:R1:W2:Y:S01]  /*7550*/  MUFU.EX2 R177, R101 ;  /* 0x0000006500b17308 */ /* 0x0002a20000000800 */
        /* <DEDUP_REMOVED lines=39> */
[----:B---3--:R-:W-:Y:S01]  /*77d0*/  F2FP.BF16.PACK_AB R105, R179, R180 ;  /* 0x000000b4b369723e */ /* 0x008fe200000010ff */
        /* <DEDUP_REMOVED lines=9> */
[----:B------:R-:W-:Y:S01]  /*7870*/  F2FP.BF16.PACK_AB R107, R177, R178 ;  /* 0x000000b2b16b723e */ /* 0x000fe200000010ff */
        /* <DEDUP_REMOVED lines=13> */
[--C-:B-1----:R-:W-:Y:S04]  /*7950*/  FFMA.FTZ R101, R157, c[0x0][0x2d0], -R144.reuse ;  /* 0x0000b4009d657a23 */ /* 0x102fe80000010890 */
        /* <DEDUP_REMOVED lines=17> */
[----:B------:R-:W-:Y:S01]  /*7a70*/  LDSM.16.MT88.4 R148, [R190+0x3800] ;  /* 0x00380000be94783b */ /* 0x000fe20000004200 */
[----:B------:R1:W5:Y:S06]  /*7a80*/  MUFU.EX2 R171, R101 ;  /* 0x0000006500ab7308 */ /* 0x00036c0000000800 */
        /* <DEDUP_REMOVED lines=56> */
[--C-:B-1----:R-:W-:Y:S02]  /*7e10*/  FFMA.FTZ R101, R159, c[0x0][0x2d0], -R145.reuse ;  /* 0x0000b4009f657a23 */ /* 0x102fe40000010891 */
[----:B------:R-:W-:Y:S02]  /*7e20*/  LDSM.16.MT88.4 R156, [R187+0x5800] ;  /* 0x00580000bb9c783b */ /* 0x000fe40000004200 */
        /* <DEDUP_REMOVED lines=17> */
[----:B-1----:R-:W-:Y:S04]  /*7f40*/  FFMA.FTZ R101, R161, c[0x0][0x2d0], -R145 ;  /* 0x0000b400a1657a23 */ /* 0x002fe80000010891 */
        /* <DEDUP_REMOVED lines=64> */
[----:B------:R-:W-:Y:S01]  /*8350*/  FADD.FTZ R0, R162, R0 ;  /* 0x00000000a2007221 */ /* 0x000fe20000010000 */
[-C--:B------:R-:W-:Y:S01]  /*8360*/  MOV R8, R3.reuse ;  /* 0x0000000300087202 */ /* 0x080fe20000000f00 */
[C---:B------:R-:W-:Y:S04]  /*8370*/  HMMA.16816.F32.BF16 R88, R136.reuse, R10, R88 ;  /* 0x0000000a8858723c */ /* 0x040fe80000041858 */
[----:B------:R-:W-:Y:S02]  /*8380*/  FADD.FTZ R2, R166, R2 ;  /* 0x00000002a6027221 */ /* 0x000fe40000010000 */
[----:B------:R-:W-:Y:S01]  /*8390*/  FADD.FTZ R0, R102, R0 ;  /* 0x0000000066007221 */ /* 0x000fe20000010000 */
[----:B------:R-:W-:Y:S01]  /*83a0*/  MOV R102, R3 ;  /* 0x0000000300667202 */ /* 0x000fe20000000f00 */
[C---:B---3--:R-:W-:Y:S04]  /*83b0*/  HMMA.16816.F32.BF16 R92, R136.reuse, R12, R92 ;  /* 0x0000000c885c723c */ /* 0x048fe8000004185c */
[----:B------:R-:W-:Y:S02]  /*83c0*/  FADD.FTZ R214, R164, R2 ;  /* 0x00000002a4d67221 */ /* 0x000fe40000010000 */
[----:B------:R-:W-:Y:S01]  /*83d0*/  FADD.FTZ R215, R101, R0 ;  /* 0x0000000065d77221 */ /* 0x000fe20000010000 */
[----:B------:R-:W-:Y:S01]  /*83e0*/  MOV R101, R100 ;  /* 0x0000006400657202 */ /* 0x000fe20000000f00 */
[----:B------:R-:W-:Y:S01]  /*83f0*/  HMMA.16816.F32.BF16 R96, R136, R14, R96 ;  /* 0x0000000e8860723c */ /* 0x000fe20000041860 */
[----:B------:R-:W-:-:S07]  /*8400*/  @P0 BRA `(.L_x_612) ;  /* 0xffffc97000000947 */ /* 0x000fce000383ffff */
.L_x_601:
[----:B------:R-:W-:-:S13]  /*8410*/  ISETP.GE.AND P0, PT, R204, RZ, PT ;  /* 0x000000ffcc00720c */ /* 0x000fda0003f06270 */
[----:B------:R-:W-:Y:S05]  /*8420*/  @!P0 BRA `(.L_x_613) ;  /* 0x000030d000008947 */ /* 0x000fea0003800000 */
[----:B------:R-:W-:Y:S02]  /*8430*/  MOV R102, R8 ;  /* 0x0000000800667202 */ /* 0x000fe40000000f00 */
[----:B------:R-:W-:Y:S02]  /*8440*/  MOV R101, R100 ;  /* 0x0000006400657202 */ /* 0x000fe40000000f00 */
.L_x_620:
[----:B------:R-:W-:Y:S04]  /*8450*/  DEPBAR.LE SB0, 0x0 ;  /* 0x000080000000791a */ /* 0x000fe80000000000 */
[----:B------:R-:W-:Y:S01]  /*8460*/  WARPSYNC 0xffffffff ;  /* 0xffffffff00007948 */ /* 0x000fe20003800000 */
[----:B------:R-:W-:Y:S01]  /*8470*/  BAR.SYNC.DEFER_BLOCKING 0x0 ;  /* 0x0000000000007b1d */ /* 0x000fe20000010000 */
[----:B------:R-:W-:Y:S01]  /*8480*/  SHF.R.S32.HI R0, RZ, 0x1f, R205 ;  /* 0x0000001fff007819 */ /* 0x000fe200000114cd */
[C---:B------:R-:W-:Y:S01]  /*8490*/  IMAD.WIDE.U32 R2, R205.reuse, c[0x0][0x208], RZ ;  /* 0x00008200cd027a25 */ /* 0x040fe200078e00ff */
[----:B------:R-:W-:Y:S02]  /*84a0*/  SHF.R.S32.HI R4, RZ, 0x1f, R202 ;  /* 0x0000001fff047819 */ /* 0x000fe400000114ca */
[----:B------:R-:W-:Y:S01]  /*84b0*/  SHF.R.S32.HI R5, RZ, 0x1f, R208 ;  /* 0x0000001fff057819 */ /* 0x000fe200000114d0 */
[----:B------:R-:W-:Y:S01]  /*84c0*/  IMAD R0, R0, c[0x0][0x208], RZ ;  /* 0x0000820000007a24 */ /* 0x000fe200078e02ff */
[----:B------:R-:W-:Y:S01]  /*84d0*/  SHF.R.S32.HI R7, RZ, 0x1f, R207 ;  /* 0x0000001fff077819 */ /* 0x000fe200000114cf */
[----:B------:R-:W-:Y:S01]  /*84e0*/  IMAD R4, R4, c[0x0][0x218], RZ ;  /* 0x0000860004047a24 */ /* 0x000fe200078e02ff */
[----:B------:R-:W-:Y:S01]  /*84f0*/  SHF.L.U64.HI R28, R208, 0x1, R5 ;  /* 0x00000001d01c7819 */ /* 0x000fe20000010205 */
[----:B------:R-:W-:Y:S01]  /*8500*/  IMAD R0, R205, c[0x0][0x20c], R0 ;  /* 0x00008300cd007a24 */ /* 0x000fe200078e0200 */
[----:B------:R-:W-:Y:S01]  /*8510*/  SHF.R.S32.HI R5, RZ, 0x1f, R206 ;  /* 0x0000001fff057819 */ /* 0x000fe200000114ce */
[----:B------:R-:W-:Y:S01]  /*8520*/  IMAD R4, R202, c[0x0][0x21c], R4 ;  /* 0x00008700ca047a24 */ /* 0x000fe200078e0204 */
[----:B------:R-:W-:Y:S01]  /*8530*/  IADD3 R196, R103, 0x5800, RZ ;  /* 0x0000580067c47810 */ /* 0x000fe20007ffe0ff */
[----:B------:R-:W-:Y:S01]  /*8540*/  IMAD.IADD R3, R3, 0x1, R0 ;  /* 0x0000000103037824 */ /* 0x000fe200078e0200 */
[C---:B------:R-:W-:Y:S01]  /*8550*/  IADD3 R195, R103.reuse, 0x5000, RZ ;  /* 0x0000500067c37810 */ /* 0x040fe20007ffe0ff */
[----:B------:R-:W-:Y:S01]  /*8560*/  IMAD.SHL.U32 R160, R208, 0x2, RZ ;  /* 0x00000002d0a07824 */ /* 0x000fe200078e00ff */
[C---:B------:R-:W-:Y:S01]  /*8570*/  IADD3 R194, R103.reuse, 0x4800, RZ ;  /* 0x0000480067c27810 */ /* 0x040fe20007ffe0ff */
[----:B------:R-:W-:Y:S01]  /*8580*/  IMAD.WIDE.U32 R2, R202, c[0x0][0x218], R2 ;  /* 0x00008600ca027a25 */ /* 0x000fe200078e0002 */
[C---:B------:R-:W-:Y:S02]  /*8590*/  IADD3 R193, R103.reuse, 0x4000, RZ ;  /* 0x0000400067c17810 */ /* 0x040fe40007ffe0ff */
[----:B------:R-:W-:Y:S01]  /*85a0*/  IADD3 R192, R103, 0x3800, RZ ;  /* 0x0000380067c07810 */ /* 0x000fe20007ffe0ff */
[----:B------:R-:W-:Y:S01]  /*85b0*/  IMAD.SHL.U32 R31, R207, 0x2, RZ ;  /* 0x00000002cf1f7824 */ /* 0x000fe200078e00ff */
[----:B------:R-:W-:Y:S01]  /*85c0*/  IADD3 R0, P0, R224, R2, RZ ;  /* 0x00000002e0007210 */ /* 0x000fe20007f1e0ff */
[----:B------:R1:W2:Y:S01]  /*85d0*/  LDSM.16.M88.4 R32, [R197] ;  /* 0x00000000c520783b */ /* 0x0002a20000000200 */
[----:B------:R-:W-:Y:S01]  /*85e0*/  IADD3 R191, R103, 0x3000, RZ ;  /* 0x0000300067bf7810 */ /* 0x000fe20007ffe0ff */
[----:B------:R-:W-:Y:S01]  /*85f0*/  IMAD.SHL.U32 R30, R206, 0x2, RZ ;  /* 0x00000002ce1e7824 */ /* 0x000fe200078e00ff */
[----:B------:R-:W-:Y:S01]  /*8600*/  IADD3.X R4, R227, R3, R4, P0, !PT ;  /* 0x00000003e3047210 */ /* 0x000fe200007fe404 */
[----:B------:R1:W3:Y:S01]  /*8610*/  LDSM.16.M88.4 R8, [R184] ;  /* 0x00000000b808783b */ /* 0x0002e20000000200 */
[C---:B------:R-:W-:Y:S02]  /*8620*/  LEA R6, P0, R0.reuse, c[0x0][0x1f8], 0x1 ;  /* 0x00007e0000067a11 */ /* 0x040fe400078008ff */
[C---:B------:R-:W-:Y:S01]  /*8630*/  IADD3 R100, R103.reuse, 0x2800, RZ ;  /* 0x0000280067647810 */ /* 0x040fe20007ffe0ff */
[----:B------:R1:W4:Y:S01]  /*8640*/  LDSM.16.M88.4 R16, [R184+0x800] ;  /* 0x00080000b810783b */ /* 0x0003220000000200 */
[----:B------:R-:W-:Y:S02]  /*8650*/  LEA.HI.X R4, R0, c[0x0][0x1fc], R4, 0x1, P0 ;  /* 0x00007f0000047a11 */ /* 0x000fe400000f0c04 */
[----:B------:R-:W-:Y:S01]  /*8660*/  IADD3 R0, R103, 0x2000, RZ ;  /* 0x0000200067007810 */ /* 0x000fe20007ffe0ff */
[----:B------:R1:W1:Y:S01]  /*8670*/  LDSM.16.M88.4 R24, [R184+0x1000] ;  /* 0x00100000b818783b */ /* 0x0002620000000200 */
[----:B------:R-:W-:Y:S02]  /*8680*/  SHF.L.U64.HI R21, R207, 0x1, R7 ;  /* 0x00000001cf157819 */ /* 0x000fe40000010207 */
[----:B------:R-:W-:Y:S01]  /*8690*/  SHF.L.U64.HI R20, R206, 0x1, R5 ;  /* 0x00000001ce147819 */ /* 0x000fe20000010205 */
[----:B------:R1:W1:Y:S04]  /*86a0*/  LDSM.16.M88.4 R136, [R184+0x1800] ;  /* 0x00180000b888783b */ /* 0x0002680000000200 */
[----:B------:R1:W1:Y:S04]  /*86b0*/  LDSM.16.M88.4 R140, [R198] ;  /* 0x00000000c68c783b */ /* 0x0002680000000200 */
[----:B------:R1:W1:Y:S04]  /*86c0*/  LDSM.16.M88.4 R144, [R103] ;  /* 0x000000006790783b */ /* 0x0002680000000200 */
[----:B------:R1:W1:Y:S04]  /*86d0*/  LDSM.16.M88.4 R148, [R103+0x800] ;  /* 0x000800006794783b */ /* 0x0002680000000200 */
[----:B------:R1:W1:Y:S04]  /*86e0*/  LDSM.16.M88.4 R152, [R103+0x1000] ;  /* 0x001000006798783b */ /* 0x0002680000000200 */
[----:B------:R1:W1:Y:S01]  /*86f0*/  LDSM.16.M88.4 R156, [R103+0x1800] ;  /* 0x00180000679c783b */ /* 0x0002620000000200 */
[----:B------:R-:W-:-:S05]  /*8700*/  BRA.DIV ~URZ, `(.L_x_614) ;  /* 0x00006b927f007947 */ /* 0x000fca000b800000 */
[----:B------:R4:W3:Y:S02]  /*8710*/  SHFL.IDX PT, R2, R4, RZ, 0x181f ;  /* 0x00181fff04027589 */ /* 0x0008e400000e0000 */
.L_x_669:
[----:B------:R-:W5:Y:S01]  /*8720*/  SHFL.IDX PT, R5, R6, RZ, 0x181f ;  /* 0x00181fff06057589 */ /* 0x000f6200000e0000 */
[----:B------:R-:W-:Y:S01]  /*8730*/  ISETP.GE.AND P0, PT, R206, c[0x0][0x1d4], PT ;  /* 0x00007500ce007a0c */ /* 0x000fe20003f06270 */
[----:B------:R-:W-:Y:S01]  /*8740*/  BSSY B0, `(.L_x_615) ;  /* 0x0000140000007945 */ /* 0x000fe20003800000 */
[----:B------:R-:W-:Y:S02]  /*8750*/  ISETP.GE.AND P6, PT, R207, c[0x0][0x1d4], PT ;  /* 0x00007500cf007a0c */ /* 0x000fe40003fc6270 */
[----:B------:R-:W-:Y:S02]  /*8760*/  ISETP.GE.AND P5, PT, R208, c[0x0][0x1d4], PT ;  /* 0x00007500d0007a0c */ /* 0x000fe40003fa6270 */
[----:B------:R-:W-:Y:S01]  /*8770*/  SEL R201, RZ, 0x10, P0 ;  /* 0x00000010ffc97807 */ /* 0x000fe20000000000 */
[----:B------:R4:W3:Y:S01]  /*8780*/  SHFL.IDX PT, R3, R6, 0x1, 0x181f ;  /* 0x00381f0006037f89 */ /* 0x0008e200000e0000 */
[----:B------:R-:W-:Y:S02]  /*8790*/  SEL R29, RZ, 0x10, P6 ;  /* 0x00000010ff1d7807 */ /* 0x000fe40003000000 */
[----:B------:R-:W-:Y:S02]  /*87a0*/  IADD3 R22, -R201, 0x10, RZ ;  /* 0x00000010c9167810 */ /* 0x000fe40007ffe1ff */
[----:B------:R-:W-:Y:S02]  /*87b0*/  IADD3 R23, -R29, 0x10, RZ ;  /* 0x000000101d177810 */ /* 0x000fe40007ffe1ff */
[----:B------:R-:W-:Y:S01]  /*87c0*/  LOP3.LUT R22, R22, 0xf, RZ, 0xc0, !PT ;  /* 0x0000000f16167812 */ /* 0x000fe200078ec0ff */
[----:B----4-:R-:W4:Y:S01]  /*87d0*/  SHFL.IDX PT, R4, R4, 0x1, 0x181f ;  /* 0x00381f0004047f89 */ /* 0x010f2200000e0000 */
[C---:B-----5:R-:W-:Y:S02]  /*87e0*/  IADD3 R14, P2, R5.reuse, R30, RZ ;  /* 0x0000001e050e7210 */ /* 0x060fe40007f5e0ff */
[C---:B------:R-:W-:Y:S02]  /*87f0*/  IADD3 R12, P4, R5.reuse, R31, RZ ;  /* 0x0000001f050c7210 */ /* 0x040fe40007f9e0ff */
[C---:B---3--:R-:W-:Y:S02]  /*8800*/  IADD3.X R15, R2.reuse, R20, RZ, P2, !PT ;  /* 0x00000014020f7210 */ /* 0x048fe400017fe4ff */
[C---:B------:R-:W-:Y:S02]  /*8810*/  IADD3.X R13, R2.reuse, R21, RZ, P4, !PT ;  /* 0x00000015020d7210 */ /* 0x040fe400027fe4ff */
[----:B------:R-:W-:Y:S01]  /*8820*/  IADD3 R6, P2, R5, R160, RZ ;  /* 0x000000a005067210 */ /* 0x000fe20007f5e0ff */
[----:B------:R3:W-:Y:S01]  /*8830*/  LDGSTS.E.BYPASS.LTC128B.128 [R203+0x100], [R14.64], !P0 ;  /* 0x001000000ecb7fae */ /* 0x0007e2000c101d46 */
[----:B------:R-:W-:Y:S02]  /*8840*/  SEL R5, RZ, 0x10, P5 ;  /* 0x00000010ff057807 */ /* 0x000fe40002800000 */
[----:B------:R-:W-:Y:S02]  /*8850*/  IADD3.X R7, R2, R28, RZ, P2, !PT ;  /* 0x0000001c02077210 */ /* 0x000fe400017fe4ff */
[-C--:B------:R-:W-:Y:S02]  /*8860*/  IADD3 R22, P4, P2, R22, R3.reuse, R30 ;  /* 0x0000000316167210 */ /* 0x080fe40007a9e01e */
[----:B------:R-:W-:Y:S01]  /*8870*/  IADD3 R30, -R5, 0x10, RZ ;  /* 0x00000010051e7810 */ /* 0x000fe20007ffe1ff */
[----:B------:R3:W-:Y:S01]  /*8880*/  LDGSTS.E.BYPASS.LTC128B.128 [R203+0x2100], [R12.64], !P6 ;  /* 0x021000000ccb7fae */ /* 0x0007e2000f101d46 */
[----:B------:R-:W-:Y:S02]  /*8890*/  LOP3.LUT R2, R23, 0xf, RZ, 0xc0, !PT ;  /* 0x0000000f17027812 */ /* 0x000fe400078ec0ff */
[-C--:B----4-:R-:W-:Y:S02]  /*88a0*/  IADD3.X R23, RZ, R4.reuse, R20, P4, P2 ;  /* 0x00000004ff177210 */ /* 0x090fe400027e4414 */
[-C--:B------:R-:W-:Y:S02]  /*88b0*/  IADD3 R20, P4, P2, R2, R3.reuse, R31 ;  /* 0x0000000302147210 */ /* 0x080fe40007a9e01f */
[----:B------:R-:W-:Y:S01]  /*88c0*/  LOP3.LUT R2, R30, 0xf, RZ, 0xc0, !PT ;  /* 0x0000000f1e027812 */ /* 0x000fe200078ec0ff */
[----:B------:R4:W-:Y:S01]  /*88d0*/  LDGSTS.E.BYPASS.LTC128B.128 [R203+0x4100], [R6.64], !P5 ;  /* 0x0410000006cb7fae */ /* 0x0009e2000e901d46 */
[-C--:B------:R-:W-:Y:S02]  /*88e0*/  IADD3.X R21, RZ, R4.reuse, R21, P4, P2 ;  /* 0x00000004ff157210 */ /* 0x080fe400027e4415 */
[----:B------:R-:W-:Y:S02]  /*88f0*/  IADD3 R2, P4, P2, R2, R3, R160 ;  /* 0x0000000302027210 */ /* 0x000fe40007a9e0a0 */
[----:B------:R-:W-:Y:S02]  /*8900*/  ISETP.NE.U32.AND P0, PT, R5, RZ, PT ;  /* 0x000000ff0500720c */ /* 0x000fe40003f05070 */
[----:B------:R-:W-:Y:S02]  /*8910*/  IADD3.X R3, RZ, R4, R28, P4, P2 ;  /* 0x00000004ff037210 */ /* 0x000fe400027e441c */
[----:B------:R-:W-:Y:S02]  /*8920*/  ISETP.NE.U32.AND P4, PT, R201, RZ, PT ;  /* 0x000000ffc900720c */ /* 0x000fe40003f85070 */
[----:B------:R-:W-:Y:S11]  /*8930*/  ISETP.NE.U32.AND P2, PT, R29, RZ, PT ;  /* 0x000000ff1d00720c */ /* 0x000ff60003f45070 */
[----:B------:R5:W-:Y:S01]  /*8940*/  LDGSTS.E.BYPASS.LTC128B.128.ZFILL [R203+0x1100], [R22.64], P4 ;  /* 0x0110000016cb7fae */ /* 0x000be2000a141d46 */
[C---:B--2-4-:R-:W-:Y:S07]  /*8950*/  HMMA.16816.F32.BF16 R4, R32.reuse, R8, RZ ;  /* 0x000000082004723c */ /* 0x054fee00000418ff */
[----:B------:R5:W-:Y:S01]  /*8960*/  LDGSTS.E.BYPASS.LTC128B.128.ZFILL [R203+0x3100], [R20.64], P2 ;  /* 0x0310000014cb7fae */ /* 0x000be20009141d46 */
[C---:B------:R-:W-:Y:S07]  /*8970*/  HMMA.16816.F32.BF16 R8, R32.reuse, R10, RZ ;  /* 0x0000000a2008723c */ /* 0x040fee00000418ff */
[----:B------:R2:W-:Y:S01]  /*8980*/  LDGSTS.E.BYPASS.LTC128B.128.ZFILL [R203+0x5100], [R2.64], P0 ;  /* 0x0510000002cb7fae */ /* 0x0005e20008141d46 */
[----:B------:R-:W-:Y:S01]  /*8990*/  ISETP.GE.AND P0, PT, R204, 0x1, PT ;  /* 0x00000001cc00780c */ /* 0x000fe20003f06270 */
[C---:B---3--:R-:W-:Y:S06]  /*89a0*/  HMMA.16816.F32.BF16 R12, R32.reuse, R16, RZ ;  /* 0x00000010200c723c */ /* 0x048fec00000418ff */
[----:B------:R-:W-:Y:S02]  /*89b0*/  LDSM.16.M88.4 R160, [R200] ;  /* 0x00000000c8a0783b */ /* 0x000fe40000000200 */
[C---:B------:R-:W-:Y:S06]  /*89c0*/  HMMA.16816.F32.BF16 R16, R32.reuse, R18, RZ ;  /* 0x000000122010723c */ /* 0x040fec00000418ff */
[----:B------:R-:W0:Y:S02]  /*89d0*/  LDGDEPBAR ;  /* 0x00000000000079af */ /* 0x000e240000000000 */
[C---:B-1---5:R-:W-:Y:S06]  /*89e0*/  HMMA.16816.F32.BF16 R20, R32.reuse, R24, RZ ;  /* 0x000000182014723c */ /* 0x062fec00000418ff */
[----:B------:R-:W1:Y:S02]  /*89f0*/  LDSM.16.M88.4 R164, [R186] ;  /* 0x00000000baa4783b */ /* 0x000e640000000200 */
[C---:B------:R-:W-:Y:S06]  /*8a00*/  HMMA.16816.F32.BF16 R24, R32.reuse, R26, RZ ;  /* 0x0000001a2018723c */ /* 0x040fec00000418ff */
[----:B------:R-:W-:Y:S02]  /*8a10*/  LDSM.16.M88.4 R168, [R186+0x1000] ;  /* 0x00100000baa8783b */ /* 0x000fe40000000200 */
[C---:B------:R-:W-:Y:S06]  /*8a20*/  HMMA.16816.F32.BF16 R28, R32.reuse, R136, RZ ;  /* 0x00000088201c723c */ /* 0x040fec00000418ff */
[----:B------:R-:W-:Y:S02]  /*8a30*/  LDSM.16.M88.4 R172, [R186+0x1800] ;  /* 0x00180000baac783b */ /* 0x000fe40000000200 */
[----:B------:R-:W-:Y:S06]  /*8a40*/  HMMA.16816.F32.BF16 R32, R32, R138, RZ ;  /* 0x0000008a2020723c */ /* 0x000fec00000418ff */
[----:B------:R-:W3:Y:S02]  /*8a50*/  LDSM.16.M88.4 R136, [R186+0x800] ;  /* 0x00080000ba88783b */ /* 0x000ee40000000200 */
[C---:B------:R-:W-:Y:S06]  /*8a60*/  HMMA.16816.F32.BF16 R4, R140.reuse, R144, R4 ;  /* 0x000000908c04723c */ /* 0x040fec0000041804 */
[----:B------:R-:W-:Y:S02]  /*8a70*/  LDSM.16.M88.4 R176, [R199] ;  /* 0x00000000c7b0783b */ /* 0x000fe40000000200 */
[C---:B------:R-:W-:Y:S06]  /*8a80*/  HMMA.16816.F32.BF16 R8, R140.reuse, R146, R8 ;  /* 0x000000928c08723c */ /* 0x040fec0000041808 */
[----:B------:R-:W4:Y:S02]  /*8a90*/  LDSM.16.M88.4 R180, [R185+-0x4000] ;  /* 0xffc00000b9b4783b */ /* 0x000f240000000200 */
[C---:B------:R-:W-:Y:S06]  /*8aa0*/  HMMA.16816.F32.BF16 R12, R140.reuse, R148, R12 ;  /* 0x000000948c0c723c */ /* 0x040fec000004180c */
[----:B------:R-:W-:Y:S02]  /*8ab0*/  LDSM.16.M88.4 R144, [R185+-0x3000] ;  /* 0xffd00000b990783b */ /* 0x000fe40000000200 */
[C---:B------:R-:W-:Y:S06]  /*8ac0*/  HMMA.16816.F32.BF16 R16, R140.reuse, R150, R16 ;  /* 0x000000968c10723c */ /* 0x040fec0000041810 */
[----:B------:R-:W-:Y:S02]  /*8ad0*/  LDSM.16.M88.4 R148, [R185+-0x2800] ;  /* 0xffd80000b994783b */ /* 0x000fe40000000200 */
[C---:B------:R-:W-:Y:S08]  /*8ae0*/  HMMA.16816.F32.BF16 R20, R140.reuse, R152, R20 ;  /* 0x000000988c14723c */ /* 0x040ff00000041814 */
[C---:B------:R-:W-:Y:S01]  /*8af0*/  HMMA.16816.F32.BF16 R24, R140.reuse, R154, R24 ;  /* 0x0000009a8c18723c */ /* 0x040fe20000041818 */
[----:B------:R-:W-:Y:S07]  /*8b00*/  LDSM.16.M88.4 R152, [R197+0x4000] ;  /* 0x00400000c598783b */ /* 0x000fee0000000200 */
[C---:B------:R-:W-:Y:S08]  /*8b10*/  HMMA.16816.F32.BF16 R28, R140.reuse, R156, R28 ;  /* 0x0000009c8c1c723c */ /* 0x040ff0000004181c */
[----:B------:R-:W-:Y:S01]  /*8b20*/  HMMA.16816.F32.BF16 R32, R140, R158, R32 ;  /* 0x0000009e8c20723c */ /* 0x000fe20000041820 */
[----:B------:R-:W5:Y:S07]  /*8b30*/  LDSM.16.M88.4 R140, [R185+-0x3800] ;  /* 0xffc80000b98c783b */ /* 0x000f6e0000000200 */
        /* <DEDUP_REMOVED lines=10> */
[C---:B------:R-:W-:Y:S08]  /*8be0*/  HMMA.16816.F32.BF16 R28, R160.reuse, R172, R28 ;  /* 0x000000aca01c723c */ /* 0x040ff0000004181c */
[----:B------:R-:W-:Y:S01]  /*8bf0*/  HMMA.16816.F32.BF16 R32, R160, R174, R32 ;  /* 0x000000aea020723c */ /* 0x000fe20000041820 */
[----:B------:R-:W1:Y:S07]  /*8c00*/  LDSM.16.M88.4 R160, [R184+0x3000] ;  /* 0x00300000b8a0783b */ /* 0x000e6e0000000200 */
        /* <DEDUP_REMOVED lines=12> */
[----:B------:R-:W2:Y:S07]  /*8cd0*/  LDSM.16.M88.4 R148, [R192] ;  /* 0x00000000c094783b */ /* 0x000eae0000000200 */
        /* <DEDUP_REMOVED lines=14> */
[----:B------:R-:W4:Y:S07]  /*8dc0*/  LDSM.16.M88.4 R164, [R185+-0x2000] ;  /* 0xffe00000b9a4783b */ /* 0x000f2e0000000200 */
[C---:B------:R-:W-:Y:S01]  /*8dd0*/  HMMA.16816.F32.BF16 R8, R168.reuse, R174, R8 ;  /* 0x000000aea808723c */ /* 0x040fe20000041808 */
[----:B------:R-:W-:Y:S07]  /*8de0*/  LDSM.16.M88.4 R172, [R184+0x4000] ;  /* 0x00400000b8ac783b */ /* 0x000fee0000000200 */
[C---:B-----5:R-:W-:Y:S08]  /*8df0*/  HMMA.16816.F32.BF16 R12, R168.reuse, R140, R12 ;  /* 0x0000008ca80c723c */ /* 0x060ff0000004180c */
[C---:B------:R-:W-:Y:S01]  /*8e00*/  HMMA.16816.F32.BF16 R16, R168.reuse, R142, R16 ;  /* 0x0000008ea810723c */ /* 0x040fe20000041810 */
[----:B------:R-:W5:Y:S07]  /*8e10*/  LDSM.16.M88.4 R140, [R185+-0x1800] ;  /* 0xffe80000b98c783b */ /* 0x000f6e0000000200 */
[C---:B--2---:R-:W-:Y:S08]  /*8e20*/  HMMA.16816.F32.BF16 R20, R168.reuse, R144, R20 ;  /* 0x00000090a814723c */ /* 0x044ff00000041814 */
[C---:B------:R-:W-:Y:S01]  /*8e30*/  HMMA.16816.F32.BF16 R24, R168.reuse, R146, R24 ;  /* 0x00000092a818723c */ /* 0x040fe20000041818 */
[----:B------:R-:W2:Y:S07]  /*8e40*/  LDSM.16.M88.4 R144, [R185+-0x1000] ;  /* 0xfff00000b990783b */ /* 0x000eae0000000200 */
[C---:B------:R-:W-:Y:S08]  /*8e50*/  HMMA.16816.F32.BF16 R28, R168.reuse, R148, R28 ;  /* 0x00000094a81c723c */ /* 0x040ff0000004181c */
[----:B------:R-:W-:Y:S01]  /*8e60*/  HMMA.16816.F32.BF16 R32, R168, R150, R32 ;  /* 0x00000096a820723c */ /* 0x000fe20000041820 */
[----:B------:R-:W2:Y:S07]  /*8e70*/  LDSM.16.M88.4 R148, [R185+-0x800] ;  /* 0xfff80000b994783b */ /* 0x000eae0000000200 */
[C---:B-1----:R-:W-:Y:S01]  /*8e80*/  HMMA.16816.F32.BF16 R4, R176.reuse, R180, R4 ;  /* 0x000000b4b004723c */ /* 0x042fe20000041804 */
        /* <DEDUP_REMOVED lines=19> */
[C---:B--2---:R-:W-:Y:S08]  /*8fc0*/  HMMA.16816.F32.BF16 R20, R160.reuse, R144, R20 ;  /* 0x00000090a014723c */ /* 0x044ff00000041814 */
        /* <DEDUP_REMOVED lines=20> */
[C---:B------:R-:W-:Y:S08]  /*9110*/  HMMA.16816.F32.BF16 R8, R176.reuse, R182, R8 ;  /* 0x000000b6b008723c */ /* 0x040ff00000041808 */
[C---:B-----5:R-:W-:Y:S08]  /*9120*/  HMMA.16816.F32.BF16 R12, R176.reuse, R140, R12 ;  /* 0x0000008cb00c723c */ /* 0x060ff0000004180c */
[C---:B------:R-:W-:Y:S08]  /*9130*/  HMMA.16816.F32.BF16 R16, R176.reuse, R142, R16 ;  /* 0x0000008eb010723c */ /* 0x040ff00000041810 */
[C---:B--2---:R-:W-:Y:S08]  /*9140*/  HMMA.16816.F32.BF16 R20, R176.reuse, R144, R20 ;  /* 0x00000090b014723c */ /* 0x044ff00000041814 */
        /* <DEDUP_REMOVED lines=8> */
[C---:B------:R-:W-:Y:S08]  /*91d0*/  HMMA.16816.F32.BF16 R20, R160.reuse, R152, R20 ;  /* 0x00000098a014723c */ /* 0x040ff00000041814 */
[C---:B------:R-:W-:Y:S08]  /*91e0*/  HMMA.16816.F32.BF16 R24, R160.reuse, R154, R24 ;  /* 0x0000009aa018723c */ /* 0x040ff00000041818 */
[C---:B------:R-:W-:Y:S08]  /*91f0*/  HMMA.16816.F32.BF16 R28, R160.reuse, R156, R28 ;  /* 0x0000009ca01c723c */ /* 0x040ff0000004181c */
[----:B------:R-:W-:Y:S08]  /*9200*/  HMMA.16816.F32.BF16 R32, R160, R158, R32 ;  /* 0x0000009ea020723c */ /* 0x000ff00000041820 */
[C---:B----4-:R-:W-:Y:S08]  /*9210*/  HMMA.16816.F32.BF16 R4, R168.reuse, R172, R4 ;  /* 0x000000aca804723c */ /* 0x050ff00000041804 */
        /* <DEDUP_REMOVED lines=76> */
[----:B--23--:R-:W-:Y:S01]  /*96e0*/  IMAD R2, R204, 0x40, R220 ;  /* 0x00000040cc027824 */ /* 0x00cfe200078e02dc */
[----:B------:R-:W-:Y:S01]  /*96f0*/  SHF.R.S32.HI R209, RZ, 0x1f, R208 ;  /* 0x0000001fffd17819 */ /* 0x000fe200000114d0 */
[----:B------:R-:W-:Y:S01]  /*9700*/  IMAD.MOV.U32 R202, RZ, RZ, RZ ;  /* 0x000000ffffca7224 */ /* 0x000fe200078e00ff */
[----:B------:R-:W-:Y:S01]  /*9710*/  SHF.R.S32.HI R210, RZ, 0x1f, R207 ;  /* 0x0000001fffd27819 */ /* 0x000fe200000114cf */
[----:B----4-:R-:W-:Y:S01]  /*9720*/  IMAD.SHL.U32 R15, R208, 0x2, RZ ;  /* 0x00000002d00f7824 */ /* 0x010fe200078e00ff */
        /* <DEDUP_REMOVED lines=32> */
.L_x_670:
[----:B------:R-:W-:-:S05]  /*9930*/  BRA.DIV ~URZ, `(.L_x_618) ;  /* 0x00005a427f007947 */ /* 0x000fca000b800000 */
[----:B------:R-:W3:Y:S01]  /*9940*/  SHFL.IDX PT, R0, R10, RZ, 0x181f ;  /* 0x00181fff0a007589 */ /* 0x000ee200000e0000 */
[C---:B------:R-:W-:Y:S02]  /*9950*/  IADD3 R2, -R201.reuse, 0x10, RZ ;  /* 0x00000010c9027810 */ /* 0x040fe40007ffe1ff */
[----:B------:R-:W-:Y:S02]  /*9960*/  ISETP.NE.U32.AND P0, PT, R201, RZ, PT ;  /* 0x000000ffc900720c */ /* 0x000fe40003f05070 */
[----:B------:R-:W-:Y:S04]  /*9970*/  LOP3.LUT R2, R2, 0xf, RZ, 0xc0, !PT ;  /* 0x0000000f02027812 */ /* 0x000fe800078ec0ff */
[----:B---3--:R-:W-:Y:S04]  /*9980*/  IADD3 R2, P4, P2, R2, R0, R16 ;  /* 0x0000000002027210 */ /* 0x008fe80007a9e010 */
[----:B--2---:R-:W-:Y:S02]  /*9990*/  IADD3.X R3, RZ, R4, R13, P4, P2 ;  /* 0x00000004ff037210 */ /* 0x004fe400027e440d */
[C---:B------:R-:W-:Y:S02]  /*99a0*/  IADD3 R8, P4, R0.reuse, R14, RZ ;  /* 0x0000000e00087210 */ /* 0x040fe40007f9e0ff */
[----:B------:R-:W-:Y:S01]  /*99b0*/  IADD3 R6, P2, R0, R15, RZ ;  /* 0x0000000f00067210 */ /* 0x000fe20007f5e0ff */
[----:B------:R-:W-:Y:S01]  /*99c0*/  @!PT LDS RZ, [RZ] ;  /* 0x00000000fffff984 */ /* 0x000fe20000000800 */
[----:B------:R-:W-:Y:S01]  /*99d0*/  @!PT LDS RZ, [RZ] ;  /* 0x00000000fffff984 */ /* 0x000fe20000000800 */
[----:B------:R2:W-:Y:S02]  /*99e0*/  LDGSTS.E.BYPASS.LTC128B.128.ZFILL [R203+0x6100], [R2.64], P0 ;  /* 0x0610000002cb7fae */ /* 0x0005e40008141d46 */
[C---:B------:R-:W-:Y:S02]  /*99f0*/  IMAD.X R9, R4.reuse, 0x1, R11, P4 ;  /* 0x0000000104097824 */ /* 0x040fe400020e060b */
[----:B------:R2:W3:Y:S01]  /*9a00*/  SHFL.IDX PT, R0, R10, 0x1, 0x181f ;  /* 0x00381f000a007f89 */ /* 0x0004e200000e0000 */
[----:B------:R-:W-:Y:S03]  /*9a10*/  IMAD.X R7, R4, 0x1, R12, P2 ;  /* 0x0000000104077824 */ /* 0x000fe600010e060c */
[----:B------:R2:W-:Y:S04]  /*9a20*/  LDGSTS.E.BYPASS.LTC128B.128 [R203+0x8100], [R8.64], !P6 ;  /* 0x0810000008cb7fae */ /* 0x0005e8000f101d46 */
[----:B------:R2:W4:Y:S04]  /*9a30*/  SHFL.IDX PT, R4, R5, 0x1, 0x181f ;  /* 0x00381f0005047f89 */ /* 0x00052800000e0000 */
[----:B------:R2:W-:Y:S02]  /*9a40*/  LDGSTS.E.BYPASS.LTC128B.128 [R203+0xa100], [R6.64], !P5 ;  /* 0x0a10000006cb7fae */ /* 0x0005e4000e901d46 */
.L_x_671:
[C---:B--2---:R-:W-:Y:S02]  /*9a50*/  IADD3 R2, -R201.reuse, 0x10, RZ ;  /* 0x00000010c9027810 */ /* 0x044fe40007ffe1ff */
[C---:B---3--:R-:W-:Y:S02]  /*9a60*/  IADD3 R8, P4, R0.reuse, R14, RZ ;  /* 0x0000000e00087210 */ /* 0x048fe40007f9e0ff */
[----:B------:R-:W-:Y:S02]  /*9a70*/  IADD3 R6, P2, R0, R15, RZ ;  /* 0x0000000f00067210 */ /* 0x000fe40007f5e0ff */
[----:B------:R-:W-:Y:S01]  /*9a80*/  ISETP.NE.U32.AND P0, PT, R201, RZ, PT ;  /* 0x000000ffc900720c */ /* 0x000fe20003f05070 */
[----:B----4-:R-:W-:Y:S01]  /*9a90*/  IMAD.X R9, R4, 0x1, R11, P4 ;  /* 0x0000000104097824 */ /* 0x010fe200020e060b */
[----:B------:R-:W-:Y:S01]  /*9aa0*/  LOP3.LUT R2, R2, 0xf, RZ, 0xc0, !PT ;  /* 0x0000000f02027812 */ /* 0x000fe200078ec0ff */
[----:B------:R-:W-:Y:S03]  /*9ab0*/  IMAD.X R7, R4, 0x1, R12, P2 ;  /* 0x0000000104077824 */ /* 0x000fe600010e060c */
[----:B------:R-:W-:Y:S04]  /*9ac0*/  IADD3 R2, P4, P2, R2, R0, R16 ;  /* 0x0000000002027210 */ /* 0x000fe80007a9e010 */
[----:B------:R-:W-:Y:S05]  /*9ad0*/  IADD3.X R3, RZ, R4, R13, P4, P2 ;  /* 0x00000004ff037210 */ /* 0x000fea00027e440d */
[----:B------:R-:W-:Y:S01]  /*9ae0*/  @!PT LDS RZ, [RZ] ;  /* 0x00000000fffff984 */ /* 0x000fe20000000800 */
[----:B------:R-:W-:Y:S01]  /*9af0*/  @!PT LDS RZ, [RZ] ;  /* 0x00000000fffff984 */ /* 0x000fe20000000800 */
[----:B------:R-:W-:Y:S01]  /*9b00*/  @!PT LDS RZ, [RZ] ;  /* 0x00000000fffff984 */ /* 0x000fe20000000800 */
[----:B------:R2:W-:Y:S04]  /*9b10*/  LDGSTS.E.BYPASS.LTC128B.128.ZFILL [R203+0x7100], [R2.64], P0 ;  /* 0x0710000002cb7fae */ /* 0x0005e80008141d46 */
[----:B------:R2:W-:Y:S04]  /*9b20*/  LDGSTS.E.BYPASS.LTC128B.128 [R203+0x9100], [R8.64], !P6 ;  /* 0x0910000008cb7fae */ /* 0x0005e8000f101d46 */
[----:B------:R2:W-:Y:S02]  /*9b30*/  LDGSTS.E.BYPASS.LTC128B.128 [R203+0xb100], [R6.64], !P5 ;  /* 0x0b10000006cb7fae */ /* 0x0005e4000e901d46 */
.L_x_616:
[----:B--23--:R-:W-:Y:S05]  /*9b40*/  BSYNC B0 ;  /* 0x0000000000007941 */ /* 0x00cfea0003800000 */
.L_x_615:
        /* <DEDUP_REMOVED lines=34> */
[----:B------:R-:W1:Y:S04]  /*9d70*/  SHFL.BFLY PT, R100, R4, 0x2, 0x1f ;  /* 0x0c401f0004647f89 */ /* 0x000e6800000e0000 */
[----:B------:R-:W2:Y:S01]  /*9d80*/  SHFL.BFLY PT, R0, R5, 0x2, 0x1f ;  /* 0x0c401f0005007f89 */ /* 0x000ea200000e0000 */
[----:B-1----:R-:W-:Y:S02]  /*9d90*/  FMNMX.FTZ R100, R4, R100, !PT ;  /* 0x0000006404647209 */ /* 0x002fe40007810000 */
[----:B--2---:R-:W-:Y:S03]  /*9da0*/  FMNMX.FTZ R4, R5, R0, !PT ;  /* 0x0000000005047209 */ /* 0x004fe60007810000 */
[----:B------:R-:W1:Y:S04]  /*9db0*/  SHFL.BFLY PT, R2, R100, 0x1, 0x1f ;  /* 0x0c201f0064027f89 */ /* 0x000e6800000e0000 */
[----:B------:R2:W3:Y:S01]  /*9dc0*/  SHFL.BFLY PT, R0, R4, 0x1, 0x1f ;  /* 0x0c201f0004007f89 */ /* 0x0004e200000e0000 */
[----:B-1----:R-:W-:Y:S05]  /*9dd0*/  FMNMX.FTZ R100, R100, R2, !PT ;  /* 0x0000000264647209 */ /* 0x002fea0007810000 */
.L_x_672:
[C---:B------:R-:W-:Y:S01]  /*9de0*/  FMUL.FTZ R158, R100.reuse, c[0x0][0x2d0] ;  /* 0x0000b400649e7a20 */ /* 0x040fe20000410000 */
[----:B------:R-:W-:Y:S01]  /*9df0*/  WARPSYNC 0xffffffff ;  /* 0xffffffff00007948 */ /* 0x000fe20003800000 */
[----:B------:R-:W-:Y:S01]  /*9e00*/  FADD.FTZ R2, -R100, R101 ;  /* 0x0000006564027221 */ /* 0x000fe20000010100 */
[----:B----4-:R-:W1:Y:S01]  /*9e10*/  LDSM.16.MT88.4 R12, [R187] ;  /* 0x00000000bb0c783b */ /* 0x010e620000004200 */
[--C-:B------:R-:W-:Y:S01]  /*9e20*/  FFMA.FTZ R3, R140, c[0x0][0x2d0], -R158.reuse ;  /* 0x0000b4008c037a23 */ /* 0x100fe2000001089e */
[----:B------:R-:W-:Y:S01]  /*9e30*/  ISETP.GT.AND P0, PT, R204, RZ, PT ;  /* 0x000000ffcc00720c */ /* 0x000fe20003f04270 */
[--C-:B------:R-:W-:Y:S02]  /*9e40*/  FFMA.FTZ R101, R146, c[0x0][0x2d0], -R158.reuse ;  /* 0x0000b40092657a23 */ /* 0x100fe4000001089e */
[----:B------:R4:W-:Y:S01]  /*9e50*/  MUFU.EX2 R210, R3 ;  /* 0x0000000300d27308 */ /* 0x0009e20000000800 */
[----:B------:R-:W-:Y:S02]  /*9e60*/  FMUL.FTZ R2, R2, c[0x0][0x2d0] ;  /* 0x0000b40002027a20 */ /* 0x000fe40000410000 */
[----:B------:R-:W5:Y:S07]  /*9e70*/  LDSM.16.MT88.4 R20, [R188] ;  /* 0x00000000bc14783b */ /* 0x000f6e0000004200 */
[----:B------:R2:W-:Y:S01]  /*9e80*/  MUFU.EX2 R194, R101 ;  /* 0x0000006500c27308 */ /* 0x0005e20000000800 */
[----:B------:R-:W3:Y:S09]  /*9e90*/  LDSM.16.MT88.4 R28, [R190] ;  /* 0x00000000be1c783b */ /* 0x000ef20000004200 */
[----:B------:R-:W-:Y:S01]  /*9ea0*/  MUFU.EX2 R2, R2 ;  /* 0x0000000200027308 */ /* 0x000fe20000000800 */
[--C-:B----4-:R-:W-:Y:S09]  /*9eb0*/  FFMA.FTZ R3, R143, c[0x0][0x2d0], -R158.reuse ;  /* 0x0000b4008f037a23 */ /* 0x110ff2000001089e */
[----:B------:R4:W1:Y:S01]  /*9ec0*/  MUFU.EX2 R213, R3 ;  /* 0x0000000300d57308 */ /* 0x0008620000000800 */
[--C-:B--2---:R-:W-:Y:S09]  /*9ed0*/  FFMA.FTZ R101, R147, c[0x0][0x2d0], -R158.reuse ;  /* 0x0000b40093657a23 */ /* 0x104ff2000001089e */
[----:B------:R2:W-:Y:S01]  /*9ee0*/  MUFU.EX2 R193, R101 ;  /* 0x0000006500c17308 */ /* 0x0005e20000000800 */
[--C-:B----4-:R-:W-:Y:S09]  /*9ef0*/  FFMA.FTZ R3, R141, c[0x0][0x2d0], -R158.reuse ;  /* 0x0000b4008d037a23 */ /* 0x110ff2000001089e */
[----:B------:R4:W-:Y:S01]  /*9f00*/  MUFU.EX2 R212, R3 ;  /* 0x0000000300d47308 */ /* 0x0009e20000000800 */
[--C-:B--2---:R-:W-:Y:S09]  /*9f10*/  FFMA.FTZ R101, R148, c[0x0][0x2d0], -R158.reuse ;  /* 0x0000b40094657a23 */ /* 0x104ff2000001089e */
[----:B------:R2:W-:Y:S01]  /*9f20*/  MUFU.EX2 R192, R101 ;  /* 0x0000006500c07308 */ /* 0x0005e20000000800 */
[----:B---34-:R-:W-:Y:S01]  /*9f30*/  FMNMX.FTZ R3, R0, R4, !PT ;  /* 0x0000000400037209 */ /* 0x018fe20007810000 */
[--C-:B------:R-:W-:Y:S08]  /*9f40*/  FFMA.FTZ R0, R136, c[0x0][0x2d0], -R158.reuse ;  /* 0x0000b40088007a23 */ /* 0x100ff0000001089e */
[----:B------:R3:W4:Y:S01]  /*9f50*/  MUFU.EX2 R211, R0 ;  /* 0x0000000000d37308 */ /* 0x0007220000000800 */
[----:B--2---:R-:W-:Y:S09]  /*9f60*/  FFMA.FTZ R101, R149, c[0x0][0x2d0], -R158 ;  /* 0x0000b40095657a23 */ /* 0x004ff2000001089e */
[----:B------:R2:W-:Y:S01]  /*9f70*/  MUFU.EX2 R191, R101 ;  /* 0x0000006500bf7308 */ /* 0x0005e20000000800 */
[C---:B---3--:R-:W-:Y:S02]  /*9f80*/  FADD.FTZ R0, -R3.reuse, R102 ;  /* 0x0000006603007221 */ /* 0x048fe40000010100 */
[----:B------:R-:W-:Y:S02]  /*9f90*/  FMUL.FTZ R102, R3, c[0x0][0x2d0] ;  /* 0x0000b40003667a20 */ /* 0x000fe40000410000 */
[----:B------:R-:W-:Y:S02]  /*9fa0*/  FMUL.FTZ R0, R0, c[0x0][0x2d0] ;  /* 0x0000b40000007a20 */ /* 0x000fe40000410000 */
[--C-:B------:R-:W-:Y:S02]  /*9fb0*/  FFMA.FTZ R4, R142, c[0x0][0x2d0], -R102.reuse ;  /* 0x0000b4008e047a23 */ /* 0x100fe40000010866 */
[----:B------:R-:W-:Y:S02]  /*9fc0*/  LDSM.16.MT88.4 R140, [R190+0x2800] ;  /* 0x00280000be8c783b */ /* 0x000fe40000004200 */
[----:B------:R3:W-:Y:S01]  /*9fd0*/  MUFU.EX2 R209, R4 ;  /* 0x0000000400d17308 */ /* 0x0007e20000000800 */
[--C-:B--2---:R-:W-:Y:S09]  /*9fe0*/  FFMA.FTZ R101, R150, c[0x0][0x2d0], -R102.reuse ;  /* 0x0000b40096657a23 */ /* 0x104ff20000010866 */
[----:B------:R-:W-:Y:S10]  /*9ff0*/  MUFU.EX2 R0, R0 ;  /* 0x0000000000007308 */ /* 0x000ff40000000800 */
[----:B------:R2:W-:Y:S01]  /*a000*/  MUFU.EX2 R183, R101 ;  /* 0x0000006500b77308 */ /* 0x0005e20000000800 */
[--C-:B---3--:R-:W-:Y:S09]  /*a010*/  FFMA.FTZ R4, R145, c[0x0][0x2d0], -R102.reuse ;  /* 0x0000b40091047a23 */ /* 0x108ff20000010866 */
[----:B------:R3:W1:Y:S01]  /*a020*/  MUFU.EX2 R201, R4 ;  /* 0x0000000400c97308 */ /* 0x0006620000000800 */
[--C-:B--2---:R-:W-:Y:S09]  /*a030*/  FFMA.FTZ R101, R152, c[0x0][0x2d0], -R102.reuse ;  /* 0x0000b40098657a23 */ /* 0x104ff20000010866 */
[----:B------:R2:W-:Y:S01]  /*a040*/  MUFU.EX2 R182, R101 ;  /* 0x0000006500b67308 */ /* 0x0005e20000000800 */
[--C-:B---3--:R-:W-:Y:S09]  /*a050*/  FFMA.FTZ R4, R137, c[0x0][0x2d0], -R102.reuse ;  /* 0x0000b40089047a23 */ /* 0x108ff20000010866 */
[----:B------:R3:W-:Y:S01]  /*a060*/  MUFU.EX2 R196, R4 ;  /* 0x0000000400c47308 */ /* 0x0007e20000000800 */
[--C-:B--2---:R-:W-:Y:S02]  /*a070*/  FFMA.FTZ R101, R151, c[0x0][0x2d0], -R102.reuse ;  /* 0x0000b40097657a23 */ /* 0x104fe40000010866 */
[----:B------:R-:W-:Y:S07]  /*a080*/  LDSM.16.MT88.4 R148, [R190+0x3800] ;  /* 0x00380000be94783b */ /* 0x000fee0000004200 */
[----:B------:R2:W-:Y:S01]  /*a090*/  MUFU.EX2 R181, R101 ;  /* 0x0000006500b57308 */ /* 0x0005e20000000800 */
[--C-:B---3--:R-:W-:Y:S02]  /*a0a0*/  FFMA.FTZ R4, R144, c[0x0][0x2d0], -R102.reuse ;  /* 0x0000b40090047a23 */ /* 0x108fe40000010866 */
[----:B------:R-:W-:Y:S07]  /*a0b0*/  LDSM.16.MT88.4 R144, [R188+0x3800] ;  /* 0x00380000bc90783b */ /* 0x000fee0000004200 */
[----:B------:R-:W3:Y:S01]  /*a0c0*/  MUFU.EX2 R195, R4 ;  /* 0x0000000400c37308 */ /* 0x000ee20000000800 */
[----:B--2---:R-:W-:Y:S09]  /*a0d0*/  FFMA.FTZ R101, R153, c[0x0][0x2d0], -R102 ;  /* 0x0000b40099657a23 */ /* 0x004ff20000010866 */
[----:B------:R2:W1:Y:S02]  /*a0e0*/  MUFU.EX2 R180, R101 ;  /* 0x0000006500b47308 */ /* 0x0004640000000800 */
[--C-:B--2---:R-:W-:Y:S01]  /*a0f0*/  FFMA.FTZ R101, R155, c[0x0][0x2d0], -R158.reuse ;  /* 0x0000b4009b657a23 */ /* 0x104fe2000001089e */
[----:B-1----:R-:W-:Y:S01]  /*a100*/  F2FP.BF16.PACK_AB R136, R213, R210 ;  /* 0x000000d2d588723e */ /* 0x002fe200000010ff */
[C---:B------:R-:W-:Y:S01]  /*a110*/  FMUL.FTZ R4, R2.reuse, R104 ;  /* 0x0000006802047220 */ /* 0x040fe20000410000 */
[----:B----4-:R-:W-:Y:S01]  /*a120*/  F2FP.BF16.PACK_AB R138, R211, R212 ;  /* 0x000000d4d38a723e */ /* 0x010fe200000010ff */
[----:B------:R-:W-:Y:S01]  /*a130*/  FMUL.FTZ R5, R2, R105 ;  /* 0x0000006902057220 */ /* 0x000fe20000410000 */
[----:B------:R-:W-:Y:S01]  /*a140*/  F2FP.BF16.PACK_AB R137, R201, R209 ;  /* 0x000000d1c989723e */ /* 0x000fe200000010ff */
[C---:B------:R-:W-:Y:S01]  /*a150*/  FMUL.FTZ R6, R0.reuse, R106 ;  /* 0x0000006a00067220 */ /* 0x040fe20000410000 */
[----:B---3--:R-:W-:Y:S01]  /*a160*/  F2FP.BF16.PACK_AB R139, R195, R196 ;  /* 0x000000c4c38b723e */ /* 0x008fe200000010ff */
        /* <DEDUP_REMOVED lines=18> */
[C---:B-----5:R-:W-:Y:S03]  /*a290*/  HMMA.16816.F32.BF16 R12, R136.reuse, R20, R12 ;  /* 0x00000014880c723c */ /* 0x060fe6000004180c */
[----:B------:R-:W-:Y:S02]  /*a2a0*/  FMUL.FTZ R19, R0, R119 ;  /* 0x0000007700137220 */ /* 0x000fe40000410000 */
[----:B------:R-:W-:Y:S01]  /*a2b0*/  LDSM.16.MT88.4 R116, [R187+0x800] ;  /* 0x00080000bb74783b */ /* 0x000fe20000004200 */
[C---:B------:R-:W-:Y:S02]  /*a2c0*/  FMUL.FTZ R24, R2.reuse, R124 ;  /* 0x0000007c02187220 */ /* 0x040fe40000410000 */
[C---:B------:R-:W-:Y:S02]  /*a2d0*/  FMUL.FTZ R20, R2.reuse, R120 ;  /* 0x0000007802147220 */ /* 0x040fe40000410000 */
[C---:B------:R-:W-:Y:S03]  /*a2e0*/  HMMA.16816.F32.BF16 R16, R136.reuse, R22, R16 ;  /* 0x000000168810723c */ /* 0x040fe60000041810 */
[C---:B------:R-:W-:Y:S02]  /*a2f0*/  FMUL.FTZ R21, R2.reuse, R121 ;  /* 0x0000007902157220 */ /* 0x040fe40000410000 */
[----:B------:R-:W-:Y:S02]  /*a300*/  FMUL.FTZ R25, R2, R125 ;  /* 0x0000007d02197220 */ /* 0x000fe40000410000 */
[C---:B------:R-:W-:Y:S02]  /*a310*/  FMUL.FTZ R22, R0.reuse, R122 ;  /* 0x0000007a00167220 */ /* 0x040fe40000410000 */
[C---:B------:R-:W-:Y:S02]  /*a320*/  FMUL.FTZ R23, R0.reuse, R123 ;  /* 0x0000007b00177220 */ /* 0x040fe40000410000 */
[----:B------:R-:W-:Y:S01]  /*a330*/  LDSM.16.MT88.4 R120, [R188+0x800] ;  /* 0x00080000bc78783b */ /* 0x000fe20000004200 */
[C---:B------:R-:W-:Y:S02]  /*a340*/  FMUL.FTZ R26, R0.reuse, R126 ;  /* 0x0000007e001a7220 */ /* 0x040fe40000410000 */
[----:B------:R-:W-:Y:S02]  /*a350*/  FMUL.FTZ R27, R0, R127 ;  /* 0x0000007f001b7220 */ /* 0x000fe40000410000 */
[C---:B------:R-:W-:Y:S03]  /*a360*/  HMMA.16816.F32.BF16 R20, R136.reuse, R28, R20 ;  /* 0x0000001c8814723c */ /* 0x040fe60000041814 */
        /* <DEDUP_REMOVED lines=9> */
[C---:B------:R-:W-:Y:S02]  /*a400*/  FMUL.FTZ R34, R0.reuse, R134 ;  /* 0x0000008600227220 */ /* 0x040fe40000410000 */
[----:B------:R-:W-:Y:S02]  /*a410*/  FMUL.FTZ R35, R0, R135 ;  /* 0x0000008700237220 */ /* 0x000fe40000410000 */
[C---:B--2---:R-:W-:Y:S03]  /*a420*/  HMMA.16816.F32.BF16 R28, R136.reuse, R104, R28 ;  /* 0x00000068881c723c */ /* 0x044fe6000004181c */
[----:B------:R-:W-:Y:S01]  /*a430*/  LDSM.16.MT88.4 R132, [R188+0x2800] ;  /* 0x00280000bc84783b */ /* 0x000fe20000004200 */
[--C-:B-1----:R-:W-:Y:S02]  /*a440*/  FFMA.FTZ R101, R157, c[0x0][0x2d0], -R158.reuse ;  /* 0x0000b4009d657a23 */ /* 0x102fe4000001089e */
[C---:B------:R-:W-:Y:S02]  /*a450*/  FMUL.FTZ R36, R2.reuse, R36 ;  /* 0x0000002402247220 */ /* 0x040fe40000410000 */
[C---:B------:R-:W-:Y:S01]  /*a460*/  HMMA.16816.F32.BF16 R32, R136.reuse, R106, R32 ;  /* 0x0000006a8820723c */ /* 0x040fe20000041820 */
[----:B------:R1:W2:Y:S02]  /*a470*/  MUFU.EX2 R178, R101 ;  /* 0x0000006500b27308 */ /* 0x0002a40000000800 */
[----:B------:R-:W5:Y:S01]  /*a480*/  LDSM.16.MT88.4 R104, [R190+0x2000] ;  /* 0x00200000be68783b */ /* 0x000f620000004200 */
[----:B------:R-:W-:Y:S02]  /*a490*/  FMUL.FTZ R37, R2, R37 ;  /* 0x0000002502257220 */ /* 0x000fe40000410000 */
[C---:B------:R-:W-:Y:S02]  /*a4a0*/  FMUL.FTZ R38, R0.reuse, R38 ;  /* 0x0000002600267220 */ /* 0x040fe40000410000 */
[----:B------:R-:W-:Y:S04]  /*a4b0*/  FMUL.FTZ R39, R0, R39 ;  /* 0x0000002700277220 */ /* 0x000fe80000410000 */
[C---:B------:R-:W-:Y:S02]  /*a4c0*/  FMUL.FTZ R40, R2.reuse, R40 ;  /* 0x0000002802287220 */ /* 0x040fe40000410000 */
[----:B------:R-:W-:Y:S01]  /*a4d0*/  FMUL.FTZ R41, R2, R41 ;  /* 0x0000002902297220 */ /* 0x000fe20000410000 */
[C---:B---3--:R-:W-:Y:S03]  /*a4e0*/  HMMA.16816.F32.BF16 R36, R136.reuse, R108, R36 ;  /* 0x0000006c8824723c */ /* 0x048fe60000041824 */
[C---:B------:R-:W-:Y:S02]  /*a4f0*/  FMUL.FTZ R42, R0.reuse, R42 ;  /* 0x0000002a002a7220 */ /* 0x040fe40000410000 */
[----:B------:R-:W-:Y:S02]  /*a500*/  FMUL.FTZ R43, R0, R43 ;  /* 0x0000002b002b7220 */ /* 0x000fe40000410000 */
[C---:B------:R-:W-:Y:S02]  /*a510*/  FMUL.FTZ R44, R2.reuse, R44 ;  /* 0x0000002c022c7220 */ /* 0x040fe40000410000 */
[----:B------:R-:W-:Y:S03]  /*a520*/  FMUL.FTZ R45, R2, R45 ;  /* 0x0000002d022d7220 */ /* 0x000fe60000410000 */
[C---:B------:R-:W-:Y:S01]  /*a530*/  HMMA.16816.F32.BF16 R40, R136.reuse, R110, R40 ;  /* 0x0000006e8828723c */ /* 0x040fe20000041828 */
[----:B------:R-:W3:Y:S02]  /*a540*/  LDSM.16.MT88.4 R108, [R189+0x2000] ;  /* 0x00200000bd6c783b */ /* 0x000ee40000004200 */
[C---:B------:R-:W-:Y:S02]  /*a550*/  FMUL.FTZ R46, R0.reuse, R46 ;  /* 0x0000002e002e7220 */ /* 0x040fe40000410000 */
[----:B------:R-:W-:Y:S02]  /*a560*/  FMUL.FTZ R47, R0, R47 ;  /* 0x0000002f002f7220 */ /* 0x000fe40000410000 */
[--C-:B-1----:R-:W-:Y:S02]  /*a570*/  FFMA.FTZ R101, R154, c[0x0][0x2d0], -R158.reuse ;  /* 0x0000b4009a657a23 */ /* 0x102fe4000001089e */
[----:B------:R-:W-:Y:S02]  /*a580*/  LDSM.16.MT88.4 R152, [R189+0x3800] ;  /* 0x00380000bd98783b */ /* 0x000fe40000004200 */
[----:B------:R1:W-:Y:S01]  /*a590*/  MUFU.EX2 R177, R101 ;  /* 0x0000006500b17308 */ /* 0x0003e20000000800 */
[C---:B----4-:R-:W-:Y:S03]  /*a5a0*/  HMMA.16816.F32.BF16 R44, R136.reuse, R112, R44 ;  /* 0x00000070882c723c */ /* 0x050fe6000004182c */
[C---:B------:R-:W-:Y:S02]  /*a5b0*/  FMUL.FTZ R48, R2.reuse, R48 ;  /* 0x0000003002307220 */ /* 0x040fe40000410000 */
[----:B------:R-:W-:Y:S02]  /*a5c0*/  FMUL.FTZ R49, R2, R49 ;  /* 0x0000003102317220 */ /* 0x000fe40000410000 */
[C---:B------:R-:W-:Y:S02]  /*a5d0*/  FMUL.FTZ R50, R0.reuse, R50 ;  /* 0x0000003200327220 */ /* 0x040fe40000410000 */
[----:B------:R-:W-:Y:S03]  /*a5e0*/  FMUL.FTZ R51, R0, R51 ;  /* 0x0000003300337220 */ /* 0x000fe60000410000 */
[C---:B------:R-:W-:Y:S02]  /*a5f0*/  FMUL.FTZ R52, R2.reuse, R52 ;  /* 0x0000003402347220 */ /* 0x040fe40000410000 */
[----:B------:R-:W-:Y:S02]  /*a600*/  FMUL.FTZ R53, R2, R53 ;  /* 0x0000003502357220 */ /* 0x000fe40000410000 */
[C---:B------:R-:W-:Y:S01]  /*a610*/  HMMA.16816.F32.BF16 R48, R136.reuse, R114, R48 ;  /* 0x000000728830723c */ /* 0x040fe20000041830 */
[----:B------:R-:W4:Y:S02]  /*a620*/  LDSM.16.MT88.4 R112, [R187+0x4000] ;  /* 0x00400000bb70783b */ /* 0x000f240000004200 */
[C---:B------:R-:W-:Y:S02]  /*a630*/  FMUL.FTZ R54, R0.reuse, R54 ;  /* 0x0000003600367220 */ /* 0x040fe40000410000 */
[----:B------:R-:W-:Y:S02]  /*a640*/  FMUL.FTZ R55, R0, R55 ;  /* 0x0000003700377220 */ /* 0x000fe40000410000 */
[----:B-1----:R-:W-:Y:S02]  /*a650*/  FFMA.FTZ R101, R156, c[0x0][0x2d0], -R158 ;  /* 0x0000b4009c657a23 */ /* 0x002fe4000001089e */
[C---:B------:R-:W-:Y:S02]  /*a660*/  FMUL.FTZ R56, R2.reuse, R56 ;  /* 0x0000003802387220 */ /* 0x040fe40000410000 */
[----:B------:R1:W1:Y:S01]  /*a670*/  MUFU.EX2 R176, R101 ;  /* 0x0000006500b07308 */ /* 0x0002620000000800 */
[C---:B-----5:R-:W-:Y:S03]  /*a680*/  HMMA.16816.F32.BF16 R52, R136.reuse, R104, R52 ;  /* 0x000000688834723c */ /* 0x060fe60000041834 */
[----:B------:R-:W-:Y:S02]  /*a690*/  FMUL.FTZ R57, R2, R57 ;  /* 0x0000003902397220 */ /* 0x000fe40000410000 */
[C---:B------:R-:W-:Y:S02]  /*a6a0*/  FMUL.FTZ R58, R0.reuse, R58 ;  /* 0x0000003a003a7220 */ /* 0x040fe40000410000 */
[----:B------:R-:W-:Y:S02]  /*a6b0*/  FMUL.FTZ R59, R0, R59 ;  /* 0x0000003b003b7220 */ /* 0x000fe40000410000 */
[C---:B------:R-:W-:Y:S03]  /*a6c0*/  FMUL.FTZ R60, R2.reuse, R60 ;  /* 0x0000003c023c7220 */ /* 0x040fe60000410000 */
[----:B------:R-:W-:Y:S02]  /*a6d0*/  FMUL.FTZ R61, R2, R61 ;  /* 0x0000003d023d7220 */ /* 0x000fe40000410000 */
[C---:B------:R-:W-:Y:S01]  /*a6e0*/  HMMA.16816.F32.BF16 R56, R136.reuse, R106, R56 ;  /* 0x0000006a8838723c */ /* 0x040fe20000041838 */
[----:B------:R-:W5:Y:S02]  /*a6f0*/  LDSM.16.MT88.4 R104, [R188+0x4000] ;  /* 0x00400000bc68783b */ /* 0x000f640000004200 */
[C---:B------:R-:W-:Y:S02]  /*a700*/  FMUL.FTZ R62, R0.reuse, R62 ;  /* 0x0000003e003e7220 */ /* 0x040fe40000410000 */
[----:B------:R-:W-:Y:S02]  /*a710*/  FMUL.FTZ R63, R0, R63 ;  /* 0x0000003f003f7220 */ /* 0x000fe40000410000 */
[C---:B------:R-:W-:Y:S02]  /*a720*/  FMUL.FTZ R64, R2.reuse, R64 ;  /* 0x0000004002407220 */ /* 0x040fe40000410000 */
[----:B------:R-:W-:Y:S03]  /*a730*/  FMUL.FTZ R65, R2, R65 ;  /* 0x0000004102417220 */ /* 0x000fe60000410000 */
        /* <DEDUP_REMOVED lines=20> */
[C---:B------:R-:W-:Y:S02]  /*a880*/  FMUL.FTZ R80, R2.reuse, R80 ;  /* 0x0000005002507220 */ /* 0x040fe40000410000 */
[----:B------:R-:W-:Y:S03]  /*a890*/  FMUL.FTZ R81, R2, R81 ;  /* 0x0000005102517220 */ /* 0x000fe60000410000 */
[C---:B-----5:R-:W-:Y:S03]  /*a8a0*/  HMMA.16816.F32.BF16 R76, R136.reuse, R104, R76 ;  /* 0x00000068884c723c */ /* 0x060fe6000004184c */
[C---:B------:R-:W-:Y:S02]  /*a8b0*/  FMUL.FTZ R82, R0.reuse, R82 ;  /* 0x0000005200527220 */ /* 0x040fe40000410000 */
[----:B------:R-:W-:Y:S02]  /*a8c0*/  FMUL.FTZ R83, R0, R83 ;  /* 0x0000005300537220 */ /* 0x000fe40000410000 */
[C---:B------:R-:W-:Y:S01]  /*a8d0*/  FMUL.FTZ R84, R2.reuse, R84 ;  /* 0x0000005402547220 */ /* 0x040fe20000410000 */
[----:B------:R-:W-:Y:S01]  /*a8e0*/  F2FP.BF16.PACK_AB R104, R193, R194 ;  /* 0x000000c2c168723e */ /* 0x000fe200000010ff */
[----:B------:R-:W-:Y:S03]  /*a8f0*/  FMUL.FTZ R85, R2, R85 ;  /* 0x0000005502557220 */ /* 0x000fe60000410000 */
[C---:B------:R-:W-:Y:S03]  /*a900*/  HMMA.16816.F32.BF16 R80, R136.reuse, R106, R80 ;  /* 0x0000006a8850723c */ /* 0x040fe60000041850 */
[----:B------:R-:W-:Y:S01]  /*a910*/  FMUL.FTZ R86, R0, R86 ;  /* 0x0000005600567220 */ /* 0x000fe20000410000 */
[----:B------:R-:W-:Y:S01]  /*a920*/  F2FP.BF16.PACK_AB R105, R182, R183 ;  /* 0x000000b7b669723e */ /* 0x000fe200000010ff */
[----:B------:R-:W-:Y:S02]  /*a930*/  FMUL.FTZ R87, R0, R87 ;  /* 0x0000005700577220 */ /* 0x000fe40000410000 */
[C---:B------:R-:W-:Y:S01]  /*a940*/  FMUL.FTZ R88, R2.reuse, R88 ;  /* 0x0000005802587220 */ /* 0x040fe20000410000 */
[----:B------:R-:W-:Y:S01]  /*a950*/  F2FP.BF16.PACK_AB R106, R191, R192 ;  /* 0x000000c0bf6a723e */ /* 0x000fe200000010ff */
[----:B------:R-:W-:Y:S03]  /*a960*/  FMUL.FTZ R89, R2, R89 ;  /* 0x0000005902597220 */ /* 0x000fe60000410000 */
[C---:B---3--:R-:W-:Y:S03]  /*a970*/  HMMA.16816.F32.BF16 R84, R136.reuse, R108, R84 ;  /* 0x0000006c8854723c */ /* 0x048fe60000041854 */
[----:B------:R-:W-:Y:S01]  /*a980*/  FMUL.FTZ R90, R0, R90 ;  /* 0x0000005a005a7220 */ /* 0x000fe20000410000 */
[----:B------:R-:W-:Y:S01]  /*a990*/  F2FP.BF16.PACK_AB R107, R180, R181 ;  /* 0x000000b5b46b723e */ /* 0x000fe200000010ff */
        /* <DEDUP_REMOVED lines=12> */
[----:B-1----:R-:W-:Y:S02]  /*aa60*/  FFMA.FTZ R101, R160, c[0x0][0x2d0], -R102 ;  /* 0x0000b400a0657a23 */ /* 0x002fe40000010866 */
[----:B------:R-:W-:Y:S02]  /*aa70*/  FFMA.FTZ R2, R2, R214, R210 ;  /* 0x000000d602027223 */ /* 0x000fe400000100d2 */
[----:B------:R1:W-:Y:S01]  /*aa80*/  MUFU.EX2 R175, R101 ;  /* 0x0000006500af7308 */ /* 0x0003e20000000800 */
[----:B------:R-:W-:Y:S01]  /*aa90*/  HMMA.16816.F32.BF16 R96, R136, R114, R96 ;  /* 0x000000728860723c */ /* 0x000fe20000041860 */
[----:B------:R-:W4:Y:S02]  /*aaa0*/  LDSM.16.MT88.4 R112, [R189+0x2800] ;  /* 0x00280000bd70783b */ /* 0x000f240000004200 */
[----:B------:R-:W-:Y:S05]  /*aab0*/  FFMA.FTZ R0, R0, R215, R209 ;  /* 0x000000d700007223 */ /* 0x000fea00000100d1 */
[C---:B------:R-:W-:Y:S01]  /*aac0*/  HMMA.16816.F32.BF16 R4, R104.reuse, R116, R4 ;  /* 0x000000746804723c */ /* 0x040fe20000041804 */
[----:B------:R-:W-:Y:S07]  /*aad0*/  LDSM.16.MT88.4 R136, [R190+0x3000] ;  /* 0x00300000be88783b */ /* 0x000fee0000004200 */
[C---:B------:R-:W-:Y:S01]  /*aae0*/  HMMA.16816.F32.BF16 R8, R104.reuse, R118, R8 ;  /* 0x000000766808723c */ /* 0x040fe20000041808 */
[----:B------:R-:W-:Y:S03]  /*aaf0*/  LDSM.16.MT88.4 R116, [R188+0x4800] ;  /* 0x00480000bc74783b */ /* 0x000fe60000004200 */
[--C-:B-1----:R-:W-:Y:S04]  /*ab00*/  FFMA.FTZ R101, R161, c[0x0][0x2d0], -R102.reuse ;  /* 0x0000b400a1657a23 */ /* 0x102fe80000010866 */
[C---:B------:R-:W-:Y:S01]  /*ab10*/  HMMA.16816.F32.BF16 R12, R104.reuse, R120, R12 ;  /* 0x00000078680c723c */ /* 0x040fe2000004180c */
[----:B------:R1:W5:Y:S07]  /*ab20*/  MUFU.EX2 R174, R101 ;  /* 0x0000006500ae7308 */ /* 0x00036e0000000800 */
[C---:B------:R-:W-:Y:S01]  /*ab30*/  HMMA.16816.F32.BF16 R16, R104.reuse, R122, R16 ;  /* 0x0000007a6810723c */ /* 0x040fe20000041810 */
[----:B------:R-:W-:Y:S07]  /*ab40*/  LDSM.16.MT88.4 R120, [R190+0x4800] ;  /* 0x00480000be78783b */ /* 0x000fee0000004200 */
[C---:B---3--:R-:W-:Y:S08]  /*ab50*/  HMMA.16816.F32.BF16 R20, R104.reuse, R108, R20 ;  /* 0x0000006c6814723c */ /* 0x048ff00000041814 */
[C---:B------:R-:W-:Y:S01]  /*ab60*/  HMMA.16816.F32.BF16 R24, R104.reuse, R110, R24 ;  /* 0x0000006e6818723c */ /* 0x040fe20000041818 */
[----:B------:R-:W3:Y:S03]  /*ab70*/  LDSM.16.MT88.4 R108, [R187+0x4800] ;  /* 0x00480000bb6c783b */ /* 0x000ee60000004200 */
        /* <DEDUP_REMOVED lines=8> */
[----:B-1----:R-:W-:Y:S04]  /*ac00*/  FFMA.FTZ R101, R162, c[0x0][0x2d0], -R102 ;  /* 0x0000b400a2657a23 */ /* 0x002fe80000010866 */
[C---:B------:R-:W-:Y:S01]  /*ac10*/  HMMA.16816.F32.BF16 R44, R104.reuse, R132, R44 ;  /* 0x00000084682c723c */ /* 0x040fe2000004182c */
[----:B------:R1:W1:Y:S07]  /*ac20*/  MUFU.EX2 R172, R101 ;  /* 0x0000006500ac7308 */ /* 0x00026e0000000800 */
[C---:B------:R-:W-:Y:S01]  /*ac30*/  HMMA.16816.F32.BF16 R48, R104.reuse, R134, R48 ;  /* 0x000000866830723c */ /* 0x040fe20000041830 */
[----:B------:R-:W-:Y:S07]  /*ac40*/  LDSM.16.MT88.4 R132, [R188+0x3000] ;  /* 0x00300000bc84783b */ /* 0x000fee0000004200 */
[C---:B------:R-:W-:Y:S08]  /*ac50*/  HMMA.16816.F32.BF16 R52, R104.reuse, R140, R52 ;  /* 0x0000008c6834723c */ /* 0x040ff00000041834 */
[C---:B------:R-:W-:Y:S01]  /*ac60*/  HMMA.16816.F32.BF16 R56, R104.reuse, R142, R56 ;  /* 0x0000008e6838723c */ /* 0x040fe20000041838 */
[----:B------:R-:W-:Y:S03]  /*ac70*/  LDSM.16.MT88.4 R140, [R187+0x3800] ;  /* 0x00380000bb8c783b */ /* 0x000fe60000004200 */
[--C-:B-1----:R-:W-:Y:S04]  /*ac80*/  FFMA.FTZ R101, R166, c[0x0][0x2d0], -R158.reuse ;  /* 0x0000b400a6657a23 */ /* 0x102fe8000001089e */
[C---:B----4-:R-:W-:Y:S01]  /*ac90*/  HMMA.16816.F32.BF16 R60, R104.reuse, R112, R60 ;  /* 0x00000070683c723c */ /* 0x050fe2000004183c */
[----:B------:R1:W-:Y:S07]  /*aca0*/  MUFU.EX2 R171, R101 ;  /* 0x0000006500ab7308 */ /* 0x0003ee0000000800 */
[C---:B------:R-:W-:Y:S01]  /*acb0*/  HMMA.16816.F32.BF16 R64, R104.reuse, R114, R64 ;  /* 0x000000726840723c */ /* 0x040fe20000041840 */
[----:B------:R-:W4:Y:S07]  /*acc0*/  LDSM.16.MT88.4 R112, [R189+0x4800] ;  /* 0x00480000bd70783b */ /* 0x000f2e0000004200 */
[C---:B---3--:R-:W-:Y:S08]  /*acd0*/  HMMA.16816.F32.BF16 R68, R104.reuse, R108, R68 ;  /* 0x0000006c6844723c */ /* 0x048ff00000041844 */
[C---:B------:R-:W-:Y:S01]  /*ace0*/  HMMA.16816.F32.BF16 R72, R104.reuse, R110, R72 ;  /* 0x0000006e6848723c */ /* 0x040fe20000041848 */
[----:B------:R-:W3:Y:S03]  /*acf0*/  LDSM.16.MT88.4 R108, [R187+0x1000] ;  /* 0x00100000bb6c783b */ /* 0x000ee60000004200 */
[--C-:B-1----:R-:W-:Y:S04]  /*ad00*/  FFMA.FTZ R101, R164, c[0x0][0x2d0], -R158.reuse ;  /* 0x0000b400a4657a23 */ /* 0x102fe8000001089e */
[C---:B------:R-:W-:Y:S01]  /*ad10*/  HMMA.16816.F32.BF16 R76, R104.reuse, R116, R76 ;  /* 0x00000074684c723c */ /* 0x040fe2000004184c */
[----:B------:R1:W1:Y:S07]  /*ad20*/  MUFU.EX2 R166, R101 ;  /* 0x0000006500a67308 */ /* 0x00026e0000000800 */
[C---:B------:R-:W-:Y:S01]  /*ad30*/  HMMA.16816.F32.BF16 R80, R104.reuse, R118, R80 ;  /* 0x000000766850723c */ /* 0x040fe20000041850 */
[----:B------:R-:W3:Y:S07]  /*ad40*/  LDSM.16.MT88.4 R116, [R190+0x1000] ;  /* 0x00100000be74783b */ /* 0x000eee0000004200 */
[C---:B------:R-:W-:Y:S08]  /*ad50*/  HMMA.16816.F32.BF16 R84, R104.reuse, R120, R84 ;  /* 0x000000786854723c */ /* 0x040ff00000041854 */
[C---:B------:R-:W-:Y:S01]  /*ad60*/  HMMA.16816.F32.BF16 R88, R104.reuse, R122, R88 ;  /* 0x0000007a6858723c */ /* 0x040fe20000041858 */
[----:B------:R-:W3:Y:S03]  /*ad70*/  LDSM.16.MT88.4 R120, [R187+0x3000] ;  /* 0x00300000bb78783b */ /* 0x000ee60000004200 */
[--C-:B-1----:R-:W-:Y:S04]  /*ad80*/  FFMA.FTZ R101, R163, c[0x0][0x2d0], -R158.reuse ;  /* 0x0000b400a3657a23 */ /* 0x102fe8000001089e */
[C---:B----4-:R-:W-:Y:S01]  /*ad90*/  HMMA.16816.F32.BF16 R92, R104.reuse, R112, R92 ;  /* 0x00000070685c723c */ /* 0x050fe2000004185c */
[----:B------:R1:W-:Y:S07]  /*ada0*/  MUFU.EX2 R164, R101 ;  /* 0x0000006500a47308 */ /* 0x0003ee0000000800 */
[----:B------:R-:W-:Y:S01]  /*adb0*/  HMMA.16816.F32.BF16 R96, R104, R114, R96 ;  /* 0x000000726860723c */ /* 0x000fe20000041860 */
[----:B------:R-:W-:Y:S06]  /*adc0*/  LDSM.16.MT88.4 R112, [R187+0x5000] ;  /* 0x00500000bb70783b */ /* 0x000fec0000004200 */
[----:B--2---:R-:W-:Y:S02]  /*add0*/  F2FP.BF16.PACK_AB R104, R178, R179 ;  /* 0x000000b3b268723e */ /* 0x004fe400000010ff */
[----:B------:R-:W-:Y:S03]  /*ade0*/  F2FP.BF16.PACK_AB R106, R176, R177 ;  /* 0x000000b1b06a723e */ /* 0x000fe600000010ff */
[----:B-----5:R-:W-:Y:S02]  /*adf0*/  F2FP.BF16.PACK_AB R105, R174, R175 ;  /* 0x000000afae69723e */ /* 0x020fe400000010ff */
[----:B------:R-:W-:Y:S01]  /*ae00*/  F2FP.BF16.PACK_AB R107, R172, R173 ;  /* 0x000000adac6b723e */ /* 0x000fe200000010ff */
[----:B-1----:R-:W-:Y:S02]  /*ae10*/  FFMA.FTZ R101, R165, c[0x0][0x2d0], -R158 ;  /* 0x0000b400a5657a23 */ /* 0x002fe4000001089e */
[----:B------:R-:W-:Y:S04]  /*ae20*/  LDSM.16.MT88.4 R156, [R187+0x5800] ;  /* 0x00580000bb9c783b */ /* 0x000fe80000004200 */
[C---:B---3--:R-:W-:Y:S01]  /*ae30*/  HMMA.16816.F32.BF16 R4, R104.reuse, R108, R4 ;  /* 0x0000006c6804723c */ /* 0x048fe20000041804 */
[----:B------:R1:W-:Y:S07]  /*ae40*/  MUFU.EX2 R163, R101 ;  /* 0x0000006500a37308 */ /* 0x0003ee0000000800 */
[C---:B------:R-:W-:Y:S01]  /*ae50*/  HMMA.16816.F32.BF16 R8, R104.reuse, R110, R8 ;  /* 0x0000006e6808723c */ /* 0x040fe20000041808 */
[----:B------:R-:W2:Y:S07]  /*ae60*/  LDSM.16.MT88.4 R108, [R189+0x3000] ;  /* 0x00300000bd6c783b */ /* 0x000eae0000004200 */
[C---:B------:R-:W-:Y:S08]  /*ae70*/  HMMA.16816.F32.BF16 R12, R104.reuse, R124, R12 ;  /* 0x0000007c680c723c */ /* 0x040ff0000004180c */
[C---:B------:R-:W-:Y:S01]  /*ae80*/  HMMA.16816.F32.BF16 R16, R104.reuse, R126, R16 ;  /* 0x0000007e6810723c */ /* 0x040fe20000041810 */
[----:B------:R-:W-:Y:S03]  /*ae90*/  LDSM.16.MT88.4 R124, [R190+0x1800] ;  /* 0x00180000be7c783b */ /* 0x000fe60000004200 */
[--C-:B-1----:R-:W-:Y:S04]  /*aea0*/  FFMA.FTZ R101, R167, c[0x0][0x2d0], -R102.reuse ;  /* 0x0000b400a7657a23 */ /* 0x102fe80000010866 */
[C---:B------:R-:W-:Y:S01]  /*aeb0*/  HMMA.16816.F32.BF16 R20, R104.reuse, R116, R20 ;  /* 0x000000746814723c */ /* 0x040fe20000041814 */
[----:B------:R1:W-:Y:S07]  /*aec0*/  MUFU.EX2 R162, R101 ;  /* 0x0000006500a27308 */ /* 0x0003ee0000000800 */
[C---:B------:R-:W-:Y:S01]  /*aed0*/  HMMA.16816.F32.BF16 R24, R104.reuse, R118, R24 ;  /* 0x000000766818723c */ /* 0x040fe20000041818 */
[----:B------:R-:W3:Y:S07]  /*aee0*/  LDSM.16.MT88.4 R116, [R188+0x5000] ;  /* 0x00500000bc74783b */ /* 0x000eee0000004200 */
[C---:B------:R-:W-:Y:S08]  /*aef0*/  HMMA.16816.F32.BF16 R28, R104.reuse, R128, R28 ;  /* 0x00000080681c723c */ /* 0x040ff0000004181c */
[C---:B------:R-:W-:Y:S04]  /*af00*/  HMMA.16816.F32.BF16 R32, R104.reuse, R130, R32 ;  /* 0x000000826820723c */ /* 0x040fe80000041820 */
[--C-:B-1----:R-:W-:Y:S04]  /*af10*/  FFMA.FTZ R101, R169, c[0x0][0x2d0], -R102.reuse ;  /* 0x0000b400a9657a23 */ /* 0x102fe80000010866 */
[C---:B------:R-:W-:Y:S01]  /*af20*/  HMMA.16816.F32.BF16 R36, R104.reuse, R120, R36 ;  /* 0x000000786824723c */ /* 0x040fe20000041824 */
[----:B------:R1:W4:Y:S07]  /*af30*/  MUFU.EX2 R161, R101 ;  /* 0x0000006500a17308 */ /* 0x00032e0000000800 */
[C---:B------:R-:W-:Y:S01]  /*af40*/  HMMA.16816.F32.BF16 R40, R104.reuse, R122, R40 ;  /* 0x0000007a6828723c */ /* 0x040fe20000041828 */
[----:B------:R-:W5:Y:S07]  /*af50*/  LDSM.16.MT88.4 R120, [R190+0x5000] ;  /* 0x00500000be78783b */ /* 0x000f6e0000004200 */
[C---:B------:R-:W-:Y:S08]  /*af60*/  HMMA.16816.F32.BF16 R44, R104.reuse, R132, R44 ;  /* 0x00000084682c723c */ /* 0x040ff0000004182c */
[C---:B------:R-:W-:Y:S01]  /*af70*/  HMMA.16816.F32.BF16 R48, R104.reuse, R134, R48 ;  /* 0x000000866830723c */ /* 0x040fe20000041830 */
[----:B------:R-:W-:Y:S03]  /*af80*/  LDSM.16.MT88.4 R132, [R189+0x1800] ;  /* 0x00180000bd84783b */ /* 0x000fe60000004200 */
[--C-:B-1----:R-:W-:Y:S04]  /*af90*/  FFMA.FTZ R101, R168, c[0x0][0x2d0], -R102.reuse ;  /* 0x0000b400a8657a23 */ /* 0x102fe80000010866 */
[C---:B------:R-:W-:Y:S01]  /*afa0*/  HMMA.16816.F32.BF16 R52, R104.reuse, R136, R52 ;  /* 0x000000886834723c */ /* 0x040fe20000041834 */
[----:B------:R1:W-:Y:S06]  /*afb0*/  MUFU.EX2 R160, R101 ;  /* 0x0000006500a07308 */ /* 0x0003ec0000000800 */
[----:B------:R-:W-:Y:S01]  /*afc0*/  F2FP.BF16.PACK_AB R136, R166, R171 ;  /* 0x000000aba688723e */ /* 0x000fe200000010ff */
[C---:B------:R-:W-:Y:S04]  /*afd0*/  HMMA.16816.F32.BF16 R56, R104.reuse, R138, R56 ;  /* 0x0000008a6838723c */ /* 0x040fe80000041838 */
[----:B----4-:R-:W-:Y:S03]  /*afe0*/  F2FP.BF16.PACK_AB R137, R161, R162 ;  /* 0x000000a2a189723e */ /* 0x010fe600000010ff */
[----:B------:R-:W-:Y:S01]  /*aff0*/  F2FP.BF16.PACK_AB R138, R163, R164 ;  /* 0x000000a4a38a723e */ /* 0x000fe200000010ff */
[C---:B--2---:R-:W-:Y:S08]  /*b000*/  HMMA.16816.F32.BF16 R60, R104.reuse, R108, R60 ;  /* 0x0000006c683c723c */ /* 0x044ff0000004183c */
[C---:B------:R-:W-:Y:S01]  /*b010*/  HMMA.16816.F32.BF16 R64, R104.reuse, R110, R64 ;  /* 0x0000006e6840723c */ /* 0x040fe20000041840 */
[----:B------:R-:W2:Y:S03]  /*b020*/  LDSM.16.MT88.4 R108, [R189+0x5000] ;  /* 0x00500000bd6c783b */ /* 0x000ea60000004200 */
[----:B-1----:R-:W-:Y:S01]  /*b030*/  FFMA.FTZ R101, R170, c[0x0][0x2d0], -R102 ;  /* 0x0000b400aa657a23 */ /* 0x002fe20000010866 */
[-C--:B------:R-:W-:Y:S03]  /*b040*/  MOV R102, R3.reuse ;  /* 0x0000000300667202 */ /* 0x080fe60000000f00 */
[C---:B------:R-:W-:Y:S02]  /*b050*/  HMMA.16816.F32.BF16 R68, R104.reuse, R112, R68 ;  /* 0x000000706844723c */ /* 0x040fe40000041844 */
[----:B------:R-:W1:Y:S06]  /*b060*/  MUFU.EX2 R101, R101 ;  /* 0x0000006500657308 */ /* 0x000e6c0000000800 */
[C---:B------:R-:W-:Y:S01]  /*b070*/  HMMA.16816.F32.BF16 R72, R104.reuse, R114, R72 ;  /* 0x000000726848723c */ /* 0x040fe20000041848 */
[----:B------:R-:W4:Y:S07]  /*b080*/  LDSM.16.MT88.4 R112, [R187+0x1800] ;  /* 0x00180000bb70783b */ /* 0x000f2e0000004200 */
[C---:B---3--:R-:W-:Y:S08]  /*b090*/  HMMA.16816.F32.BF16 R76, R104.reuse, R116, R76 ;  /* 0x00000074684c723c */ /* 0x048ff0000004184c */
[C---:B------:R-:W-:Y:S01]  /*b0a0*/  HMMA.16816.F32.BF16 R80, R104.reuse, R118, R80 ;  /* 0x000000766850723c */ /* 0x040fe20000041850 */
[----:B------:R-:W3:Y:S03]  /*b0b0*/  LDSM.16.MT88.4 R116, [R188+0x1800] ;  /* 0x00180000bc74783b */ /* 0x000ee60000004200 */
[----:B-1----:R-:W-:Y:S04]  /*b0c0*/  F2FP.BF16.PACK_AB R139, R101, R160 ;  /* 0x000000a0658b723e */ /* 0x002fe800000010ff */
[C---:B-----5:R-:W-:Y:S08]  /*b0d0*/  HMMA.16816.F32.BF16 R84, R104.reuse, R120, R84 ;  /* 0x000000786854723c */ /* 0x060ff00000041854 */
[C---:B------:R-:W-:Y:S08]  /*b0e0*/  HMMA.16816.F32.BF16 R88, R104.reuse, R122, R88 ;  /* 0x0000007a6858723c */ /* 0x040ff00000041858 */
[C---:B--2---:R-:W-:Y:S08]  /*b0f0*/  HMMA.16816.F32.BF16 R92, R104.reuse, R108, R92 ;  /* 0x0000006c685c723c */ /* 0x044ff0000004185c */
[----:B------:R-:W-:Y:S08]  /*b100*/  HMMA.16816.F32.BF16 R96, R104, R110, R96 ;  /* 0x0000006e6860723c */ /* 0x000ff00000041860 */
[C---:B----4-:R-:W-:Y:S01]  /*b110*/  HMMA.16816.F32.BF16 R104, R136.reuse, R112, R4 ;  /* 0x000000708868723c */ /* 0x050fe20000041804 */
[----:B------:R-:W1:Y:S07]  /*b120*/  LDSM.16.MT88.4 R4, [R188+0x5800] ;  /* 0x00580000bc04783b */ /* 0x000e6e0000004200 */
[C---:B------:R-:W-:Y:S01]  /*b130*/  HMMA.16816.F32.BF16 R108, R136.reuse, R114, R8 ;  /* 0x00000072886c723c */ /* 0x040fe20000041808 */
[----:B------:R-:W2:Y:S07]  /*b140*/  LDSM.16.MT88.4 R8, [R190+0x5800] ;  /* 0x00580000be08783b */ /* 0x000eae0000004200 */
[C---:B---3--:R-:W-:Y:S01]  /*b150*/  HMMA.16816.F32.BF16 R112, R136.reuse, R116, R12 ;  /* 0x000000748870723c */ /* 0x048fe2000004180c */
[----:B------:R-:W3:Y:S07]  /*b160*/  LDSM.16.MT88.4 R12, [R189+0x5800] ;  /* 0x00580000bd0c783b */ /* 0x000eee0000004200 */
        /* <DEDUP_REMOVED lines=44> */
[----:B------:R-:W-:Y:S01]  /*b430*/  MOV R8, R3 ;  /* 0x0000000300087202 */ /* 0x000fe20000000f00 */
        /* <DEDUP_REMOVED lines=10> */
[----:B------:R-:W-:Y:S07]  /*b4e0*/  @!UPT UIADD3 URZ, URZ, URZ, URZ ;  /* 0x0000003f3f3ff290 */ /* 0x000fee000fffe03f */
[----:B------:R-:W-:-:S11]  /*b4f0*/  @P0 BRA `(.L_x_620) ;  /* 0xffffcf5000000947 */ /* 0x000fd6000383ffff */
.L_x_613:
[----:B------:R-:W-:Y:S05]  /*b500*/  BRA.DIV ~URZ, `(.L_x_621) ;  /* 0x000041927f007947 */ /* 0x000fea000b800000 */
[----:B------:R1:W2:Y:S02]  /*b510*/  SHFL.BFLY PT, R5, R214, 0x2, 0x1f ;  /* 0x0c401f00d6057f89 */ /* 0x0002a400000e0000 */
.L_x_673:
[----:B--2---:R-:W-:Y:S01]  /*b520*/  FADD.FTZ R5, R5, R214 ;  /* 0x000000d605057221 */ /* 0x004fe20000010000 */
[----:B------:R-:W-:Y:S05]  /*b530*/  BRA.DIV ~URZ, `(.L_x_622) ;  /* 0x000041c27f007947 */ /* 0x000fea000b800000 */
[----:B------:R-:W2:Y:S04]  /*b540*/  SHFL.BFLY PT, R4, R215, 0x2, 0x1f ;  /* 0x0c401f00d7047f89 */ /* 0x000ea800000e0000 */
[----:B------:R-:W3:Y:S01]  /*b550*/  SHFL.BFLY PT, R0, R5, 0x1, 0x1f ;  /* 0x0c201f0005007f89 */ /* 0x000ee200000e0000 */
[----:B--2---:R-:W-:-:S02]  /*b560*/  FADD.FTZ R4, R4, R215 ;  /* 0x000000d704047221 */ /* 0x004fc40000010000 */
[----:B---3--:R-:W-:-:S03]  /*b570*/  FADD.FTZ R5, R5, R0 ;  /* 0x0000000005057221 */ /* 0x008fc60000010000 */
[----:B------:R2:W3:Y:S04]  /*b580*/  SHFL.BFLY PT, R3, R4, 0x1, 0x1f ;  /* 0x0c201f0004037f89 */ /* 0x0004e800000e0000 */
.L_x_674:
[----:B------:R-:W-:Y:S01]  /*b590*/  FSETP.NE.FTZ.AND P1, PT, R5, RZ, PT ;  /* 0x000000ff0500720b */ /* 0x000fe20003f35000 */
[----:B---3--:R-:W-:Y:S01]  /*b5a0*/  FADD.FTZ R3, R3, R4 ;  /* 0x0000000403037221 */ /* 0x008fe20000010000 */
[----:B------:R-:W-:Y:S02]  /*b5b0*/  MOV R2, RZ ;  /* 0x000000ff00027202 */ /* 0x000fe40000000f00 */
[----:B------:R-:W-:Y:S02]  /*b5c0*/  MOV R0, RZ ;  /* 0x000000ff00007202 */ /* 0x000fe40000000f00 */
[----:B------:R-:W-:Y:S02]  /*b5d0*/  FSETP.NE.FTZ.AND P0, PT, R3, RZ, PT ;  /* 0x000000ff0300720b */ /* 0x000fe40003f15000 */
[----:B------:R-:W-:-:S05]  /*b5e0*/  MOV R136, 0xff800000 ;  /* 0xff80000000887802 */ /* 0x000fca0000000f00 */
[----:B------:R-:W3:Y:S01]  /*b5f0*/  @P1 MUFU.RCP R2, R5 ;  /* 0x0000000500021308 */ /* 0x000ee20000001000 */
[----:B--2---:R-:W-:-:S05]  /*b600*/  @P1 MOV R4, 0x3f317218 ;  /* 0x3f31721800041802 */ /* 0x004fca0000000f00 */
[----:B------:R-:W-:Y:S02]  /*b610*/  @P1 FMUL.FTZ R4, R4, c[0x0][0x2d0] ;  /* 0x0000b40004041a20 */ /* 0x000fe40000410000 */
[----:B------:R-:W2:Y:S01]  /*b620*/  @P1 MUFU.LG2 R5, R5 ;  /* 0x0000000500051308 */ /* 0x000ea20000000c00 */
[----:B---3--:R-:W-:-:S07]  /*b630*/  FMUL.FTZ R34, R2, R133 ;  /* 0x0000008502227220 */ /* 0x008fce0000410000 */
[----:B------:R-:W3:Y:S01]  /*b640*/  @P0 MUFU.RCP R0, R3 ;  /* 0x0000000300000308 */ /* 0x000ee20000001000 */
        /* <DEDUP_REMOVED lines=15> */
[C---:B------:R-:W-:Y:S01]  /*b740*/  FMUL.FTZ R101, R2.reuse, R36 ;  /* 0x0000002402657220 */ /* 0x040fe20000410000 */
[----:B------:R-:W-:Y:S01]  /*b750*/  MOV R36, 0x1 ;  /* 0x0000000100247802 */ /* 0x000fe20000000f00 */
[C---:B------:R-:W-:Y:S02]  /*b760*/  FMUL.FTZ R32, R2.reuse, R37 ;  /* 0x0000002502207220 */ /* 0x040fe40000410000 */
[----:B------:R-:W-:-:S02]  /*b770*/  FMUL.FTZ R102, R2, R40 ;  /* 0x0000002802667220 */ /* 0x000fc40000410000 */
[C---:B------:R-:W-:Y:S02]  /*b780*/  FMUL.FTZ R30, R2.reuse, R41 ;  /* 0x00000029021e7220 */ /* 0x040fe40000410000 */
[C---:B------:R-:W-:Y:S02]  /*b790*/  FMUL.FTZ R103, R2.reuse, R44 ;  /* 0x0000002c02677220 */ /* 0x040fe40000410000 */
[C---:B------:R-:W-:Y:S02]  /*b7a0*/  FMUL.FTZ R28, R2.reuse, R45 ;  /* 0x0000002d021c7220 */ /* 0x040fe40000410000 */
[C---:B------:R-:W-:Y:S02]  /*b7b0*/  FMUL.FTZ R133, R2.reuse, R48 ;  /* 0x0000003002857220 */ /* 0x040fe40000410000 */
[C---:B------:R-:W-:Y:S01]  /*b7c0*/  FMUL.FTZ R26, R2.reuse, R49 ;  /* 0x00000031021a7220 */ /* 0x040fe20000410000 */
[----:B------:R-:W-:Y:S01]  /*b7d0*/  MOV R49, 0xff800000 ;  /* 0xff80000000317802 */ /* 0x000fe20000000f00 */
        /* <DEDUP_REMOVED lines=23> */
[----:B------:R-:W-:Y:S02]  /*b950*/  FMUL.FTZ R97, R2, R97 ;  /* 0x0000006102617220 */ /* 0x000fe40000410000 */
[----:B------:R4:W5:Y:S01]  /*b960*/  @P0 MUFU.LG2 R2, R3 ;  /* 0x0000000300020308 */ /* 0x0009620000000c00 */
[----:B--2---:R-:W-:-:S02]  /*b970*/  @P1 FMUL.FTZ R5, R5, 0.69314718246459960938 ;  /* 0x3f31721805051820 */ /* 0x004fc40000410000 */
[----:B---3--:R-:W-:Y:S02]  /*b980*/  FMUL.FTZ R106, R0, R106 ;  /* 0x0000006a006a7220 */ /* 0x008fe40000410000 */
[----:B------:R-:W-:Y:S02]  /*b990*/  @P1 FFMA.FTZ R136, R4, R100, R5 ;  /* 0x0000006404881223 */ /* 0x000fe40000010005 */
[C---:B------:R-:W-:Y:S02]  /*b9a0*/  FMUL.FTZ R107, R0.reuse, R107 ;  /* 0x0000006b006b7220 */ /* 0x040fe40000410000 */
[C---:B------:R-:W-:Y:S02]  /*b9b0*/  FMUL.FTZ R110, R0.reuse, R110 ;  /* 0x0000006e006e7220 */ /* 0x040fe40000410000 */
[C---:B------:R-:W-:Y:S02]  /*b9c0*/  FMUL.FTZ R45, R0.reuse, R111 ;  /* 0x0000006f002d7220 */ /* 0x040fe40000410000 */
[----:B------:R-:W-:-:S02]  /*b9d0*/  FMUL.FTZ R114, R0, R114 ;  /* 0x0000007200727220 */ /* 0x000fc40000410000 */
[----:B------:R-:W-:Y:S01]  /*b9e0*/  FMUL.FTZ R115, R0, R115 ;  /* 0x0000007300737220 */ /* 0x000fe20000410000 */
[----:B----4-:R-:W-:Y:S01]  /*b9f0*/  @P0 MOV R3, 0x3f317218 ;  /* 0x3f31721800030802 */ /* 0x010fe20000000f00 */
[----:B-----5:R-:W-:Y:S02]  /*ba00*/  @P0 FMUL.FTZ R2, R2, 0.69314718246459960938 ;  /* 0x3f31721802020820 */ /* 0x020fe40000410000 */
[C---:B------:R-:W-:Y:S02]  /*ba10*/  FMUL.FTZ R118, R0.reuse, R118 ;  /* 0x0000007600767220 */ /* 0x040fe40000410000 */
[----:B------:R-:W-:Y:S02]  /*ba20*/  @P0 FMUL.FTZ R3, R3, c[0x0][0x2d0] ;  /* 0x0000b40003030a20 */ /* 0x000fe40000410000 */
        /* <DEDUP_REMOVED lines=40> */
[----:B------:R-:W-:Y:S01]  /*bcb0*/  FMUL.FTZ R99, R0, R99 ;  /* 0x0000006300637220 */ /* 0x000fe20000410000 */
[----:B------:R-:W-:Y:S01]  /*bcc0*/  PRMT R0, R36, 0x7610, R0 ;  /* 0x0000761024007816 */ /* 0x000fe20000000000 */
[----:B------:R-:W-:Y:S02]  /*bcd0*/  @P0 FFMA.FTZ R49, R3, R8, R2 ;  /* 0x0000000803310223 */ /* 0x000fe40000010002 */
.L_x_582:
[----:B------:R2:W5:Y:S01]  /*bce0*/  LDL R36, [R1] ;  /* 0x0000000001247983 */ /* 0x0005620000100800 */
[----:B------:R-:W-:Y:S03]  /*bcf0*/  BSSY B0, `(.L_x_623) ;  /* 0x0000012000007945 */ /* 0x000fe60003800000 */
[----:B------:R-:W3:Y:S02]  /*bd00*/  S2R R53, SR_TID.X ;  /* 0x0000000000357919 */ /* 0x000ee40000002100 */
[----:B---3--:R-:W-:-:S13]  /*bd10*/  LOP3.LUT P6, RZ, R53, 0xff, RZ, 0xc0, !PT ;  /* 0x000000ff35ff7812 */ /* 0x008fda00078cc0ff */
[----:B------:R-:W-:Y:S05]  /*bd20*/  @P6 BRA `(.L_x_624) ;  /* 0x000000e000006947 */ /* 0x000fea0003800000 */
[----:B--2---:R-:W2:Y:S01]  /*bd30*/  S2R R8, SR_LANEID ;  /* 0x0000000000087919 */ /* 0x004ea20000000000 */
[----:B------:R-:W-:Y:S01]  /*bd40*/  VOTEU.ANY UR4, UPT, PT ;  /* 0x0000000000047886 */ /* 0x000fe200038e0100 */
[----:B------:R-:W-:Y:S01]  /*bd50*/  IMAD.MOV.U32 R38, RZ, RZ, c[0x0][0x580] ;  /* 0x00016000ff267624 */ /* 0x000fe200078e00ff */
[----:B------:R-:W2:Y:S01]  /*bd60*/  FLO.U32 R3, UR4 ;  /* 0x0000000400037d00 */ /* 0x000ea200080e0000 */
[----:B------:R-:W-:-:S07]  /*bd70*/  IMAD.MOV.U32 R39, RZ, RZ, c[0x0][0x584] ;  /* 0x00016100ff277624 */ /* 0x000fce00078e00ff */
[----:B------:R-:W3:Y:S01]  /*bd80*/  POPC R2, UR4 ;  /* 0x0000000400027d09 */ /* 0x000ee20008000000 */
[----:B--2---:R-:W-:-:S13]  /*bd90*/  ISETP.EQ.U32.AND P0, PT, R3, R8, PT ;  /* 0x000000080300720c */ /* 0x004fda0003f02070 */
[----:B---3--:R-:W2:Y:S04]  /*bda0*/  @P0 ATOMG.E.ADD.STRONG.GPU PT, R2, [R38.64], R2 ;  /* 0x00000002260209a8 */ /* 0x008ea800081ee1c6 */
[----:B------:R-:W3:Y:S04]  /*bdb0*/  S2R R8, SR_LTMASK ;  /* 0x0000000000087919 */ /* 0x000ee80000003900 */
[----:B--2---:R3:W2:Y:S02]  /*bdc0*/  SHFL.IDX PT, R3, R2, R3, 0x1f ;  /* 0x00001f0302037589 */ /* 0x0046a400000e0000 */
[----:B---3--:R-:W-:-:S06]  /*bdd0*/  LOP3.LUT R2, R8, UR4, RZ, 0xc0, !PT ;  /* 0x0000000408027c12 */ /* 0x008fcc000f8ec0ff */
[----:B------:R-:W2:Y:S02]  /*bde0*/  POPC R2, R2 ;  /* 0x0000000200027309 */ /* 0x000ea40000000000 */
[----:B--2--5:R-:W-:-:S05]  /*bdf0*/  IADD3 R36, R3, c[0x0][0xc], R2 ;  /* 0x0000030003247a10 */ /* 0x024fca0007ffe002 */
[----:B------:R2:W-:Y:S02]  /*be00*/  STL [R1], R36 ;  /* 0x0000002401007387 */ /* 0x0005e40000100800 */
.L_x_624:
[----:B--2---:R-:W-:Y:S05]  /*be10*/  BSYNC B0 ;  /* 0x0000000000007941 */ /* 0x004fea0003800000 */
.L_x_623:
[----:B------:R-:W-:Y:S01]  /*be20*/  PRMT R0, R0, 0x9910, RZ ;  /* 0x0000991000007816 */ /* 0x000fe200000000ff */
[----:B------:R-:W-:Y:S01]  /*be30*/  BSSY B1, `(.L_x_625) ;  /* 0x00001bc000017945 */ /* 0x000fe20003800000 */
[----:B-----5:R-:W-:Y:S02]  /*be40*/  IMAD.MOV.U32 R65, RZ, RZ, R36 ;  /* 0x000000ffff417224 */ /* 0x020fe400078e0024 */
[----:B------:R-:W-:-:S13]  /*be50*/  ISETP.NE.AND P0, PT, R0, RZ, PT ;  /* 0x000000ff0000720c */ /* 0x000fda0003f05270 */
[----:B------:R-:W-:Y:S05]  /*be60*/  @!P0 BRA `(.L_x_626) ;  /* 0x0000119000008947 */ /* 0x000fea0003800000 */
[----:B------:R-:W2:Y:S04]  /*be70*/  LDL R69, [R1+0x4] ;  /* 0x0000040001457983 */ /* 0x000ea80000100800 */
[----:B------:R-:W3:Y:S04]  /*be80*/  LDL R67, [R1+0x8] ;  /* 0x0000080001437983 */ /* 0x000ee80000100800 */
[----:B------:R-:W4:Y:S04]  /*be90*/  LDL R63, [R1+0x10] ;  /* 0x00001000013f7983 */ /* 0x000f280000100800 */
[----:B------:R-:W5:Y:S04]  /*bea0*/  LDL R61, [R1+0xc] ;  /* 0x00000c00013d7983 */ /* 0x000f680000100800 */
[----:B------:R-:W4:Y:S04]  /*beb0*/  LDL R59, [R1+0x20] ;  /* 0x00002000013b7983 */ /* 0x000f280000100800 */
[----:B------:R-:W5:Y:S04]  /*bec0*/  LDL R57, [R1+0x18] ;  /* 0x0000180001397983 */ /* 0x000f680000100800 */
[----:B------:R-:W5:Y:S04]  /*bed0*/  LDL R55, [R1+0x1c] ;  /* 0x00001c0001377983 */ /* 0x000f680000100800 */
[----:B------:R-:W5:Y:S01]  /*bee0*/  LDL R51, [R1+0x14] ;  /* 0x0000140001337983 */ /* 0x000f620000100800 */
[----:B------:R-:W-:Y:S01]  /*bef0*/  WARPSYNC 0xffffffff ;  /* 0xffffffff00007948 */ /* 0x000fe20003800000 */
[----:B------:R-:W-:-:S02]  /*bf00*/  F2FP.BF16.PACK_AB R48, R105, R104 ;  /* 0x000000686930723e */ /* 0x000fc400000010ff */
[----:B------:R-:W-:Y:S01]  /*bf10*/  BAR.SYNC.DEFER_BLOCKING 0x1, 0x100 ;  /* 0x0044000000007b1d */ /* 0x000fe20000010000 */
        /* <DEDUP_REMOVED lines=46> */
[----:B------:R-:W-:Y:S01]  /*c200*/  F2FP.BF16.PACK_AB R0, R99, R98 ;  /* 0x000000626300723e */ /* 0x000fe200000010ff */
[----:B--2---:R2:W-:Y:S04]  /*c210*/  STS [R69], R48 ;  /* 0x0000003045007388 */ /* 0x0045e80000000800 */
[----:B------:R2:W-:Y:S04]  /*c220*/  STS [R69+0x400], R47 ;  /* 0x0004002f45007388 */ /* 0x0005e80000000800 */
[----:B---3--:R2:W-:Y:S04]  /*c230*/  STS [R67], R46 ;  /* 0x0000002e43007388 */ /* 0x0085e80000000800 */
[----:B------:R2:W-:Y:S04]  /*c240*/  STS [R67+0x400], R45 ;  /* 0x0004002d43007388 */ /* 0x0005e80000000800 */
[----:B----4-:R2:W-:Y:S04]  /*c250*/  STS [R63], R44 ;  /* 0x0000002c3f007388 */ /* 0x0105e80000000800 */
[----:B------:R2:W-:Y:S04]  /*c260*/  STS [R63+0x400], R43 ;  /* 0x0004002b3f007388 */ /* 0x0005e80000000800 */
[----:B-----5:R2:W-:Y:S04]  /*c270*/  STS [R61], R42 ;  /* 0x0000002a3d007388 */ /* 0x0205e80000000800 */
[----:B------:R2:W-:Y:S04]  /*c280*/  STS [R61+0x400], R41 ;  /* 0x000400293d007388 */ /* 0x0005e80000000800 */
[----:B------:R2:W-:Y:S04]  /*c290*/  STS [R59], R40 ;  /* 0x000000283b007388 */ /* 0x0005e80000000800 */
[----:B------:R2:W-:Y:S04]  /*c2a0*/  STS [R59+0x400], R39 ;  /* 0x000400273b007388 */ /* 0x0005e80000000800 */
[----:B------:R2:W-:Y:S04]  /*c2b0*/  STS [R57], R38 ;  /* 0x0000002639007388 */ /* 0x0005e80000000800 */
[----:B------:R2:W-:Y:S04]  /*c2c0*/  STS [R57+0x400], R37 ;  /* 0x0004002539007388 */ /* 0x0005e80000000800 */
[----:B------:R2:W-:Y:S04]  /*c2d0*/  STS [R55], R36 ;  /* 0x0000002437007388 */ /* 0x0005e80000000800 */
[----:B------:R2:W-:Y:S04]  /*c2e0*/  STS [R55+0x400], R35 ;  /* 0x0004002337007388 */ /* 0x0005e80000000800 */
[----:B------:R2:W-:Y:S04]  /*c2f0*/  STS [R51], R34 ;  /* 0x0000002233007388 */ /* 0x0005e80000000800 */
        /* <DEDUP_REMOVED lines=33> */
[----:B------:R-:W-:Y:S06]  /*c510*/  BAR.SYNC.DEFER_BLOCKING 0x1, 0x100 ;  /* 0x0044000000007b1d */ /* 0x000fec0000010000 */
[----:B------:R-:W-:Y:S05]  /*c520*/  BRA.CONV ~URZ, `(.L_x_627) ;  /* 0x000000837f007947 */ /* 0x000fea000b800000 */
[----:B--2---:R-:W-:Y:S01]  /*c530*/  SHF.R.S32.HI R51, RZ, 0x1f, R53 ;  /* 0x0000001fff337819 */ /* 0x004fe20000011435 */
[----:B------:R-:W-:Y:S01]  /*c540*/  IMAD.MOV.U32 R171, RZ, RZ, RZ ;  /* 0x000000ffffab7224 */ /* 0x000fe200078e00ff */
[----:B------:R-:W-:Y:S01]  /*c550*/  MOV R2, 0xc5b0 ;  /* 0x0000c5b000027802 */ /* 0x000fe20000000f00 */
[----:B------:R-:W-:Y:S01]  /*c560*/  IMAD.MOV.U32 R3, RZ, RZ, 0x1f ;  /* 0x0000001fff037424 */ /* 0x000fe200078e00ff */
[----:B------:R-:W-:-:S04]  /*c570*/  LEA.HI R51, R51, R53, RZ, 0x7 ;  /* 0x0000003533337211 */ /* 0x000fc800078f38ff */
[----:B------:R-:W-:-:S05]  /*c580*/  SHF.R.S32.HI R51, RZ, 0x7, R51 ;  /* 0x00000007ff337819 */ /* 0x000fca0000011433 */
[----:B------:R-:W-:Y:S02]  /*c590*/  IMAD.MOV.U32 R7, RZ, RZ, R51 ;  /* 0x000000ffff077224 */ /* 0x000fe400078e0033 */
[----:B-1----:R-:W-:Y:S05]  /*c5a0*/  CALL.REL.NOINC `($__internal_3_$__cuda_sm70_shflsync_idx_p) ;  /* 0x0000367000007944 */ /* 0x002fea0003c00000 */
.L_x_627:
[----:B--2---:R-:W2:Y:S01]  /*c5b0*/  LDL R13, [R1+0x28] ;  /* 0x00002800010d7983 */ /* 0x004ea20000100800 */
[----:B------:R-:W-:Y:S01]  /*c5c0*/  IMAD.MOV.U32 R0, RZ, RZ, 0x1 ;  /* 0x00000001ff007424 */ /* 0x000fe200078e00ff */
[----:B------:R-:W-:Y:S01]  /*c5d0*/  SHF.R.S32.HI R8, RZ, 0x1f, R231 ;  /* 0x0000001fff087819 */ /* 0x000fe200000114e7 */
[C---:B------:R-:W-:Y:S01]  /*c5e0*/  IMAD.WIDE.U32 R2, R231.reuse, c[0x0][0x490], RZ ;  /* 0x00012400e7027a25 */ /* 0x040fe200078e00ff */
[-C--:B------:R-:W-:Y:S01]  /*c5f0*/  IADD3 R4, R232, R228.reuse, RZ ;  /* 0x000000e4e8047210 */ /* 0x080fe20007ffe0ff */
[----:B------:R-:W3:Y:S01]  /*c600*/  S2R R15, SR_TID.X ;  /* 0x00000000000f7919 */ /* 0x000ee20000002100 */
[----:B------:R-:W-:Y:S01]  /*c610*/  ISETP.NE.AND P1, PT, R0, c[0x0][0x4e8], PT ;  /* 0x00013a0000007a0c */ /* 0x000fe20003f25270 */
[----:B------:R-:W-:Y:S01]  /*c620*/  IMAD R5, R8, c[0x0][0x490], RZ ;  /* 0x0001240008057a24 */ /* 0x000fe200078e02ff */
[----:B------:R-:W-:Y:S01]  /*c630*/  SHF.R.S32.HI R11, RZ, 0x1f, R230 ;  /* 0x0000001fff0b7819 */ /* 0x000fe200000114e6 */
[----:B------:R-:W-:Y:S01]  /*c640*/  IMAD.MOV.U32 R0, RZ, RZ, R4 ;  /* 0x000000ffff007224 */ /* 0x000fe200078e0004 */
[----:B------:R-:W-:Y:S01]  /*c650*/  IADD3 R10, R216, R228, RZ ;  /* 0x000000e4d80a7210 */ /* 0x000fe20007ffe0ff */
[----:B------:R-:W-:Y:S01]  /*c660*/  IMAD R5, R231, c[0x0][0x494], R5 ;  /* 0x00012500e7057a24 */ /* 0x000fe200078e0205 */
[----:B------:R-:W-:Y:S01]  /*c670*/  ULDC UR5, c[0x0][0x4e8] ;  /* 0x00013a0000057ab9 */ /* 0x000fe20000000800 */
[----:B------:R-:W-:Y:S01]  /*c680*/  IMAD R9, R11, c[0x0][0x498], RZ ;  /* 0x000126000b097a24 */ /* 0x000fe200078e02ff */
[----:B------:R-:W-:Y:S01]  /*c690*/  ULDC UR4, c[0x0][0x388] ;  /* 0x0000e20000047ab9 */ /* 0x000fe20000000800 */
[----:B------:R-:W-:Y:S01]  /*c6a0*/  IMAD R8, R8, c[0x0][0x3e8], RZ ;  /* 0x0000fa0008087a24 */ /* 0x000fe200078e02ff */
[----:B------:R-:W-:Y:S01]  /*c6b0*/  IADD3 R3, R3, R5, RZ ;  /* 0x0000000503037210 */ /* 0x000fe20007ffe0ff */
[----:B------:R-:W-:Y:S01]  /*c6c0*/  UIMAD UR4, UR5, UR4, URZ ;  /* 0x00000004050472a4 */ /* 0x000fe2000f8e023f */
[----:B------:R-:W-:Y:S01]  /*c6d0*/  BSSY B0, `(.L_x_628) ;  /* 0x0000059000007945 */ /* 0x000fe20003800000 */
[----:B------:R-:W-:-:S04]  /*c6e0*/  @P1 IMAD.HI.U32 R6, R4, c[0x0][0x4ec], RZ ;  /* 0x00013b0004061a27 */ /* 0x000fc800078e00ff */
[----:B------:R-:W-:Y:S01]  /*c6f0*/  IMAD R8, R231, c[0x0][0x3ec], R8 ;  /* 0x0000fb00e7087a24 */ /* 0x000fe200078e0208 */
[----:B------:R-:W-:Y:S01]  /*c700*/  @P1 SHF.R.U32.HI R0, RZ, c[0x0][0x4f0], R6 ;  /* 0x00013c00ff001a19 */ /* 0x000fe20000011606 */
[----:B------:R-:W-:-:S04]  /*c710*/  IMAD.WIDE.U32 R6, R230, c[0x0][0x498], R2 ;  /* 0x00012600e6067a25 */ /* 0x000fc800078e0002 */
[----:B------:R-:W-:Y:S01]  /*c720*/  IMAD.MOV R5, RZ, RZ, -R0 ;  /* 0x000000ffff057224 */ /* 0x000fe200078e0a00 */
[----:B---3--:R-:W-:Y:S01]  /*c730*/  SHF.R.S32.HI R14, RZ, 0x1f, R15 ;  /* 0x0000001fff0e7819 */ /* 0x008fe2000001140f */
[----:B------:R-:W-:Y:S02]  /*c740*/  IMAD R3, R230, c[0x0][0x49c], R9 ;  /* 0x00012700e6037a24 */ /* 0x000fe400078e0209 */
[----:B------:R-:W-:Y:S01]  /*c750*/  IMAD R2, R5, c[0x0][0x4e8], R4 ;  /* 0x00013a0005027a24 */ /* 0x000fe200078e0204 */
[----:B------:R-:W-:Y:S02]  /*c760*/  SHF.R.S32.HI R5, RZ, 0x1f, R0 ;  /* 0x0000001fff057819 */ /* 0x000fe40000011400 */
[----:B------:R-:W-:Y:S02]  /*c770*/  IADD3 R4, P0, R0, R6, RZ ;  /* 0x0000000600047210 */ /* 0x000fe40007f1e0ff */
[----:B------:R-:W-:Y:S02]  /*c780*/  SHF.R.S32.HI R0, RZ, 0x1f, R2 ;  /* 0x0000001fff007819 */ /* 0x000fe40000011402 */
[----:B------:R-:W-:Y:S01]  /*c790*/  IADD3.X R5, R5, R7, R3, P0, !PT ;  /* 0x0000000705057210 */ /* 0x000fe200007fe403 */
[----:B------:R-:W-:Y:S01]  /*c7a0*/  IMAD.WIDE.U32 R6, R231, c[0x0][0x3e8], RZ ;  /* 0x0000fa00e7067a25 */ /* 0x000fe200078e00ff */
[----:B------:R-:W-:-:S03]  /*c7b0*/  LEA.HI R14, R14, R15, RZ, 0x5 ;  /* 0x0000000f0e0e7211 */ /* 0x000fc600078f28ff */
[----:B------:R-:W-:Y:S01]  /*c7c0*/  IMAD R0, R0, c[0x0][0x488], RZ ;  /* 0x0001220000007a24 */ /* 0x000fe200078e02ff */
[----:B------:R-:W-:Y:S01]  /*c7d0*/  IADD3 R3, R7, R8, RZ ;  /* 0x0000000807037210 */ /* 0x000fe20007ffe0ff */
[----:B------:R-:W-:Y:S01]  /*c7e0*/  IMAD.WIDE.U32 R4, R2, c[0x0][0x488], R4 ;  /* 0x0001220002047a25 */ /* 0x000fe200078e0004 */
[----:B------:R-:W-:-:S03]  /*c7f0*/  LOP3.LUT R14, R14, 0xffffffe0, RZ, 0xc0, !PT ;  /* 0xffffffe00e0e7812 */ /* 0x000fc600078ec0ff */
[----:B------:R-:W-:Y:S01]  /*c800*/  IMAD R9, R2, c[0x0][0x48c], R0 ;  /* 0x0001230002097a24 */ /* 0x000fe200078e0200 */
[----:B------:R-:W-:Y:S01]  /*c810*/  LEA R8, P0, R4, c[0x0][0x450], 0x2 ;  /* 0x0001140004087a11 */ /* 0x000fe200078010ff */
[----:B------:R-:W-:Y:S01]  /*c820*/  @P1 IMAD.HI.U32 R2, R10, c[0x0][0x4ec], RZ ;  /* 0x00013b000a021a27 */ /* 0x000fe200078e00ff */
[----:B------:R-:W-:Y:S02]  /*c830*/  IADD3 R14, -R14, R15, RZ ;  /* 0x0000000f0e0e7210 */ /* 0x000fe40007ffe1ff */
[----:B------:R-:W-:Y:S01]  /*c840*/  SHF.R.S32.HI R15, RZ, 0x1f, R206 ;  /* 0x0000001fff0f7819 */ /* 0x000fe200000114ce */
[----:B------:R-:W-:Y:S02]  /*c850*/  IMAD.IADD R5, R5, 0x1, R9 ;  /* 0x0000000105057824 */ /* 0x000fe400078e0209 */
[----:B------:R-:W-:Y:S01]  /*c860*/  IMAD.MOV.U32 R0, RZ, RZ, R10 ;  /* 0x000000ffff007224 */ /* 0x000fe200078e000a */
[----:B------:R-:W-:Y:S02]  /*c870*/  @P1 SHF.R.U32.HI R0, RZ, c[0x0][0x4f0], R2 ;  /* 0x00013c00ff001a19 */ /* 0x000fe40000011602 */
[----:B------:R-:W-:Y:S01]  /*c880*/  MOV R2, R6 ;  /* 0x0000000600027202 */ /* 0x000fe20000000f00 */
[----:B------:R-:W-:Y:S01]  /*c890*/  IMAD R6, R11, c[0x0][0x3f0], RZ ;  /* 0x0000fc000b067a24 */ /* 0x000fe200078e02ff */
[----:B------:R-:W-:Y:S01]  /*c8a0*/  LEA.HI.X R5, R4, c[0x0][0x454], R5, 0x2, P0 ;  /* 0x0001150004057a11 */ /* 0x000fe200000f1405 */
[----:B------:R-:W-:Y:S01]  /*c8b0*/  IMAD.MOV R11, RZ, RZ, -R0 ;  /* 0x000000ffff0b7224 */ /* 0x000fe200078e0a00 */
[----:B------:R-:W-:Y:S01]  /*c8c0*/  SHFL.IDX PT, R4, R8, 0x1, 0x1c1f ;  /* 0x003c1f0008047f89 */ /* 0x000fe200000e0000 */
[----:B------:R-:W-:Y:S01]  /*c8d0*/  IMAD R9, R230, c[0x0][0x3f4], R6 ;  /* 0x0000fd00e6097a24 */ /* 0x000fe200078e0206 */
[----:B------:R-:W-:Y:S01]  /*c8e0*/  LOP3.LUT P0, RZ, R14, 0x3, RZ, 0xc0, !PT ;  /* 0x000000030eff7812 */ /* 0x000fe2000780c0ff */
[----:B------:R-:W-:Y:S01]  /*c8f0*/  IMAD.WIDE.U32 R2, R230, c[0x0][0x3f0], R2 ;  /* 0x0000fc00e6027a25 */ /* 0x000fe200078e0002 */
[----:B------:R3:W-:Y:S01]  /*c900*/  SHFL.IDX PT, R6, R8, RZ, 0x1c1f ;  /* 0x001c1fff08067589 */ /* 0x0007e200000e0000 */
[----:B------:R-:W-:-:S02]  /*c910*/  SHF.R.S32.HI R12, RZ, 0x1f, R0 ;  /* 0x0000001fff0c7819 */ /* 0x000fc40000011400 */
[----:B------:R-:W-:Y:S01]  /*c920*/  IMAD.IADD R3, R3, 0x1, R9 ;  /* 0x0000000103037824 */ /* 0x000fe200078e0209 */
[----:B------:R-:W4:Y:S01]  /*c930*/  SHFL.IDX PT, R7, R5, RZ, 0x1c1f ;  /* 0x001c1fff05077589 */ /* 0x000f2200000e0000 */
[----:B------:R-:W-:Y:S02]  /*c940*/  SHF.R.S32.HI R14, RZ, 0x1f, R207 ;  /* 0x0000001fff0e7819 */ /* 0x000fe400000114cf */
[----:B------:R-:W-:Y:S01]  /*c950*/  IMAD.WIDE.U32 R2, R0, c[0x0][0x3e0], R2 ;  /* 0x0000f80000027a25 */ /* 0x000fe200078e0002 */
[----:B------:R-:W5:Y:S03]  /*c960*/  SHFL.IDX PT, R5, R5, 0x1, 0x1c1f ;  /* 0x003c1f0005057f89 */ /* 0x000f6600000e0000 */
[----:B---3--:R-:W-:Y:S02]  /*c970*/  IMAD R8, R11, c[0x0][0x4e8], R10 ;  /* 0x00013a000b087a24 */ /* 0x008fe400078e020a */
[----:B------:R-:W-:Y:S01]  /*c980*/  IMAD R10, R12, c[0x0][0x3e0], RZ ;  /* 0x0000f8000c0a7a24 */ /* 0x000fe200078e02ff */
[----:B--2---:R-:W-:-:S02]  /*c990*/  IADD3 R9, R13, R228, RZ ;  /* 0x000000e40d097210 */ /* 0x004fc40007ffe0ff */
[----:B------:R-:W-:Y:S02]  /*c9a0*/  SHF.R.S32.HI R13, RZ, 0x1f, R208 ;  /* 0x0000001fff0d7819 */ /* 0x000fe400000114d0 */
[C---:B------:R-:W-:Y:S02]  /*c9b0*/  IADD3 R11, R9.reuse, 0x8, RZ ;  /* 0x00000008090b7810 */ /* 0x040fe40007ffe0ff */
[----:B------:R-:W-:Y:S01]  /*c9c0*/  ISETP.GE.OR P1, PT, R9, UR4, P0 ;  /* 0x0000000409007c0c */ /* 0x000fe20008726670 */
[----:B------:R-:W-:Y:S01]  /*c9d0*/  IMAD R9, R0, c[0x0][0x3e4], R10 ;  /* 0x0000f90000097a24 */ /* 0x000fe200078e020a */
[----:B------:R-:W-:Y:S01]  /*c9e0*/  ISETP.GE.OR P0, PT, R11, UR4, P0 ;  /* 0x000000040b007c0c */ /* 0x000fe20008706670 */
[----:B------:R-:W-:Y:S01]  /*c9f0*/  IMAD.IADD R11, R229, 0x1, R228 ;  /* 0x00000001e50b7824 */ /* 0x000fe200078e02e4 */
[----:B------:R-:W-:Y:S01]  /*ca00*/  SHF.R.S32.HI R0, RZ, 0x1f, R8 ;  /* 0x0000001fff007819 */ /* 0x000fe20000011408 */
[----:B------:R-:W-:-:S04]  /*ca10*/  IMAD.IADD R3, R3, 0x1, R9 ;  /* 0x0000000103037824 */ /* 0x000fc800078e0209 */
[----:B------:R-:W-:Y:S02]  /*ca20*/  IMAD R0, R0, c[0x0][0x3d8], RZ ;  /* 0x0000f60000007a24 */ /* 0x000fe400078e02ff */
[C---:B------:R-:W-:Y:S02]  /*ca30*/  IMAD.WIDE.U32 R2, R8.reuse, c[0x0][0x3d8], R2 ;  /* 0x0000f60008027a25 */ /* 0x040fe400078e0002 */
[----:B----4-:R2:W-:Y:S02]  /*ca40*/  @!P1 ST.E [R6.64], R136 ;  /* 0x0000008806009985 */ /* 0x0105e4000c101906 */
[----:B------:R-:W-:Y:S02]  /*ca50*/  IMAD R0, R8, c[0x0][0x3dc], R0 ;  /* 0x0000f70008007a24 */ /* 0x000fe400078e0200 */
[----:B-----5:R2:W-:Y:S01]  /*ca60*/  @!P0 ST.E [R4.64], R49 ;  /* 0x0000003104008985 */ /* 0x0205e2000c101906 */
[C---:B------:R-:W-:Y:S02]  /*ca70*/  LEA R12, P0, R2.reuse, c[0x0][0x380], 0x1 ;  /* 0x0000e000020c7a11 */ /* 0x040fe400078008ff */
[----:B------:R-:W-:Y:S01]  /*ca80*/  IADD3 R0, R3, R0, RZ ;  /* 0x0000000003007210 */ /* 0x000fe20007ffe0ff */
[----:B------:R2:W3:Y:S03]  /*ca90*/  LDS.128 R36, [R203+0x1080] ;  /* 0x00108000cb247984 */ /* 0x0004e60000000c00 */
[----:B------:R-:W-:Y:S01]  /*caa0*/  LEA.HI.X R10, R2, c[0x0][0x384], R0, 0x1, P0 ;  /* 0x0000e100020a7a11 */ /* 0x000fe200000f0c00 */
[----:B------:R2:W4:Y:S01]  /*cab0*/  LDS.128 R48, [R203+0x2080] ;  /* 0x00208000cb307984 */ /* 0x0005220000000c00 */
[----:B------:R-:W-:-:S03]  /*cac0*/  ISETP.GE.AND P0, PT, R11, UR4, PT ;  /* 0x000000040b007c0c */ /* 0x000fc6000bf06270 */
[----:B------:R2:W1:Y:S04]  /*cad0*/  LDS.128 R56, [R203+0x3080] ;  /* 0x00308000cb387984 */ /* 0x0004680000000c00 */
        /* <DEDUP_REMOVED lines=9> */
[----:B---3--:R-:W3:Y:S01]  /*cb70*/  LDS.128 R24, [R203+0x80] ;  /* 0x00008000cb187984 */ /* 0x008ee20000000c00 */
[----:B------:R-:W-:-:S02]  /*cb80*/  ISETP.GE.AND P5, PT, R206, c[0x0][0x3c8], PT ;  /* 0x0000f200ce007a0c */ /* 0x000fc40003fa6270 */
[----:B------:R-:W-:Y:S01]  /*cb90*/  ISETP.GE.AND P4, PT, R207, c[0x0][0x3c8], PT ;  /* 0x0000f200cf007a0c */ /* 0x000fe20003f86270 */
[----:B------:R-:W5:Y:S01]  /*cba0*/  LDS.128 R20, [R203+0x4080] ;  /* 0x00408000cb147984 */ /* 0x000f620000000c00 */
[----:B------:R-:W-:-:S03]  /*cbb0*/  ISETP.GE.AND P3, PT, R208, c[0x0][0x3c8], PT ;  /* 0x0000f200d0007a0c */ /* 0x000fc60003f66270 */
[----:B------:R-:W2:Y:S06]  /*cbc0*/  LDS.128 R16, [R203+0x8080] ;  /* 0x00808000cb107984 */ /* 0x000eac0000000c00 */
[-C--:B-1----:R-:W-:Y:S02]  /*cbd0*/  @!P5 LEA R8, P2, R206, R0.reuse, 0x1 ;  /* 0x00000000ce08d211 */ /* 0x082fe400078408ff */
[-C--:B--2---:R-:W-:Y:S02]  /*cbe0*/  @!P4 LEA R6, P1, R207, R0.reuse, 0x1 ;  /* 0x00000000cf06c211 */ /* 0x084fe400078208ff */
[----:B------:R-:W-:-:S02]  /*cbf0*/  @!P3 LEA R4, P0, R208, R0, 0x1 ;  /* 0x00000000d004b211 */ /* 0x000fc400078008ff */
[-C--:B------:R-:W-:Y:S02]  /*cc00*/  @!P5 LEA.HI.X R9, R206, R2.reuse, R15, 0x1, P2 ;  /* 0x00000002ce09d211 */ /* 0x080fe400010f0c0f */
[-C--:B------:R-:W-:Y:S02]  /*cc10*/  @!P4 LEA.HI.X R7, R207, R2.reuse, R14, 0x1, P1 ;  /* 0x00000002cf07c211 */ /* 0x080fe400008f0c0e */
[----:B------:R-:W-:Y:S01]  /*cc20*/  @!P3 LEA.HI.X R5, R208, R2, R13, 0x1, P0 ;  /* 0x00000002d005b211 */ /* 0x000fe200000f0c0d */
[----:B---3--:R1:W-:Y:S04]  /*cc30*/  @!P5 ST.E.128 [R8.64], R24 ;  /* 0x000000180800d985 */ /* 0x0083e8000c101d06 */
[----:B-----5:R1:W-:Y:S04]  /*cc40*/  @!P4 ST.E.128 [R6.64], R20 ;  /* 0x000000140600c985 */ /* 0x0203e8000c101d06 */
[----:B------:R1:W-:Y:S02]  /*cc50*/  @!P3 ST.E.128 [R4.64], R16 ;  /* 0x000000100400b985 */ /* 0x0003e4000c101d06 */
.L_x_629:
[----:B---3--:R-:W-:Y:S05]  /*cc60*/  BSYNC B0 ;  /* 0x0000000000007941 */ /* 0x008fea0003800000 */
.L_x_628:
[----:B------:R-:W-:Y:S01]  /*cc70*/  IADD3 R3, R11, 0x20, RZ ;  /* 0x000000200b037810 */ /* 0x000fe20007ffe0ff */
[----:B-1----:R1:W3:Y:S01]  /*cc80*/  SHFL.IDX PT, R2, R10, 0x1, 0x181f ;  /* 0x00381f000a027f89 */ /* 0x0022e200000e0000 */
[----:B------:R-:W-:Y:S02]  /*cc90*/  BSSY B0, `(.L_x_630) ;  /* 0x0000010000007945 */ /* 0x000fe40003800000 */
[----:B------:R-:W-:Y:S01]  /*cca0*/  ISETP.GE.AND P0, PT, R3, UR4, PT ;  /* 0x0000000403007c0c */ /* 0x000fe2000bf06270 */
[----:B------:R1:W2:-:S12]  /*ccb0*/  SHFL.IDX PT, R0, R12, 0x1, 0x181f ;  /* 0x00381f000c007f89 */ /* 0x00029800000e0000 */
[----:B------:R-:W-:Y:S05]  /*ccc0*/  @P0 BRA `(.L_x_631) ;  /* 0x000000c000000947 */ /* 0x000fea0003800000 */
[----:B------:R-:W-:Y:S02]  /*ccd0*/  ISETP.GE.AND P2, PT, R206, c[0x0][0x3c8], PT ;  /* 0x0000f200ce007a0c */ /* 0x000fe40003f46270 */
[----:B------:R-:W-:Y:S02]  /*cce0*/  ISETP.GE.AND P1, PT, R207, c[0x0][0x3c8], PT ;  /* 0x0000f200cf007a0c */ /* 0x000fe40003f26270 */
[----:B------:R-:W-:-:S09]  /*ccf0*/  ISETP.GE.AND P0, PT, R208, c[0x0][0x3c8], PT ;  /* 0x0000f200d0007a0c */ /* 0x000fd20003f06270 */
[-C--:B--2---:R-:W-:Y:S02]  /*cd00*/  @!P2 LEA R8, P5, R206, R0.reuse, 0x1 ;  /* 0x00000000ce08a211 */ /* 0x084fe400078a08ff */
[CC--:B------:R-:W-:Y:S02]  /*cd10*/  @!P1 LEA R6, P4, R207.reuse, R0.reuse, 0x1 ;  /* 0x00000000cf069211 */ /* 0x0c0fe400078808ff */
[----:B------:R-:W-:Y:S02]  /*cd20*/  @!P0 LEA R4, P3, R208, R0, 0x1 ;  /* 0x00000000d0048211 */ /* 0x000fe400078608ff */
[-C--:B---3--:R-:W-:Y:S02]  /*cd30*/  @!P2 LEA.HI.X R9, R206, R2.reuse, R15, 0x1, P5 ;  /* 0x00000002ce09a211 */ /* 0x088fe400028f0c0f */
[-C--:B------:R-:W-:Y:S02]  /*cd40*/  @!P1 LEA.HI.X R7, R207, R2.reuse, R14, 0x1, P4 ;  /* 0x00000002cf079211 */ /* 0x080fe400020f0c0e */
[----:B------:R-:W-:Y:S01]  /*cd50*/  @!P0 LEA.HI.X R5, R208, R2, R13, 0x1, P3 ;  /* 0x00000002d0058211 */ /* 0x000fe200018f0c0d */
[----:B------:R2:W-:Y:S04]  /*cd60*/  @!P2 ST.E.128 [R8.64], R36 ;  /* 0x000000240800a985 */ /* 0x0005e8000c101d06 */
[----:B------:R2:W-:Y:S04]  /*cd70*/  @!P1 ST.E.128 [R6.64], R32 ;  /* 0x0000002006009985 */ /* 0x0005e8000c101d06 */
[----:B------:R2:W-:Y:S02]  /*cd80*/  @!P0 ST.E.128 [R4.64], R28 ;  /* 0x0000001c04008985 */ /* 0x0005e4000c101d06 */
.L_x_631:
[----:B------:R-:W-:Y:S05]  /*cd90*/  BSYNC B0 ;  /* 0x0000000000007941 */ /* 0x000fea0003800000 */
.L_x_630:
[----:B------:R-:W-:Y:S01]  /*cda0*/  IADD3 R3, R11, 0x40, RZ ;  /* 0x000000400b037810 */ /* 0x000fe20007ffe0ff */
[----:B---3--:R3:W1:Y:S01]  /*cdb0*/  SHFL.IDX PT, R2, R10, 0x2, 0x181f ;  /* 0x00581f000a027f89 */ /* 0x00866200000e0000 */
[----:B------:R-:W-:Y:S02]  /*cdc0*/  BSSY B0, `(.L_x_632) ;  /* 0x0000010000007945 */ /* 0x000fe40003800000 */
[----:B------:R-:W-:Y:S01]  /*cdd0*/  ISETP.GE.AND P0, PT, R3, UR4, PT ;  /* 0x0000000403007c0c */ /* 0x000fe2000bf06270 */
[----:B--2---:R3:W2:-:S12]  /*cde0*/  SHFL.IDX PT, R0, R12, 0x2, 0x181f ;  /* 0x00581f000c007f89 */ /* 0x00469800000e0000 */
[----:B------:R-:W-:Y:S05]  /*cdf0*/  @P0 BRA `(.L_x_633) ;  /* 0x000000c000000947 */ /* 0x000fea0003800000 */
[----:B------:R-:W-:Y:S02]  /*ce00*/  ISETP.GE.AND P2, PT, R206, c[0x0][0x3c8], PT ;  /* 0x0000f200ce007a0c */ /* 0x000fe40003f46270 */
[----:B------:R-:W-:Y:S02]  /*ce10*/  ISETP.GE.AND P1, PT, R207, c[0x0][0x3c8], PT ;  /* 0x0000f200cf007a0c */ /* 0x000fe40003f26270 */
[----:B------:R-:W-:-:S09]  /*ce20*/  ISETP.GE.AND P0, PT, R208, c[0x0][0x3c8], PT ;  /* 0x0000f200d0007a0c */ /* 0x000fd20003f06270 */
[-C--:B--2---:R-:W-:Y:S02]  /*ce30*/  @!P2 LEA R8, P5, R206, R0.reuse, 0x1 ;  /* 0x00000000ce08a211 */ /* 0x084fe400078a08ff */
[CC--:B------:R-:W-:Y:S02]  /*ce40*/  @!P1 LEA R6, P4, R207.reuse, R0.reuse, 0x1 ;  /* 0x00000000cf069211 */ /* 0x0c0fe400078808ff */
[----:B------:R-:W-:Y:S02]  /*ce50*/  @!P0 LEA R4, P3, R208, R0, 0x1 ;  /* 0x00000000d0048211 */ /* 0x000fe400078608ff */
[-C--:B-1----:R-:W-:Y:S02]  /*ce60*/  @!P2 LEA.HI.X R9, R206, R2.reuse, R15, 0x1, P5 ;  /* 0x00000002ce09a211 */ /* 0x082fe400028f0c0f */
[-C--:B------:R-:W-:Y:S02]  /*ce70*/  @!P1 LEA.HI.X R7, R207, R2.reuse, R14, 0x1, P4 ;  /* 0x00000002cf079211 */ /* 0x080fe400020f0c0e */
[----:B------:R-:W-:Y:S01]  /*ce80*/  @!P0 LEA.HI.X R5, R208, R2, R13, 0x1, P3 ;  /* 0x00000002d0058211 */ /* 0x000fe200018f0c0d */
[----:B----4-:R1:W-:Y:S04]  /*ce90*/  @!P2 ST.E.128 [R8.64], R48 ;  /* 0x000000300800a985 */ /* 0x0103e8000c101d06 */
[----:B------:R1:W-:Y:S04]  /*cea0*/  @!P1 ST.E.128 [R6.64], R44 ;  /* 0x0000002c06009985 */ /* 0x0003e8000c101d06 */
[----:B------:R1:W-:Y:S02]  /*ceb0*/  @!P0 ST.E.128 [R4.64], R40 ;  /* 0x0000002804008985 */ /* 0x0003e4000c101d06 */
.L_x_633:
[----:B------:R-:W-:Y:S05]  /*cec0*/  BSYNC B0 ;  /* 0x0000000000007941 */ /* 0x000fea0003800000 */
.L_x_632:
[----:B------:R-:W-:Y:S01]  /*ced0*/  IADD3 R3, R11, 0x60, RZ ;  /* 0x000000600b037810 */ /* 0x000fe20007ffe0ff */
[----:B-1----:R1:W3:Y:S03]  /*cee0*/  SHFL.IDX PT, R2, R10, 0x3, 0x181f ;  /* 0x00781f000a027f89 */ /* 0x0022e600000e0000 */
[----:B------:R-:W-:Y:S01]  /*cef0*/  ISETP.GE.AND P0, PT, R3, UR4, PT ;  /* 0x0000000403007c0c */ /* 0x000fe2000bf06270 */
[----:B--2---:R1:W2:-:S12]  /*cf00*/  SHFL.IDX PT, R0, R12, 0x3, 0x181f ;  /* 0x00781f000c007f89 */ /* 0x00429800000e0000 */
[----:B------:R-:W-:Y:S05]  /*cf10*/  @P0 BRA `(.L_x_634) ;  /* 0x00000ad000000947 */ /* 0x000fea0003800000 */
[----:B------:R-:W-:Y:S02]  /*cf20*/  ISETP.GE.AND P1, PT, R206, c[0x0][0x3c8], PT ;  /* 0x0000f200ce007a0c */ /* 0x000fe40003f26270 */
[----:B------:R-:W-:-:S11]  /*cf30*/  ISETP.GE.AND P0, PT, R207, c[0x0][0x3c8], PT ;  /* 0x0000f200cf007a0c */ /* 0x000fd60003f06270 */
[CC--:B--2---:R-:W-:Y:S02]  /*cf40*/  @!P1 LEA R6, P3, R206.reuse, R0.reuse, 0x1 ;  /* 0x00000000ce069211 */ /* 0x0c4fe400078608ff */
[C---:B------:R-:W-:Y:S02]  /*cf50*/  @!P0 LEA R4, P2, R207.reuse, R0, 0x1 ;  /* 0x00000000cf048211 */ /* 0x040fe400078408ff */
[-C--:B---3--:R-:W-:Y:S02]  /*cf60*/  @!P1 LEA.HI.X R7, R206, R2.reuse, R15, 0x1, P3 ;  /* 0x00000002ce079211 */ /* 0x088fe400018f0c0f */
[----:B------:R-:W-:-:S03]  /*cf70*/  @!P0 LEA.HI.X R5, R207, R2, R14, 0x1, P2 ;  /* 0x00000002cf058211 */ /* 0x000fc600010f0c0e */
[----:B------:R2:W-:Y:S04]  /*cf80*/  @!P1 ST.E.128 [R6.64], R56 ;  /* 0x0000003806009985 */ /* 0x0005e8000c101d06 */
[----:B------:R2:W-:Y:S01]  /*cf90*/  @!P0 ST.E.128 [R4.64], R52 ;  /* 0x0000003404008985 */ /* 0x0005e2000c101d06 */
[----:B------:R-:W-:-:S13]  /*cfa0*/  ISETP.GE.AND P0, PT, R208, c[0x0][0x3c8], PT ;  /* 0x0000f200d0007a0c */ /* 0x000fda0003f06270 */
[----:B------:R-:W-:Y:S05]  /*cfb0*/  @P0 BRA `(.L_x_634) ;  /* 0x00000a3000000947 */ /* 0x000fea0003800000 */
[----:B--2---:R-:W-:-:S04]  /*cfc0*/  LEA R4, P0, R208, R0, 0x1 ;  /* 0x00000000d0047211 */ /* 0x004fc800078008ff */
[----:B------:R-:W-:-:S05]  /*cfd0*/  LEA.HI.X R5, R208, R2, R13, 0x1, P0 ;  /* 0x00000002d0057211 */ /* 0x000fca00000f0c0d */
[----:B------:R2:W-:Y:S01]  /*cfe0*/  ST.E.128 [R4.64], R60 ;  /* 0x0000003c04007985 */ /* 0x0005e2000c101d06 */
[----:B------:R-:W-:Y:S05]  /*cff0*/  BRA `(.L_x_634) ;  /* 0x000009f000007947 */ /* 0x000fea0003800000 */
.L_x_626:
[----:B------:R-:W2:Y:S01]  /*d000*/  S2R R3, SR_TID.X ;  /* 0x0000000000037919 */ /* 0x000ea20000002100 */
[----:B------:R-:W-:Y:S01]  /*d010*/  BSSY B0, `(.L_x_635) ;  /* 0x0000023000007945 */ /* 0x000fe20003800000 */
[----:B------:R-:W-:Y:S02]  /*d020*/  SHF.R.S32.HI R9, RZ, 0x1f, R231 ;  /* 0x0000001fff097819 */ /* 0x000fe400000114e7 */
[----:B------:R-:W-:Y:S02]  /*d030*/  SHF.R.S32.HI R10, RZ, 0x1f, R230 ;  /* 0x0000001fff0a7819 */ /* 0x000fe400000114e6 */
[----:B--2---:R-:W-:-:S13]  /*d040*/  ISETP.GE.AND P0, PT, R3, 0x80, PT ;  /* 0x000000800300780c */ /* 0x004fda0003f06270 */
[----:B------:R-:W-:Y:S05]  /*d050*/  @P0 BRA `(.L_x_636) ;  /* 0x000001e000000947 */ /* 0x000fea0003800000 */
[----:B------:R-:W-:Y:S02]  /*d060*/  MOV R2, c[0x0][0x4e8] ;  /* 0x00013a0000027a02 */ /* 0x000fe40000000f00 */
[----:B------:R-:W-:-:S03]  /*d070*/  IADD3 R6, R228, R3, RZ ;  /* 0x00000003e4067210 */ /* 0x000fc60007ffe0ff */
[----:B------:R-:W-:-:S05]  /*d080*/  IMAD R0, R2, c[0x0][0x388], RZ ;  /* 0x0000e20002007a24 */ /* 0x000fca00078e02ff */
[----:B------:R-:W-:-:S13]  /*d090*/  ISETP.GE.AND P0, PT, R6, R0, PT ;  /* 0x000000000600720c */ /* 0x000fda0003f06270 */
[----:B------:R-:W-:Y:S05]  /*d0a0*/  @P0 BRA `(.L_x_636) ;  /* 0x0000019000000947 */ /* 0x000fea0003800000 */
[----:B------:R-:W-:Y:S01]  /*d0b0*/  ISETP.NE.AND P0, PT, R2, 0x1, PT ;  /* 0x000000010200780c */ /* 0x000fe20003f05270 */
[----:B------:R-:W-:Y:S01]  /*d0c0*/  IMAD R4, R9, c[0x0][0x490], RZ ;  /* 0x0001240009047a24 */ /* 0x000fe200078e02ff */
[----:B------:R-:W-:Y:S01]  /*d0d0*/  MOV R0, R6 ;  /* 0x0000000600007202 */ /* 0x000fe20000000f00 */
[----:B------:R-:W-:-:S04]  /*d0e0*/  IMAD.WIDE.U32 R2, R231, c[0x0][0x490], RZ ;  /* 0x00012400e7027a25 */ /* 0x000fc800078e00ff */
[----:B------:R-:W-:Y:S02]  /*d0f0*/  IMAD R4, R231, c[0x0][0x494], R4 ;  /* 0x00012500e7047a24 */ /* 0x000fe400078e0204 */
[----:B------:R-:W-:-:S03]  /*d100*/  IMAD R8, R10, c[0x0][0x498], RZ ;  /* 0x000126000a087a24 */ /* 0x000fc600078e02ff */
[----:B------:R-:W-:Y:S01]  /*d110*/  IADD3 R3, R3, R4, RZ ;  /* 0x0000000403037210 */ /* 0x000fe20007ffe0ff */
[----:B------:R-:W-:-:S05]  /*d120*/  @P0 IMAD.HI.U32 R5, R6, c[0x0][0x4ec], RZ ;  /* 0x00013b0006050a27 */ /* 0x000fca00078e00ff */
[----:B------:R-:W-:Y:S01]  /*d130*/  @P0 SHF.R.U32.HI R0, RZ, c[0x0][0x4f0], R5 ;  /* 0x00013c00ff000a19 */ /* 0x000fe20000011605 */
[----:B------:R-:W-:-:S03]  /*d140*/  IMAD.WIDE.U32 R4, R230, c[0x0][0x498], R2 ;  /* 0x00012600e6047a25 */ /* 0x000fc600078e0002 */
[----:B------:R-:W-:Y:S01]  /*d150*/  IADD3 R7, -R0, RZ, RZ ;  /* 0x000000ff00077210 */ /* 0x000fe20007ffe1ff */
[----:B------:R-:W-:Y:S01]  /*d160*/  IMAD R3, R230, c[0x0][0x49c], R8 ;  /* 0x00012700e6037a24 */ /* 0x000fe200078e0208 */
[----:B------:R-:W-:-:S03]  /*d170*/  IADD3 R4, P0, R0, R4, RZ ;  /* 0x0000000400047210 */ /* 0x000fc60007f1e0ff */
[----:B------:R-:W-:Y:S01]  /*d180*/  IMAD R2, R7, c[0x0][0x4e8], R6 ;  /* 0x00013a0007027a24 */ /* 0x000fe200078e0206 */
[----:B------:R-:W-:-:S04]  /*d190*/  SHF.R.S32.HI R6, RZ, 0x1f, R0 ;  /* 0x0000001fff067819 */ /* 0x000fc80000011400 */
[----:B------:R-:W-:Y:S02]  /*d1a0*/  SHF.R.S32.HI R0, RZ, 0x1f, R2 ;  /* 0x0000001fff007819 */ /* 0x000fe40000011402 */
[----:B------:R-:W-:-:S03]  /*d1b0*/  IADD3.X R5, R6, R5, R3, P0, !PT ;  /* 0x0000000506057210 */ /* 0x000fc600007fe403 */
[----:B------:R-:W-:-:S04]  /*d1c0*/  IMAD R0, R0, c[0x0][0x488], RZ ;  /* 0x0001220000007a24 */ /* 0x000fc800078e02ff */
[C---:B------:R-:W-:Y:S02]  /*d1d0*/  IMAD R0, R2.reuse, c[0x0][0x48c], R0 ;  /* 0x0001230002007a24 */ /* 0x040fe400078e0200 */
[----:B------:R-:W-:-:S05]  /*d1e0*/  IMAD.WIDE.U32 R2, R2, c[0x0][0x488], R4 ;  /* 0x0001220002027a25 */ /* 0x000fca00078e0004 */
[----:B------:R-:W-:Y:S02]  /*d1f0*/  IADD3 R0, R3, R0, RZ ;  /* 0x0000000003007210 */ /* 0x000fe40007ffe0ff */
[----:B------:R-:W-:-:S04]  /*d200*/  LEA R4, P0, R2, c[0x0][0x450], 0x2 ;  /* 0x0001140002047a11 */ /* 0x000fc800078010ff */
[----:B------:R-:W-:Y:S02]  /*d210*/  LEA.HI.X R5, R2, c[0x0][0x454], R0, 0x2, P0 ;  /* 0x0001150002057a11 */ /* 0x000fe400000f1400 */
[----:B------:R-:W-:-:S05]  /*d220*/  MOV R0, 0xff800000 ;  /* 0xff80000000007802 */ /* 0x000fca0000000f00 */
[----:B------:R2:W-:Y:S02]  /*d230*/  STG.E [R4.64], R0 ;  /* 0x0000000004007986 */ /* 0x0005e4000c101906 */
.L_x_636:
[----:B------:R-:W-:Y:S05]  /*d240*/  BSYNC B0 ;  /* 0x0000000000007941 */ /* 0x000fea0003800000 */
.L_x_635:
[----:B--2---:R-:W-:Y:S01]  /*d250*/  MOV R0, c[0x0][0x4e8] ;  /* 0x00013a0000007a02 */ /* 0x004fe20000000f00 */
[----:B------:R-:W-:Y:S01]  /*d260*/  IMAD.WIDE.U32 R2, R231, c[0x0][0x3e8], RZ ;  /* 0x0000fa00e7027a25 */ /* 0x000fe200078e00ff */
[----:B------:R-:W-:Y:S02]  /*d270*/  IADD3 R4, R216, R228, RZ ;  /* 0x000000e4d8047210 */ /* 0x000fe40007ffe0ff */
[----:B------:R-:W-:Y:S01]  /*d280*/  ISETP.NE.AND P0, PT, R0, 0x1, PT ;  /* 0x000000010000780c */ /* 0x000fe20003f05270 */
[----:B------:R-:W-:Y:S02]  /*d290*/  IMAD R0, R9, c[0x0][0x3e8], RZ ;  /* 0x0000fa0009007a24 */ /* 0x000fe400078e02ff */
[----:B------:R-:W-:Y:S02]  /*d2a0*/  IMAD R6, R10, c[0x0][0x3f0], RZ ;  /* 0x0000fc000a067a24 */ /* 0x000fe400078e02ff */
[----:B------:R-:W-:Y:S01]  /*d2b0*/  IMAD R5, R231, c[0x0][0x3ec], R0 ;  /* 0x0000fb00e7057a24 */ /* 0x000fe200078e0200 */
[----:B------:R-:W-:Y:S01]  /*d2c0*/  MOV R0, R4 ;  /* 0x0000000400007202 */ /* 0x000fe20000000f00 */
[----:B------:R-:W-:-:S03]  /*d2d0*/  IMAD R8, R230, c[0x0][0x3f4], R6 ;  /* 0x0000fd00e6087a24 */ /* 0x000fc600078e0206 */
[----:B------:R-:W-:-:S03]  /*d2e0*/  IADD3 R3, R3, R5, RZ ;  /* 0x0000000503037210 */ /* 0x000fc60007ffe0ff */
[----:B------:R-:W-:-:S04]  /*d2f0*/  @P0 IMAD.HI.U32 R7, R4, c[0x0][0x4ec], RZ ;  /* 0x00013b0004070a27 */ /* 0x000fc800078e00ff */
[----:B------:R-:W-:Y:S01]  /*d300*/  IMAD.WIDE.U32 R2, R230, c[0x0][0x3f0], R2 ;  /* 0x0000fc00e6027a25 */ /* 0x000fe200078e0002 */
[----:B------:R-:W-:-:S04]  /*d310*/  @P0 SHF.R.U32.HI R0, RZ, c[0x0][0x4f0], R7 ;  /* 0x00013c00ff000a19 */ /* 0x000fc80000011607 */
[----:B------:R-:W-:Y:S02]  /*d320*/  SHF.R.S32.HI R6, RZ, 0x1f, R0 ;  /* 0x0000001fff067819 */ /* 0x000fe40000011400 */
[----:B------:R-:W-:Y:S02]  /*d330*/  IADD3 R5, -R0, RZ, RZ ;  /* 0x000000ff00057210 */ /* 0x000fe40007ffe1ff */
[----:B------:R-:W-:Y:S01]  /*d340*/  IADD3 R3, R3, R8, RZ ;  /* 0x0000000803037210 */ /* 0x000fe20007ffe0ff */
[----:B------:R-:W-:Y:S02]  /*d350*/  IMAD R6, R6, c[0x0][0x3e0], RZ ;  /* 0x0000f80006067a24 */ /* 0x000fe400078e02ff */
[----:B------:R-:W-:Y:S02]  /*d360*/  IMAD R4, R5, c[0x0][0x4e8], R4 ;  /* 0x00013a0005047a24 */ /* 0x000fe400078e0204 */
[C---:B------:R-:W-:Y:S02]  /*d370*/  IMAD R5, R0.reuse, c[0x0][0x3e4], R6 ;  /* 0x0000f90000057a24 */ /* 0x040fe400078e0206 */
[----:B------:R-:W-:Y:S01]  /*d380*/  IMAD.WIDE.U32 R2, R0, c[0x0][0x3e0], R2 ;  /* 0x0000f80000027a25 */ /* 0x000fe200078e0002 */
[----:B------:R-:W-:-:S04]  /*d390*/  SHF.R.S32.HI R0, RZ, 0x1f, R4 ;  /* 0x0000001fff007819 */ /* 0x000fc80000011404 */
[----:B------:R-:W-:Y:S01]  /*d3a0*/  IADD3 R3, R3, R5, RZ ;  /* 0x0000000503037210 */ /* 0x000fe20007ffe0ff */
[----:B------:R-:W-:-:S04]  /*d3b0*/  IMAD R0, R0, c[0x0][0x3d8], RZ ;  /* 0x0000f60000007a24 */ /* 0x000fc800078e02ff */
[----:B------:R-:W-:-:S04]  /*d3c0*/  IMAD.WIDE.U32 R2, R4, c[0x0][0x3d8], R2 ;  /* 0x0000f60004027a25 */ /* 0x000fc800078e0002 */
[----:B------:R-:W-:Y:S01]  /*d3d0*/  IMAD R4, R4, c[0x0][0x3dc], R0 ;  /* 0x0000f70004047a24 */ /* 0x000fe200078e0200 */
[----:B------:R-:W-:-:S04]  /*d3e0*/  LEA R11, P0, R2, c[0x0][0x380], 0x1 ;  /* 0x0000e000020b7a11 */ /* 0x000fc800078008ff */
[----:B------:R-:W-:-:S04]  /*d3f0*/  IADD3 R4, R3, R4, RZ ;  /* 0x0000000403047210 */ /* 0x000fc80007ffe0ff */
[----:B------:R-:W-:Y:S01]  /*d400*/  LEA.HI.X R9, R2, c[0x0][0x384], R4, 0x1, P0 ;  /* 0x0000e10002097a11 */ /* 0x000fe200000f0c04 */
[----:B------:R-:W-:Y:S05]  /*d410*/  BRA.DIV ~URZ, `(.L_x_637) ;  /* 0x000023d27f007947 */ /* 0x000fea000b800000 */
[----:B------:R2:W3:Y:S02]  /*d420*/  SHFL.IDX PT, R8, R9, RZ, 0x181f ;  /* 0x00181fff09087589 */ /* 0x0004e400000e0000 */
.L_x_675:
[----:B------:R-:W-:Y:S05]  /*d430*/  BRA.DIV ~URZ, `(.L_x_638) ;  /* 0x000024227f007947 */ /* 0x000fea000b800000 */
[----:B------:R4:W1:Y:S02]  /*d440*/  SHFL.IDX PT, R0, R11, RZ, 0x181f ;  /* 0x00181fff0b007589 */ /* 0x00086400000e0000 */
.L_x_676:
[----:B------:R-:W-:Y:S01]  /*d450*/  MOV R12, c[0x0][0x4e8] ;  /* 0x00013a00000c7a02 */ /* 0x000fe20000000f00 */
[----:B------:R-:W-:Y:S01]  /*d460*/  BSSY B0, `(.L_x_639) ;  /* 0x0000014000007945 */ /* 0x000fe20003800000 */
[----:B------:R-:W-:-:S03]  /*d470*/  IADD3 R10, R229, R228, RZ ;  /* 0x000000e4e50a7210 */ /* 0x000fc60007ffe0ff */
[----:B------:R-:W-:-:S05]  /*d480*/  IMAD R12, R12, c[0x0][0x388], RZ ;  /* 0x0000e2000c0c7a24 */ /* 0x000fca00078e02ff */
[----:B------:R-:W-:-:S13]  /*d490*/  ISETP.GE.AND P0, PT, R10, R12, PT ;  /* 0x0000000c0a00720c */ /* 0x000fda0003f06270 */
[----:B------:R-:W-:Y:S05]  /*d4a0*/  @P0 BRA `(.L_x_640) ;  /* 0x000000f000000947 */ /* 0x000fea0003800000 */
[----:B------:R-:W-:Y:S02]  /*d4b0*/  ISETP.GE.AND P2, PT, R206, c[0x0][0x3c8], PT ;  /* 0x0000f200ce007a0c */ /* 0x000fe40003f46270 */
[----:B------:R-:W-:Y:S02]  /*d4c0*/  ISETP.GE.AND P1, PT, R207, c[0x0][0x3c8], PT ;  /* 0x0000f200cf007a0c */ /* 0x000fe40003f26270 */
[----:B------:R-:W-:Y:S02]  /*d4d0*/  ISETP.GE.AND P0, PT, R208, c[0x0][0x3c8], PT ;  /* 0x0000f200d0007a0c */ /* 0x000fe40003f06270 */
[----:B------:R-:W-:Y:S02]  /*d4e0*/  SHF.R.S32.HI R15, RZ, 0x1f, R206 ;  /* 0x0000001fff0f7819 */ /* 0x000fe400000114ce */
[----:B------:R-:W-:Y:S02]  /*d4f0*/  SHF.R.S32.HI R14, RZ, 0x1f, R207 ;  /* 0x0000001fff0e7819 */ /* 0x000fe400000114cf */
[----:B------:R-:W-:-:S03]  /*d500*/  SHF.R.S32.HI R13, RZ, 0x1f, R208 ;  /* 0x0000001fff0d7819 */ /* 0x000fc600000114d0 */
[-C--:B-1----:R-:W-:Y:S02]  /*d510*/  @!P2 LEA R6, P5, R206, R0.reuse, 0x1 ;  /* 0x00000000ce06a211 */ /* 0x082fe400078a08ff */
[CC--:B------:R-:W-:Y:S02]  /*d520*/  @!P1 LEA R4, P4, R207.reuse, R0.reuse, 0x1 ;  /* 0x00000000cf049211 */ /* 0x0c0fe400078808ff */
[----:B------:R-:W-:Y:S02]  /*d530*/  @!P0 LEA R2, P3, R208, R0, 0x1 ;  /* 0x00000000d0028211 */ /* 0x000fe400078608ff */
[-C--:B---3--:R-:W-:Y:S02]  /*d540*/  @!P2 LEA.HI.X R7, R206, R8.reuse, R15, 0x1, P5 ;  /* 0x00000008ce07a211 */ /* 0x088fe400028f0c0f */
[-C--:B------:R-:W-:Y:S02]  /*d550*/  @!P1 LEA.HI.X R5, R207, R8.reuse, R14, 0x1, P4 ;  /* 0x00000008cf059211 */ /* 0x080fe400020f0c0e */
[----:B------:R-:W-:Y:S01]  /*d560*/  @!P0 LEA.HI.X R3, R208, R8, R13, 0x1, P3 ;  /* 0x00000008d0038211 */ /* 0x000fe200018f0c0d */
[----:B------:R1:W-:Y:S04]  /*d570*/  @!P2 ST.E.128 [R6.64], RZ ;  /* 0x000000ff0600a985 */ /* 0x0003e8000c101d06 */
[----:B------:R1:W-:Y:S04]  /*d580*/  @!P1 ST.E.128 [R4.64], RZ ;  /* 0x000000ff04009985 */ /* 0x0003e8000c101d06 */
[----:B------:R1:W-:Y:S02]  /*d590*/  @!P0 ST.E.128 [R2.64], RZ ;  /* 0x000000ff02008985 */ /* 0x0003e4000c101d06 */
.L_x_640:
[----:B------:R-:W-:Y:S05]  /*d5a0*/  BSYNC B0 ;  /* 0x0000000000007941 */ /* 0x000fea0003800000 */
.L_x_639:
[----:B------:R-:W-:Y:S05]  /*d5b0*/  BRA.DIV ~URZ, `(.L_x_641) ;  /* 0x000023127f007947 */ /* 0x000fea000b800000 */
[----:B---3--:R3:W2:Y:S04]  /*d5c0*/  SHFL.IDX PT, R8, R9, 0x1, 0x181f ;  /* 0x00381f0009087f89 */ /* 0x0086a800000e0000 */
[----:B-1----:R3:W1:Y:S02]  /*d5d0*/  SHFL.IDX PT, R0, R11, 0x1, 0x181f ;  /* 0x00381f000b007f89 */ /* 0x00266400000e0000 */
.L_x_677:
[----:B------:R-:W-:Y:S01]  /*d5e0*/  IADD3 R2, R10, 0x20, RZ ;  /* 0x000000200a027810 */ /* 0x000fe20007ffe0ff */
[----:B------:R-:W-:Y:S03]  /*d5f0*/  BSSY B0, `(.L_x_642) ;  /* 0x0000012000007945 */ /* 0x000fe60003800000 */
        /* <DEDUP_REMOVED lines=11> */
[-C--:B--2---:R-:W-:Y:S02]  /*d6b0*/  @!P2 LEA.HI.X R7, R206, R8.reuse, R15, 0x1, P5 ;  /* 0x00000008ce07a211 */ /* 0x084fe400028f0c0f */
[-C--:B------:R-:W-:Y:S02]  /*d6c0*/  @!P1 LEA.HI.X R5, R207, R8.reuse, R14, 0x1, P4 ;  /* 0x00000008cf059211 */ /* 0x080fe400020f0c0e */
[----:B------:R-:W-:Y:S01]  /*d6d0*/  @!P0 LEA.HI.X R3, R208, R8, R13, 0x1, P3 ;  /* 0x00000008d0038211 */ /* 0x000fe200018f0c0d */
[----:B------:R1:W-:Y:S04]  /*d6e0*/  @!P2 ST.E.128 [R6.64], RZ ;  /* 0x000000ff0600a985 */ /* 0x0003e8000c101d06 */
[----:B------:R1:W-:Y:S04]  /*d6f0*/  @!P1 ST.E.128 [R4.64], RZ ;  /* 0x000000ff04009985 */ /* 0x0003e8000c101d06 */
[----:B------:R1:W-:Y:S02]  /*d700*/  @!P0 ST.E.128 [R2.64], RZ ;  /* 0x000000ff02008985 */ /* 0x0003e4000c101d06 */
.L_x_643:
[----:B------:R-:W-:Y:S05]  /*d710*/  BSYNC B0 ;  /* 0x0000000000007941 */ /* 0x000fea0003800000 */
.L_x_642:
[----:B------:R-:W-:Y:S05]  /*d720*/  BRA.DIV ~URZ, `(.L_x_644) ;  /* 0x000022727f007947 */ /* 0x000fea000b800000 */
[----:B--2---:R2:W3:Y:S02]  /*d730*/  SHFL.IDX PT, R8, R9, 0x2, 0x181f ;  /* 0x00581f0009087f89 */ /* 0x0044e400000e0000 */
.L_x_678:
[----:B------:R-:W-:Y:S05]  /*d740*/  BRA.DIV ~URZ, `(.L_x_645) ;  /* 0x000022c27f007947 */ /* 0x000fea000b800000 */
[----:B-1----:R1:W2:Y:S02]  /*d750*/  SHFL.IDX PT, R0, R11, 0x2, 0x181f ;  /* 0x00581f000b007f89 */ /* 0x0022a400000e0000 */
.L_x_679:
        /* <DEDUP_REMOVED lines=10> */
[-C--:B--2---:R-:W-:Y:S02]  /*d800*/  @!P2 LEA R6, P5, R206, R0.reuse, 0x1 ;  /* 0x00000000ce06a211 */ /* 0x084fe400078a08ff */
        /* <DEDUP_REMOVED lines=8> */
.L_x_647:
[----:B------:R-:W-:Y:S05]  /*d890*/  BSYNC B0 ;  /* 0x0000000000007941 */ /* 0x000fea0003800000 */
.L_x_646:
[----:B------:R-:W-:Y:S05]  /*d8a0*/  BRA.DIV ~URZ, `(.L_x_648) ;  /* 0x000021d27f007947 */ /* 0x000fea000b800000 */
[----:B---3--:R3:W1:Y:S04]  /*d8b0*/  SHFL.IDX PT, R8, R9, 0x3, 0x181f ;  /* 0x00781f0009087f89 */ /* 0x00866800000e0000 */
[----:B--2---:R3:W2:Y:S02]  /*d8c0*/  SHFL.IDX PT, R0, R11, 0x3, 0x181f ;  /* 0x00781f000b007f89 */ /* 0x0046a400000e0000 */
.L_x_680:
[----:B------:R-:W-:-:S04]  /*d8d0*/  IADD3 R2, R10, 0x60, RZ ;  /* 0x000000600a027810 */ /* 0x000fc80007ffe0ff */
[----:B------:R-:W-:-:S13]  /*d8e0*/  ISETP.GE.AND P0, PT, R2, R12, PT ;  /* 0x0000000c0200720c */ /* 0x000fda0003f06270 */
[----:B------:R-:W-:Y:S05]  /*d8f0*/  @P0 BRA `(.L_x_634) ;  /* 0x000000f000000947 */ /* 0x000fea0003800000 */
[----:B------:R-:W-:Y:S02]  /*d900*/  ISETP.GE.AND P2, PT, R206, c[0x0][0x3c8], PT ;  /* 0x0000f200ce007a0c */ /* 0x000fe40003f46270 */
[----:B------:R-:W-:Y:S02]  /*d910*/  ISETP.GE.AND P1, PT, R207, c[0x0][0x3c8], PT ;  /* 0x0000f200cf007a0c */ /* 0x000fe40003f26270 */
[----:B------:R-:W-:Y:S02]  /*d920*/  ISETP.GE.AND P0, PT, R208, c[0x0][0x3c8], PT ;  /* 0x0000f200d0007a0c */ /* 0x000fe40003f06270 */
[----:B------:R-:W-:Y:S02]  /*d930*/  SHF.R.S32.HI R13, RZ, 0x1f, R206 ;  /* 0x0000001fff0d7819 */ /* 0x000fe400000114ce */
[----:B-1-34-:R-:W-:Y:S02]  /*d940*/  SHF.R.S32.HI R11, RZ, 0x1f, R207 ;  /* 0x0000001fff0b7819 */ /* 0x01afe400000114cf */
[----:B------:R-:W-:-:S03]  /*d950*/  SHF.R.S32.HI R9, RZ, 0x1f, R208 ;  /* 0x0000001fff097819 */ /* 0x000fc600000114d0 */
[-C--:B--2---:R-:W-:Y:S02]  /*d960*/  @!P2 LEA R6, P5, R206, R0.reuse, 0x1 ;  /* 0x00000000ce06a211 */ /* 0x084fe400078a08ff */
[CC--:B------:R-:W-:Y:S02]  /*d970*/  @!P1 LEA R4, P4, R207.reuse, R0.reuse, 0x1 ;  /* 0x00000000cf049211 */ /* 0x0c0fe400078808ff */
[----:B------:R-:W-:Y:S02]  /*d980*/  @!P0 LEA R2, P3, R208, R0, 0x1 ;  /* 0x00000000d0028211 */ /* 0x000fe400078608ff */
[-C--:B------:R-:W-:Y:S02]  /*d990*/  @!P2 LEA.HI.X R7, R206, R8.reuse, R13, 0x1, P5 ;  /* 0x00000008ce07a211 */ /* 0x080fe400028f0c0d */
[-C--:B------:R-:W-:Y:S02]  /*d9a0*/  @!P1 LEA.HI.X R5, R207, R8.reuse, R11, 0x1, P4 ;  /* 0x00000008cf059211 */ /* 0x080fe400020f0c0b */
[----:B------:R-:W-:Y:S01]  /*d9b0*/  @!P0 LEA.HI.X R3, R208, R8, R9, 0x1, P3 ;  /* 0x00000008d0038211 */ /* 0x000fe200018f0c09 */
[----:B------:R1:W-:Y:S04]  /*d9c0*/  @!P2 ST.E.128 [R6.64], RZ ;  /* 0x000000ff0600a985 */ /* 0x0003e8000c101d06 */
[----:B------:R1:W-:Y:S04]  /*d9d0*/  @!P1 ST.E.128 [R4.64], RZ ;  /* 0x000000ff04009985 */ /* 0x0003e8000c101d06 */
[----:B------:R1:W-:Y:S02]  /*d9e0*/  @!P0 ST.E.128 [R2.64], RZ ;  /* 0x000000ff02008985 */ /* 0x0003e4000c101d06 */
.L_x_634:
[----:B------:R-:W-:Y:S05]  /*d9f0*/  BSYNC B1 ;  /* 0x0000000000017941 */ /* 0x000fea0003800000 */
.L_x_625:
[----:B--2---:R-:W2:Y:S02]  /*da00*/  LDL R0, [R1+0x24] ;  /* 0x0000240001007983 */ /* 0x004ea40000100800 */
[----:B--2---:R-:W-:-:S13]  /*da10*/  ISETP.NE.AND P0, PT, R0, RZ, PT ;  /* 0x000000ff0000720c */ /* 0x004fda0003f05270 */
[----:B------:R-:W-:Y:S01]  /*da20*/  @P0 WARPSYNC 0xffffffff ;  /* 0xffffffff00000948 */ /* 0x000fe20003800000 */
[----:B------:R-:W-:Y:S06]  /*da30*/  @P0 BAR.SYNC.DEFER_BLOCKING 0x5, 0x100 ;  /* 0x0144000000000b1d */ /* 0x000fec0000010000 */
[----:B------:R-:W2:Y:S04]  /*da40*/  @P0 LDS R0, [0x18100] ;  /* 0x01810000ff000984 */ /* 0x000ea80000000800 */
[----:B--2---:R2:W-:Y:S04]  /*da50*/  @P0 STL [R1], R0 ;  /* 0x0000000001000387 */ /* 0x0045e80000100800 */
[----:B------:R-:W-:Y:S06]  /*da60*/  @P0 BAR.ARV 0x4, 0x100 ;  /* 0x0104000000000b1d */ /* 0x000fec0000002000 */
[----:B------:R-:W-:Y:S05]  /*da70*/  @P0 BRA `(.L_x_649) ;  /* 0x0000007000000947 */ /* 0x000fea0003800000 */
[----:B------:R-:W-:Y:S05]  /*da80*/  BRA.DIV ~URZ, `(.L_x_650) ;  /* 0x000020c27f007947 */ /* 0x000fea000b800000 */
[----:B--2---:R2:W4:Y:S02]  /*da90*/  SHFL.IDX PT, R0, R65, RZ, 0x1f ;  /* 0x00001fff41007589 */ /* 0x00452400000e0000 */
.L_x_681:
[----:B------:R-:W-:Y:S01]  /*daa0*/  WARPSYNC 0xffffffff ;  /* 0xffffffff00007948 */ /* 0x000fe20003800000 */
[----:B------:R-:W-:Y:S06]  /*dab0*/  BAR.SYNC.DEFER_BLOCKING 0x4, 0x100 ;  /* 0x0104000000007b1d */ /* 0x000fec0000010000 */
[----:B----4-:R4:W-:Y:S04]  /*dac0*/  STL [R1], R0 ;  /* 0x0000000001007387 */ /* 0x0109e80000100800 */
[----:B------:R4:W-:Y:S04]  /*dad0*/  @!P6 STS [0x18100], R65 ;  /* 0x01810041ff00e388 */ /* 0x0009e80000000800 */
[----:B------:R-:W-:Y:S06]  /*dae0*/  BAR.ARV 0x5, 0x100 ;  /* 0x0144000000007b1d */ /* 0x000fec0000002000 */
.L_x_649:
[----:B--2-4-:R-:W2:Y:S02]  /*daf0*/  LDL R0, [R1] ;  /* 0x0000000001007983 */ /* 0x014ea40000100800 */
[----:B--2---:R-:W-:-:S13]  /*db00*/  ISETP.GE.AND P0, PT, R0, c[0x0][0x538], PT ;  /* 0x00014e0000007a0c */ /* 0x004fda0003f06270 */
[----:B-1-3--:R-:W-:Y:S01]  /*db10*/  @P0 CALL.REL.NOINC `(.L_x_651) ;  /* 0x0000001000000944 */ /* 0x00afe20003c00000 */
[----:B------:R-:W-:Y:S05]  /*db20*/  BRA `(.L_x_652) ;  /* 0xffff2d3000007947 */ /* 0x000fea000383ffff */
.L_x_651:
[----:B------:R-:W-:Y:S05]  /*db30*/  EXIT ;  /* 0x000000000000794d */ /* 0x000fea0003800000 */
.L_x_583:
[----:B------:R-:W-:Y:S01]  /*db40*/  IMAD.MOV.U32 R7, RZ, RZ, R9 ;  /* 0x000000ffff077224 */ /* 0x000fe200078e0009 */
[----:B------:R-:W-:Y:S01]  /*db50*/  MOV R171, RZ ;  /* 0x000000ff00ab7202 */ /* 0x000fe20000000f00 */
[----:B------:R-:W-:Y:S01]  /*db60*/  IMAD.MOV.U32 R3, RZ, RZ, 0x181f ;  /* 0x0000181fff037424 */ /* 0x000fe200078e00ff */
[----:B------:R-:W-:Y:S02]  /*db70*/  MOV R2, 0xdb90 ;  /* 0x0000db9000027802 */ /* 0x000fe40000000f00 */
[----:B-----5:R-:W-:Y:S05]  /*db80*/  CALL.REL.NOINC `($__internal_3_$__cuda_sm70_shflsync_idx_p) ;  /* 0x0000209000007944 */ /* 0x020fea0003c00000 */
[----:B------:R-:W-:Y:S01]  /*db90*/  MOV R8, R171 ;  /* 0x000000ab00087202 */ /* 0x000fe20000000f00 */
[----:B------:R-:W-:Y:S05]  /*dba0*/  BRA `(.L_x_653) ;  /* 0xffff374000007947 */ /* 0x000fea000383ffff */
.L_x_584:
[----:B------:R-:W-:Y:S01]  /*dbb0*/  IMAD.MOV.U32 R7, RZ, RZ, R11 ;  /* 0x000000ffff077224 */ /* 0x000fe200078e000b */
[----:B------:R-:W-:Y:S01]  /*dbc0*/  MOV R171, RZ ;  /* 0x000000ff00ab7202 */ /* 0x000fe20000000f00 */
[----:B------:R-:W-:Y:S01]  /*dbd0*/  IMAD.MOV.U32 R3, RZ, RZ, 0x181f ;  /* 0x0000181fff037424 */ /* 0x000fe200078e00ff */
[----:B------:R-:W-:Y:S02]  /*dbe0*/  MOV R2, 0xdc00 ;  /* 0x0000dc0000027802 */ /* 0x000fe40000000f00 */
[----:B-12--5:R-:W-:Y:S05]  /*dbf0*/  CALL.REL.NOINC `($__internal_3_$__cuda_sm70_shflsync_idx_p) ;  /* 0x0000202000007944 */ /* 0x026fea0003c00000 */
[----:B------:R-:W-:Y:S01]  /*dc00*/  MOV R0, R171 ;  /* 0x000000ab00007202 */ /* 0x000fe20000000f00 */
[----:B------:R-:W-:Y:S05]  /*dc10*/  BRA `(.L_x_654) ;  /* 0xffff36f000007947 */ /* 0x000fea000383ffff */
.L_x_587:
[----:B--2---:R-:W-:Y:S01]  /*dc20*/  IMAD.MOV.U32 R7, RZ, RZ, R9 ;  /* 0x000000ffff077224 */ /* 0x004fe200078e0009 */
[----:B------:R-:W-:Y:S01]  /*dc30*/  MOV R171, 0x1 ;  /* 0x0000000100ab7802 */ /* 0x000fe20000000f00 */
[----:B------:R-:W-:Y:S01]  /*dc40*/  IMAD.MOV.U32 R3, RZ, RZ, 0x181f ;  /* 0x0000181fff037424 */ /* 0x000fe200078e00ff */
[----:B------:R-:W-:-:S02]  /*dc50*/  MOV R2, 0xdc70 ;  /* 0x0000dc7000027802 */ /* 0x000fc40000000f00 */
[----:B-1-345:R-:W-:Y:S05]  /*dc60*/  CALL.REL.NOINC `($__internal_3_$__cuda_sm70_shflsync_idx_p) ;  /* 0x00001fb000007944 */ /* 0x03afea0003c00000 */
[----:B------:R-:W-:Y:S01]  /*dc70*/  IMAD.MOV.U32 R8, RZ, RZ, R171 ;  /* 0x000000ffff087224 */ /* 0x000fe200078e00ab */
[----:B------:R-:W-:Y:S01]  /*dc80*/  MOV R171, 0x1 ;  /* 0x0000000100ab7802 */ /* 0x000fe20000000f00 */
[----:B------:R-:W-:Y:S01]  /*dc90*/  IMAD.MOV.U32 R7, RZ, RZ, R11 ;  /* 0x000000ffff077224 */ /* 0x000fe200078e000b */
[----:B------:R-:W-:-:S02]  /*dca0*/  MOV R3, 0x181f ;  /* 0x0000181f00037802 */ /* 0x000fc40000000f00 */
[----:B------:R-:W-:Y:S02]  /*dcb0*/  MOV R2, 0xdcd0 ;  /* 0x0000dcd000027802 */ /* 0x000fe40000000f00 */
[----:B------:R-:W-:Y:S05]  /*dcc0*/  CALL.REL.NOINC `($__internal_3_$__cuda_sm70_shflsync_idx_p) ;  /* 0x00001f5000007944 */ /* 0x000fea0003c00000 */
[----:B------:R-:W-:Y:S01]  /*dcd0*/  MOV R0, R171 ;  /* 0x000000ab00007202 */ /* 0x000fe20000000f00 */
[----:B------:R-:W-:Y:S05]  /*dce0*/  BRA `(.L_x_655) ;  /* 0xffff37b000007947 */ /* 0x000fea000383ffff */
.L_x_590:
[----:B-1----:R-:W-:Y:S01]  /*dcf0*/  IMAD.MOV.U32 R7, RZ, RZ, R9 ;  /* 0x000000ffff077224 */ /* 0x002fe200078e0009 */
[----:B------:R-:W-:Y:S01]  /*dd00*/  MOV R171, 0x2 ;  /* 0x0000000200ab7802 */ /* 0x000fe20000000f00 */
[----:B------:R-:W-:Y:S01]  /*dd10*/  IMAD.MOV.U32 R3, RZ, RZ, 0x181f ;  /* 0x0000181fff037424 */ /* 0x000fe200078e00ff */
[----:B------:R-:W-:Y:S02]  /*dd20*/  MOV R2, 0xdd40 ;  /* 0x0000dd4000027802 */ /* 0x000fe40000000f00 */
[----:B--2345:R-:W-:Y:S05]  /*dd30*/  CALL.REL.NOINC `($__internal_3_$__cuda_sm70_shflsync_idx_p) ;  /* 0x00001ee000007944 */ /* 0x03cfea0003c00000 */
[----:B------:R-:W-:Y:S01]  /*dd40*/  MOV R8, R171 ;  /* 0x000000ab00087202 */ /* 0x000fe20000000f00 */
[----:B------:R-:W-:Y:S05]  /*dd50*/  BRA `(.L_x_656) ;  /* 0xffff38a000007947 */ /* 0x000fea000383ffff */
.L_x_591:
[----:B------:R-:W-:Y:S01]  /*dd60*/  IMAD.MOV.U32 R7, RZ, RZ, R11 ;  /* 0x000000ffff077224 */ /* 0x000fe200078e000b */
[----:B------:R-:W-:Y:S01]  /*dd70*/  MOV R171, 0x2 ;  /* 0x0000000200ab7802 */ /* 0x000fe20000000f00 */
[----:B------:R-:W-:Y:S01]  /*dd80*/  IMAD.MOV.U32 R3, RZ, RZ, 0x181f ;  /* 0x0000181fff037424 */ /* 0x000fe200078e00ff */
[----:B------:R-:W-:Y:S02]  /*dd90*/  MOV R2, 0xddb0 ;  /* 0x0000ddb000027802 */ /* 0x000fe40000000f00 */
[----:B-12345:R-:W-:Y:S05]  /*dda0*/  CALL.REL.NOINC `($__internal_3_$__cuda_sm70_shflsync_idx_p) ;  /* 0x00001e7000007944 */ /* 0x03efea0003c00000 */
[----:B------:R-:W-:Y:S01]  /*ddb0*/  MOV R0, R171 ;  /* 0x000000ab00007202 */ /* 0x000fe20000000f00 */
[----:B------:R-:W-:Y:S05]  /*ddc0*/  BRA `(.L_x_657) ;  /* 0xffff385000007947 */ /* 0x000fea000383ffff */
.L_x_594:
[----:B-1----:R-:W-:Y:S01]  /*ddd0*/  IMAD.MOV.U32 R7, RZ, RZ, R9 ;  /* 0x000000ffff077224 */ /* 0x002fe200078e0009 */
[----:B------:R-:W-:Y:S01]  /*dde0*/  MOV R171, 0x3 ;  /* 0x0000000300ab7802 */ /* 0x000fe20000000f00 */
[----:B------:R-:W-:Y:S01]  /*ddf0*/  IMAD.MOV.U32 R3, RZ, RZ, 0x181f ;  /* 0x0000181fff037424 */ /* 0x000fe200078e00ff */
[----:B------:R-:W-:-:S02]  /*de00*/  MOV R2, 0xde20 ;  /* 0x0000de2000027802 */ /* 0x000fc40000000f00 */
[----:B--2345:R-:W-:Y:S05]  /*de10*/  CALL.REL.NOINC `($__internal_3_$__cuda_sm70_shflsync_idx_p) ;  /* 0x00001e0000007944 */ /* 0x03cfea0003c00000 */
        /* <DEDUP_REMOVED lines=8> */
.L_x_597:
[----:B------:R-:W-:Y:S01]  /*dea0*/  IMAD.MOV.U32 R7, RZ, RZ, R5 ;  /* 0x000000ffff077224 */ /* 0x000fe200078e0005 */
[----:B------:R-:W-:Y:S01]  /*deb0*/  MOV R171, RZ ;  /* 0x000000ff00ab7202 */ /* 0x000fe20000000f00 */
[----:B------:R-:W-:Y:S01]  /*dec0*/  IMAD.MOV.U32 R3, RZ, RZ, 0x181f ;  /* 0x0000181fff037424 */ /* 0x000fe200078e00ff */
[----:B------:R-:W-:Y:S02]  /*ded0*/  MOV R2, 0xdef0 ;  /* 0x0000def000027802 */ /* 0x000fe40000000f00 */
[----:B------:R-:W-:Y:S05]  /*dee0*/  CALL.REL.NOINC `($__internal_3_$__cuda_sm70_shflsync_idx_p) ;  /* 0x00001d3000007944 */ /* 0x000fea0003c00000 */
[----:B------:R-:W-:Y:S01]  /*def0*/  MOV R4, R171 ;  /* 0x000000ab00047202 */ /* 0x000fe20000000f00 */
[----:B------:R-:W-:Y:S05]  /*df00*/  BRA `(.L_x_659) ;  /* 0xffff52a000007947 */ /* 0x000fea000383ffff */
.L_x_598:
[----:B------:R-:W-:Y:S01]  /*df10*/  IMAD.MOV.U32 R7, RZ, RZ, R12 ;  /* 0x000000ffff077224 */ /* 0x000fe200078e000c */
[----:B------:R-:W-:Y:S01]  /*df20*/  MOV R171, RZ ;  /* 0x000000ff00ab7202 */ /* 0x000fe20000000f00 */
[----:B------:R-:W-:Y:S01]  /*df30*/  IMAD.MOV.U32 R3, RZ, RZ, 0x181f ;  /* 0x0000181fff037424 */ /* 0x000fe200078e00ff */
[----:B------:R-:W-:Y:S02]  /*df40*/  MOV R2, 0xdf60 ;  /* 0x0000df6000027802 */ /* 0x000fe40000000f00 */
[----:B-12---:R-:W-:Y:S05]  /*df50*/  CALL.REL.NOINC `($__internal_3_$__cuda_sm70_shflsync_idx_p) ;  /* 0x00001cc000007944 */ /* 0x006fea0003c00000 */
[C---:B------:R-:W-:Y:S02]  /*df60*/  IADD3 R8, P0, R171.reuse, R105, RZ ;  /* 0x00000069ab087210 */ /* 0x040fe40007f1e0ff */
[----:B------:R-:W-:-:S02]  /*df70*/  IADD3 R6, P6, R171, R106, RZ ;  /* 0x0000006aab067210 */ /* 0x000fc40007fde0ff */
[----:B------:R-:W-:Y:S01]  /*df80*/  ISETP.GE.AND P5, PT, R206, c[0x0][0x1d4], PT ;  /* 0x00007500ce007a0c */ /* 0x000fe20003fa6270 */
[C---:B------:R-:W-:Y:S01]  /*df90*/  IMAD.X R9, R4.reuse, 0x1, R100, P0 ;  /* 0x0000000104097824 */ /* 0x040fe200000e0664 */
[----:B------:R-:W-:Y:S01]  /*dfa0*/  ISETP.GE.AND P2, PT, R207, c[0x0][0x1d4], PT ;  /* 0x00007500cf007a0c */ /* 0x000fe20003f46270 */
[----:B------:R-:W-:Y:S01]  /*dfb0*/  IMAD.X R7, R4, 0x1, R101, P6 ;  /* 0x0000000104077824 */ /* 0x000fe200030e0665 */
[----:B------:R-:W-:Y:S02]  /*dfc0*/  ISETP.GE.AND P0, PT, R208, c[0x0][0x1d4], PT ;  /* 0x00007500d0007a0c */ /* 0x000fe40003f06270 */
[----:B------:R-:W-:Y:S01]  /*dfd0*/  IADD3 R2, P6, R171, R107, RZ ;  /* 0x0000006bab027210 */ /* 0x000fe20007fde0ff */
[----:B------:R-:W-:Y:S01]  /*dfe0*/  IMAD.MOV.U32 R171, RZ, RZ, 0x1 ;  /* 0x00000001ffab7424 */ /* 0x000fe200078e00ff */
[----:B------:R-:W-:Y:S02]  /*dff0*/  SEL R11, RZ, 0x10, P5 ;  /* 0x00000010ff0b7807 */ /* 0x000fe40002800000 */
[----:B------:R-:W-:Y:S01]  /*e000*/  SEL R10, RZ, 0x10, P2 ;  /* 0x00000010ff0a7807 */ /* 0x000fe20001000000 */
[----:B------:R-:W-:-:S02]  /*e010*/  IMAD.X R3, R4, 0x1, R102, P6 ;  /* 0x0000000104037824 */ /* 0x000fc400030e0666 */
[----:B------:R-:W-:Y:S01]  /*e020*/  @!PT LDS RZ, [RZ] ;  /* 0x00000000fffff984 */ /* 0x000fe20000000800 */
[----:B------:R-:W-:Y:S01]  /*e030*/  @!PT LDS RZ, [RZ] ;  /* 0x00000000fffff984 */ /* 0x000fe20000000800 */
[----:B------:R-:W-:Y:S01]  /*e040*/  @!PT LDS RZ, [RZ] ;  /* 0x00000000fffff984 */ /* 0x000fe20000000800 */
[----:B------:R1:W-:Y:S04]  /*e050*/  LDGSTS.E.BYPASS.LTC128B.128 [R203+0x6100], [R8.64], !P5 ;  /* 0x0610000008cb7fae */ /* 0x0003e8000e901d46 */
[----:B------:R2:W-:Y:S04]  /*e060*/  LDGSTS.E.BYPASS.LTC128B.128 [R203+0x8100], [R6.64], !P2 ;  /* 0x0810000006cb7fae */ /* 0x0005e8000d101d46 */
[----:B------:R3:W-:Y:S01]  /*e070*/  LDGSTS.E.BYPASS.LTC128B.128 [R203+0xa100], [R2.64], !P0 ;  /* 0x0a10000002cb7fae */ /* 0x0007e2000c101d46 */
[----:B--2---:R-:W-:Y:S01]  /*e080*/  IMAD.MOV.U32 R7, RZ, RZ, R5 ;  /* 0x000000ffff077224 */ /* 0x004fe200078e0005 */
[----:B------:R-:W-:Y:S01]  /*e090*/  SEL R5, RZ, 0x10, P0 ;  /* 0x00000010ff057807 */ /* 0x000fe20000000000 */
[----:B---3--:R-:W-:Y:S01]  /*e0a0*/  IMAD.MOV.U32 R3, RZ, RZ, 0x181f ;  /* 0x0000181fff037424 */ /* 0x008fe200078e00ff */
[----:B------:R-:W-:-:S02]  /*e0b0*/  MOV R2, 0xe0d0 ;  /* 0x0000e0d000027802 */ /* 0x000fc40000000f00 */
[----:B-1----:R-:W-:Y:S05]  /*e0c0*/  CALL.REL.NOINC `($__internal_3_$__cuda_sm70_shflsync_idx_p) ;  /* 0x00001b5000007944 */ /* 0x002fea0003c00000 */
        /* <DEDUP_REMOVED lines=8> */
.L_x_599:
[----:B------:R-:W-:Y:S01]  /*e150*/  IMAD.MOV.U32 R7, RZ, RZ, R4 ;  /* 0x000000ffff077224 */ /* 0x000fe200078e0004 */
[----:B------:R-:W-:Y:S01]  /*e160*/  MOV R171, RZ ;  /* 0x000000ff00ab7202 */ /* 0x000fe20000000f00 */
[----:B------:R-:W-:Y:S01]  /*e170*/  IMAD.MOV.U32 R3, RZ, RZ, 0x1c1f ;  /* 0x00001c1fff037424 */ /* 0x000fe200078e00ff */
[----:B------:R-:W-:Y:S02]  /*e180*/  MOV R2, 0xe1a0 ;  /* 0x0000e1a000027802 */ /* 0x000fe40000000f00 */
[----:B------:R-:W-:Y:S05]  /*e190*/  CALL.REL.NOINC `($__internal_3_$__cuda_sm70_shflsync_idx_p) ;  /* 0x00001a8000007944 */ /* 0x000fea0003c00000 */
[----:B------:R-:W-:Y:S01]  /*e1a0*/  MOV R0, R171 ;  /* 0x000000ab00007202 */ /* 0x000fe20000000f00 */
[----:B------:R-:W-:Y:S05]  /*e1b0*/  BRA `(.L_x_661) ;  /* 0xffff536000007947 */ /* 0x000fea000383ffff */
.L_x_600:
[----:B------:R-:W-:Y:S01]  /*e1c0*/  IMAD.MOV.U32 R7, RZ, RZ, R4 ;  /* 0x000000ffff077224 */ /* 0x000fe200078e0004 */
[----:B------:R-:W-:Y:S01]  /*e1d0*/  MOV R171, 0x1 ;  /* 0x0000000100ab7802 */ /* 0x000fe20000000f00 */
[----:B------:R-:W-:Y:S01]  /*e1e0*/  IMAD.MOV.U32 R3, RZ, RZ, 0x1c1f ;  /* 0x00001c1fff037424 */ /* 0x000fe200078e00ff */
[----:B------:R-:W-:Y:S02]  /*e1f0*/  MOV R2, 0xe210 ;  /* 0x0000e21000027802 */ /* 0x000fe40000000f00 */
[----:B-1----:R-:W-:Y:S05]  /*e200*/  CALL.REL.NOINC `($__internal_3_$__cuda_sm70_shflsync_idx_p) ;  /* 0x00001a1000007944 */ /* 0x002fea0003c00000 */
[----:B------:R-:W-:Y:S01]  /*e210*/  IMAD.IADD R0, R5, 0x1, R171 ;  /* 0x0000000105007824 */ /* 0x000fe200078e02ab */
[----:B------:R-:W-:-:S04]  /*e220*/  FMNMX.FTZ R2, R9, R10, !PT ;  /* 0x0000000a09027209 */ /* 0x000fc80007810000 */
[----:B------:R-:W-:Y:S02]  /*e230*/  IMNMX R0, R6, R0, PT ;  /* 0x0000000006007217 */ /* 0x000fe40003800200 */
[----:B------:R-:W-:Y:S02]  /*e240*/  FMNMX.FTZ R2, R11, R2, !PT ;  /* 0x000000020b027209 */ /* 0x000fe40007810000 */
[C---:B------:R-:W-:Y:S02]  /*e250*/  ISETP.GT.AND P5, PT, R0.reuse, RZ, PT ;  /* 0x000000ff0000720c */ /* 0x040fe40003fa4270 */
[C---:B------:R-:W-:Y:S02]  /*e260*/  ISETP.GT.AND P2, PT, R0.reuse, 0x1, PT ;  /* 0x000000010000780c */ /* 0x040fe40003f44270 */
[----:B------:R-:W-:Y:S02]  /*e270*/  ISETP.GT.AND P0, PT, R0, 0x8, PT ;  /* 0x000000080000780c */ /* 0x000fe40003f04270 */
[----:B------:R-:W-:-:S02]  /*e280*/  FSEL R6, R76, -INF , P5 ;  /* 0xff8000004c067808 */ /* 0x000fc40002800000 */
[----:B------:R-:W-:Y:S02]  /*e290*/  FSEL R7, R72, -INF , P2 ;  /* 0xff80000048077808 */ /* 0x000fe40001000000 */
[----:B------:R-:W-:Y:S02]  /*e2a0*/  ISETP.GT.AND P2, PT, R0, 0x9, PT ;  /* 0x000000090000780c */ /* 0x000fe40003f44270 */
[----:B------:R-:W-:Y:S02]  /*e2b0*/  FSEL R12, R70, -INF , P0 ;  /* 0xff800000460c7808 */ /* 0x000fe40000000000 */
[----:B------:R-:W-:Y:S02]  /*e2c0*/  FMNMX.FTZ R3, R6, R7, !PT ;  /* 0x0000000706037209 */ /* 0x000fe40007810000 */
[----:B------:R-:W-:Y:S02]  /*e2d0*/  FMNMX.FTZ R5, R13, R2, !PT ;  /* 0x000000020d057209 */ /* 0x000fe40007810000 */
[----:B------:R-:W-:-:S02]  /*e2e0*/  ISETP.GT.AND P0, PT, R0, 0x10, PT ;  /* 0x000000100000780c */ /* 0x000fc40003f04270 */
[----:B------:R-:W-:Y:S02]  /*e2f0*/  FSEL R14, R56, -INF , P2 ;  /* 0xff800000380e7808 */ /* 0x000fe40001000000 */
[----:B------:R-:W-:Y:S02]  /*e300*/  FMNMX.FTZ R2, R12, R3, !PT ;  /* 0x000000030c027209 */ /* 0x000fe40007810000 */
[----:B------:R-:W-:Y:S02]  /*e310*/  FMNMX.FTZ R100, R46, R5, !PT ;  /* 0x000000052e647209 */ /* 0x000fe40007810000 */
[----:B------:R-:W-:Y:S02]  /*e320*/  ISETP.GT.AND P2, PT, R0, 0x11, PT ;  /* 0x000000110000780c */ /* 0x000fe40003f44270 */
[----:B------:R-:W-:Y:S02]  /*e330*/  FSEL R45, R53, -INF , P0 ;  /* 0xff800000352d7808 */ /* 0x000fe40000000000 */
[----:B------:R-:W-:-:S02]  /*e340*/  FMNMX.FTZ R2, R14, R2, !PT ;  /* 0x000000020e027209 */ /* 0x000fc40007810000 */
[----:B------:R-:W-:Y:S02]  /*e350*/  FMNMX.FTZ R100, R47, R100, !PT ;  /* 0x000000642f647209 */ /* 0x000fe40007810000 */
        /* <DEDUP_REMOVED lines=36> */
[----:B------:R-:W-:Y:S01]  /*e5a0*/  ISETP.GT.AND P2, PT, R0, 0x39, PT ;  /* 0x000000390000780c */ /* 0x000fe20003f44270 */
[----:B------:R-:W-:Y:S01]  /*e5b0*/  IMAD.MOV.U32 R0, RZ, RZ, 0x2 ;  /* 0x00000002ff007424 */ /* 0x000fe200078e00ff */
[----:B------:R-:W-:Y:S02]  /*e5c0*/  FSEL R196, R19, -INF , P0 ;  /* 0xff80000013c47808 */ /* 0x000fe40000000000 */
[----:B------:R-:W-:Y:S02]  /*e5d0*/  FMNMX.FTZ R8, R201, R8, !PT ;  /* 0x00000008c9087209 */ /* 0x000fe40007810000 */
[----:B------:R-:W-:Y:S02]  /*e5e0*/  FMNMX.FTZ R100, R212, R100, !PT ;  /* 0x00000064d4647209 */ /* 0x000fe40007810000 */
[----:B------:R-:W-:-:S02]  /*e5f0*/  FSEL R204, R18, -INF , P2 ;  /* 0xff80000012cc7808 */ /* 0x000fc40001000000 */
[----:B------:R-:W-:Y:S01]  /*e600*/  FMNMX.FTZ R8, R196, R8, !PT ;  /* 0x00000008c4087209 */ /* 0x000fe20007810000 */
[----:B------:R-:W-:Y:S01]  /*e610*/  IMAD.MOV.U32 R4, RZ, RZ, R100 ;  /* 0x000000ffff047224 */ /* 0x000fe200078e0064 */
[----:B------:R-:W-:Y:S02]  /*e620*/  MOV R2, 0xe650 ;  /* 0x0000e65000027802 */ /* 0x000fe40000000f00 */
[----:B------:R-:W-:Y:S02]  /*e630*/  FMNMX.FTZ R8, R204, R8, !PT ;  /* 0x00000008cc087209 */ /* 0x000fe40007810000 */
[----:B------:R-:W-:Y:S05]  /*e640*/  CALL.REL.NOINC `($__internal_2_$__cuda_sm70_shflsync_bfly_p) ;  /* 0x0000157000007944 */ /* 0x000fea0003c00000 */
[----:B------:R-:W-:Y:S01]  /*e650*/  FMNMX.FTZ R100, R100, R0, !PT ;  /* 0x0000000064647209 */ /* 0x000fe20007810000 */
[----:B------:R-:W-:Y:S01]  /*e660*/  IMAD.MOV.U32 R0, RZ, RZ, 0x1 ;  /* 0x00000001ff007424 */ /* 0x000fe200078e00ff */
[----:B------:R-:W-:-:S03]  /*e670*/  MOV R2, 0xe6a0 ;  /* 0x0000e6a000027802 */ /* 0x000fc60000000f00 */
[----:B------:R-:W-:Y:S02]  /*e680*/  IMAD.MOV.U32 R4, RZ, RZ, R100 ;  /* 0x000000ffff047224 */ /* 0x000fe400078e0064 */
[----:B------:R-:W-:Y:S05]  /*e690*/  CALL.REL.NOINC `($__internal_2_$__cuda_sm70_shflsync_bfly_p) ;  /* 0x0000152000007944 */ /* 0x000fea0003c00000 */
[----:B------:R-:W-:Y:S01]  /*e6a0*/  FMNMX.FTZ R100, R100, R0, !PT ;  /* 0x0000000064647209 */ /* 0x000fe20007810000 */
[----:B------:R-:W-:Y:S01]  /*e6b0*/  IMAD.MOV.U32 R4, RZ, RZ, R8 ;  /* 0x000000ffff047224 */ /* 0x000fe200078e0008 */
[----:B------:R-:W-:Y:S01]  /*e6c0*/  MOV R2, 0xe6f0 ;  /* 0x0000e6f000027802 */ /* 0x000fe20000000f00 */
[----:B------:R-:W-:Y:S02]  /*e6d0*/  IMAD.MOV.U32 R0, RZ, RZ, 0x2 ;  /* 0x00000002ff007424 */ /* 0x000fe400078e00ff */
[----:B------:R-:W-:Y:S05]  /*e6e0*/  CALL.REL.NOINC `($__internal_2_$__cuda_sm70_shflsync_bfly_p) ;  /* 0x000014d000007944 */ /* 0x000fea0003c00000 */
[----:B------:R-:W-:Y:S01]  /*e6f0*/  FMNMX.FTZ R8, R8, R0, !PT ;  /* 0x0000000008087209 */ /* 0x000fe20007810000 */
[----:B------:R-:W-:Y:S01]  /*e700*/  IMAD.MOV.U32 R0, RZ, RZ, 0x1 ;  /* 0x00000001ff007424 */ /* 0x000fe200078e00ff */
[----:B------:R-:W-:-:S03]  /*e710*/  MOV R2, 0xe740 ;  /* 0x0000e74000027802 */ /* 0x000fc60000000f00 */
[----:B------:R-:W-:Y:S02]  /*e720*/  IMAD.MOV.U32 R4, RZ, RZ, R8 ;  /* 0x000000ffff047224 */ /* 0x000fe400078e0008 */
[----:B------:R-:W-:Y:S05]  /*e730*/  CALL.REL.NOINC `($__internal_2_$__cuda_sm70_shflsync_bfly_p) ;  /* 0x0000148000007944 */ /* 0x000fea0003c00000 */
[----:B------:R-:W-:Y:S01]  /*e740*/  MOV R3, R0 ;  /* 0x0000000000037202 */ /* 0x000fe20000000f00 */
[----:B------:R-:W-:Y:S05]  /*e750*/  BRA `(.L_x_662) ;  /* 0xffff547000007947 */ /* 0x000fea000383ffff */
.L_x_604:
[----:B------:R-:W-:Y:S01]  /*e760*/  MOV R171, RZ ;  /* 0x000000ff00ab7202 */ /* 0x000fe20000000f00 */
[----:B------:R-:W-:Y:S01]  /*e770*/  IMAD.MOV.U32 R7, RZ, RZ, R5 ;  /* 0x000000ffff077224 */ /* 0x000fe200078e0005 */
[----:B------:R-:W-:Y:S01]  /*e780*/  MOV R2, 0xe7b0 ;  /* 0x0000e7b000027802 */ /* 0x000fe20000000f00 */
[----:B------:R-:W-:Y:S02]  /*e790*/  IMAD.MOV.U32 R3, RZ, RZ, 0x181f ;  /* 0x0000181fff037424 */ /* 0x000fe400078e00ff */
[----:B-1234-:R-:W-:Y:S05]  /*e7a0*/  CALL.REL.NOINC `($__internal_3_$__cuda_sm70_shflsync_idx_p) ;  /* 0x0000147000007944 */ /* 0x01efea0003c00000 */
[----:B------:R-:W-:Y:S01]  /*e7b0*/  MOV R4, R171 ;  /* 0x000000ab00047202 */ /* 0x000fe20000000f00 */
[----:B------:R-:W-:-:S05]  /*e7c0*/  BRA `(.L_x_663) ;  /* 0xffff683000007947 */ /* 0x000fca000383ffff */
.L_x_605:
[----:B------:R-:W-:Y:S01]  /*e7d0*/  MOV R171, RZ ;  /* 0x000000ff00ab7202 */ /* 0x000fe20000000f00 */
[----:B------:R-:W-:Y:S01]  /*e7e0*/  IMAD.MOV.U32 R7, RZ, RZ, R20 ;  /* 0x000000ffff077224 */ /* 0x000fe200078e0014 */
[----:B------:R-:W-:Y:S01]  /*e7f0*/  MOV R2, 0xe820 ;  /* 0x0000e82000027802 */ /* 0x000fe20000000f00 */
[----:B------:R-:W-:Y:S02]  /*e800*/  IMAD.MOV.U32 R3, RZ, RZ, 0x181f ;  /* 0x0000181fff037424 */ /* 0x000fe400078e00ff */
[----:B-1234-:R-:W-:Y:S05]  /*e810*/  CALL.REL.NOINC `($__internal_3_$__cuda_sm70_shflsync_idx_p) ;  /* 0x0000140000007944 */ /* 0x01efea0003c00000 */
[----:B------:R-:W-:Y:S02]  /*e820*/  ISETP.GE.AND P6, PT, R206, c[0x0][0x1d4], PT ;  /* 0x00007500ce007a0c */ /* 0x000fe40003fc6270 */
[----:B------:R-:W-:Y:S02]  /*e830*/  IADD3 R12, P0, R171, R28, RZ ;  /* 0x0000001cab0c7210 */ /* 0x000fe40007f1e0ff */
[----:B------:R-:W-:Y:S02]  /*e840*/  ISETP.GE.AND P5, PT, R207, c[0x0][0x1d4], PT ;  /* 0x00007500cf007a0c */ /* 0x000fe40003fa6270 */
[C---:B------:R-:W-:Y:S01]  /*e850*/  IADD3 R6, P2, R171.reuse, R29, RZ ;  /* 0x0000001dab067210 */ /* 0x040fe20007f5e0ff */
[----:B------:R-:W-:Y:S01]  /*e860*/  IMAD.X R13, R4, 0x1, R21, P0 ;  /* 0x00000001040d7824 */ /* 0x000fe200000e0615 */
[----:B------:R-:W-:Y:S02]  /*e870*/  ISETP.GE.AND P0, PT, R208, c[0x0][0x1d4], PT ;  /* 0x00007500d0007a0c */ /* 0x000fe40003f06270 */
[----:B------:R-:W-:Y:S01]  /*e880*/  SEL R15, RZ, 0x10, P6 ;  /* 0x00000010ff0f7807 */ /* 0x000fe20003000000 */
[C---:B------:R-:W-:Y:S01]  /*e890*/  IMAD.X R7, R4.reuse, 0x1, R22, P2 ;  /* 0x0000000104077824 */ /* 0x040fe200010e0616 */
[----:B------:R-:W-:Y:S01]  /*e8a0*/  IADD3 R2, P2, R171, R30, RZ ;  /* 0x0000001eab027210 */ /* 0x000fe20007f5e0ff */
[----:B------:R-:W-:Y:S01]  /*e8b0*/  @!PT LDS RZ, [RZ] ;  /* 0x00000000fffff984 */ /* 0x000fe20000000800 */
[----:B------:R-:W-:Y:S01]  /*e8c0*/  @!PT LDS RZ, [RZ] ;  /* 0x00000000fffff984 */ /* 0x000fe20000000800 */
[----:B------:R-:W-:Y:S01]  /*e8d0*/  @!PT LDS RZ, [RZ] ;  /* 0x00000000fffff984 */ /* 0x000fe20000000800 */
[----:B------:R1:W-:Y:S01]  /*e8e0*/  LDGSTS.E.BYPASS.LTC128B.128 [R203+0x100], [R12.64], !P6 ;  /* 0x001000000ccb7fae */ /* 0x0003e2000f101d46 */
[----:B------:R-:W-:Y:S01]  /*e8f0*/  IMAD.MOV.U32 R171, RZ, RZ, 0x1 ;  /* 0x00000001ffab7424 */ /* 0x000fe200078e00ff */
[----:B------:R-:W-:Y:S02]  /*e900*/  SEL R14, RZ, 0x10, P5 ;  /* 0x00000010ff0e7807 */ /* 0x000fe40002800000 */
[----:B------:R2:W-:Y:S01]  /*e910*/  LDGSTS.E.BYPASS.LTC128B.128 [R203+0x2100], [R6.64], !P5 ;  /* 0x0210000006cb7fae */ /* 0x0005e2000e901d46 */
[----:B------:R-:W-:Y:S05]  /*e920*/  IMAD.X R3, R4, 0x1, R23, P2 ;  /* 0x0000000104037824 */ /* 0x000fea00010e0617 */
[----:B------:R3:W-:Y:S01]  /*e930*/  LDGSTS.E.BYPASS.LTC128B.128 [R203+0x4100], [R2.64], !P0 ;  /* 0x0410000002cb7fae */ /* 0x0007e2000c101d46 */
[----:B--2---:R-:W-:Y:S01]  /*e940*/  IMAD.MOV.U32 R7, RZ, RZ, R5 ;  /* 0x000000ffff077224 */ /* 0x004fe200078e0005 */
[----:B------:R-:W-:Y:S02]  /*e950*/  SEL R5, RZ, 0x10, P0 ;  /* 0x00000010ff057807 */ /* 0x000fe40000000000 */
[----:B---3--:R-:W-:Y:S01]  /*e960*/  MOV R2, 0xe990 ;  /* 0x0000e99000027802 */ /* 0x008fe20000000f00 */
[----:B------:R-:W-:Y:S02]  /*e970*/  IMAD.MOV.U32 R3, RZ, RZ, 0x181f ;  /* 0x0000181fff037424 */ /* 0x000fe400078e00ff */
[----:B-1----:R-:W-:Y:S05]  /*e980*/  CALL.REL.NOINC `($__internal_3_$__cuda_sm70_shflsync_idx_p) ;  /* 0x0000129000007944 */ /* 0x002fea0003c00000 */
[----:B------:R-:W-:Y:S01]  /*e990*/  MOV R3, 0x181f ;  /* 0x0000181f00037802 */ /* 0x000fe20000000f00 */
[----:B------:R-:W-:Y:S01]  /*e9a0*/  IMAD.MOV.U32 R4, RZ, RZ, R171 ;  /* 0x000000ffff047224 */ /* 0x000fe200078e00ab */
[----:B------:R-:W-:Y:S01]  /*e9b0*/  MOV R171, 0x1 ;  /* 0x0000000100ab7802 */ /* 0x000fe20000000f00 */
[----:B------:R-:W-:Y:S01]  /*e9c0*/  IMAD.MOV.U32 R7, RZ, RZ, R20 ;  /* 0x000000ffff077224 */ /* 0x000fe200078e0014 */
[----:B------:R-:W-:Y:S02]  /*e9d0*/  MOV R2, 0xe9f0 ;  /* 0x0000e9f000027802 */ /* 0x000fe40000000f00 */
[----:B------:R-:W-:Y:S05]  /*e9e0*/  CALL.REL.NOINC `($__internal_3_$__cuda_sm70_shflsync_idx_p) ;  /* 0x0000123000007944 */ /* 0x000fea0003c00000 */
[----:B------:R-:W-:Y:S01]  /*e9f0*/  MOV R0, R171 ;  /* 0x000000ab00007202 */ /* 0x000fe20000000f00 */
[----:B------:R-:W-:-:S05]  /*ea00*/  BRA `(.L_x_664) ;  /* 0xffff674000007947 */ /* 0x000fca000383ffff */
.L_x_608:
[----:B------:R-:W-:Y:S01]  /*ea10*/  MOV R171, RZ ;  /* 0x000000ff00ab7202 */ /* 0x000fe20000000f00 */
[----:B------:R-:W-:Y:S01]  /*ea20*/  IMAD.MOV.U32 R7, RZ, RZ, R5 ;  /* 0x000000ffff077224 */ /* 0x000fe200078e0005 */
[----:B------:R-:W-:Y:S01]  /*ea30*/  MOV R2, 0xea60 ;  /* 0x0000ea6000027802 */ /* 0x000fe20000000f00 */
[----:B------:R-:W-:Y:S02]  /*ea40*/  IMAD.MOV.U32 R3, RZ, RZ, 0x181f ;  /* 0x0000181fff037424 */ /* 0x000fe400078e00ff */
[----:B------:R-:W-:Y:S05]  /*ea50*/  CALL.REL.NOINC `($__internal_3_$__cuda_sm70_shflsync_idx_p) ;  /* 0x000011c000007944 */ /* 0x000fea0003c00000 */
[----:B------:R-:W-:Y:S01]  /*ea60*/  MOV R4, R171 ;  /* 0x000000ab00047202 */ /* 0x000fe20000000f00 */
[----:B------:R-:W-:-:S05]  /*ea70*/  BRA `(.L_x_665) ;  /* 0xffff781000007947 */ /* 0x000fca000383ffff */
.L_x_609:
[----:B------:R-:W-:Y:S01]  /*ea80*/  MOV R171, RZ ;  /* 0x000000ff00ab7202 */ /* 0x000fe20000000f00 */
[----:B------:R-:W-:Y:S01]  /*ea90*/  IMAD.MOV.U32 R7, RZ, RZ, R12 ;  /* 0x000000ffff077224 */ /* 0x000fe200078e000c */
[----:B------:R-:W-:Y:S01]  /*eaa0*/  MOV R2, 0xead0 ;  /* 0x0000ead000027802 */ /* 0x000fe20000000f00 */
[----:B------:R-:W-:Y:S02]  /*eab0*/  IMAD.MOV.U32 R3, RZ, RZ, 0x181f ;  /* 0x0000181fff037424 */ /* 0x000fe400078e00ff */
[----:B-12---:R-:W-:Y:S05]  /*eac0*/  CALL.REL.NOINC `($__internal_3_$__cuda_sm70_shflsync_idx_p) ;  /* 0x0000115000007944 */ /* 0x006fea0003c00000 */
        /* <DEDUP_REMOVED lines=31> */
.L_x_610:
[----:B------:R-:W-:Y:S01]  /*ecc0*/  MOV R171, RZ ;  /* 0x000000ff00ab7202 */ /* 0x000fe20000000f00 */
[----:B------:R-:W-:Y:S01]  /*ecd0*/  IMAD.MOV.U32 R7, RZ, RZ, R4 ;  /* 0x000000ffff077224 */ /* 0x000fe200078e0004 */
[----:B------:R-:W-:Y:S01]  /*ece0*/  MOV R2, 0xed10 ;  /* 0x0000ed1000027802 */ /* 0x000fe20000000f00 */
[----:B------:R-:W-:Y:S02]  /*ecf0*/  IMAD.MOV.U32 R3, RZ, RZ, 0x1c1f ;  /* 0x00001c1fff037424 */ /* 0x000fe400078e00ff */
[----:B------:R-:W-:Y:S05]  /*ed00*/  CALL.REL.NOINC `($__internal_3_$__cuda_sm70_shflsync_idx_p) ;  /* 0x00000f1000007944 */ /* 0x000fea0003c00000 */
[----:B------:R-:W-:Y:S01]  /*ed10*/  MOV R0, R171 ;  /* 0x000000ab00007202 */ /* 0x000fe20000000f00 */
[----:B------:R-:W-:-:S05]  /*ed20*/  BRA `(.L_x_667) ;  /* 0xffff78d000007947 */ /* 0x000fca000383ffff */
.L_x_611:
[----:B------:R-:W-:Y:S01]  /*ed30*/  MOV R171, 0x1 ;  /* 0x0000000100ab7802 */ /* 0x000fe20000000f00 */
[----:B------:R-:W-:Y:S01]  /*ed40*/  IMAD.MOV.U32 R7, RZ, RZ, R4 ;  /* 0x000000ffff077224 */ /* 0x000fe200078e0004 */
[----:B------:R-:W-:Y:S01]  /*ed50*/  MOV R2, 0xed80 ;  /* 0x0000ed8000027802 */ /* 0x000fe20000000f00 */
[----:B------:R-:W-:Y:S02]  /*ed60*/  IMAD.MOV.U32 R3, RZ, RZ, 0x1c1f ;  /* 0x00001c1fff037424 */ /* 0x000fe400078e00ff */
[----:B-1----:R-:W-:Y:S05]  /*ed70*/  CALL.REL.NOINC `($__internal_3_$__cuda_sm70_shflsync_idx_p) ;  /* 0x00000ea000007944 */ /* 0x002fea0003c00000 */
[----:B------:R-:W-:Y:S01]  /*ed80*/  FMNMX.FTZ R0, R6, R101, !PT ;  /* 0x0000006506007209 */ /* 0x000fe20007810000 */
[----:B------:R-:W-:Y:S03]  /*ed90*/  IMAD.IADD R171, R5, 0x1, R171 ;  /* 0x0000000105ab7824 */ /* 0x000fe600078e02ab */
[----:B------:R-:W-:Y:S02]  /*eda0*/  FMNMX.FTZ R0, R10, R0, !PT ;  /* 0x000000000a007209 */ /* 0x000fe40007810000 */
[C---:B------:R-:W-:Y:S02]  /*edb0*/  ISETP.GT.AND P2, PT, R171.reuse, RZ, PT ;  /* 0x000000ffab00720c */ /* 0x040fe40003f44270 */
[C---:B------:R-:W-:Y:S02]  /*edc0*/  ISETP.GT.AND P0, PT, R171.reuse, 0x1, PT ;  /* 0x00000001ab00780c */ /* 0x040fe40003f04270 */
[----:B------:R-:W-:Y:S02]  /*edd0*/  FSEL R5, R152, -INF , P2 ;  /* 0xff80000098057808 */ /* 0x000fe40001000000 */
[----:B------:R-:W-:Y:S02]  /*ede0*/  ISETP.GT.AND P2, PT, R171, 0x8, PT ;  /* 0x00000008ab00780c */ /* 0x000fe40003f44270 */
[----:B------:R-:W-:Y:S02]  /*edf0*/  FSEL R8, R151, -INF , P0 ;  /* 0xff80000097087808 */ /* 0x000fe40000000000 */
[----:B------:R-:W-:Y:S02]  /*ee00*/  FMNMX.FTZ R2, R5, R102, !PT ;  /* 0x0000006605027209 */ /* 0x000fe40007810000 */
[----:B------:R-:W-:Y:S02]  /*ee10*/  ISETP.GT.AND P0, PT, R171, 0x9, PT ;  /* 0x00000009ab00780c */ /* 0x000fe40003f04270 */
[----:B------:R-:W-:Y:S02]  /*ee20*/  FMNMX.FTZ R4, R9, R0, !PT ;  /* 0x0000000009047209 */ /* 0x000fe40007810000 */
        /* <DEDUP_REMOVED lines=8> */
[----:B------:R-:W-:Y:S01]  /*eeb0*/  FMNMX.FTZ R13, R11, R0, !PT ;  /* 0x000000000b0d7209 */ /* 0x000fe20007810000 */
[----:B------:R-:W-:Y:S01]  /*eec0*/  IMAD.MOV.U32 R0, RZ, RZ, 0x2 ;  /* 0x00000002ff007424 */ /* 0x000fe200078e00ff */
[----:B------:R-:W-:Y:S02]  /*eed0*/  FMNMX.FTZ R4, R140, R4, !PT ;  /* 0x000000048c047209 */ /* 0x000fe40007810000 */
[----:B------:R-:W-:Y:S02]  /*eee0*/  ISETP.GT.AND P2, PT, R171, 0x18, PT ;  /* 0x00000018ab00780c */ /* 0x000fe40003f44270 */
[----:B------:R-:W-:Y:S02]  /*eef0*/  FSEL R146, R146, -INF , P0 ;  /* 0xff80000092927808 */ /* 0x000fe40000000000 */
[----:B------:R-:W-:Y:S02]  /*ef00*/  FMNMX.FTZ R13, R143, R13, !PT ;  /* 0x0000000d8f0d7209 */ /* 0x000fe40007810000 */
[----:B------:R-:W-:Y:S02]  /*ef10*/  FMNMX.FTZ R4, R141, R4, !PT ;  /* 0x000000048d047209 */ /* 0x000fe40007810000 */
[C---:B------:R-:W-:Y:S02]  /*ef20*/  ISETP.GT.AND P0, PT, R171.reuse, 0x19, PT ;  /* 0x00000019ab00780c */ /* 0x040fe40003f04270 */
        /* <DEDUP_REMOVED lines=36> */
[----:B------:R-:W-:Y:S02]  /*f170*/  FMNMX.FTZ R13, R160, R13, !PT ;  /* 0x0000000da00d7209 */ /* 0x000fe40007810000 */
[----:B------:R-:W-:Y:S02]  /*f180*/  FMNMX.FTZ R4, R165, R4, !PT ;  /* 0x00000004a5047209 */ /* 0x000fe40007810000 */
[----:B------:R-:W-:Y:S02]  /*f190*/  FMNMX.FTZ R13, R161, R13, !PT ;  /* 0x0000000da10d7209 */ /* 0x000fe40007810000 */
[----:B------:R-:W-:Y:S02]  /*f1a0*/  MOV R2, 0xf1c0 ;  /* 0x0000f1c000027802 */ /* 0x000fe40000000f00 */
[----:B------:R-:W-:Y:S05]  /*f1b0*/  CALL.REL.NOINC `($__internal_2_$__cuda_sm70_shflsync_bfly_p) ;  /* 0x00000a0000007944 */ /* 0x000fea0003c00000 */
[----:B------:R-:W-:Y:S01]  /*f1c0*/  FMNMX.FTZ R4, R4, R0, !PT ;  /* 0x0000000004047209 */ /* 0x000fe20007810000 */
[----:B------:R-:W-:Y:S01]  /*f1d0*/  IMAD.MOV.U32 R0, RZ, RZ, 0x1 ;  /* 0x00000001ff007424 */ /* 0x000fe200078e00ff */
[----:B------:R-:W-:Y:S02]  /*f1e0*/  MOV R2, 0xf200 ;  /* 0x0000f20000027802 */ /* 0x000fe40000000f00 */
        /* <DEDUP_REMOVED lines=8> */
[----:B------:R-:W-:Y:S02]  /*f270*/  MOV R2, 0xf290 ;  /* 0x0000f29000027802 */ /* 0x000fe40000000f00 */
[----:B------:R-:W-:Y:S05]  /*f280*/  CALL.REL.NOINC `($__internal_2_$__cuda_sm70_shflsync_bfly_p) ;  /* 0x0000093000007944 */ /* 0x000fea0003c00000 */
[----:B------:R-:W-:-:S05]  /*f290*/  BRA `(.L_x_668) ;  /* 0xffff7a1000007947 */ /* 0x000fca000383ffff */
.L_x_614:
[----:B------:R-:W-:Y:S01]  /*f2a0*/  MOV R171, RZ ;  /* 0x000000ff00ab7202 */ /* 0x000fe20000000f00 */
[----:B------:R-:W-:Y:S01]  /*f2b0*/  IMAD.MOV.U32 R7, RZ, RZ, R4 ;  /* 0x000000ffff077224 */ /* 0x000fe200078e0004 */
[----:B------:R-:W-:Y:S01]  /*f2c0*/  MOV R2, 0xf2f0 ;  /* 0x0000f2f000027802 */ /* 0x000fe20000000f00 */
[----:B------:R-:W-:Y:S02]  /*f2d0*/  IMAD.MOV.U32 R3, RZ, RZ, 0x181f ;  /* 0x0000181fff037424 */ /* 0x000fe400078e00ff */
[----:B-1234-:R-:W-:Y:S05]  /*f2e0*/  CALL.REL.NOINC `($__internal_3_$__cuda_sm70_shflsync_idx_p) ;  /* 0x0000093000007944 */ /* 0x01efea0003c00000 */
[----:B------:R-:W-:Y:S01]  /*f2f0*/  MOV R2, R171 ;  /* 0x000000ab00027202 */ /* 0x000fe20000000f00 */
[----:B------:R-:W-:-:S05]  /*f300*/  BRA `(.L_x_669) ;  /* 0xffff941000007947 */ /* 0x000fca000383ffff */
.L_x_617:
[----:B------:R-:W-:Y:S01]  /*f310*/  MOV R171, RZ ;  /* 0x000000ff00ab7202 */ /* 0x000fe20000000f00 */
[----:B------:R-:W-:Y:S01]  /*f320*/  IMAD.MOV.U32 R7, RZ, RZ, R5 ;  /* 0x000000ffff077224 */ /* 0x000fe200078e0005 */
[----:B------:R-:W-:Y:S01]  /*f330*/  MOV R2, 0xf360 ;  /* 0x0000f36000027802 */ /* 0x000fe20000000f00 */
[----:B------:R-:W-:Y:S02]  /*f340*/  IMAD.MOV.U32 R3, RZ, RZ, 0x181f ;  /* 0x0000181fff037424 */ /* 0x000fe400078e00ff */
[----:B------:R-:W-:Y:S05]  /*f350*/  CALL.REL.NOINC `($__internal_3_$__cuda_sm70_shflsync_idx_p) ;  /* 0x000008c000007944 */ /* 0x000fea0003c00000 */
[----:B------:R-:W-:Y:S01]  /*f360*/  MOV R4, R171 ;  /* 0x000000ab00047202 */ /* 0x000fe20000000f00 */
[----:B------:R-:W-:-:S05]  /*f370*/  BRA `(.L_x_670) ;  /* 0xffffa5b000007947 */ /* 0x000fca000383ffff */
.L_x_618:
[----:B------:R-:W-:Y:S01]  /*f380*/  MOV R171, RZ ;  /* 0x000000ff00ab7202 */ /* 0x000fe20000000f00 */
[----:B------:R-:W-:Y:S01]  /*f390*/  IMAD.MOV.U32 R7, RZ, RZ, R10 ;  /* 0x000000ffff077224 */ /* 0x000fe200078e000a */
[----:B------:R-:W-:Y:S01]  /*f3a0*/  MOV R2, 0xf3d0 ;  /* 0x0000f3d000027802 */ /* 0x000fe20000000f00 */
[----:B------:R-:W-:Y:S02]  /*f3b0*/  IMAD.MOV.U32 R3, RZ, RZ, 0x181f ;  /* 0x0000181fff037424 */ /* 0x000fe400078e00ff */
[----:B-12---:R-:W-:Y:S05]  /*f3c0*/  CALL.REL.NOINC `($__internal_3_$__cuda_sm70_shflsync_idx_p) ;  /* 0x0000085000007944 */ /* 0x006fea0003c00000 */
[----:B------:R-:W-:Y:S02]  /*f3d0*/  IADD3 R2, -R201, 0x10, RZ ;  /* 0x00000010c9027810 */ /* 0x000fe40007ffe1ff */
[C---:B------:R-:W-:Y:S02]  /*f3e0*/  IADD3 R8, P2, R171.reuse, R14, RZ ;  /* 0x0000000eab087210 */ /* 0x040fe40007f5e0ff */
[----:B------:R-:W-:Y:S02]  /*f3f0*/  IADD3 R6, P0, R171, R15, RZ ;  /* 0x0000000fab067210 */ /* 0x000fe40007f1e0ff */
[----:B------:R-:W-:Y:S01]  /*f400*/  ISETP.NE.U32.AND P4, PT, R201, RZ, PT ;  /* 0x000000ffc900720c */ /* 0x000fe20003f85070 */
[----:B------:R-:W-:Y:S01]  /*f410*/  IMAD.X R9, R4, 0x1, R11, P2 ;  /* 0x0000000104097824 */ /* 0x000fe200010e060b */
[----:B------:R-:W-:Y:S01]  /*f420*/  LOP3.LUT R2, R2, 0xf, RZ, 0xc0, !PT ;  /* 0x0000000f02027812 */ /* 0x000fe200078ec0ff */
[----:B------:R-:W-:Y:S03]  /*f430*/  IMAD.X R7, R4, 0x1, R12, P0 ;  /* 0x0000000104077824 */ /* 0x000fe600000e060c */
[----:B------:R-:W-:Y:S01]  /*f440*/  IADD3 R2, P2, P0, R2, R171, R16 ;  /* 0x000000ab02027210 */ /* 0x000fe2000785e010 */
[----:B------:R-:W-:Y:S03]  /*f450*/  IMAD.MOV.U32 R171, RZ, RZ, 0x1 ;  /* 0x00000001ffab7424 */ /* 0x000fe600078e00ff */
[----:B------:R-:W-:Y:S05]  /*f460*/  IADD3.X R3, RZ, R4, R13, P2, P0 ;  /* 0x00000004ff037210 */ /* 0x000fea00017e040d */
[----:B------:R-:W-:Y:S01]  /*f470*/  @!PT LDS RZ, [RZ] ;  /* 0x00000000fffff984 */ /* 0x000fe20000000800 */
[----:B------:R-:W-:Y:S01]  /*f480*/  @!PT LDS RZ, [RZ] ;  /* 0x00000000fffff984 */ /* 0x000fe20000000800 */
[----:B------:R-:W-:Y:S01]  /*f490*/  @!PT LDS RZ, [RZ] ;  /* 0x00000000fffff984 */ /* 0x000fe20000000800 */
[----:B------:R1:W-:Y:S04]  /*f4a0*/  LDGSTS.E.BYPASS.LTC128B.128.ZFILL [R203+0x6100], [R2.64], P4 ;  /* 0x0610000002cb7fae */ /* 0x0003e8000a141d46 */
[----:B------:R2:W-:Y:S04]  /*f4b0*/  LDGSTS.E.BYPASS.LTC128B.128 [R203+0x8100], [R8.64], !P6 ;  /* 0x0810000008cb7fae */ /* 0x0005e8000f101d46 */
[----:B------:R3:W-:Y:S01]  /*f4c0*/  LDGSTS.E.BYPASS.LTC128B.128 [R203+0xa100], [R6.64], !P5 ;  /* 0x0a10000006cb7fae */ /* 0x0007e2000e901d46 */
[----:B-1----:R-:W-:Y:S01]  /*f4d0*/  IMAD.MOV.U32 R3, RZ, RZ, 0x181f ;  /* 0x0000181fff037424 */ /* 0x002fe200078e00ff */
[----:B------:R-:W-:Y:S01]  /*f4e0*/  MOV R2, 0xf510 ;  /* 0x0000f51000027802 */ /* 0x000fe20000000f00 */
[----:B---3--:R-:W-:Y:S02]  /*f4f0*/  IMAD.MOV.U32 R7, RZ, RZ, R5 ;  /* 0x000000ffff077224 */ /* 0x008fe400078e0005 */
[----:B--2---:R-:W-:Y:S05]  /*f500*/  CALL.REL.NOINC `($__internal_3_$__cuda_sm70_shflsync_idx_p) ;  /* 0x0000071000007944 */ /* 0x004fea0003c00000 */
        /* <DEDUP_REMOVED lines=8> */
.L_x_619:
[----:B------:R-:W-:Y:S02]  /*f590*/  MOV R0, 0x2 ;  /* 0x0000000200007802 */ /* 0x000fe40000000f00 */
[----:B------:R-:W-:Y:S02]  /*f5a0*/  MOV R2, 0xf5c0 ;  /* 0x0000f5c000027802 */ /* 0x000fe40000000f00 */
[----:B----4-:R-:W-:Y:S05]  /*f5b0*/  CALL.REL.NOINC `($__internal_2_$__cuda_sm70_shflsync_bfly_p) ;  /* 0x0000060000007944 */ /* 0x010fea0003c00000 */
        /* <DEDUP_REMOVED lines=14> */
.L_x_621:
[----:B------:R-:W-:Y:S01]  /*f6a0*/  IMAD.MOV.U32 R4, RZ, RZ, R214 ;  /* 0x000000ffff047224 */ /* 0x000fe200078e00d6 */
[----:B------:R-:W-:-:S02]  /*f6b0*/  MOV R0, 0x2 ;  /* 0x0000000200007802 */ /* 0x000fc40000000f00 */
[----:B------:R-:W-:Y:S02]  /*f6c0*/  MOV R2, 0xf6e0 ;  /* 0x0000f6e000027802 */ /* 0x000fe40000000f00 */
[----:B------:R-:W-:Y:S05]  /*f6d0*/  CALL.REL.NOINC `($__internal_2_$__cuda_sm70_shflsync_bfly_p) ;  /* 0x000004e000007944 */ /* 0x000fea0003c00000 */
[----:B------:R-:W-:Y:S01]  /*f6e0*/  MOV R5, R0 ;  /* 0x0000000000057202 */ /* 0x000fe20000000f00 */
[----:B------:R-:W-:Y:S05]  /*f6f0*/  BRA `(.L_x_673) ;  /* 0xffffbe2000007947 */ /* 0x000fea000383ffff */
.L_x_622:
[----:B------:R-:W-:Y:S01]  /*f700*/  IMAD.MOV.U32 R4, RZ, RZ, R5 ;  /* 0x000000ffff047224 */ /* 0x000fe200078e0005 */
[----:B------:R-:W-:Y:S02]  /*f710*/  MOV R0, 0x1 ;  /* 0x0000000100007802 */ /* 0x000fe40000000f00 */
[----:B------:R-:W-:Y:S02]  /*f720*/  MOV R2, 0xf740 ;  /* 0x0000f74000027802 */ /* 0x000fe40000000f00 */
[----:B-1----:R-:W-:Y:S05]  /*f730*/  CALL.REL.NOINC `($__internal_2_$__cuda_sm70_shflsync_bfly_p) ;  /* 0x0000048000007944 */ /* 0x002fea0003c00000 */
[----:B------:R-:W-:Y:S01]  /*f740*/  FADD.FTZ R5, R5, R0 ;  /* 0x0000000005057221 */ /* 0x000fe20000010000 */
[----:B------:R-:W-:Y:S02]  /*f750*/  MOV R4, R215 ;  /* 0x000000d700047202 */ /* 0x000fe40000000f00 */
[----:B------:R-:W-:Y:S02]  /*f760*/  MOV R0, 0x2 ;  /* 0x0000000200007802 */ /* 0x000fe40000000f00 */
[----:B------:R-:W-:Y:S02]  /*f770*/  MOV R2, 0xf790 ;  /* 0x0000f79000027802 */ /* 0x000fe40000000f00 */
[----:B------:R-:W-:Y:S05]  /*f780*/  CALL.REL.NOINC `($__internal_2_$__cuda_sm70_shflsync_bfly_p) ;  /* 0x0000043000007944 */ /* 0x000fea0003c00000 */
[----:B------:R-:W-:Y:S01]  /*f790*/  FADD.FTZ R4, R215, R0 ;  /* 0x00000000d7047221 */ /* 0x000fe20000010000 */
[----:B------:R-:W-:-:S02]  /*f7a0*/  MOV R0, 0x1 ;  /* 0x0000000100007802 */ /* 0x000fc40000000f00 */
[----:B------:R-:W-:Y:S02]  /*f7b0*/  MOV R2, 0xf7d0 ;  /* 0x0000f7d000027802 */ /* 0x000fe40000000f00 */
[----:B------:R-:W-:Y:S05]  /*f7c0*/  CALL.REL.NOINC `($__internal_2_$__cuda_sm70_shflsync_bfly_p) ;  /* 0x000003f000007944 */ /* 0x000fea0003c00000 */
[----:B------:R-:W-:Y:S01]  /*f7d0*/  MOV R3, R0 ;  /* 0x0000000000037202 */ /* 0x000fe20000000f00 */
[----:B------:R-:W-:Y:S05]  /*f7e0*/  BRA `(.L_x_674) ;  /* 0xffffbda000007947 */ /* 0x000fea000383ffff */
.L_x_637:
[----:B------:R-:W-:Y:S01]  /*f7f0*/  IMAD.MOV.U32 R7, RZ, RZ, R9 ;  /* 0x000000ffff077224 */ /* 0x000fe200078e0009 */
[----:B------:R-:W-:Y:S01]  /*f800*/  MOV R171, RZ ;  /* 0x000000ff00ab7202 */ /* 0x000fe20000000f00 */
[----:B------:R-:W-:Y:S01]  /*f810*/  IMAD.MOV.U32 R3, RZ, RZ, 0x181f ;  /* 0x0000181fff037424 */ /* 0x000fe200078e00ff */
[----:B------:R-:W-:Y:S02]  /*f820*/  MOV R2, 0xf840 ;  /* 0x0000f84000027802 */ /* 0x000fe40000000f00 */
[----:B-1----:R-:W-:Y:S05]  /*f830*/  CALL.REL.NOINC `($__internal_3_$__cuda_sm70_shflsync_idx_p) ;  /* 0x000003e000007944 */ /* 0x002fea0003c00000 */
[----:B------:R-:W-:Y:S01]  /*f840*/  MOV R8, R171 ;  /* 0x000000ab00087202 */ /* 0x000fe20000000f00 */
[----:B------:R-:W-:Y:S05]  /*f850*/  BRA `(.L_x_675) ;  /* 0xffffdbd000007947 */ /* 0x000fea000383ffff */
.L_x_638:
[----:B------:R-:W-:Y:S01]  /*f860*/  IMAD.MOV.U32 R7, RZ, RZ, R11 ;  /* 0x000000ffff077224 */ /* 0x000fe200078e000b */
[----:B------:R-:W-:Y:S01]  /*f870*/  MOV R171, RZ ;  /* 0x000000ff00ab7202 */ /* 0x000fe20000000f00 */
[----:B------:R-:W-:Y:S01]  /*f880*/  IMAD.MOV.U32 R3, RZ, RZ, 0x181f ;  /* 0x0000181fff037424 */ /* 0x000fe200078e00ff */
[----:B------:R-:W-:Y:S02]  /*f890*/  MOV R2, 0xf8b0 ;  /* 0x0000f8b000027802 */ /* 0x000fe40000000f00 */
[----:B-123--:R-:W-:Y:S05]  /*f8a0*/  CALL.REL.NOINC `($__internal_3_$__cuda_sm70_shflsync_idx_p) ;  /* 0x0000037000007944 */ /* 0x00efea0003c00000 */
[----:B------:R-:W-:Y:S01]  /*f8b0*/  MOV R0, R171 ;  /* 0x000000ab00007202 */ /* 0x000fe20000000f00 */
[----:B------:R-:W-:Y:S05]  /*f8c0*/  BRA `(.L_x_676) ;  /* 0xffffdb8000007947 */ /* 0x000fea000383ffff */
.L_x_641:
[----:B-1----:R-:W-:Y:S01]  /*f8d0*/  IMAD.MOV.U32 R7, RZ, RZ, R9 ;  /* 0x000000ffff077224 */ /* 0x002fe200078e0009 */
[----:B------:R-:W-:Y:S01]  /*f8e0*/  MOV R171, 0x1 ;  /* 0x0000000100ab7802 */ /* 0x000fe20000000f00 */
[----:B------:R-:W-:Y:S01]  /*f8f0*/  IMAD.MOV.U32 R3, RZ, RZ, 0x181f ;  /* 0x0000181fff037424 */ /* 0x000fe200078e00ff */
[----:B------:R-:W-:-:S02]  /*f900*/  MOV R2, 0xf920 ;  /* 0x0000f92000027802 */ /* 0x000fc40000000f00 */
[----:B--234-:R-:W-:Y:S05]  /*f910*/  CALL.REL.NOINC `($__internal_3_$__cuda_sm70_shflsync_idx_p) ;  /* 0x0000030000007944 */ /* 0x01cfea0003c00000 */
        /* <DEDUP_REMOVED lines=8> */
.L_x_644:
[----:B-1----:R-:W-:Y:S01]  /*f9a0*/  IMAD.MOV.U32 R7, RZ, RZ, R9 ;  /* 0x000000ffff077224 */ /* 0x002fe200078e0009 */
[----:B------:R-:W-:Y:S01]  /*f9b0*/  MOV R171, 0x2 ;  /* 0x0000000200ab7802 */ /* 0x000fe20000000f00 */
[----:B------:R-:W-:Y:S01]  /*f9c0*/  IMAD.MOV.U32 R3, RZ, RZ, 0x181f ;  /* 0x0000181fff037424 */ /* 0x000fe200078e00ff */
[----:B------:R-:W-:Y:S02]  /*f9d0*/  MOV R2, 0xf9f0 ;  /* 0x0000f9f000027802 */ /* 0x000fe40000000f00 */
[----:B--234-:R-:W-:Y:S05]  /*f9e0*/  CALL.REL.NOINC `($__internal_3_$__cuda_sm70_shflsync_idx_p) ;  /* 0x0000023000007944 */ /* 0x01cfea0003c00000 */
[----:B------:R-:W-:Y:S01]  /*f9f0*/  MOV R8, R171 ;  /* 0x000000ab00087202 */ /* 0x000fe20000000f00 */
[----:B------:R-:W-:Y:S05]  /*fa00*/  BRA `(.L_x_678) ;  /* 0xffffdd3000007947 */ /* 0x000fea000383ffff */
.L_x_645:
[----:B-1----:R-:W-:Y:S01]  /*fa10*/  IMAD.MOV.U32 R7, RZ, RZ, R11 ;  /* 0x000000ffff077224 */ /* 0x002fe200078e000b */
[----:B------:R-:W-:Y:S01]  /*fa20*/  MOV R171, 0x2 ;  /* 0x0000000200ab7802 */ /* 0x000fe20000000f00 */
[----:B------:R-:W-:Y:S01]  /*fa30*/  IMAD.MOV.U32 R3, RZ, RZ, 0x181f ;  /* 0x0000181fff037424 */ /* 0x000fe200078e00ff */
[----:B------:R-:W-:Y:S02]  /*fa40*/  MOV R2, 0xfa60 ;  /* 0x0000fa6000027802 */ /* 0x000fe40000000f00 */
[----:B--234-:R-:W-:Y:S05]  /*fa50*/  CALL.REL.NOINC `($__internal_3_$__cuda_sm70_shflsync_idx_p) ;  /* 0x000001c000007944 */ /* 0x01cfea0003c00000 */
[----:B------:R-:W-:Y:S01]  /*fa60*/  MOV R0, R171 ;  /* 0x000000ab00007202 */ /* 0x000fe20000000f00 */
[----:B------:R-:W-:Y:S05]  /*fa70*/  BRA `(.L_x_679) ;  /* 0xffffdce000007947 */ /* 0x000fea000383ffff */
.L_x_648:
[----:B--2---:R-:W-:Y:S01]  /*fa80*/  IMAD.MOV.U32 R7, RZ, RZ, R9 ;  /* 0x000000ffff077224 */ /* 0x004fe200078e0009 */
[----:B------:R-:W-:Y:S01]  /*fa90*/  MOV R171, 0x3 ;  /* 0x0000000300ab7802 */ /* 0x000fe20000000f00 */
[----:B------:R-:W-:Y:S01]  /*faa0*/  IMAD.MOV.U32 R3, RZ, RZ, 0x181f ;  /* 0x0000181fff037424 */ /* 0x000fe200078e00ff */
[----:B------:R-:W-:-:S02]  /*fab0*/  MOV R2, 0xfad0 ;  /* 0x0000fad000027802 */ /* 0x000fc40000000f00 */
[----:B-1-34-:R-:W-:Y:S05]  /*fac0*/  CALL.REL.NOINC `($__internal_3_$__cuda_sm70_shflsync_idx_p) ;  /* 0x0000015000007944 */ /* 0x01afea0003c00000 */
        /* <DEDUP_REMOVED lines=8> */
.L_x_650:
[----:B-1----:R-:W-:Y:S01]  /*fb50*/  IMAD.MOV.U32 R7, RZ, RZ, R65 ;  /* 0x000000ffff077224 */ /* 0x002fe200078e0041 */
[----:B------:R-:W-:Y:S01]  /*fb60*/  MOV R171, RZ ;  /* 0x000000ff00ab7202 */ /* 0x000fe20000000f00 */
[----:B------:R-:W-:Y:S01]  /*fb70*/  IMAD.MOV.U32 R3, RZ, RZ, 0x1f ;  /* 0x0000001fff037424 */ /* 0x000fe200078e00ff */
[----:B---3--:R-:W-:Y:S02]  /*fb80*/  MOV R2, 0xfba0 ;  /* 0x0000fba000027802 */ /* 0x008fe40000000f00 */
[----:B--2-4-:R-:W-:Y:S05]  /*fb90*/  CALL.REL.NOINC `($__internal_3_$__cuda_sm70_shflsync_idx_p) ;  /* 0x0000008000007944 */ /* 0x014fea0003c00000 */
[----:B------:R-:W-:Y:S01]  /*fba0*/  MOV R0, R171 ;  /* 0x000000ab00007202 */ /* 0x000fe20000000f00 */
[----:B------:R-:W-:Y:S05]  /*fbb0*/  BRA `(.L_x_681) ;  /* 0xffffdee000007947 */ /* 0x000fea000383ffff */
        .weak           $__internal_2_$__cuda_sm70_shflsync_bfly_p
        .type           $__internal_2_$__cuda_sm70_shflsync_bfly_p,@function
        .size           $__internal_2_$__cuda_sm70_shflsync_bfly_p,($__internal_3_$__cuda_sm70_shflsync_idx_p - $__internal_2_$__cuda_sm70_shflsync_bfly_p)
$__internal_2_$__cuda_sm70_shflsync_bfly_p:
[----:B------:R-:W-:Y:S02]  /*fbc0*/  MOV R15, 0xffffffff ;  /* 0xffffffff000f7802 */ /* 0x000fe40000000f00 */
[----:B------:R-:W-:Y:S02]  /*fbd0*/  MOV R3, 0x1f ;  /* 0x0000001f00037802 */ /* 0x000fe40000000f00 */
[----:B------:R-:W-:Y:S04]  /*fbe0*/  WARPSYNC R15 ;  /* 0x0000000f00007348 */ /* 0x000fe80003800000 */
[----:B------:R1:W2:Y:S02]  /*fbf0*/  SHFL.BFLY PT, R0, R4, R0, R3 ;  /* 0x0c00000004007389 */ /* 0x0002a400000e0003 */
[----:B-1----:R-:W-:-:S04]  /*fc00*/  MOV R3, 0x0 ;  /* 0x0000000000037802 */ /* 0x002fc80000000f00 */
[----:B--2---:R-:W-:Y:S05]  /*fc10*/  RET.REL.NODEC R2 `(_ZN7cutlass13device_kernelIN5flash19enable_sm80_to_sm89INS1_16FlashAttnFwdSm80INS1_25CollectiveMainloopFwdSm80ILi8ELi1ELb0EN4cute5tupleIJNS5_1CILi128EEENS7_ILi64EEENS7_ILi192EEEEEELi192ENS_10bfloat16_tEfNS_4arch4Sm80ELb1ELb0ELb1ELb0ELb1ELb0ELb1ELb0EEENS1_21CollectiveEpilogueFwdINS6_IJS8_SA_S9_EEENS6_IJNS7_ILi1EEESI_SI_EEESC_SE_Li256ELb0ELb1ELb0ELb0EEENS1_30DynamicPersistentTileSchedulerILi256ELi256ELb0ELb1ELb0EEEEEEEEEvNT_6ParamsE) ;  /* 0xffff03e002007950 */ /* 0x004fea0003c3ffff */
        .weak           $__internal_3_$__cuda_sm70_shflsync_idx_p
        .type           $__internal_3_$__cuda_sm70_shflsync_idx_p,@function
        .size           $__internal_3_$__cuda_sm70_shflsync_idx_p,(.L_x_1706 - $__internal_3_$__cuda_sm70_shflsync_idx_p)
$__internal_3_$__cuda_sm70_shflsync_idx_p:
[----:B------:R-:W-:-:S04]  /*fc20*/  MOV R172, 0xffffffff ;  /* 0xffffffff00ac7802 */ /* 0x000fc80000000f00 */
[----:B------:R-:W-:Y:S04]  /*fc30*/  WARPSYNC R172 ;  /* 0x000000ac00007348 */ /* 0x000fe80003800000 */
[----:B------:R1:W2:Y:S02]  /*fc40*/  SHFL.IDX PT, R171, R7, R171, R3 ;  /* 0x000000ab07ab7389 */ /* 0x0002a400000e0003 */
[----:B-1----:R-:W-:-:S04]  /*fc50*/  MOV R3, 0x0 ;  /* 0x0000000000037802 */ /* 0x002fc80000000f00 */
[----:B--2---:R-:W-:Y:S05]  /*fc60*/  RET.REL.NODEC R2 `(_ZN7cutlass13device_kernelIN5flash19enable_sm80_to_sm89INS1_16FlashAttnFwdSm80INS1_25CollectiveMainloopFwdSm80ILi8ELi1ELb0EN4cute5tupleIJNS5_1CILi128EEENS7_ILi64EEENS7_ILi192EEEEEELi192ENS_10bfloat16_tEfNS_4arch4Sm80ELb1ELb0ELb1ELb0ELb1ELb0ELb1ELb0EEENS1_21CollectiveEpilogueFwdINS6_IJS8_SA_S9_EEENS6_IJNS7_ILi1EEESI_SI_EEESC_SE_Li256ELb0ELb1ELb0ELb0EEENS1_30DynamicPersistentTileSchedulerILi256ELi256ELb0ELb1ELb0EEEEEEEEEvNT_6ParamsE) ;  /* 0xffff039002007950 */ /* 0x004fea0003c3ffff */
.L_x_682:
        /* <DEDUP_REMOVED lines=9> */
.L_x_1706:


//--------------------- .text._ZN7cutlass13device_kernelIN5flash19enable_sm80_to_sm89INS1_16FlashAttnFwdSm80INS1_25CollectiveMainloopFwdSm80ILi8ELi1ELb0EN4cute5tupleIJNS5_1CILi128EEENS7_ILi64EEENS7_ILi192EEEEEELi192ENS_10bfloat16_tEfNS_4arch4Sm80ELb1ELb0ELb1ELb1ELb1ELb0ELb1ELb0EEENS1_21CollectiveEpilogueFwdINS6_IJS8_SA_S9_EEENS6_IJNS7_ILi1EEESI_SI_EEESC_SE_Li256ELb1ELb1ELb0ELb0EEENS1_19SingleTileSchedulerILb1ELb0ELb1ELi128EEEEEEEEEvNT_6ParamsE --------------------------
	.section	.text._ZN7cutlass13device_kernelIN5flash19enable_sm80_to_sm89INS1_16FlashAttnFwdSm80INS1_25CollectiveMainloopFwdSm80ILi8ELi1ELb0EN4cute5tupleIJNS5_1CILi128EEENS7_ILi64EEENS7_ILi192EEEEEELi192ENS_10bfloat16_tEfNS_4arch4Sm80ELb1ELb0ELb1ELb1ELb1ELb0ELb1ELb0EEENS1_21CollectiveEpilogueFwdINS6_IJS8_SA_S9_EEENS6_IJNS7_ILi1EEESI_SI_EEESC_SE_Li256ELb1ELb1ELb0ELb0EEENS1_19SingleTileSchedulerILb1ELb0ELb1ELi128EEEEEEEEEvNT_6ParamsE,"ax",@progbits
	.sectioninfo	@"SHI_REGISTERS=255"
	.align	128
.text._ZN7cutlass13device_kernelIN5flash19enable_sm80_to_sm89INS1_16FlashAttnFwdSm80INS1_25CollectiveMainloopFwdSm80ILi8ELi1ELb0EN4cute5tupleIJNS5_1CILi128EEENS7_ILi64EEENS7_ILi192EEEEEELi192ENS_10bfloat16_tEfNS_4arch4Sm80ELb1ELb0ELb1ELb1ELb1ELb0ELb1ELb0EEENS1_21CollectiveEpilogueFwdINS6_IJS8_SA_S9_EEENS6_IJNS7_ILi1EEESI_SI_EEESC_SE_Li256ELb1ELb1ELb0ELb0EEENS1_19SingleTileSchedulerILb1ELb0ELb1ELi128EEEEEEEEEvNT_6ParamsE:
        .type           _ZN7cutlass13device_kernelIN5flash19enable_sm80_to_sm89INS1_16FlashAttnFwdSm80INS1_25CollectiveMainloopFwdSm80ILi8ELi1ELb0EN4cute5tupleIJNS5_1CILi128EEENS7_ILi64EEENS7_ILi192EEEEEELi192ENS_10bfloat16_tEfNS_4arch4Sm80ELb1ELb0ELb1ELb1ELb1ELb0ELb1ELb0EEENS1_21CollectiveEpilogueFwdINS6_IJS8_SA_S9_EEENS6_IJNS7_ILi1EEESI_SI_EEESC_SE_Li256ELb1ELb1ELb0ELb0EEENS1_19SingleTileSchedulerILb1ELb0ELb1ELi128EEEEEEEEEvNT_6ParamsE,@function
        .size           _ZN7cutlass13device_kernelIN5flash19enable_sm80_to_sm89INS1_16FlashAttnFwdSm80INS1_25CollectiveMainloopFwdSm80ILi8ELi1ELb0EN4cute5tupleIJNS5_1CILi128EEENS7_ILi64EEENS7_ILi192EEEEEELi192ENS_10bfloat16_tEfNS_4arch4Sm80ELb1ELb0ELb1ELb1ELb1ELb0ELb1ELb0EEENS1_21CollectiveEpilogueFwdINS6_IJS8_SA_S9_EEENS6_IJNS7_ILi1EEESI_SI_EEESC_SE_Li256ELb1ELb1ELb0ELb0EEENS1_19SingleTileSchedulerILb1ELb0ELb1ELi128EEEEEEEEEvNT_6ParamsE,(.L_x_1709 - _ZN7cutlass13device_kernelIN5flash19enable_sm80_to_sm89INS1_16FlashAttnFwdSm80INS1_25CollectiveMainloopFwdSm80ILi8ELi1ELb0EN4cute5tupleIJNS5_1CILi128EEENS7_ILi64EEENS7_ILi192EEEEEELi192ENS_10bfloat16_tEfNS_4arch4Sm80ELb1ELb0ELb1ELb1ELb1ELb0ELb1ELb0EEENS1_21CollectiveEpilogueFwdINS6_IJS8_SA_S9_EEENS6_IJNS7_ILi1EEESI_SI_EEESC_SE_Li256ELb1ELb1ELb0ELb0EEENS1_19SingleTileSchedulerILb1ELb0ELb1ELi128EEEEEEEEEvNT_6ParamsE)
        .other          _ZN7cutlass13device_kernelIN5flash19enable_sm80_to_sm89INS1_16FlashAttnFwdSm80INS1_25CollectiveMainloopFwdSm80ILi8ELi1ELb0EN4cute5tupleIJNS5_1CILi128EEENS7_ILi64EEENS7_ILi192EEEEEELi192ENS_10bfloat16_tEfNS_4arch4Sm80ELb1ELb0ELb1ELb1ELb1ELb0ELb1ELb0EEENS1_21CollectiveEpilogueFwdINS6_IJS8_SA_S9_EEENS6_IJNS7_ILi1EEESI_SI_EEESC_SE_Li256ELb1ELb1ELb0ELb0EEENS1_19SingleTileSchedulerILb1ELb0ELb1ELi128EEEEEEEEEvNT_6ParamsE,@"STO_CUDA_ENTRY STV_DEFAULT"
_ZN7cutlass13device_kernelIN5flash19enable_sm80_to_sm89INS1_16FlashAttnFwdSm80INS1_25CollectiveMainloopFwdSm80ILi8ELi1ELb0EN4cute5tupleIJNS5_1CILi128EEENS7_ILi64EEENS7_ILi192EEEEEELi192ENS_10bfloat16_tEfNS_4arch4Sm80ELb1ELb0ELb1ELb1ELb1ELb0ELb1ELb0EEENS1_21CollectiveEpilogueFwdINS6_IJS8_SA_S9_EEENS6_IJNS7_ILi1EEESI_SI_EEESC_SE_Li256ELb1ELb1ELb0ELb0EEENS1_19SingleTileSchedulerILb1ELb0ELb1ELi128EEEEEEEEEvNT_6ParamsE:
        /* <DEDUP_REMOVED lines=20> */
.L_x_684:
        /* <DEDUP_REMOVED lines=13> */
.L_x_686:
[----:B------:R-:W-:Y:S02]  /*0210*/  ULDC UR5, c[0x0][0x54c] ;  /* 0x0001530000057ab9 */ /* 0x000fe40000000800 */
.L_x_685:
[----:B------:R-:W-:Y:S02]  /*0220*/  ULDC UR4, c[0x0][0x548] ;  /* 0x0001520000047ab9 */ /* 0x000fe40000000800 */
[----:B------:R-:W-:-:S02]  /*0230*/  USHF.L.U32 UR10, UR10, 0x7, URZ ;  /* 0x000000070a0a7899 */ /* 0x000fc4000800063f */
[----:B------:R-:W-:-:S04]  /*0240*/  UIMAD UR4, UR5, UR4, URZ ;  /* 0x00000004050472a4 */ /* 0x000fc8000f8e023f */
[----:B------:R-:W-:-:S04]  /*0250*/  UISETP.GE.AND UP0, UPT, UR10, UR4, UPT ;  /* 0x000000040a00728c */ /* 0x000fc8000bf06270 */
[----:B------:R-:W-:Y:S01]  /*0260*/  USEL UR13, UR13, 0xffffffff, !UP0 ;  /* 0xffffffff0d0d7887 */ /* 0x000fe2000c000000 */
[----:B------:R-:W-:Y:S05]  /*0270*/  BRA `(.L_x_687) ;  /* 0x000001b000007947 */ /* 0x000fea0003800000 */
.L_x_683:
        /* <DEDUP_REMOVED lines=8> */
.L_x_688:
        /* <DEDUP_REMOVED lines=13> */
.L_x_690:
[----:B------:R-:W-:Y:S02]  /*03d0*/  ULDC UR5, c[0x0][0x54c] ;  /* 0x0001530000057ab9 */ /* 0x000fe40000000800 */
.L_x_689:
[----:B------:R-:W-:Y:S02]  /*03e0*/  ULDC UR4, c[0x0][0x548] ;  /* 0x0001520000047ab9 */ /* 0x000fe40000000800 */
[----:B------:R-:W-:-:S02]  /*03f0*/  USHF.L.U32 UR10, UR10, 0x7, URZ ;  /* 0x000000070a0a7899 */ /* 0x000fc4000800063f */
[----:B------:R-:W-:-:S04]  /*0400*/  UIMAD UR4, UR5, UR4, URZ ;  /* 0x00000004050472a4 */ /* 0x000fc8000f8e023f */
[----:B------:R-:W-:-:S04]  /*0410*/  UISETP.GE.AND UP0, UPT, UR10, UR4, UPT ;  /* 0x000000040a00728c */ /* 0x000fc8000bf06270 */
[----:B------:R-:W-:-:S06]  /*0420*/  USEL UR13, UR13, 0xffffffff, !UP0 ;  /* 0xffffffff0d0d7887 */ /* 0x000fcc000c000000 */
.L_x_687:
        /* <DEDUP_REMOVED lines=47> */
.L_x_691:
        /* <DEDUP_REMOVED lines=10> */
.L_x_692:
        /* <DEDUP_REMOVED lines=12> */
.L_x_693:
[----:B------:R-:W-:Y:S01]  /*0880*/  ULDC UR4, c[0x0][0x2c4] ;  /* 0x0000b10000047ab9 */ /* 0x000fe20000000800 */
[----:B------:R-:W-:Y:S01]  /*0890*/  PLOP3.LUT P2, PT, PT, PT, PT, 0x80, 0x0 ;  /* 0x000000000000781c */ /* 0x000fe20003f4f070 */
[----:B------:R-:W-:Y:S01]  /*08a0*/  UISETP.NE.AND UP1, UPT, UR4, 0x1, UPT ;  /* 0x000000010400788c */ /* 0x000fe2000bf25270 */
[----:B------:R-:W-:Y:S01]  /*08b0*/  IMAD.MOV.U32 R3, RZ, RZ, RZ ;  /* 0x000000ffff037224 */ /* 0x000fe200078e00ff */
[----:B--2---:R-:W-:Y:S01]  /*08c0*/  UIADD3 UR7, -UR11, UR7, URZ ;  /* 0x000000070b077290 */ /* 0x004fe2000fffe13f */
[----:B------:R-:W-:Y:S01]  /*08d0*/  IMAD.MOV.U32 R98, RZ, RZ, RZ ;  /* 0x000000ffff627224 */ /* 0x000fe200078e00ff */
[----:B------:R-:W-:Y:S01]  /*08e0*/  ULDC.64 UR4, c[0x0][0x2c8] ;  /* 0x0000b20000047ab9 */ /* 0x000fe20000000a00 */
[----:B------:R-:W-:Y:S01]  /*08f0*/  CS2R R96, SRZ ;  /* 0x0000000000607805 */ /* 0x000fe2000001ff00 */
[----:B---3--:R-:W-:Y:S01]  /*0900*/  UIADD3 UR6, UR7, 0x40, -UR12 ;  /* 0x0000004007067890 */ /* 0x008fe2000fffe80c */
[----:B------:R-:W-:Y:S01]  /*0910*/  CS2R R94, SRZ ;  /* 0x00000000005e7805 */ /* 0x000fe2000001ff00 */
[----:B------:R-:W-:Y:S01]  /*0920*/  CS2R R92, SRZ ;  /* 0x00000000005c7805 */ /* 0x000fe2000001ff00 */
[----:B------:R-:W-:Y:S01]  /*0930*/  CS2R R90, SRZ ;  /* 0x00000000005a7805 */ /* 0x000fe2000001ff00 */
[----:B------:R-:W-:Y:S01]  /*0940*/  CS2R R88, SRZ ;  /* 0x0000000000587805 */ /* 0x000fe2000001ff00 */
[----:B------:R-:W-:Y:S01]  /*0950*/  @UP1 UIADD3 UR18, UR10, 0x7f, URZ ;  /* 0x0000007f0a121890 */ /* 0x000fe2000fffe03f */
[----:B------:R-:W-:Y:S01]  /*0960*/  CS2R R86, SRZ ;  /* 0x0000000000567805 */ /* 0x000fe2000001ff00 */
[----:B------:R-:W-:Y:S01]  /*0970*/  MOV R85, RZ ;  /* 0x000000ff00557202 */ /* 0x000fe20000000f00 */
[----:B------:R-:W-:Y:S01]  /*0980*/  CS2R R6, SRZ ;  /* 0x0000000000067805 */ /* 0x000fe2000001ff00 */
[----:B------:R-:W-:Y:S01]  /*0990*/  UIMAD.WIDE.U32 UR18, UR18, UR4, URZ ;  /* 0x00000004121272a5 */ /* 0x000fe2000f8e003f */
[----:B------:R-:W-:Y:S01]  /*09a0*/  CS2R R82, SRZ ;  /* 0x0000000000527805 */ /* 0x000fe2000001ff00 */
[----:B------:R-:W-:Y:S01]  /*09b0*/  UIADD3 UR4, UR10, 0x7f, URZ ;  /* 0x0000007f0a047890 */ /* 0x000fe2000fffe03f */
[----:B------:R-:W-:Y:S01]  /*09c0*/  CS2R R80, SRZ ;  /* 0x0000000000507805 */ /* 0x000fe2000001ff00 */
[----:B------:R-:W-:Y:S01]  /*09d0*/  @UP1 USHF.R.U32.HI UR4, URZ, UR5, UR19 ;  /* 0x000000053f041299 */ /* 0x000fe20008011613 */
[----:B------:R-:W-:Y:S01]  /*09e0*/  CS2R R78, SRZ ;  /* 0x00000000004e7805 */ /* 0x000fe2000001ff00 */
[----:B------:R-:W-:Y:S01]  /*09f0*/  UIADD3 UR5, UR7, 0x3f, URZ ;  /* 0x0000003f07057890 */ /* 0x000fe2000fffe03f */
[----:B------:R-:W-:Y:S01]  /*0a00*/  CS2R R76, SRZ ;  /* 0x00000000004c7805 */ /* 0x000fe2000001ff00 */
[----:B------:R-:W-:Y:S01]  /*0a10*/  UIADD3 UR6, UR6, UR4, URZ ;  /* 0x0000000406067290 */ /* 0x000fe2000fffe03f */
[----:B------:R-:W-:Y:S01]  /*0a20*/  CS2R R74, SRZ ;  /* 0x00000000004a7805 */ /* 0x000fe2000001ff00 */
[----:B------:R-:W-:Y:S01]  /*0a30*/  USHF.R.S32.HI UR18, URZ, 0x1f, UR5 ;  /* 0x0000001f3f127899 */ /* 0x000fe20008011405 */
[----:B------:R-:W-:Y:S01]  /*0a40*/  CS2R R72, SRZ ;  /* 0x0000000000487805 */ /* 0x000fe2000001ff00 */
[----:B------:R-:W-:Y:S01]  /*0a50*/  USHF.R.S32.HI UR4, URZ, 0x1f, UR6 ;  /* 0x0000001f3f047899 */ /* 0x000fe20008011406 */
[----:B------:R-:W-:Y:S01]  /*0a60*/  CS2R R70, SRZ ;  /* 0x0000000000467805 */ /* 0x000fe2000001ff00 */
[----:B------:R-:W-:Y:S01]  /*0a70*/  ULEA.HI UR18, UR18, UR5, URZ, 0x6 ;  /* 0x0000000512127291 */ /* 0x000fe2000f8f303f */
[----:B------:R-:W-:Y:S01]  /*0a80*/  CS2R R68, SRZ ;  /* 0x0000000000447805 */ /* 0x000fe2000001ff00 */
[----:B------:R-:W-:Y:S01]  /*0a90*/  ULEA.HI UR4, UR4, UR6, URZ, 0x6 ;  /* 0x0000000604047291 */ /* 0x000fe2000f8f303f */
[----:B------:R-:W-:Y:S01]  /*0aa0*/  CS2R R66, SRZ ;  /* 0x0000000000427805 */ /* 0x000fe2000001ff00 */
[----:B------:R-:W-:Y:S01]  /*0ab0*/  USHF.R.S32.HI UR18, URZ, 0x6, UR18 ;  /* 0x000000063f127899 */ /* 0x000fe20008011412 */
[----:B------:R-:W-:Y:S01]  /*0ac0*/  CS2R R64, SRZ ;  /* 0x0000000000407805 */ /* 0x000fe2000001ff00 */
[----:B------:R-:W-:Y:S01]  /*0ad0*/  USHF.R.S32.HI UR4, URZ, 0x6, UR4 ;  /* 0x000000063f047899 */ /* 0x000fe20008011404 */
[----:B------:R-:W-:Y:S01]  /*0ae0*/  CS2R R62, SRZ ;  /* 0x00000000003e7805 */ /* 0x000fe2000001ff00 */
[----:B------:R-:W-:Y:S01]  /*0af0*/  CS2R R60, SRZ ;  /* 0x00000000003c7805 */ /* 0x000fe2000001ff00 */
[----:B------:R-:W-:Y:S01]  /*0b00*/  CS2R R58, SRZ ;  /* 0x00000000003a7805 */ /* 0x000fe2000001ff00 */
[----:B------:R-:W-:Y:S01]  /*0b10*/  UISETP.LT.AND UP0, UPT, UR18, UR4, UPT ;  /* 0x000000041200728c */ /* 0x000fe2000bf01270 */
[----:B------:R-:W-:Y:S01]  /*0b20*/  CS2R R56, SRZ ;  /* 0x0000000000387805 */ /* 0x000fe2000001ff00 */
[----:B------:R-:W-:Y:S01]  /*0b30*/  CS2R R54, SRZ ;  /* 0x0000000000367805 */ /* 0x000fe2000001ff00 */
[----:B------:R-:W-:Y:S01]  /*0b40*/  CS2R R52, SRZ ;  /* 0x0000000000347805 */ /* 0x000fe2000001ff00 */
[----:B------:R-:W-:Y:S01]  /*0b50*/  USEL UR6, UR18, UR4, UP0 ;  /* 0x0000000412067287 */ /* 0x000fe20008000000 */
[----:B------:R-:W-:Y:S01]  /*0b60*/  CS2R R50, SRZ ;  /* 0x0000000000327805 */ /* 0x000fe2000001ff00 */
[----:B------:R-:W-:Y:S01]  /*0b70*/  CS2R R48, SRZ ;  /* 0x0000000000307805 */ /* 0x000fe2000001ff00 */
[----:B------:R-:W-:Y:S01]  /*0b80*/  CS2R R46, SRZ ;  /* 0x00000000002e7805 */ /* 0x000fe2000001ff00 */
[----:B------:R-:W-:Y:S01]  /*0b90*/  UISETP.GE.AND UP0, UPT, UR6, 0x1, UPT ;  /* 0x000000010600788c */ /* 0x000fe2000bf06270 */
        /* <DEDUP_REMOVED lines=43> */
[----:B------:R-:W-:Y:S01]  /*0e50*/  BSSY B0, `(.L_x_695) ;  /* 0x0000058000007945 */ /* 0x000fe20003800000 */
[----:B------:R-:W-:Y:S01]  /*0e60*/  PLOP3.LUT P0, PT, PT, PT, UP1, 0x80, 0x0 ;  /* 0x000000000000781c */ /* 0x000fe20003f0f018 */
[----:B------:R-:W-:Y:S01]  /*0e70*/  IMAD.IADD R0, R84, 0x1, -R3 ;  /* 0x0000000154007824 */ /* 0x000fe200078e0a03 */
[----:B------:R-:W-:Y:S01]  /*0e80*/  ULDC.64 UR4, c[0x0][0x1b8] ;  /* 0x00006e0000047ab9 */ /* 0x000fe20000000a00 */
[----:B------:R-:W-:Y:S01]  /*0e90*/  IMAD.SHL.U32 R207, R15, 0x40, RZ ;  /* 0x000000400fcf7824 */ /* 0x000fe200078e00ff */
[----:B------:R-:W-:Y:S01]  /*0ea0*/  UIADD3 UR19, UR19, UR17, URZ ;  /* 0x0000001113137290 */ /* 0x000fe2000fffe03f */
[C---:B------:R-:W-:Y:S01]  /*0eb0*/  IMAD R210, R0.reuse, 0x20, R15 ;  /* 0x0000002000d27824 */ /* 0x040fe200078e020f */
[----:B------:R-:W-:Y:S01]  /*0ec0*/  USHF.R.S32.HI UR17, URZ, 0x1f, UR13 ;  /* 0x0000001f3f117899 */ /* 0x000fe2000801140d */
[----:B------:R-:W-:Y:S01]  /*0ed0*/  IMAD.SHL.U32 R182, R0, 0x8, RZ ;  /* 0x0000000800b67824 */ /* 0x000fe200078e00ff */
[----:B------:R-:W-:Y:S01]  /*0ee0*/  UIMAD UR16, UR8, UR4, URZ ;  /* 0x00000004081072a4 */ /* 0x000fe2000f8e023f */
[----:B------:R-:W-:Y:S01]  /*0ef0*/  LOP3.LUT R207, R207, 0x1c0, RZ, 0xc0, !PT ;  /* 0x000001c0cfcf7812 */ /* 0x000fe200078ec0ff */
[----:B------:R-:W-:Y:S01]  /*0f00*/  USEL UR17, UR17, URZ, !UP2 ;  /* 0x0000003f11117287 */ /* 0x000fe2000d000000 */
[----:B------:R-:W-:Y:S01]  /*0f10*/  IADD3 R2, R210, UR10, RZ ;  /* 0x0000000ad2027c10 */ /* 0x000fe2000fffe0ff */
[----:B------:R-:W-:Y:S01]  /*0f20*/  UIMAD UR16, UR9, UR5, UR16 ;  /* 0x00000005091072a4 */ /* 0x000fe2000f8e0210 */
[----:B------:R-:W-:Y:S01]  /*0f30*/  LEA.HI R12, R85, R84, RZ, 0x6 ;  /* 0x00000054550c7211 */ /* 0x000fe200078f30ff */
[----:B------:R-:W-:Y:S01]  /*0f40*/  UIMAD.WIDE.U32 UR20, UR9, UR4, UR18 ;  /* 0x00000004091472a5 */ /* 0x000fe2000f8e0012 */
[----:B------:R-:W-:Y:S01]  /*0f50*/  ISETP.GE.AND P4, PT, R182, c[0x0][0x198], PT ;  /* 0x00006600b6007a0c */ /* 0x000fe20003f86270 */
[----:B------:R-:W-:Y:S01]  /*0f60*/  @P1 IMAD.HI.U32 R3, R2, c[0x0][0x2c8], RZ ;  /* 0x0000b20002031a27 */ /* 0x000fe200078e00ff */
[----:B------:R-:W-:-:S02]  /*0f70*/  ULDC.64 UR4, c[0x0][0x1c0] ;  /* 0x0000700000047ab9 */ /* 0x000fc40000000a00 */
[----:B------:R-:W-:Y:S01]  /*0f80*/  USEL UR18, UR13, URZ, !UP2 ;  /* 0x0000003f0d127287 */ /* 0x000fe2000d000000 */
[----:B------:R-:W-:Y:S01]  /*0f90*/  IMAD.MOV.U32 R6, RZ, RZ, R2 ;  /* 0x000000ffff067224 */ /* 0x000fe200078e0002 */
[----:B------:R-:W-:Y:S01]  /*0fa0*/  UIMAD UR17, UR17, UR4, URZ ;  /* 0x00000004111172a4 */ /* 0x000fe2000f8e023f */
[----:B------:R-:W-:Y:S01]  /*0fb0*/  @P0 SHF.R.U32.HI R6, RZ, c[0x0][0x2cc], R3 ;  /* 0x0000b300ff060a19 */ /* 0x000fe20000011603 */
[----:B------:R-:W-:Y:S01]  /*0fc0*/  UIADD3 UR21, UR21, UR16, URZ ;  /* 0x0000001015157290 */ /* 0x000fe2000fffe03f */
[----:B------:R-:W-:Y:S01]  /*0fd0*/  IMAD.SHL.U32 R12, R12, 0x8, RZ ;  /* 0x000000080c0c7824 */ /* 0x000fe200078e00ff */
[----:B------:R-:W-:Y:S01]  /*0fe0*/  UIMAD UR5, UR18, UR5, UR17 ;  /* 0x00000005120572a4 */ /* 0x000fe2000f8e0211 */
[--C-:B-1----:R-:W-:Y:S01]  /*0ff0*/  SHF.R.S32.HI R5, RZ, 0x1f, R6.reuse ;  /* 0x0000001fff057819 */ /* 0x102fe20000011406 */
[----:B------:R-:W-:Y:S01]  /*1000*/  UIMAD.WIDE.U32 UR18, UR18, UR4, UR20 ;  /* 0x00000004121272a5 */ /* 0x000fe2000f8e0014 */
[----:B------:R-:W-:Y:S02]  /*1010*/  IMAD.MOV R3, RZ, RZ, -R6 ;  /* 0x000000ffff037224 */ /* 0x000fe400078e0a06 */
[----:B------:R-:W-:Y:S01]  /*1020*/  ULDC UR4, c[0x0][0x2c4] ;  /* 0x0000b10000047ab9 */ /* 0x000fe20000000800 */
[----:B------:R-:W-:Y:S01]  /*1030*/  IMAD R5, R5, c[0x0][0x1b0], RZ ;  /* 0x00006c0005057a24 */ /* 0x000fe200078e02ff */
[----:B------:R-:W-:Y:S01]  /*1040*/  UIADD3 UR5, UR19, UR5, URZ ;  /* 0x0000000513057290 */ /* 0x000fe2000fffe03f */
[----:B------:R-:W-:Y:S01]  /*1050*/  IMAD R3, R3, c[0x0][0x2c4], R2 ;  /* 0x0000b10003037a24 */ /* 0x000fe200078e0202 */
[----:B------:R-:W-:Y:S01]  /*1060*/  UIMAD UR4, UR12, UR4, URZ ;  /* 0x000000040c0472a4 */ /* 0x000fe2000f8e023f */
[----:B------:R-:W-:-:S02]  /*1070*/  IMAD.U32 R9, RZ, RZ, UR19 ;  /* 0x00000013ff097e24 */ /* 0x000fc4000f8e00ff */
[----:B------:R-:W-:Y:S01]  /*1080*/  IMAD.U32 R8, RZ, RZ, UR18 ;  /* 0x00000012ff087e24 */ /* 0x000fe2000f8e00ff */
[----:B------:R-:W-:Y:S01]  /*1090*/  SHF.R.S32.HI R2, RZ, 0x1f, R3 ;  /* 0x0000001fff027819 */ /* 0x000fe20000011403 */
[----:B------:R-:W-:Y:S02]  /*10a0*/  IMAD.U32 R9, RZ, RZ, UR5 ;  /* 0x00000005ff097e24 */ /* 0x000fe4000f8e00ff */
[C---:B------:R-:W-:Y:S02]  /*10b0*/  IMAD R5, R6.reuse, c[0x0][0x1b4], R5 ;  /* 0x00006d0006057a24 */ /* 0x040fe400078e0205 */
[----:B------:R-:W-:-:S04]  /*10c0*/  IMAD.WIDE.U32 R6, R6, c[0x0][0x1b0], R8 ;  /* 0x00006c0006067a25 */ /* 0x000fc800078e0008 */
[----:B------:R-:W-:Y:S02]  /*10d0*/  IMAD R2, R2, c[0x0][0x1a8], RZ ;  /* 0x00006a0002027a24 */ /* 0x000fe400078e02ff */
[----:B------:R-:W-:Y:S01]  /*10e0*/  IMAD.IADD R7, R7, 0x1, R5 ;  /* 0x0000000107077824 */ /* 0x000fe200078e0205 */
[----:B------:R-:W-:Y:S01]  /*10f0*/  LEA.HI R5, R85, R84, RZ, 0x4 ;  /* 0x0000005455057211 */ /* 0x000fe200078f20ff */
[C---:B------:R-:W-:Y:S02]  /*1100*/  IMAD R9, R3.reuse, c[0x0][0x1ac], R2 ;  /* 0x00006b0003097a24 */ /* 0x040fe400078e0202 */
[----:B------:R-:W-:Y:S01]  /*1110*/  IMAD.WIDE.U32 R2, R3, c[0x0][0x1a8], R6 ;  /* 0x00006a0003027a25 */ /* 0x000fe200078e0006 */
[----:B------:R-:W-:Y:S02]  /*1120*/  LOP3.LUT R7, R5, 0xfffffff0, RZ, 0xc0, !PT ;  /* 0xfffffff005077812 */ /* 0x000fe400078ec0ff */
[----:B------:R-:W-:Y:S01]  /*1130*/  IADD3 R6, R15, UR10, RZ ;  /* 0x0000000a0f067c10 */ /* 0x000fe2000fffe0ff */
[----:B------:R-:W-:Y:S01]  /*1140*/  IMAD.IADD R8, R3, 0x1, R9 ;  /* 0x0000000103087824 */ /* 0x000fe200078e0209 */
[----:B------:R-:W-:Y:S01]  /*1150*/  LEA R14, P0, R2, c[0x0][0x160], 0x1 ;  /* 0x00005800020e7a11 */ /* 0x000fe200078008ff */
[----:B------:R-:W-:Y:S01]  /*1160*/  IMAD.IADD R3, R84, 0x1, -R7 ;  /* 0x0000000154037824 */ /* 0x000fe200078e0a07 */
[----:B------:R-:W-:-:S02]  /*1170*/  ISETP.GE.AND P5, PT, R6, UR4, PT ;  /* 0x0000000406007c0c */ /* 0x000fc4000bfa6270 */
[----:B------:R-:W-:Y:S01]  /*1180*/  LEA.HI.X R8, R2, c[0x0][0x164], R8, 0x1, P0 ;  /* 0x0000590002087a11 */ /* 0x000fe200000f0c08 */
[----:B------:R1:W3:Y:S01]  /*1190*/  SHFL.IDX PT, R16, R14, RZ, 0x181f ;  /* 0x00181fff0e107589 */ /* 0x0002e200000e0000 */
[----:B------:R-:W-:Y:S02]  /*11a0*/  SHF.R.S32.HI R2, RZ, 0x1f, R3 ;  /* 0x0000001fff027819 */ /* 0x000fe40000011403 */
[----:B------:R-:W-:Y:S01]  /*11b0*/  IADD3 R9, R182, 0x80, RZ ;  /* 0x00000080b6097810 */ /* 0x000fe20007ffe0ff */
[----:B------:R1:W4:Y:S01]  /*11c0*/  SHFL.IDX PT, R17, R8, RZ, 0x181f ;  /* 0x00181fff08117589 */ /* 0x00032200000e0000 */
[----:B------:R-:W-:Y:S02]  /*11d0*/  LEA.HI R7, R2, R3, RZ, 0x3 ;  /* 0x0000000302077211 */ /* 0x000fe400078f18ff */
[----:B------:R-:W-:Y:S02]  /*11e0*/  SHF.R.U32.HI R2, RZ, 0x3, R207 ;  /* 0x00000003ff027819 */ /* 0x000fe400000116cf */
[----:B------:R-:W-:-:S02]  /*11f0*/  LOP3.LUT R10, R7, 0xfffffff8, RZ, 0xc0, !PT ;  /* 0xfffffff8070a7812 */ /* 0x000fc400078ec0ff */
[----:B------:R-:W-:Y:S02]  /*1200*/  LOP3.LUT R207, R207, 0x38, R182, 0xf8, !PT ;  /* 0x00000038cfcf7812 */ /* 0x000fe400078ef8b6 */
[----:B------:R-:W-:Y:S01]  /*1210*/  ISETP.GE.AND P0, PT, R9, c[0x0][0x198], PT ;  /* 0x0000660009007a0c */ /* 0x000fe20003f06270 */
[----:B------:R-:W-:Y:S01]  /*1220*/  IMAD.IADD R10, R3, 0x1, -R10 ;  /* 0x00000001030a7824 */ /* 0x000fe200078e0a0a */
[----:B------:R-:W-:Y:S01]  /*1230*/  LOP3.LUT R207, R207, R2, RZ, 0x3c, !PT ;  /* 0x00000002cfcf7212 */ /* 0x000fe200078e3cff */
[----:B------:R-:W-:Y:S02]  /*1240*/  IMAD.MOV.U32 R2, RZ, RZ, 0x10 ;  /* 0x00000010ff027424 */ /* 0x000fe400078e00ff */
[----:B------:R-:W-:Y:S01]  /*1250*/  IMAD.MOV.U32 R3, RZ, RZ, 0x20 ;  /* 0x00000020ff037424 */ /* 0x000fe200078e00ff */
[----:B------:R-:W-:Y:S01]  /*1260*/  LOP3.LUT R207, R207, 0xfffffe00, R12, 0xf8, !PT ;  /* 0xfffffe00cfcf7812 */ /* 0x000fe200078ef80c */
[----:B--2---:R2:W5:Y:S02]  /*1270*/  @P2 R2UR UR17, R4 ;  /* 0x00000000041123c2 */ /* 0x00456400000e0000 */
[----:B-----5:R-:W-:Y:S01]  /*1280*/  @!UP0 UMOV UR17, UR13 ;  /* 0x0000000d00118c82 */ /* 0x020fe20008000000 */
[----:B--2---:R-:W-:-:S04]  /*1290*/  IADD3 R4, R182, 0x40, RZ ;  /* 0x00000040b6047810 */ /* 0x004fc80007ffe0ff */
[----:B------:R-:W-:-:S04]  /*12a0*/  ISETP.GE.AND P3, PT, R4, c[0x0][0x198], PT ;  /* 0x0000660004007a0c */ /* 0x000fc80003f66270 */
[----:B------:R-:W-:-:S05]  /*12b0*/  R2P PR, R10, 0x6 ;  /* 0x000000060a007804 */ /* 0x000fca0000000000 */
[----:B------:R-:W-:Y:S02]  /*12c0*/  SEL R2, R2, 0xfffffff0, !P1 ;  /* 0xfffffff002027807 */ /* 0x000fe40004800000 */
        /* <DEDUP_REMOVED lines=8> */
[----:B------:R-:W-:-:S02]  /*1350*/  LOP3.LUT R12, R12, 0xfffffff8, RZ, 0xc0, !PT ;  /* 0xfffffff80c0c7812 */ /* 0x000fc400078ec0ff */
[----:B------:R-:W-:Y:S02]  /*1360*/  LOP3.LUT R11, R11, 0xfffffff8, RZ, 0xc0, !PT ;  /* 0xfffffff80b0b7812 */ /* 0x000fe400078ec0ff */
[----:B------:R-:W-:Y:S01]  /*1370*/  @!PT LDS RZ, [RZ] ;  /* 0x00000000fffff984 */ /* 0x000fe20000000800 */
[----:B------:R1:W-:Y:S01]  /*1380*/  LDGSTS.E.BYPASS.LTC128B.128 [R13+0xc100], [R18.64], !P4 ;  /* 0x0c100000120d7fae */ /* 0x0003e2000e101d4e */
[----:B------:R-:W-:-:S04]  /*1390*/  IMAD.WIDE R20, R12, 0x2, R16 ;  /* 0x000000020c147825 */ /* 0x000fc800078e0210 */
[----:B------:R-:W-:Y:S01]  /*13a0*/  IMAD.WIDE R16, R11, 0x2, R16 ;  /* 0x000000020b107825 */ /* 0x000fe200078e0210 */
[----:B------:R1:W-:Y:S04]  /*13b0*/  LDGSTS.E.BYPASS.LTC128B.128 [R13+0x10100], [R20.64], !P3 ;  /* 0x10100000140d7fae */ /* 0x0003e8000d901d4e */
[----:B------:R1:W-:Y:S02]  /*13c0*/  LDGSTS.E.BYPASS.LTC128B.128 [R13+0x14100], [R16.64], !P0 ;  /* 0x14100000100d7fae */ /* 0x0003e4000c101d4e */
.L_x_696:
[----:B-1-34-:R-:W-:Y:S05]  /*13d0*/  BSYNC B0 ;  /* 0x0000000000007941 */ /* 0x01afea0003800000 */
.L_x_695:
        /* <DEDUP_REMOVED lines=20> */
.L_x_698:
[----:B------:R-:W-:Y:S05]  /*1520*/  BSYNC B0 ;  /* 0x0000000000007941 */ /* 0x000fea0003800000 */
.L_x_697:
[----:B------:R-:W-:Y:S01]  /*1530*/  IADD3 R11, R6, 0x40, RZ ;  /* 0x00000040060b7810 */ /* 0x000fe20007ffe0ff */
[----:B--2---:R2:W4:Y:S01]  /*1540*/  SHFL.IDX PT, R17, R8, 0x2, 0x181f ;  /* 0x00581f0008117f89 */ /* 0x00452200000e0000 */
        /* <DEDUP_REMOVED lines=18> */
.L_x_700:
[----:B------:R-:W-:Y:S05]  /*1670*/  BSYNC B0 ;  /* 0x0000000000007941 */ /* 0x000fea0003800000 */
.L_x_699:
[----:B---3--:R-:W-:Y:S01]  /*1680*/  SHFL.IDX PT, R16, R14, 0x3, 0x181f ;  /* 0x00781f000e107f89 */ /* 0x008fe200000e0000 */
[----:B------:R-:W-:Y:S01]  /*1690*/  IMAD.MOV.U32 R12, RZ, RZ, c[0x0][0x2b8] ;  /* 0x0000ae00ff0c7624 */ /* 0x000fe200078e00ff */
[----:B------:R-:W-:Y:S01]  /*16a0*/  SHF.R.S32.HI R181, RZ, 0x1f, R4 ;  /* 0x0000001fffb57819 */ /* 0x000fe20000011404 */
[----:B------:R-:W-:Y:S01]  /*16b0*/  IMAD.U32 R11, RZ, RZ, UR6 ;  /* 0x00000006ff0b7e24 */ /* 0x000fe2000f8e00ff */
[----:B----4-:R-:W3:Y:S01]  /*16c0*/  SHFL.IDX PT, R17, R8, 0x3, 0x181f ;  /* 0x00781f0008117f89 */ /* 0x010ee200000e0000 */
[----:B------:R-:W-:Y:S01]  /*16d0*/  SHF.R.S32.HI R180, RZ, 0x1f, R9 ;  /* 0x0000001fffb47819 */ /* 0x000fe20000011409 */
[----:B------:R-:W-:Y:S01]  /*16e0*/  IMAD.SHL.U32 R207, R207, 0x2, RZ ;  /* 0x00000002cfcf7824 */ /* 0x000fe200078e00ff */
[----:B------:R-:W-:Y:S01]  /*16f0*/  ISETP.NE.AND P2, PT, R12, 0x1, PT ;  /* 0x000000010c00780c */ /* 0x000fe20003f45270 */
[----:B------:R-:W-:Y:S01]  /*1700*/  IMAD R11, R11, 0x40, R210 ;  /* 0x000000400b0b7824 */ /* 0x000fe200078e02d2 */
        /* <DEDUP_REMOVED lines=12> */
[----:B------:R-:W-:-:S02]  /*17d0*/  IADD3 R6, R11, -0x40, RZ ;  /* 0xffffffc00b067810 */ /* 0x000fc40007ffe0ff */
[----:B------:R-:W-:Y:S02]  /*17e0*/  ULDC.64 UR4, c[0x0][0x1e8] ;  /* 0x00007a0000047ab9 */ /* 0x000fe40000000a00 */
[C---:B------:R-:W-:Y:S01]  /*17f0*/  ISETP.GE.AND P6, PT, R6.reuse, UR7, PT ;  /* 0x0000000706007c0c */ /* 0x040fe2000bfc6270 */
[----:B------:R-:W-:Y:S01]  /*1800*/  UIADD3 UR16, UR19, UR16, URZ ;  /* 0x0000001013107290 */ /* 0x000fe2000fffe03f */
[----:B------:R-:W-:Y:S01]  /*1810*/  IADD3 R209, R6, UR11, RZ ;  /* 0x0000000b06d17c10 */ /* 0x000fe2000fffe0ff */
[----:B---3--:R-:W-:Y:S01]  /*1820*/  @!P5 IMAD.WIDE R20, R182, 0x2, R16 ;  /* 0x00000002b614d825 */ /* 0x008fe200078e0210 */
[----:B------:R-:W-:-:S03]  /*1830*/  ISETP.GT.OR P6, PT, R210, 0x3f, P6 ;  /* 0x0000003fd200780c */ /* 0x000fc600037c4670 */
        /* <DEDUP_REMOVED lines=11> */
[----:B-12---:R-:W-:Y:S02]  /*18f0*/  @!P6 LEA.HI.X.SX32 R8, R6, UR16, 0x1, P1 ;  /* 0x000000100608ec11 */ /* 0x006fe400088f0eff */
[----:B------:R-:W-:-:S04]  /*1900*/  @!P6 LEA R12, P1, R11, c[0x0][0x2a0], 0x2 ;  /* 0x0000a8000b0cea11 */ /* 0x000fc800078210ff */
[----:B------:R-:W-:Y:S01]  /*1910*/  @!P6 LEA.HI.X R13, R11, c[0x0][0x2a4], R8, 0x2, P1 ;  /* 0x0000a9000b0dea11 */ /* 0x000fe200008f1408 */
[----:B------:R-:W-:Y:S06]  /*1920*/  BAR.SYNC.DEFER_BLOCKING 0x0 ;  /* 0x0000000000007b1d */ /* 0x000fec0000010000 */
[----:B------:R1:W2:Y:S01]  /*1930*/  @!P6 LDG.E R208, [R12.64] ;  /* 0x0000000e0cd0e981 */ /* 0x0002a2000c1e1900 */
[----:B------:R-:W-:Y:S01]  /*1940*/  IMAD.MOV R6, RZ, RZ, -R6 ;  /* 0x000000ffff067224 */ /* 0x000fe200078e0a06 */
[----:B------:R-:W-:Y:S01]  /*1950*/  UIMAD UR17, UR8, UR4, URZ ;  /* 0x00000004081172a4 */ /* 0x000fe2000f8e023f */
[----:B-----5:R-:W-:Y:S01]  /*1960*/  IMAD.SHL.U32 R17, R0, 0x40, RZ ;  /* 0x0000004000117824 */ /* 0x020fe200078e00ff */
[----:B------:R-:W-:Y:S01]  /*1970*/  UIMAD.WIDE.U32 UR20, UR9, UR4, URZ ;  /* 0x00000004091472a5 */ /* 0x000fe2000f8e003f */
[----:B------:R-:W-:Y:S01]  /*1980*/  IMAD R209, R6, c[0x0][0x2b8], R209 ;  /* 0x0000ae0006d17a24 */ /* 0x000fe200078e02d1 */
[----:B------:R-:W-:Y:S01]  /*1990*/  UIMAD UR17, UR9, UR5, UR17 ;  /* 0x00000005091172a4 */ /* 0x000fe2000f8e0211 */
[----:B---3--:R-:W-:Y:S01]  /*19a0*/  SHF.R.S32.HI R20, RZ, 0x4, R5 ;  /* 0x00000004ff147819 */ /* 0x008fe20000011405 */
[----:B------:R-:W-:Y:S01]  /*19b0*/  IMAD.SHL.U32 R8, R15, 0x8, RZ ;  /* 0x000000080f087824 */ /* 0x000fe200078e00ff */
[----:B------:R-:W-:Y:S01]  /*19c0*/  LOP3.LUT R17, R17, 0x1c0, RZ, 0xc0, !PT ;  /* 0x000001c011117812 */ /* 0x000fe200078ec0ff */
[----:B------:R-:W-:Y:S01]  /*19d0*/  IMAD.WIDE.U32 R22, R209, c[0x0][0x1e0], RZ ;  /* 0x00007800d1167a25 */ /* 0x000fe200078e00ff */
[----:B------:R-:W-:Y:S01]  /*19e0*/  SHF.R.S32.HI R14, RZ, 0x1f, R209 ;  /* 0x0000001fff0e7819 */ /* 0x000fe200000114d1 */
[----:B------:R-:W-:Y:S01]  /*19f0*/  UIADD3 UR17, UR21, UR17, URZ ;  /* 0x0000001115117290 */ /* 0x000fe2000fffe03f */
[----:B------:R-:W-:Y:S01]  /*1a00*/  LEA.HI R5, R5, R20, RZ, 0x1 ;  /* 0x0000001405057211 */ /* 0x000fe200078f08ff */
[----:B------:R-:W-:Y:S01]  /*1a10*/  ULDC.64 UR4, c[0x0][0x210] ;  /* 0x0000840000047ab9 */ /* 0x000fe20000000a00 */
[----:B------:R-:W-:Y:S01]  /*1a20*/  LOP3.LUT R8, R17, 0x8, R8, 0xf8, !PT ;  /* 0x0000000811087812 */ /* 0x000fe200078ef808 */
[C---:B------:R-:W-:Y:S01]  /*1a30*/  IMAD R6, R14.reuse, c[0x0][0x1e0], RZ ;  /* 0x000078000e067a24 */ /* 0x040fe200078e02ff */
[----:B------:R-:W-:Y:S01]  /*1a40*/  LOP3.LUT R5, R5, 0xfffffffe, RZ, 0xc0, !PT ;  /* 0xfffffffe05057812 */ /* 0x000fe200078ec0ff */
[----:B------:R-:W-:Y:S01]  /*1a50*/  IMAD R14, R14, c[0x0][0x208], RZ ;  /* 0x000082000e0e7a24 */ /* 0x000fe200078e02ff */
[----:B------:R-:W-:Y:S01]  /*1a60*/  SHF.R.U32.HI R17, RZ, 0x3, R17 ;  /* 0x00000003ff117819 */ /* 0x000fe20000011611 */
[C---:B----4-:R-:W-:Y:S01]  /*1a70*/  IMAD R18, R209.reuse, c[0x0][0x1e4], R6 ;  /* 0x00007900d1127a24 */ /* 0x050fe200078e0206 */
[----:B------:R-:W-:Y:S01]  /*1a80*/  UIMAD UR8, UR8, UR4, URZ ;  /* 0x00000004080872a4 */ /* 0x000fe2000f8e023f */
[----:B------:R-:W-:Y:S01]  /*1a90*/  IMAD R11, R209, c[0x0][0x20c], R14 ;  /* 0x00008300d10b7a24 */ /* 0x000fe200078e020e */
[----:B------:R-:W-:Y:S01]  /*1aa0*/  LOP3.LUT R8, R8, R17, RZ, 0x3c, !PT ;  /* 0x0000001108087212 */ /* 0x000fe200078e3cff */
[----:B------:R-:W-:Y:S01]  /*1ab0*/  IMAD.IADD R19, R23, 0x1, R18 ;  /* 0x0000000117137824 */ /* 0x000fe200078e0212 */
[----:B------:R-:W-:Y:S01]  /*1ac0*/  ULEA UR22, UR6, 0xffffffc0, 0x6 ;  /* 0xffffffc006167891 */ /* 0x000fe2000f8e303f */
[----:B------:R-:W-:Y:S01]  /*1ad0*/  IMAD.MOV.U32 R18, RZ, RZ, R22 ;  /* 0x000000ffff127224 */ /* 0x000fe200078e0016 */
[----:B------:R-:W-:Y:S01]  /*1ae0*/  UIMAD.WIDE.U32 UR24, UR9, UR4, URZ ;  /* 0x00000004091872a5 */ /* 0x000fe2000f8e003f */
[----:B-1----:R-:W-:Y:S01]  /*1af0*/  IMAD.WIDE.U32 R12, R209, c[0x0][0x208], RZ ;  /* 0x00008200d10c7a25 */ /* 0x002fe200078e00ff */
[----:B------:R-:W-:Y:S01]  /*1b00*/  UIMAD UR8, UR9, UR5, UR8 ;  /* 0x00000005090872a4 */ /* 0x000fe2000f8e0208 */
[----:B------:R-:W-:Y:S01]  /*1b10*/  LOP3.LUT P3, RZ, R0, 0x2, RZ, 0xc0, !PT ;  /* 0x0000000200ff7812 */ /* 0x000fe2000786c0ff */
[----:B------:R-:W-:Y:S01]  /*1b20*/  UIADD3 UR22, UR7, -UR22, URZ ;  /* 0x8000001607167290 */ /* 0x000fe2000fffe03f */
[----:B------:R-:W-:Y:S01]  /*1b30*/  IMAD.IADD R13, R13, 0x1, R11 ;  /* 0x000000010d0d7824 */ /* 0x000fe200078e020b */
[----:B------:R-:W-:Y:S01]  /*1b40*/  UIADD3 UR8, UR25, UR8, URZ ;  /* 0x0000000819087290 */ /* 0x000fe2000fffe03f */
[----:B------:R-:W-:Y:S01]  /*1b50*/  IMAD.IADD R5, R20, 0x1, -R5 ;  /* 0x0000000114057824 */ /* 0x000fe200078e0a05 */
[----:B------:R-:W-:Y:S01]  /*1b60*/  ISETP.GE.AND P5, PT, R182, c[0x0][0x1d4], PT ;  /* 0x00007500b6007a0c */ /* 0x000fe20003fa6270 */
[----:B------:R-:W-:Y:S01]  /*1b70*/  IMAD.SHL.U32 R17, R10, 0x40, RZ ;  /* 0x000000400a117824 */ /* 0x000fe200078e00ff */
[----:B------:R-:W-:Y:S01]  /*1b80*/  ISETP.GE.AND P4, PT, R4, c[0x0][0x1d4], PT ;  /* 0x0000750004007a0c */ /* 0x000fe20003f86270 */
[----:B------:R-:W-:Y:S01]  /*1b90*/  IMAD R205, R5, 0x200, R8 ;  /* 0x0000020005cd7824 */ /* 0x000fe200078e0208 */
[----:B------:R-:W-:Y:S01]  /*1ba0*/  IADD3 R8, -R15, UR22, RZ ;  /* 0x000000160f087c10 */ /* 0x000fe2000fffe1ff */
[----:B------:R-:W-:Y:S01]  /*1bb0*/  IMAD.SHL.U32 R88, R5, 0x8, RZ ;  /* 0x0000000805587824 */ /* 0x000fe200078e00ff */
[----:B------:R-:W-:Y:S01]  /*1bc0*/  LOP3.LUT R17, R17, 0x1c0, RZ, 0xc0, !PT ;  /* 0x000001c011117812 */ /* 0x000fe200078ec0ff */
[----:B------:R-:W-:Y:S01]  /*1bd0*/  IMAD.SHL.U32 R205, R205, 0x2, RZ ;  /* 0x00000002cdcd7824 */ /* 0x000fe200078e00ff */
[----:B------:R-:W-:Y:S01]  /*1be0*/  ISETP.GE.AND P1, PT, R8, 0x1, PT ;  /* 0x000000010800780c */ /* 0x000fe20003f26270 */
[----:B------:R-:W-:Y:S01]  /*1bf0*/  IMAD.SHL.U32 R89, R7, 0x40, RZ ;  /* 0x0000004007597824 */ /* 0x000fe200078e00ff */
[----:B------:R-:W-:Y:S01]  /*1c00*/  LEA.HI R87, R85, R84, RZ, 0x5 ;  /* 0x0000005455577211 */ /* 0x000fe200078f28ff */
[----:B------:R-:W-:Y:S01]  /*1c10*/  UISETP.GE.AND UP0, UPT, UR6, 0x2, UPT ;  /* 0x000000020600788c */ /* 0x000fe2000bf06270 */
[----:B------:R-:W-:-:S02]  /*1c20*/  IADD3 R15, R205, 0x6100, RZ ;  /* 0x00006100cd0f7810 */ /* 0x000fc40007ffe0ff */
[----:B------:R-:W-:Y:S02]  /*1c30*/  IADD3 R204, R205, 0x6120, RZ ;  /* 0x00006120cdcc7810 */ /* 0x000fe40007ffe0ff */
[----:B------:R-:W-:Y:S02]  /*1c40*/  @P3 IADD3 R204, R15, -0x20, RZ ;  /* 0xffffffe00fcc3810 */ /* 0x000fe40007ffe0ff */
[----:B------:R-:W-:Y:S02]  /*1c50*/  ISETP.GE.AND P3, PT, R9, c[0x0][0x1d4], PT ;  /* 0x0000750009007a0c */ /* 0x000fe40003f66270 */
[----:B------:R-:W-:Y:S02]  /*1c60*/  LOP3.LUT R88, R17, 0x8, R88, 0xf8, !PT ;  /* 0x0000000811587812 */ /* 0x000fe400078ef858 */
[----:B------:R-:W-:Y:S02]  /*1c70*/  SHF.R.U32.HI R17, RZ, 0x3, R17 ;  /* 0x00000003ff117819 */ /* 0x000fe40000011611 */
[----:B------:R-:W-:-:S02]  /*1c80*/  LOP3.LUT R89, R89, 0xfffffe00, RZ, 0xc0, !PT ;  /* 0xfffffe0059597812 */ /* 0x000fc400078ec0ff */
[----:B------:R-:W-:Y:S02]  /*1c90*/  SHF.R.S32.HI R86, RZ, 0x5, R87 ;  /* 0x00000005ff567819 */ /* 0x000fe40000011457 */
[----:B------:R-:W-:Y:S02]  /*1ca0*/  LOP3.LUT R88, R88, R17, RZ, 0x3c, !PT ;  /* 0x0000001158587212 */ /* 0x000fe400078e3cff */
[----:B------:R-:W-:Y:S01]  /*1cb0*/  SHF.R.S32.HI R133, RZ, 0x1f, R182 ;  /* 0x0000001fff857819 */ /* 0x000fe200000114b6 */
[----:B------:R-:W-:Y:S01]  /*1cc0*/  IMAD R7, R86, 0x400, R89 ;  /* 0x0000040056077824 */ /* 0x000fe200078e0259 */
[----:B------:R-:W-:Y:S02]  /*1cd0*/  SEL R217, RZ, 0x10, P3 ;  /* 0x00000010ffd97807 */ /* 0x000fe40001800000 */
[----:B------:R-:W-:Y:S01]  /*1ce0*/  IADD3 R211, R207, 0x100, RZ ;  /* 0x00000100cfd37810 */ /* 0x000fe20007ffe0ff */
[----:B------:R-:W-:Y:S01]  /*1cf0*/  IMAD.IADD R206, R88, 0x1, R7 ;  /* 0x0000000158ce7824 */ /* 0x000fe200078e0207 */
[----:B------:R-:W-:-:S02]  /*1d00*/  SHF.R.S32.HI R214, RZ, 0x1f, R181 ;  /* 0x0000001fffd67819 */ /* 0x000fc400000114b5 */
[----:B------:R-:W-:Y:S01]  /*1d10*/  SHF.R.S32.HI R183, RZ, 0x1f, R180 ;  /* 0x0000001fffb77819 */ /* 0x000fe200000114b4 */
[----:B------:R-:W-:Y:S01]  /*1d20*/  IMAD.SHL.U32 R206, R206, 0x2, RZ ;  /* 0x00000002cece7824 */ /* 0x000fe200078e00ff */
[C---:B------:R-:W-:Y:S02]  /*1d30*/  IADD3 R195, R204.reuse, 0x800, RZ ;  /* 0x00000800ccc37810 */ /* 0x040fe40007ffe0ff */
[----:B------:R-:W-:Y:S01]  /*1d40*/  IADD3 R194, R204, 0x1000, RZ ;  /* 0x00001000ccc27810 */ /* 0x000fe20007ffe0ff */
[--C-:B------:R-:W-:Y:S01]  /*1d50*/  IMAD R202, R2, 0x2, R206.reuse ;  /* 0x0000000202ca7824 */ /* 0x100fe200078e02ce */
[C---:B------:R-:W-:Y:S01]  /*1d60*/  IADD3 R193, R204.reuse, 0x1800, RZ ;  /* 0x00001800ccc17810 */ /* 0x040fe20007ffe0ff */
[C---:B------:R-:W-:Y:S01]  /*1d70*/  IMAD R201, R3.reuse, 0x2, R206 ;  /* 0x0000000203c97824 */ /* 0x040fe200078e02ce */
[C---:B------:R-:W-:Y:S01]  /*1d80*/  IADD3 R191, R204.reuse, 0x2000, RZ ;  /* 0x00002000ccbf7810 */ /* 0x040fe20007ffe0ff */
[----:B------:R-:W-:Y:S01]  /*1d90*/  IMAD R199, R3, 0x2, R202 ;  /* 0x0000000203c77824 */ /* 0x000fe200078e02ca */
[----:B------:R-:W-:-:S02]  /*1da0*/  IADD3 R190, R204, 0x2800, RZ ;  /* 0x00002800ccbe7810 */ /* 0x000fc40007ffe0ff */
[C---:B------:R-:W-:Y:S02]  /*1db0*/  IADD3 R189, R204.reuse, 0x3000, RZ ;  /* 0x00003000ccbd7810 */ /* 0x040fe40007ffe0ff */
[C---:B------:R-:W-:Y:S02]  /*1dc0*/  IADD3 R188, R204.reuse, 0x3800, RZ ;  /* 0x00003800ccbc7810 */ /* 0x040fe40007ffe0ff */
[C---:B------:R-:W-:Y:S02]  /*1dd0*/  IADD3 R187, R204.reuse, 0x4000, RZ ;  /* 0x00004000ccbb7810 */ /* 0x040fe40007ffe0ff */
[C---:B------:R-:W-:Y:S02]  /*1de0*/  IADD3 R186, R204.reuse, 0x4800, RZ ;  /* 0x00004800ccba7810 */ /* 0x040fe40007ffe0ff */
[C---:B------:R-:W-:Y:S02]  /*1df0*/  IADD3 R185, R204.reuse, 0x5000, RZ ;  /* 0x00005000ccb97810 */ /* 0x040fe40007ffe0ff */
[----:B------:R-:W-:-:S02]  /*1e00*/  IADD3 R184, R204, 0x5800, RZ ;  /* 0x00005800ccb87810 */ /* 0x000fc40007ffe0ff */
[----:B--2---:R-:W-:Y:S01]  /*1e10*/  SHF.R.S32.HI R6, RZ, 0x1f, R208 ;  /* 0x0000001fff067819 */ /* 0x004fe200000114d0 */
[----:B------:R-:W-:-:S04]  /*1e20*/  IMAD.WIDE.U32 R18, R208, c[0x0][0x1f0], R18 ;  /* 0x00007c00d0127a25 */ /* 0x000fc800078e0012 */
[----:B------:R-:W-:Y:S01]  /*1e30*/  IMAD R21, R6, c[0x0][0x1f0], RZ ;  /* 0x00007c0006157a24 */ /* 0x000fe200078e02ff */
[----:B------:R-:W-:Y:S01]  /*1e40*/  IADD3 R16, P0, R18, UR20, RZ ;  /* 0x0000001412107c10 */ /* 0x000fe2000ff1e0ff */
[----:B------:R-:W-:Y:S02]  /*1e50*/  IMAD R11, R6, c[0x0][0x218], RZ ;  /* 0x00008600060b7a24 */ /* 0x000fe400078e02ff */
[C---:B------:R-:W-:Y:S02]  /*1e60*/  IMAD R14, R208.reuse, c[0x0][0x1f4], R21 ;  /* 0x00007d00d00e7a24 */ /* 0x040fe400078e0215 */
[----:B------:R-:W-:-:S03]  /*1e70*/  IMAD.WIDE.U32 R20, R208, c[0x0][0x218], R12 ;  /* 0x00008600d0147a25 */ /* 0x000fc600078e000c */
[----:B------:R-:W-:Y:S01]  /*1e80*/  IADD3.X R19, R19, UR17, R14, P0, !PT ;  /* 0x0000001113137c10 */ /* 0x000fe200087fe40e */
[----:B------:R-:W-:Y:S01]  /*1e90*/  IMAD R5, R208, c[0x0][0x21c], R11 ;  /* 0x00008700d0057a24 */ /* 0x000fe200078e020b */
[----:B------:R-:W-:-:S04]  /*1ea0*/  LEA R18, P0, R16, c[0x0][0x1c8], 0x1 ;  /* 0x0000720010127a11 */ /* 0x000fc800078008ff */
[----:B------:R-:W-:Y:S01]  /*1eb0*/  LEA.HI.X R16, R16, c[0x0][0x1cc], R19, 0x1, P0 ;  /* 0x0000730010107a11 */ /* 0x000fe200000f0c13 */
[----:B------:R-:W-:Y:S01]  /*1ec0*/  SHFL.IDX PT, R12, R18, RZ, 0x181f ;  /* 0x00181fff120c7589 */ /* 0x000fe200000e0000 */
[----:B------:R-:W-:-:S03]  /*1ed0*/  IADD3 R6, P0, R20, UR24, RZ ;  /* 0x0000001814067c10 */ /* 0x000fc6000ff1e0ff */
[----:B------:R-:W1:Y:S01]  /*1ee0*/  SHFL.IDX PT, R13, R16, RZ, 0x181f ;  /* 0x00181fff100d7589 */ /* 0x000e6200000e0000 */
[----:B------:R-:W-:Y:S02]  /*1ef0*/  IADD3.X R5, R21, UR8, R5, P0, !PT ;  /* 0x0000000815057c10 */ /* 0x000fe400087fe405 */
[C---:B------:R-:W-:Y:S01]  /*1f00*/  LEA R14, P0, R6.reuse, c[0x0][0x1f8], 0x1 ;  /* 0x00007e00060e7a11 */ /* 0x040fe200078008ff */
[----:B------:R2:W-:Y:S03]  /*1f10*/  SHFL.IDX PT, R10, R18, 0x1, 0x181f ;  /* 0x00381f00120a7f89 */ /* 0x0005e600000e0000 */
[----:B------:R-:W-:Y:S01]  /*1f20*/  LEA.HI.X R15, R6, c[0x0][0x1fc], R5, 0x1, P0 ;  /* 0x00007f00060f7a11 */ /* 0x000fe200000f0c05 */
[----:B------:R-:W3:Y:S01]  /*1f30*/  SHFL.IDX PT, R11, R16, 0x1, 0x181f ;  /* 0x00381f00100b7f89 */ /* 0x000ee200000e0000 */
[----:B------:R-:W-:-:S03]  /*1f40*/  ISETP.GT.AND P0, PT, R8, 0x20, PT ;  /* 0x000000200800780c */ /* 0x000fc60003f04270 */
[----:B------:R-:W4:Y:S04]  /*1f50*/  SHFL.IDX PT, R16, R14, RZ, 0x181f ;  /* 0x00181fff0e107589 */ /* 0x000f2800000e0000 */
[----:B------:R-:W5:Y:S04]  /*1f60*/  SHFL.IDX PT, R40, R14, 0x1, 0x181f ;  /* 0x00381f000e287f89 */ /* 0x000f6800000e0000 */
[----:B------:R-:W4:Y:S01]  /*1f70*/  SHFL.IDX PT, R6, R15, RZ, 0x181f ;  /* 0x00181fff0f067589 */ /* 0x000f2200000e0000 */
[----:B-1----:R-:W-:-:S03]  /*1f80*/  @P1 IMAD.WIDE R20, R182, 0x2, R12 ;  /* 0x00000002b6141825 */ /* 0x002fc600078e020c */
[----:B------:R1:W1:Y:S01]  /*1f90*/  SHFL.IDX PT, R5, R15, 0x1, 0x181f ;  /* 0x00381f000f057f89 */ /* 0x00026200000e0000 */
[----:B--2---:R-:W-:-:S03]  /*1fa0*/  @P1 IMAD.WIDE R18, R181, 0x2, R12 ;  /* 0x00000002b5121825 */ /* 0x004fc600078e020c */
[----:B------:R2:W-:Y:S01]  /*1fb0*/  @P1 LDGSTS.E.BYPASS.LTC128B.128 [R207+0x6100], [R20.64], !P5 ;  /* 0x0610000014cf1fae */ /* 0x0005e2000e901d4e */
[----:B------:R-:W-:-:S03]  /*1fc0*/  @P1 IMAD.WIDE R22, R180, 0x2, R12 ;  /* 0x00000002b4161825 */ /* 0x000fc600078e020c */
[----:B------:R2:W-:Y:S01]  /*1fd0*/  @P1 LDGSTS.E.BYPASS.LTC128B.128 [R207+0x8100], [R18.64], !P4 ;  /* 0x0810000012cf1fae */ /* 0x0005e2000e101d4e */
[----:B---3--:R-:W-:-:S03]  /*1fe0*/  @P0 IMAD.WIDE R12, R182, 0x2, R10 ;  /* 0x00000002b60c0825 */ /* 0x008fc600078e020a */
[----:B------:R3:W-:Y:S01]  /*1ff0*/  @P1 LDGSTS.E.BYPASS.LTC128B.128 [R207+0xa100], [R22.64], !P3 ;  /* 0x0a10000016cf1fae */ /* 0x0007e2000d901d4e */
[----:B------:R-:W-:-:S03]  /*2000*/  @P0 IMAD.WIDE R24, R181, 0x2, R10 ;  /* 0x00000002b5180825 */ /* 0x000fc600078e020a */
[----:B------:R3:W-:Y:S01]  /*2010*/  @P0 LDGSTS.E.BYPASS.LTC128B.128 [R207+0x7100], [R12.64], !P5 ;  /* 0x071000000ccf0fae */ /* 0x0007e2000e901d4e */
[----:B------:R-:W-:-:S03]  /*2020*/  @P0 IMAD.WIDE R26, R180, 0x2, R10 ;  /* 0x00000002b41a0825 */ /* 0x000fc600078e020a */
[----:B------:R3:W-:Y:S01]  /*2030*/  @P0 LDGSTS.E.BYPASS.LTC128B.128 [R207+0x9100], [R24.64], !P4 ;  /* 0x0910000018cf0fae */ /* 0x0007e2000e101d4e */
[----:B------:R-:W-:-:S03]  /*2040*/  IMAD.WIDE R10, R182, 0x2, RZ ;  /* 0x00000002b60a7825 */ /* 0x000fc600078e02ff */
[----:B------:R3:W-:Y:S01]  /*2050*/  @P0 LDGSTS.E.BYPASS.LTC128B.128 [R207+0xb100], [R26.64], !P3 ;  /* 0x0b1000001acf0fae */ /* 0x0007e2000d901d4e */
[----:B-1----:R-:W-:-:S03]  /*2060*/  IMAD.WIDE R14, R181, 0x2, RZ ;  /* 0x00000002b50e7825 */ /* 0x002fc600078e02ff */
[----:B------:R-:W0:Y:S01]  /*2070*/  LDGDEPBAR ;  /* 0x00000000000079af */ /* 0x000e220000000000 */
[----:B----4-:R-:W-:Y:S02]  /*2080*/  IADD3 R48, P0, R16, R10, RZ ;  /* 0x0000000a10307210 */ /* 0x010fe40007f1e0ff */
[----:B-----5:R-:W-:-:S03]  /*2090*/  IADD3 R10, P1, R10, R40, RZ ;  /* 0x000000280a0a7210 */ /* 0x020fc60007f3e0ff */
[----:B------:R-:W-:Y:S01]  /*20a0*/  IMAD.X R49, R6, 0x1, R11, P0 ;  /* 0x0000000106317824 */ /* 0x000fe200000e060b */
[----:B------:R-:W-:Y:S01]  /*20b0*/  IADD3 R42, P0, R14, R40, RZ ;  /* 0x000000280e2a7210 */ /* 0x000fe20007f1e0ff */
[----:B------:R-:W-:Y:S01]  /*20c0*/  IMAD.X R11, R11, 0x1, R5, P1 ;  /* 0x000000010b0b7824 */ /* 0x000fe200008e0605 */
[----:B--2---:R-:W-:-:S03]  /*20d0*/  IADD3 R18, P6, R16, R14, RZ ;  /* 0x0000000e10127210 */ /* 0x004fc60007fde0ff */
[----:B------:R-:W-:Y:S02]  /*20e0*/  IMAD.X R43, R15, 0x1, R5, P0 ;  /* 0x000000010f2b7824 */ /* 0x000fe400000e0605 */
[----:B------:R-:W-:Y:S01]  /*20f0*/  IMAD.X R19, R6, 0x1, R15, P6 ;  /* 0x0000000106137824 */ /* 0x000fe200030e060f */
[----:B------:R-:W-:Y:S01]  /*2100*/  ISETP.GE.AND P6, PT, R4, c[0x0][0x1d4], PT ;  /* 0x0000750004007a0c */ /* 0x000fe20003fc6270 */
[----:B---3--:R-:W-:-:S05]  /*2110*/  IMAD.WIDE R12, R180, 0x2, RZ ;  /* 0x00000002b40c7825 */ /* 0x008fca00078e02ff */
[----:B------:R-:W-:Y:S02]  /*2120*/  IADD3 R16, P1, R16, R12, RZ ;  /* 0x0000000c10107210 */ /* 0x000fe40007f3e0ff */
[----:B------:R-:W-:Y:S01]  /*2130*/  IADD3 R40, P0, R12, R40, RZ ;  /* 0x000000280c287210 */ /* 0x000fe20007f1e0ff */
[----:B------:R-:W-:-:S04]  /*2140*/  DEPBAR.LE SB0, 0x1 ;  /* 0x000080400000791a */ /* 0x000fc80000000000 */
[----:B------:R-:W-:-:S04]  /*2150*/  DEPBAR.LE SB0, 0x0 ;  /* 0x000080000000791a */ /* 0x000fc80000000000 */
[----:B------:R-:W-:Y:S01]  /*2160*/  BAR.SYNC.DEFER_BLOCKING 0x0 ;  /* 0x0000000000007b1d */ /* 0x000fe20000010000 */
[----:B------:R-:W-:Y:S01]  /*2170*/  IMAD.X R17, R6, 0x1, R13, P1 ;  /* 0x0000000106117824 */ /* 0x000fe200008e060d */
[----:B------:R-:W-:Y:S01]  /*2180*/  ISETP.GE.AND P1, PT, R182, c[0x0][0x1d4], PT ;  /* 0x00007500b6007a0c */ /* 0x000fe20003f26270 */
[----:B------:R-:W-:-:S03]  /*2190*/  IMAD.X R41, R13, 0x1, R5, P0 ;  /* 0x000000010d297824 */ /* 0x000fc600000e0605 */
[C---:B------:R-:W-:Y:S02]  /*21a0*/  ISETP.LT.OR P0, PT, R8.reuse, 0x1, P1 ;  /* 0x000000010800780c */ /* 0x040fe40000f01670 */
[----:B------:R-:W-:Y:S01]  /*21b0*/  ISETP.GE.AND P1, PT, R9, c[0x0][0x1d4], PT ;  /* 0x0000750009007a0c */ /* 0x000fe20003f26270 */
[----:B------:R-:W-:Y:S04]  /*21c0*/  LDSM.16.M88.4 R28, [R206+0xc100] ;  /* 0x00c10000ce1c783b */ /* 0x000fe80000000200 */
[----:B------:R-:W-:Y:S04]  /*21d0*/  LDSM.16.M88.4 R12, [R202+0xc100] ;  /* 0x00c10000ca0c783b */ /* 0x000fe80000000200 */
[----:B------:R-:W1:Y:S04]  /*21e0*/  LDSM.16.M88.4 R20, [R205+0x6100] ;  /* 0x00610000cd14783b */ /* 0x000e680000000200 */
[----:B------:R-:W-:Y:S04]  /*21f0*/  LDSM.16.M88.4 R64, [R205+0x6900] ;  /* 0x00690000cd40783b */ /* 0x000fe80000000200 */
[----:B------:R-:W2:Y:S04]  /*2200*/  LDSM.16.M88.4 R56, [R205+0x7100] ;  /* 0x00710000cd38783b */ /* 0x000ea80000000200 */
[----:B------:R-:W3:Y:S04]  /*2210*/  LDSM.16.M88.4 R32, [R205+0x7900] ;  /* 0x00790000cd20783b */ /* 0x000ee80000000200 */
[----:B------:R-:W4:Y:S04]  /*2220*/  LDSM.16.M88.4 R4, [R204] ;  /* 0x00000000cc04783b */ /* 0x000f280000000200 */
[----:B------:R-:W5:Y:S04]  /*2230*/  LDSM.16.M88.4 R80, [R204+0x800] ;  /* 0x00080000cc50783b */ /* 0x000f680000000200 */
[----:B------:R-:W3:Y:S04]  /*2240*/  LDSM.16.M88.4 R44, [R204+0x1000] ;  /* 0x00100000cc2c783b */ /* 0x000ee80000000200 */
[----:B------:R-:W3:Y:S04]  /*2250*/  LDSM.16.M88.4 R36, [R204+0x1800] ;  /* 0x00180000cc24783b */ /* 0x000ee80000000200 */
[----:B------:R-:W-:Y:S01]  /*2260*/  @!PT LDS RZ, [RZ] ;  /* 0x00000000fffff984 */ /* 0x000fe20000000800 */
[----:B------:R-:W-:Y:S01]  /*2270*/  @!PT LDS RZ, [RZ] ;  /* 0x00000000fffff984 */ /* 0x000fe20000000800 */
[----:B------:R-:W-:Y:S01]  /*2280*/  @!PT LDS RZ, [RZ] ;  /* 0x00000000fffff984 */ /* 0x000fe20000000800 */
[----:B------:R3:W-:Y:S01]  /*2290*/  LDGSTS.E.BYPASS.LTC128B.128 [R207+0x100], [R48.64], !P0 ;  /* 0x0010000030cf7fae */ /* 0x0007e2000c101d4e */
[----:B------:R-:W-:-:S02]  /*22a0*/  ISETP.LT.OR P0, PT, R8, 0x1, P6 ;  /* 0x000000010800780c */ /* 0x000fc40003701670 */
[C---:B------:R-:W-:Y:S01]  /*22b0*/  ISETP.LT.OR P6, PT, R8.reuse, 0x21, P6 ;  /* 0x000000210800780c */ /* 0x040fe200037c1670 */
[C---:B-1----:R-:W-:Y:S10]  /*22c0*/  HMMA.16816.F32.BF16 R24, R28.reuse, R20, RZ ;  /* 0x000000141c18723c */ /* 0x042ff400000418ff */
[----:B------:R1:W-:Y:S01]  /*22d0*/  LDGSTS.E.BYPASS.LTC128B.128 [R207+0x2100], [R18.64], !P0 ;  /* 0x0210000012cf7fae */ /* 0x0003e2000c101d4e */
[C---:B------:R-:W-:Y:S01]  /*22e0*/  ISETP.LT.OR P0, PT, R8.reuse, 0x1, P1 ;  /* 0x000000010800780c */ /* 0x040fe20000f01670 */
[----:B------:R-:W-:Y:S01]  /*22f0*/  HMMA.16816.F32.BF16 R20, R28, R22, RZ ;  /* 0x000000161c14723c */ /* 0x000fe200000418ff */
[----:B------:R-:W-:-:S07]  /*2300*/  ISETP.LT.OR P1, PT, R8, 0x21, P1 ;  /* 0x000000210800780c */ /* 0x000fce0000f21670 */
[----:B--2---:R-:W-:Y:S04]  /*2310*/  HMMA.16816.F32.BF16 R60, R28, R56, RZ ;  /* 0x000000381c3c723c */ /* 0x004fe800000418ff */
[----:B------:R1:W-:Y:S01]  /*2320*/  LDGSTS.E.BYPASS.LTC128B.128 [R207+0x4100], [R16.64], !P0 ;  /* 0x0410000010cf7fae */ /* 0x0003e2000c101d4e */
[----:B------:R-:W-:-:S03]  /*2330*/  ISETP.GE.AND P0, PT, R182, c[0x0][0x1d4], PT ;  /* 0x00007500b6007a0c */ /* 0x000fc60003f06270 */
[----:B------:R-:W-:Y:S01]  /*2340*/  HMMA.16816.F32.BF16 R56, R28, R58, RZ ;  /* 0x0000003a1c38723c */ /* 0x000fe200000418ff */
[----:B------:R-:W-:-:S07]  /*2350*/  ISETP.LT.OR P0, PT, R8, 0x21, P0 ;  /* 0x000000210800780c */ /* 0x000fce0000701670 */
[----:B---3--:R-:W-:Y:S06]  /*2360*/  HMMA.16816.F32.BF16 R52, R28, R32, RZ ;  /* 0x000000201c34723c */ /* 0x008fec00000418ff */
[----:B------:R2:W-:Y:S01]  /*2370*/  LDGSTS.E.BYPASS.LTC128B.128 [R207+0x1100], [R10.64], !P0 ;  /* 0x011000000acf7fae */ /* 0x0005e2000c101d4e */
[----:B------:R-:W-:Y:S01]  /*2380*/  LOP3.LUT P0, RZ, R0, 0x4, RZ, 0xc0, !PT ;  /* 0x0000000400ff7812 */ /* 0x000fe2000780c0ff */
[----:B------:R-:W-:Y:S01]  /*2390*/  IMAD.MOV.U32 R0, RZ, RZ, 0x40 ;  /* 0x00000040ff007424 */ /* 0x000fe200078e00ff */
[----:B----4-:R-:W-:Y:S01]  /*23a0*/  HMMA.16816.F32.BF16 R24, R12, R4, R24 ;  /* 0x000000040c18723c */ /* 0x010fe20000041818 */
[----:B------:R3:W-:Y:S01]  /*23b0*/  LDGSTS.E.BYPASS.LTC128B.128 [R207+0x3100], [R42.64], !P6 ;  /* 0x031000002acf7fae */ /* 0x0007e2000f101d4e */
[----:B------:R-:W-:-:S02]  /*23c0*/  ISETP.GT.AND P6, PT, R210, 0x3f, PT ;  /* 0x0000003fd200780c */ /* 0x000fc40003fc4270 */
[----:B------:R-:W-:Y:S01]  /*23d0*/  SEL R0, R0, 0xffffffc0, !P0 ;  /* 0xffffffc000007807 */ /* 0x000fe20004000000 */
[----:B------:R3:W-:Y:S01]  /*23e0*/  LDGSTS.E.BYPASS.LTC128B.128 [R207+0x5100], [R40.64], !P1 ;  /* 0x0510000028cf7fae */ /* 0x0007e2000c901d4e */
[----:B------:R-:W-:Y:S02]  /*23f0*/  PLOP3.LUT P0, PT, PT, PT, UP0, 0x80, 0x0 ;  /* 0x000000000000781c */ /* 0x000fe40003f0f008 */
[----:B-1----:R-:W-:Y:S01]  /*2400*/  HMMA.16816.F32.BF16 R16, R28, R64, RZ ;  /* 0x000000401c10723c */ /* 0x002fe200000418ff */
[----:B------:R-:W-:Y:S01]  /*2410*/  IMAD.IADD R200, R205, 0x1, R0 ;  /* 0x00000001cdc87824 */ /* 0x000fe200078e0200 */
[----:B------:R-:W-:Y:S01]  /*2420*/  LDSM.16.M88.4 R48, [R201+0xc100] ;  /* 0x00c10000c930783b */ /* 0x000fe20000000200 */
[----:B------:R-:W-:-:S03]  /*2430*/  IMAD.IADD R192, R0, 0x1, R204 ;  /* 0x0000000100c07824 */ /* 0x000fc600078e02cc */
[----:B------:R-:W-:Y:S02]  /*2440*/  LDSM.16.M88.4 R76, [R200+0x6900] ;  /* 0x00690000c84c783b */ /* 0x000fe40000000200 */
[C---:B------:R-:W-:Y:S02]  /*2450*/  HMMA.16816.F32.BF16 R64, R28.reuse, R66, RZ ;  /* 0x000000421c40723c */ /* 0x040fe400000418ff */
[----:B------:R-:W-:Y:S04]  /*2460*/  LDSM.16.M88.4 R72, [R200+0x7100] ;  /* 0x00710000c848783b */ /* 0x000fe80000000200 */
[----:B------:R-:W-:Y:S02]  /*2470*/  LDSM.16.M88.4 R68, [R192+0x800] ;  /* 0x00080000c044783b */ /* 0x000fe40000000200 */
[----:B------:R-:W-:Y:S02]  /*2480*/  HMMA.16816.F32.BF16 R28, R28, R34, RZ ;  /* 0x000000221c1c723c */ /* 0x000fe400000418ff */
[----:B--2---:R-:W1:Y:S04]  /*2490*/  LDSM.16.M88.4 R8, [R200+0x6100] ;  /* 0x00610000c808783b */ /* 0x004e680000000200 */
[----:B------:R-:W-:Y:S02]  /*24a0*/  LDSM.16.M88.4 R32, [R199+0xc100] ;  /* 0x00c10000c720783b */ /* 0x000fe40000000200 */
[C---:B------:R-:W-:Y:S02]  /*24b0*/  HMMA.16816.F32.BF16 R20, R12.reuse, R6, R20 ;  /* 0x000000060c14723c */ /* 0x040fe40000041814 */
[----:B---3--:R-:W2:Y:S04]  /*24c0*/  LDSM.16.M88.4 R40, [R200+0x7900] ;  /* 0x00790000c828783b */ /* 0x008ea80000000200 */
[----:B------:R-:W3:Y:S02]  /*24d0*/  LDSM.16.M88.4 R4, [R192] ;  /* 0x00000000c004783b */ /* 0x000ee40000000200 */
[C---:B-----5:R-:W-:Y:S02]  /*24e0*/  HMMA.16816.F32.BF16 R16, R12.reuse, R80, R16 ;  /* 0x000000500c10723c */ /* 0x060fe40000041810 */
[----:B------:R-:W0:Y:S06]  /*24f0*/  LDGDEPBAR ;  /* 0x00000000000079af */ /* 0x000e2c0000000000 */
[C---:B------:R-:W-:Y:S01]  /*2500*/  HMMA.16816.F32.BF16 R64, R12.reuse, R82, R64 ;  /* 0x000000520c40723c */ /* 0x040fe20000041840 */
[----:B------:R-:W-:Y:S07]  /*2510*/  LDSM.16.M88.4 R80, [R205+0x8900] ;  /* 0x00890000cd50783b */ /* 0x000fee0000000200 */
[C---:B------:R-:W-:Y:S08]  /*2520*/  HMMA.16816.F32.BF16 R60, R12.reuse, R44, R60 ;  /* 0x0000002c0c3c723c */ /* 0x040ff0000004183c */
[C---:B------:R-:W-:Y:S01]  /*2530*/  HMMA.16816.F32.BF16 R56, R12.reuse, R46, R56 ;  /* 0x0000002e0c38723c */ /* 0x040fe20000041838 */
[----:B------:R-:W4:Y:S07]  /*2540*/  LDSM.16.M88.4 R44, [R192+0x1000] ;  /* 0x00100000c02c783b */ /* 0x000f2e0000000200 */
[C---:B------:R-:W-:Y:S08]  /*2550*/  HMMA.16816.F32.BF16 R52, R12.reuse, R36, R52 ;  /* 0x000000240c34723c */ /* 0x040ff00000041834 */
[----:B------:R-:W-:Y:S01]  /*2560*/  HMMA.16816.F32.BF16 R28, R12, R38, R28 ;  /* 0x000000260c1c723c */ /* 0x000fe2000004181c */
[----:B------:R-:W5:Y:S04]  /*2570*/  LDSM.16.M88.4 R36, [R192+0x1800] ;  /* 0x00180000c024783b */ /* 0x000f680000000200 */
[----:B------:R-:W-:Y:S03]  /*2580*/  LDSM.16.M88.4 R12, [R206+0x10100] ;  /* 0x01010000ce0c783b */ /* 0x000fe60000000200 */
[C---:B-1----:R-:W-:Y:S08]  /*2590*/  HMMA.16816.F32.BF16 R24, R48.reuse, R8, R24 ;  /* 0x000000083018723c */ /* 0x042ff00000041818 */
[C---:B------:R-:W-:Y:S01]  /*25a0*/  HMMA.16816.F32.BF16 R20, R48.reuse, R10, R20 ;  /* 0x0000000a3014723c */ /* 0x040fe20000041814 */
[----:B------:R-:W1:Y:S07]  /*25b0*/  LDSM.16.M88.4 R8, [R205+0x8100] ;  /* 0x00810000cd08783b */ /* 0x000e6e0000000200 */
[C---:B------:R-:W-:Y:S08]  /*25c0*/  HMMA.16816.F32.BF16 R16, R48.reuse, R76, R16 ;  /* 0x0000004c3010723c */ /* 0x040ff00000041810 */
[C---:B------:R-:W-:Y:S01]  /*25d0*/  HMMA.16816.F32.BF16 R64, R48.reuse, R78, R64 ;  /* 0x0000004e3040723c */ /* 0x040fe20000041840 */
[----:B------:R-:W1:Y:S07]  /*25e0*/  LDSM.16.M88.4 R76, [R205+0x9100] ;  /* 0x00910000cd4c783b */ /* 0x000e6e0000000200 */
[C---:B------:R-:W-:Y:S08]  /*25f0*/  HMMA.16816.F32.BF16 R60, R48.reuse, R72, R60 ;  /* 0x00000048303c723c */ /* 0x040ff0000004183c */
[C---:B------:R-:W-:Y:S01]  /*2600*/  HMMA.16816.F32.BF16 R56, R48.reuse, R74, R56 ;  /* 0x0000004a3038723c */ /* 0x040fe20000041838 */
[----:B------:R-:W-:Y:S07]  /*2610*/  LDSM.16.M88.4 R72, [R204+0x2800] ;  /* 0x00280000cc48783b */ /* 0x000fee0000000200 */
[C---:B--2---:R-:W-:Y:S08]  /*2620*/  HMMA.16816.F32.BF16 R52, R48.reuse, R40, R52 ;  /* 0x000000283034723c */ /* 0x044ff00000041834 */
[----:B------:R-:W-:Y:S01]  /*2630*/  HMMA.16816.F32.BF16 R48, R48, R42, R28 ;  /* 0x0000002a3030723c */ /* 0x000fe2000004181c */
[----:B------:R-:W2:Y:S04]  /*2640*/  LDSM.16.M88.4 R28, [R205+0x9900] ;  /* 0x00990000cd1c783b */ /* 0x000ea80000000200 */
[----:B------:R-:W-:Y:S03]  /*2650*/  LDSM.16.M88.4 R40, [R202+0x10100] ;  /* 0x01010000ca28783b */ /* 0x000fe60000000200 */
[C---:B---3--:R-:W-:Y:S08]  /*2660*/  HMMA.16816.F32.BF16 R24, R32.reuse, R4, R24 ;  /* 0x000000042018723c */ /* 0x048ff00000041818 */
[C---:B------:R-:W-:Y:S01]  /*2670*/  HMMA.16816.F32.BF16 R20, R32.reuse, R6, R20 ;  /* 0x000000062014723c */ /* 0x040fe20000041814 */
[----:B------:R-:W3:Y:S07]  /*2680*/  LDSM.16.M88.4 R4, [R204+0x2000] ;  /* 0x00200000cc04783b */ /* 0x000eee0000000200 */
[C---:B----4-:R-:W-:Y:S08]  /*2690*/  HMMA.16816.F32.BF16 R60, R32.reuse, R44, R60 ;  /* 0x0000002c203c723c */ /* 0x050ff0000004183c */
[C---:B------:R-:W-:Y:S01]  /*26a0*/  HMMA.16816.F32.BF16 R56, R32.reuse, R46, R56 ;  /* 0x0000002e2038723c */ /* 0x040fe20000041838 */
[----:B------:R-:W-:Y:S07]  /*26b0*/  LDSM.16.M88.4 R44, [R204+0x3800] ;  /* 0x00380000cc2c783b */ /* 0x000fee0000000200 */
[C---:B-----5:R-:W-:Y:S08]  /*26c0*/  HMMA.16816.F32.BF16 R52, R32.reuse, R36, R52 ;  /* 0x000000242034723c */ /* 0x060ff00000041834 */
[----:B------:R-:W-:Y:S01]  /*26d0*/  HMMA.16816.F32.BF16 R48, R32, R38, R48 ;  /* 0x000000262030723c */ /* 0x000fe20000041830 */
[----:B------:R-:W-:Y:S07]  /*26e0*/  LDSM.16.M88.4 R36, [R200+0x8100] ;  /* 0x00810000c824783b */ /* 0x000fee0000000200 */
[C---:B-1----:R-:W-:Y:S08]  /*26f0*/  HMMA.16816.F32.BF16 R24, R12.reuse, R8, R24 ;  /* 0x000000080c18723c */ /* 0x042ff00000041818 */
[----:B------:R-:W-:Y:S01]  /*2700*/  HMMA.16816.F32.BF16 R20, R12, R10, R20 ;  /* 0x0000000a0c14723c */ /* 0x000fe20000041814 */
[----:B------:R-:W-:Y:S07]  /*2710*/  LDSM.16.M88.4 R8, [R201+0x10100] ;  /* 0x01010000c908783b */ /* 0x000fee0000000200 */
[C---:B------:R-:W-:Y:S08]  /*2720*/  HMMA.16816.F32.BF16 R16, R32.reuse, R68, R16 ;  /* 0x000000442010723c */ /* 0x040ff00000041810 */
[----:B------:R-:W-:Y:S01]  /*2730*/  HMMA.16816.F32.BF16 R64, R32, R70, R64 ;  /* 0x000000462040723c */ /* 0x000fe20000041840 */
[----:B------:R-:W1:Y:S04]  /*2740*/  LDSM.16.M88.4 R68, [R204+0x3000] ;  /* 0x00300000cc44783b */ /* 0x000e680000000200 */
[----:B------:R-:W-:Y:S03]  /*2750*/  LDSM.16.M88.4 R32, [R200+0x8900] ;  /* 0x00890000c820783b */ /* 0x000fe60000000200 */
[C---:B------:R-:W-:Y:S08]  /*2760*/  HMMA.16816.F32.BF16 R60, R12.reuse, R76, R60 ;  /* 0x0000004c0c3c723c */ /* 0x040ff0000004183c */
[C---:B------:R-:W-:Y:S01]  /*2770*/  HMMA.16816.F32.BF16 R56, R12.reuse, R78, R56 ;  /* 0x0000004e0c38723c */ /* 0x040fe20000041838 */
[----:B------:R-:W-:Y:S07]  /*2780*/  LDSM.16.M88.4 R76, [R199+0x10100] ;  /* 0x01010000c74c783b */ /* 0x000fee0000000200 */
[C---:B--2---:R-:W-:Y:S08]  /*2790*/  HMMA.16816.F32.BF16 R52, R12.reuse, R28, R52 ;  /* 0x0000001c0c34723c */ /* 0x044ff00000041834 */
[----:B------:R-:W-:Y:S01]  /*27a0*/  HMMA.16816.F32.BF16 R48, R12, R30, R48 ;  /* 0x0000001e0c30723c */ /* 0x000fe20000041830 */
[----:B------:R-:W2:Y:S07]  /*27b0*/  LDSM.16.M88.4 R28, [R200+0x9100] ;  /* 0x00910000c81c783b */ /* 0x000eae0000000200 */
[C---:B---3--:R-:W-:Y:S08]  /*27c0*/  HMMA.16816.F32.BF16 R24, R40.reuse, R4, R24 ;  /* 0x000000042818723c */ /* 0x048ff00000041818 */
[----:B------:R-:W-:Y:S01]  /*27d0*/  HMMA.16816.F32.BF16 R20, R40, R6, R20 ;  /* 0x000000062814723c */ /* 0x000fe20000041814 */
[----:B------:R-:W-:Y:S07]  /*27e0*/  LDSM.16.M88.4 R4, [R192+0x2000] ;  /* 0x00200000c004783b */ /* 0x000fee0000000200 */
[C---:B------:R-:W-:Y:S08]  /*27f0*/  HMMA.16816.F32.BF16 R16, R12.reuse, R80, R16 ;  /* 0x000000500c10723c */ /* 0x040ff00000041810 */
[----:B------:R-:W-:Y:S01]  /*2800*/  HMMA.16816.F32.BF16 R64, R12, R82, R64 ;  /* 0x000000520c40723c */ /* 0x000fe20000041840 */
[----:B------:R-:W3:Y:S04]  /*2810*/  LDSM.16.M88.4 R12, [R200+0x9900] ;  /* 0x00990000c80c783b */ /* 0x000ee80000000200 */
[----:B------:R-:W-:Y:S03]  /*2820*/  LDSM.16.M88.4 R80, [R192+0x2800] ;  /* 0x00280000c050783b */ /* 0x000fe60000000200 */
[C---:B-1----:R-:W-:Y:S08]  /*2830*/  HMMA.16816.F32.BF16 R60, R40.reuse, R68, R60 ;  /* 0x00000044283c723c */ /* 0x042ff0000004183c */
[C---:B------:R-:W-:Y:S01]  /*2840*/  HMMA.16816.F32.BF16 R56, R40.reuse, R70, R56 ;  /* 0x000000462838723c */ /* 0x040fe20000041838 */
[----:B------:R-:W-:Y:S07]  /*2850*/  LDSM.16.M88.4 R68, [R192+0x3800] ;  /* 0x00380000c044783b */ /* 0x000fee0000000200 */
[C---:B------:R-:W-:Y:S08]  /*2860*/  HMMA.16816.F32.BF16 R52, R40.reuse, R44, R52 ;  /* 0x0000002c2834723c */ /* 0x040ff00000041834 */
[----:B------:R-:W-:Y:S01]  /*2870*/  HMMA.16816.F32.BF16 R48, R40, R46, R48 ;  /* 0x0000002e2830723c */ /* 0x000fe20000041830 */
[----:B------:R-:W-:Y:S07]  /*2880*/  LDSM.16.M88.4 R44, [R206+0x14100] ;  /* 0x01410000ce2c783b */ /* 0x000fee0000000200 */
[C---:B------:R-:W-:Y:S08]  /*2890*/  HMMA.16816.F32.BF16 R24, R8.reuse, R36, R24 ;  /* 0x000000240818723c */ /* 0x040ff00000041818 */
[----:B------:R-:W-:Y:S01]  /*28a0*/  HMMA.16816.F32.BF16 R20, R8, R38, R20 ;  /* 0x000000260814723c */ /* 0x000fe20000041814 */
[----:B------:R-:W-:Y:S07]  /*28b0*/  LDSM.16.M88.4 R36, [R205+0xa900] ;  /* 0x00a90000cd24783b */ /* 0x000fee0000000200 */
[C---:B------:R-:W-:Y:S08]  /*28c0*/  HMMA.16816.F32.BF16 R16, R40.reuse, R72, R16 ;  /* 0x000000482810723c */ /* 0x040ff00000041810 */
[----:B------:R-:W-:Y:S01]  /*28d0*/  HMMA.16816.F32.BF16 R64, R40, R74, R64 ;  /* 0x0000004a2840723c */ /* 0x000fe20000041840 */
[----:B------:R-:W1:Y:S04]  /*28e0*/  LDSM.16.M88.4 R72, [R192+0x3000] ;  /* 0x00300000c048783b */ /* 0x000e680000000200 */
[----:B------:R-:W4:Y:S03]  /*28f0*/  LDSM.16.M88.4 R40, [R205+0xa100] ;  /* 0x00a10000cd28783b */ /* 0x000f260000000200 */
[C---:B--2---:R-:W-:Y:S08]  /*2900*/  HMMA.16816.F32.BF16 R60, R8.reuse, R28, R60 ;  /* 0x0000001c083c723c */ /* 0x044ff0000004183c */
[C---:B------:R-:W-:Y:S01]  /*2910*/  HMMA.16816.F32.BF16 R56, R8.reuse, R30, R56 ;  /* 0x0000001e0838723c */ /* 0x040fe20000041838 */
[----:B------:R-:W-:Y:S07]  /*2920*/  LDSM.16.M88.4 R28, [R205+0xb900] ;  /* 0x00b90000cd1c783b */ /* 0x000fee0000000200 */
[C---:B---3--:R-:W-:Y:S08]  /*2930*/  HMMA.16816.F32.BF16 R52, R8.reuse, R12, R52 ;  /* 0x0000000c0834723c */ /* 0x048ff00000041834 */
[----:B------:R-:W-:Y:S01]  /*2940*/  HMMA.16816.F32.BF16 R48, R8, R14, R48 ;  /* 0x0000000e0830723c */ /* 0x000fe20000041830 */
[----:B------:R-:W-:Y:S07]  /*2950*/  LDSM.16.M88.4 R12, [R202+0x14100] ;  /* 0x01410000ca0c783b */ /* 0x000fee0000000200 */
[C---:B------:R-:W-:Y:S08]  /*2960*/  HMMA.16816.F32.BF16 R24, R76.reuse, R4, R24 ;  /* 0x000000044c18723c */ /* 0x040ff00000041818 */
[----:B------:R-:W-:Y:S01]  /*2970*/  HMMA.16816.F32.BF16 R20, R76, R6, R20 ;  /* 0x000000064c14723c */ /* 0x000fe20000041814 */
[----:B------:R-:W-:Y:S07]  /*2980*/  LDSM.16.M88.4 R4, [R204+0x4800] ;  /* 0x00480000cc04783b */ /* 0x000fee0000000200 */
[C---:B------:R-:W-:Y:S08]  /*2990*/  HMMA.16816.F32.BF16 R16, R8.reuse, R32, R16 ;  /* 0x000000200810723c */ /* 0x040ff00000041810 */
[----:B------:R-:W-:Y:S01]  /*29a0*/  HMMA.16816.F32.BF16 R64, R8, R34, R64 ;  /* 0x000000220840723c */ /* 0x000fe20000041840 */
[----:B------:R-:W2:Y:S04]  /*29b0*/  LDSM.16.M88.4 R32, [R205+0xb100] ;  /* 0x00b10000cd20783b */ /* 0x000ea80000000200 */
[----:B------:R-:W3:Y:S03]  /*29c0*/  LDSM.16.M88.4 R8, [R204+0x4000] ;  /* 0x00400000cc08783b */ /* 0x000ee60000000200 */
[C---:B-1----:R-:W-:Y:S08]  /*29d0*/  HMMA.16816.F32.BF16 R60, R76.reuse, R72, R60 ;  /* 0x000000484c3c723c */ /* 0x042ff0000004183c */
[C---:B------:R-:W-:Y:S08]  /*29e0*/  HMMA.16816.F32.BF16 R56, R76.reuse, R74, R56 ;  /* 0x0000004a4c38723c */ /* 0x040ff00000041838 */
[C---:B------:R-:W-:Y:S08]  /*29f0*/  HMMA.16816.F32.BF16 R52, R76.reuse, R68, R52 ;  /* 0x000000444c34723c */ /* 0x040ff00000041834 */
[----:B------:R-:W-:Y:S01]  /*2a00*/  HMMA.16816.F32.BF16 R48, R76, R70, R48 ;  /* 0x000000464c30723c */ /* 0x000fe20000041830 */
[----:B------:R-:W1:Y:S07]  /*2a10*/  LDSM.16.M88.4 R68, [R204+0x5000] ;  /* 0x00500000cc44783b */ /* 0x000e6e0000000200 */
[C---:B----4-:R-:W-:Y:S08]  /*2a20*/  HMMA.16816.F32.BF16 R24, R44.reuse, R40, R24 ;  /* 0x000000282c18723c */ /* 0x050ff00000041818 */
[----:B------:R-:W-:Y:S01]  /*2a30*/  HMMA.16816.F32.BF16 R20, R44, R42, R20 ;  /* 0x0000002a2c14723c */ /* 0x000fe20000041814 */
[----:B------:R-:W4:Y:S07]  /*2a40*/  LDSM.16.M88.4 R40, [R204+0x5800] ;  /* 0x00580000cc28783b */ /* 0x000f2e0000000200 */
[C---:B------:R-:W-:Y:S08]  /*2a50*/  HMMA.16816.F32.BF16 R16, R76.reuse, R80, R16 ;  /* 0x000000504c10723c */ /* 0x040ff00000041810 */
[----:B------:R-:W-:Y:S08]  /*2a60*/  HMMA.16816.F32.BF16 R64, R76, R82, R64 ;  /* 0x000000524c40723c */ /* 0x000ff00000041840 */
[C---:B--2---:R-:W-:Y:S08]  /*2a70*/  HMMA.16816.F32.BF16 R60, R44.reuse, R32, R60 ;  /* 0x000000202c3c723c */ /* 0x044ff0000004183c */
[C---:B------:R-:W-:Y:S01]  /*2a80*/  HMMA.16816.F32.BF16 R56, R44.reuse, R34, R56 ;  /* 0x000000222c38723c */ /* 0x040fe20000041838 */
[----:B------:R-:W-:Y:S07]  /*2a90*/  LDSM.16.M88.4 R32, [R200+0xb900] ;  /* 0x00b90000c820783b */ /* 0x000fee0000000200 */
[C---:B------:R-:W-:Y:S08]  /*2aa0*/  HMMA.16816.F32.BF16 R52, R44.reuse, R28, R52 ;  /* 0x0000001c2c34723c */ /* 0x040ff00000041834 */
[----:B------:R-:W-:Y:S01]  /*2ab0*/  HMMA.16816.F32.BF16 R48, R44, R30, R48 ;  /* 0x0000001e2c30723c */ /* 0x000fe20000041830 */
[----:B------:R-:W-:Y:S07]  /*2ac0*/  LDSM.16.M88.4 R28, [R201+0x14100] ;  /* 0x01410000c91c783b */ /* 0x000fee0000000200 */
[C---:B---3--:R-:W-:Y:S08]  /*2ad0*/  HMMA.16816.F32.BF16 R24, R12.reuse, R8, R24 ;  /* 0x000000080c18723c */ /* 0x048ff00000041818 */
[----:B------:R-:W-:Y:S01]  /*2ae0*/  HMMA.16816.F32.BF16 R20, R12, R10, R20 ;  /* 0x0000000a0c14723c */ /* 0x000fe20000041814 */
[----:B------:R-:W2:Y:S07]  /*2af0*/  LDSM.16.M88.4 R8, [R200+0xa100] ;  /* 0x00a10000c808783b */ /* 0x000eae0000000200 */
[C---:B------:R-:W-:Y:S08]  /*2b00*/  HMMA.16816.F32.BF16 R16, R44.reuse, R36, R16 ;  /* 0x000000242c10723c */ /* 0x040ff00000041810 */
[----:B------:R-:W-:Y:S01]  /*2b10*/  HMMA.16816.F32.BF16 R64, R44, R38, R64 ;  /* 0x000000262c40723c */ /* 0x000fe20000041840 */
[----:B------:R-:W-:Y:S04]  /*2b20*/  LDSM.16.M88.4 R44, [R199+0x14100] ;  /* 0x01410000c72c783b */ /* 0x000fe80000000200 */
[----:B------:R-:W-:Y:S03]  /*2b30*/  LDSM.16.M88.4 R36, [R200+0xb100] ;  /* 0x00b10000c824783b */ /* 0x000fe60000000200 */
[C---:B-1----:R-:W-:Y:S08]  /*2b40*/  HMMA.16816.F32.BF16 R60, R12.reuse, R68, R60 ;  /* 0x000000440c3c723c */ /* 0x042ff0000004183c */
[C---:B------:R-:W-:Y:S08]  /*2b50*/  HMMA.16816.F32.BF16 R56, R12.reuse, R70, R56 ;  /* 0x000000460c38723c */ /* 0x040ff00000041838 */
[C---:B----4-:R-:W-:Y:S01]  /*2b60*/  HMMA.16816.F32.BF16 R68, R12.reuse, R40, R52 ;  /* 0x000000280c44723c */ /* 0x050fe20000041834 */
[----:B------:R-:W1:Y:S07]  /*2b70*/  LDSM.16.M88.4 R52, [R192+0x4000] ;  /* 0x00400000c034783b */ /* 0x000e6e0000000200 */
[C---:B------:R-:W-:Y:S08]  /*2b80*/  HMMA.16816.F32.BF16 R16, R12.reuse, R4, R16 ;  /* 0x000000040c10723c */ /* 0x040ff00000041810 */
[----:B------:R-:W-:Y:S01]  /*2b90*/  HMMA.16816.F32.BF16 R64, R12, R6, R64 ;  /* 0x000000060c40723c */ /* 0x000fe20000041840 */
[----:B------:R-:W3:Y:S07]  /*2ba0*/  LDSM.16.M88.4 R4, [R200+0xa900] ;  /* 0x00a90000c804783b */ /* 0x000eee0000000200 */
[----:B--2---:R-:W-:Y:S08]  /*2bb0*/  HMMA.16816.F32.BF16 R24, R28, R8, R24 ;  /* 0x000000081c18723c */ /* 0x004ff00000041818 */
[----:B------:R-:W-:Y:S01]  /*2bc0*/  HMMA.16816.F32.BF16 R48, R12, R42, R48 ;  /* 0x0000002a0c30723c */ /* 0x000fe20000041830 */
[----:B------:R-:W2:Y:S04]  /*2bd0*/  LDSM.16.M88.4 R12, [R192+0x4800] ;  /* 0x00480000c00c783b */ /* 0x000ea80000000200 */
[----:B------:R-:W4:Y:S03]  /*2be0*/  LDSM.16.M88.4 R40, [R192+0x5000] ;  /* 0x00500000c028783b */ /* 0x000f260000000200 */
[----:B------:R-:W-:Y:S01]  /*2bf0*/  HMMA.16816.F32.BF16 R20, R28, R10, R20 ;  /* 0x0000000a1c14723c */ /* 0x000fe20000041814 */
[----:B------:R-:W5:Y:S01]  /*2c00*/  LDSM.16.M88.4 R8, [R192+0x5800] ;  /* 0x00580000c008783b */ /* 0x000f620000000200 */
[----:B------:R-:W-:-:S06]  /*2c10*/  DEPBAR.LE SB0, 0x0 ;  /* 0x000080000000791a */ /* 0x000fcc0000000000 */
[----:B-1----:R-:W-:Y:S08]  /*2c20*/  HMMA.16816.F32.BF16 R24, R44, R52, R24 ;  /* 0x000000342c18723c */ /* 0x002ff00000041818 */
[C---:B------:R-:W-:Y:S08]  /*2c30*/  HMMA.16816.F32.BF16 R60, R28.reuse, R36, R60 ;  /* 0x000000241c3c723c */ /* 0x040ff0000004183c */
[C---:B---3--:R-:W-:Y:S07]  /*2c40*/  HMMA.16816.F32.BF16 R16, R28.reuse, R4, R16 ;  /* 0x000000041c10723c */ /* 0x048fee0000041810 */
[----:B------:R-:W-:Y:S01]  /*2c50*/  LOP3.LUT R4, R88, R89, RZ, 0xfc, !PT ;  /* 0x0000005958047212 */ /* 0x000fe200078efcff */
[----:B------:R-:W-:Y:S01]  /*2c60*/  HMMA.16816.F32.BF16 R64, R28, R6, R64 ;  /* 0x000000061c40723c */ /* 0x000fe20000041840 */
[----:B------:R-:W-:-:S02]  /*2c70*/  FMUL.FTZ R5, R24, c[0x0][0x320] ;  /* 0x0000c80018057a20 */ /* 0x000fc40000410000 */
[----:B------:R-:W-:-:S04]  /*2c80*/  FMUL.FTZ R0, R26, c[0x0][0x320] ;  /* 0x0000c8001a007a20 */ /* 0x000fc80000410000 */
[----:B------:R-:W-:Y:S01]  /*2c90*/  FMUL.FTZ R6, R25, c[0x0][0x320] ;  /* 0x0000c80019067a20 */ /* 0x000fe20000410000 */
[C---:B------:R-:W-:Y:S01]  /*2ca0*/  HMMA.16816.F32.BF16 R56, R28.reuse, R38, R56 ;  /* 0x000000261c38723c */ /* 0x040fe20000041838 */
[----:B------:R-:W1:Y:S07]  /*2cb0*/  MUFU.TANH R5, R5 ;  /* 0x0000000500057308 */ /* 0x000e6e0000002400 */
[C---:B------:R-:W-:Y:S01]  /*2cc0*/  HMMA.16816.F32.BF16 R68, R28.reuse, R32, R68 ;  /* 0x000000201c44723c */ /* 0x040fe20000041844 */
[----:B------:R-:W3:Y:S07]  /*2cd0*/  MUFU.TANH R6, R6 ;  /* 0x0000000600067308 */ /* 0x000eee0000002400 */
[----:B------:R-:W-:Y:S01]  /*2ce0*/  HMMA.16816.F32.BF16 R48, R28, R34, R48 ;  /* 0x000000221c30723c */ /* 0x000fe20000041830 */
[----:B------:R-:W1:Y:S07]  /*2cf0*/  MUFU.TANH R0, R0 ;  /* 0x0000000000007308 */ /* 0x000e6e0000002400 */
[C---:B------:R-:W-:Y:S08]  /*2d00*/  HMMA.16816.F32.BF16 R20, R44.reuse, R54, R20 ;  /* 0x000000362c14723c */ /* 0x040ff00000041814 */
[C---:B--2---:R-:W-:Y:S08]  /*2d10*/  HMMA.16816.F32.BF16 R16, R44.reuse, R12, R16 ;  /* 0x0000000c2c10723c */ /* 0x044ff00000041810 */
[C---:B------:R-:W-:Y:S08]  /*2d20*/  HMMA.16816.F32.BF16 R64, R44.reuse, R14, R64 ;  /* 0x0000000e2c40723c */ /* 0x040ff00000041840 */
[C---:B----4-:R-:W-:Y:S08]  /*2d30*/  HMMA.16816.F32.BF16 R60, R44.reuse, R40, R60 ;  /* 0x000000282c3c723c */ /* 0x050ff0000004183c */
[C---:B------:R-:W-:Y:S08]  /*2d40*/  HMMA.16816.F32.BF16 R56, R44.reuse, R42, R56 ;  /* 0x0000002a2c38723c */ /* 0x040ff00000041838 */
[C---:B-----5:R-:W-:Y:S08]  /*2d50*/  HMMA.16816.F32.BF16 R68, R44.reuse, R8, R68 ;  /* 0x000000082c44723c */ /* 0x060ff00000041844 */
[----:B------:R-:W-:Y:S01]  /*2d60*/  HMMA.16816.F32.BF16 R48, R44, R10, R48 ;  /* 0x0000000a2c30723c */ /* 0x000fe20000041830 */
[----:B------:R-:W-:Y:S06]  /*2d70*/  BAR.SYNC.DEFER_BLOCKING 0x0 ;  /* 0x0000000000007b1d */ /* 0x000fec0000010000 */
[----:B------:R-:W-:Y:S05]  /*2d80*/  @!P0 BRA `(.L_x_701) ;  /* 0x0000042000008947 */ /* 0x000fea0003800000 */
[----:B-1-3--:R-:W-:Y:S01]  /*2d90*/  ULEA UR4, UR6, UR11, 0x6 ;  /* 0x0000000b06047291 */ /* 0x00afe2000f8e303f */
[----:B------:R-:W-:-:S05]  /*2da0*/  IMAD.MOV.U32 R208, RZ, RZ, RZ ;  /* 0x000000ffffd07224 */ /* 0x000fca00078e00ff */
        /* <DEDUP_REMOVED lines=18> */
[----:B------:R-:W-:Y:S02]  /*2ed0*/  IMAD R7, R209, c[0x0][0x1e4], R12 ;  /* 0x00007900d1077a24 */ /* 0x000fe400078e020c */
[----:B------:R-:W-:Y:S02]  /*2ee0*/  IMAD.SHL.U32 R12, R182, 0x2, RZ ;  /* 0x00000002b60c7824 */ /* 0x000fe400078e00ff */
[----:B------:R-:W-:Y:S01]  /*2ef0*/  IMAD.IADD R11, R11, 0x1, R7 ;  /* 0x000000010b0b7824 */ /* 0x000fe200078e0207 */
[----:B--2---:R-:W-:-:S03]  /*2f00*/  SHF.R.S32.HI R7, RZ, 0x1f, R208 ;  /* 0x0000001fff077819 */ /* 0x004fc600000114d0 */
[----:B------:R-:W-:Y:S01]  /*2f10*/  IMAD.WIDE.U32 R8, R208, c[0x0][0x1f0], R10 ;  /* 0x00007c00d0087a25 */ /* 0x000fe200078e000a */
[----:B------:R-:W-:Y:S02]  /*2f20*/  SEL R11, RZ, 0x10, P5 ;  /* 0x00000010ff0b7807 */ /* 0x000fe40002800000 */
[----:B------:R-:W-:Y:S01]  /*2f30*/  SHF.L.U64.HI R10, R181, 0x1, R214 ;  /* 0x00000001b50a7819 */ /* 0x000fe200000102d6 */
[----:B------:R-:W-:Y:S01]  /*2f40*/  IMAD R7, R7, c[0x0][0x1f0], RZ ;  /* 0x00007c0007077a24 */ /* 0x000fe200078e02ff */
[----:B------:R-:W-:Y:S02]  /*2f50*/  IADD3 R32, P0, R8, UR20, RZ ;  /* 0x0000001408207c10 */ /* 0x000fe4000ff1e0ff */
[----:B------:R-:W-:Y:S01]  /*2f60*/  IADD3 R30, -R11, 0x10, RZ ;  /* 0x000000100b1e7810 */ /* 0x000fe20007ffe1ff */
[----:B------:R-:W-:Y:S01]  /*2f70*/  IMAD R7, R208, c[0x0][0x1f4], R7 ;  /* 0x00007d00d0077a24 */ /* 0x000fe200078e0207 */
[----:B------:R-:W-:Y:S02]  /*2f80*/  SEL R8, RZ, 0x10, P4 ;  /* 0x00000010ff087807 */ /* 0x000fe40002000000 */
[----:B------:R-:W-:-:S02]  /*2f90*/  LOP3.LUT R30, R30, 0xf, RZ, 0xc0, !PT ;  /* 0x0000000f1e1e7812 */ /* 0x000fc400078ec0ff */
[----:B------:R-:W-:Y:S02]  /*2fa0*/  IADD3.X R9, R9, UR17, R7, P0, !PT ;  /* 0x0000001109097c10 */ /* 0x000fe400087fe407 */
[----:B------:R-:W-:Y:S02]  /*2fb0*/  LEA R7, P0, R32, c[0x0][0x1c8], 0x1 ;  /* 0x0000720020077a11 */ /* 0x000fe400078008ff */
[----:B------:R-:W-:Y:S02]  /*2fc0*/  IADD3 R28, -R8, 0x10, RZ ;  /* 0x00000010081c7810 */ /* 0x000fe40007ffe1ff */
[----:B------:R-:W-:Y:S01]  /*2fd0*/  LEA.HI.X R32, R32, c[0x0][0x1cc], R9, 0x1, P0 ;  /* 0x0000730020207a11 */ /* 0x000fe200000f0c09 */
[----:B------:R-:W1:Y:S01]  /*2fe0*/  SHFL.IDX PT, R15, R7, 0x1, 0x181f ;  /* 0x00381f00070f7f89 */ /* 0x000e6200000e0000 */
[----:B------:R-:W-:Y:S01]  /*2ff0*/  IMAD.SHL.U32 R9, R181, 0x2, RZ ;  /* 0x00000002b5097824 */ /* 0x000fe200078e00ff */
[----:B------:R-:W-:Y:S02]  /*3000*/  LOP3.LUT R28, R28, 0xf, RZ, 0xc0, !PT ;  /* 0x0000000f1c1c7812 */ /* 0x000fe400078ec0ff */
[----:B------:R-:W2:Y:S04]  /*3010*/  SHFL.IDX PT, R24, R32, 0x1, 0x181f ;  /* 0x00381f0020187f89 */ /* 0x000ea800000e0000 */
[----:B------:R3:W4:Y:S04]  /*3020*/  SHFL.IDX PT, R26, R7, RZ, 0x181f ;  /* 0x00181fff071a7589 */ /* 0x00072800000e0000 */
[----:B------:R5:W4:Y:S01]  /*3030*/  SHFL.IDX PT, R25, R32, RZ, 0x181f ;  /* 0x00181fff20197589 */ /* 0x000b2200000e0000 */
[----:B-1----:R-:W-:-:S04]  /*3040*/  IADD3 R30, P1, P0, R30, R15, R12 ;  /* 0x0000000f1e1e7210 */ /* 0x002fc8000783e00c */
[----:B--2---:R-:W-:Y:S02]  /*3050*/  IADD3.X R31, RZ, R24, R13, P1, P0 ;  /* 0x00000018ff1f7210 */ /* 0x004fe40000fe040d */
[----:B------:R-:W-:Y:S01]  /*3060*/  IADD3 R28, P1, P0, R28, R15, R9 ;  /* 0x0000000f1c1c7210 */ /* 0x000fe2000783e009 */
[----:B---3--:R-:W-:-:S03]  /*3070*/  IMAD.SHL.U32 R7, R180, 0x2, RZ ;  /* 0x00000002b4077824 */ /* 0x008fc600078e00ff */
[----:B------:R-:W-:Y:S02]  /*3080*/  IADD3.X R29, RZ, R24, R10, P1, P0 ;  /* 0x00000018ff1d7210 */ /* 0x000fe40000fe040a */
[----:B-----5:R-:W-:Y:S02]  /*3090*/  IADD3 R32, P1, P0, R14, R15, R7 ;  /* 0x0000000f0e207210 */ /* 0x020fe4000783e007 */
[----:B------:R-:W-:-:S04]  /*30a0*/  SHF.L.U64.HI R14, R180, 0x1, R183 ;  /* 0x00000001b40e7819 */ /* 0x000fc800000102b7 */
[----:B------:R-:W-:Y:S02]  /*30b0*/  IADD3.X R33, RZ, R24, R14, P1, P0 ;  /* 0x00000018ff217210 */ /* 0x000fe40000fe040e */
[C---:B----4-:R-:W-:Y:S02]  /*30c0*/  IADD3 R12, P1, R26.reuse, R12, RZ ;  /* 0x0000000c1a0c7210 */ /* 0x050fe40007f3e0ff */
[----:B------:R-:W-:-:S03]  /*30d0*/  IADD3 R34, P0, R26, R9, RZ ;  /* 0x000000091a227210 */ /* 0x000fc60007f1e0ff */
[----:B------:R-:W-:Y:S01]  /*30e0*/  IMAD.X R13, R25, 0x1, R13, P1 ;  /* 0x00000001190d7824 */ /* 0x000fe200008e060d */
        /* <DEDUP_REMOVED lines=12> */
.L_x_701:
[----:B-1-3--:R-:W-:Y:S01]  /*31b0*/  FMUL.FTZ R10, R17, c[0x0][0x320] ;  /* 0x0000c800110a7a20 */ /* 0x00afe20000410000 */
        /* <DEDUP_REMOVED lines=13> */
[----:B------:R-:W-:Y:S01]  /*3290*/  UMOV UR4, 0xffffffc0 ;  /* 0xffffffc000047882 */ /* 0x000fe20000000000 */
[----:B------:R-:W-:Y:S01]  /*32a0*/  LEA.HI R20, R20, R17, RZ, 0x2 ;  /* 0x0000001114147211 */ /* 0x000fe200078f10ff */
[----:B------:R-:W-:Y:S01]  /*32b0*/  UIMAD UR4, UR6, UR4, 0x41 ;  /* 0x00000041060474a4 */ /* 0x000fe2000f8e0204 */
[----:B------:R-:W-:Y:S01]  /*32c0*/  LEA.HI R15, R85, R85, RZ, 0x1 ;  /* 0x00000055550f7211 */ /* 0x000fe200078f08ff */
[----:B------:R-:W-:Y:S01]  /*32d0*/  IMAD.IADD R86, R86, 0x1, -R13 ;  /* 0x0000000156567824 */ /* 0x000fe200078e0a0d */
[----:B------:R-:W-:Y:S01]  /*32e0*/  LEA.HI.SX32 R25, R20, UR10, 0x1e ;  /* 0x0000000a14197c11 */ /* 0x000fe2000f8ff2ff */
[----:B------:R-:W-:Y:S01]  /*32f0*/  FMUL.FTZ R22, R22, c[0x0][0x320] ;  /* 0x0000c80016167a20 */ /* 0x000fe20000410000 */
[----:B------:R-:W-:Y:S01]  /*3300*/  LOP3.LUT R16, R15, 0x1ffffffe, RZ, 0xc0, !PT ;  /* 0x1ffffffe0f107812 */ /* 0x000fe200078ec0ff */
[----:B------:R-:W1:Y:S01]  /*3310*/  MUFU.TANH R7, R7 ;  /* 0x0000000700077308 */ /* 0x000e620000002400 */
[----:B------:R-:W-:Y:S01]  /*3320*/  PLOP3.LUT P1, PT, PT, PT, UP1, 0x80, 0x0 ;  /* 0x000000000000781c */ /* 0x000fe20003f2f018 */
[----:B------:R-:W-:Y:S01]  /*3330*/  IMAD R25, R86, 0x10, R25 ;  /* 0x0000001056197824 */ /* 0x000fe200078e0219 */
[----:B------:R-:W-:Y:S01]  /*3340*/  PLOP3.LUT P0, PT, PT, PT, UP1, 0x80, 0x0 ;  /* 0x000000000000781c */ /* 0x000fe20003f0f018 */
[----:B------:R-:W-:Y:S01]  /*3350*/  IMAD.IADD R16, R85, 0x1, -R16 ;  /* 0x0000000155107824 */ /* 0x000fe200078e0a10 */
[----:B------:R-:W-:Y:S01]  /*3360*/  LOP3.LUT R216, R20, 0x7ffffffc, RZ, 0xc0, !PT ;  /* 0x7ffffffc14d87812 */ /* 0x000fe200078ec0ff */
[----:B------:R-:W-:Y:S01]  /*3370*/  FMUL.FTZ R8, R64, c[0x0][0x320] ;  /* 0x0000c80040087a20 */ /* 0x000fe20000410000 */
[----:B------:R-:W-:Y:S01]  /*3380*/  UIADD3 UR6, UR6, -0x2, URZ ;  /* 0xfffffffe06067890 */ /* 0x000fe2000fffe03f */
[----:B------:R-:W-:Y:S01]  /*3390*/  IMAD R215, R16, 0x8, R25 ;  /* 0x0000000810d77824 */ /* 0x000fe200078e0219 */
[----:B------:R2:W-:Y:S01]  /*33a0*/  MUFU.TANH R13, R22 ;  /* 0x00000016000d7308 */ /* 0x0005e20000002400 */
[----:B------:R-:W-:Y:S01]  /*33b0*/  IMAD.IADD R216, R17, 0x1, -R216 ;  /* 0x0000000111d87824 */ /* 0x000fe200078e0ad8 */
[----:B------:R-:W0:Y:S01]  /*33c0*/  LDGDEPBAR ;  /* 0x00000000000079af */ /* 0x000e220000000000 */
[----:B------:R-:W-:-:S02]  /*33d0*/  IMAD.MOV.U32 R18, RZ, RZ, R215 ;  /* 0x000000ffff127224 */ /* 0x000fc400078e00d7 */
[----:B------:R-:W-:-:S03]  /*33e0*/  @P1 IMAD.HI.U32 R16, R215, c[0x0][0x2c8], RZ ;  /* 0x0000b200d7101a27 */ /* 0x000fc600078e00ff */
[----:B------:R-:W3:Y:S01]  /*33f0*/  MUFU.TANH R14, R14 ;  /* 0x0000000e000e7308 */ /* 0x000ee20000002400 */
[----:B------:R-:W-:Y:S01]  /*3400*/  IMAD.U32 R25, RZ, RZ, UR4 ;  /* 0x00000004ff197e24 */ /* 0x000fe2000f8e00ff */
[----:B------:R-:W-:Y:S01]  /*3410*/  @P0 SHF.R.U32.HI R18, RZ, c[0x0][0x2cc], R16 ;  /* 0x0000b300ff120a19 */ /* 0x000fe20000011610 */
[----:B------:R-:W-:Y:S01]  /*3420*/  IMAD.SHL.U32 R216, R216, 0x2, RZ ;  /* 0x00000002d8d87824 */ /* 0x000fe200078e00ff */
[----:B------:R-:W-:Y:S01]  /*3430*/  ULDC.64 UR4, c[0x0][0x2c8] ;  /* 0x0000b20000047ab9 */ /* 0x000fe20000000a00 */
[----:B------:R-:W-:Y:S02]  /*3440*/  FMUL.FTZ R11, R65, c[0x0][0x320] ;  /* 0x0000c800410b7a20 */ /* 0x000fe40000410000 */
[----:B------:R-:W4:Y:S01]  /*3450*/  SHFL.IDX PT, R16, R18, RZ, 0x1c1f ;  /* 0x001c1fff12107589 */ /* 0x000f2200000e0000 */
[C---:B------:R-:W-:Y:S01]  /*3460*/  IADD3 R25, -R216.reuse, UR7, R25 ;  /* 0x00000007d8197c10 */ /* 0x040fe2000fffe119 */
[----:B------:R-:W5:Y:S01]  /*3470*/  MUFU.TANH R12, R12 ;  /* 0x0000000c000c7308 */ /* 0x000f620000002400 */
[----:B--2---:R-:W-:Y:S01]  /*3480*/  IADD3 R22, -R216, UR22, RZ ;  /* 0x00000016d8167c10 */ /* 0x004fe2000fffe1ff */
[----:B------:R-:W-:Y:S01]  /*3490*/  FMUL.FTZ R60, R60, c[0x0][0x320] ;  /* 0x0000c8003c3c7a20 */ /* 0x000fe20000410000 */
[----:B------:R-:W-:Y:S01]  /*34a0*/  IADD3 R25, R25, -UR12, RZ ;  /* 0x8000000c19197c10 */ /* 0x000fe2000fffe0ff */
[----:B------:R-:W2:Y:S01]  /*34b0*/  SHFL.IDX PT, R26, R18, 0x1, 0x1c1f ;  /* 0x003c1f00121a7f89 */ /* 0x000ea200000e0000 */
[----:B------:R-:W-:Y:S01]  /*34c0*/  FMUL.FTZ R61, R61, c[0x0][0x320] ;  /* 0x0000c8003d3d7a20 */ /* 0x000fe20000410000 */
[----:B------:R-:W-:Y:S01]  /*34d0*/  UIMAD.WIDE.U32 UR22, UR10, UR4, URZ ;  /* 0x000000040a1672a5 */ /* 0x000fe2000f8e003f */
[----:B------:R-:W-:Y:S01]  /*34e0*/  FMUL.FTZ R56, R56, c[0x0][0x320] ;  /* 0x0000c80038387a20 */ /* 0x000fe20000410000 */
[----:B------:R-:W1:Y:S01]  /*34f0*/  MUFU.TANH R10, R10 ;  /* 0x0000000a000a7308 */ /* 0x000e620000002400 */
[----:B------:R-:W-:Y:S01]  /*3500*/  FMUL.FTZ R57, R57, c[0x0][0x320] ;  /* 0x0000c80039397a20 */ /* 0x000fe20000410000 */
[----:B------:R-:W-:Y:S01]  /*3510*/  @UP1 USHF.R.U32.HI UR10, URZ, UR5, UR23 ;  /* 0x000000053f0a1299 */ /* 0x000fe20008011617 */
[----:B------:R-:W-:-:S02]  /*3520*/  FMUL.FTZ R68, R68, c[0x0][0x320] ;  /* 0x0000c80044447a20 */ /* 0x000fc40000410000 */
[----:B------:R-:W-:Y:S01]  /*3530*/  FMUL.FTZ R69, R69, c[0x0][0x320] ;  /* 0x0000c80045457a20 */ /* 0x000fe20000410000 */
[----:B------:R-:W-:Y:S01]  /*3540*/  UIADD3 UR10, UR10, UR7, -UR12 ;  /* 0x000000070a0a7290 */ /* 0x000fe2000fffe80c */
[----:B------:R-:W-:Y:S01]  /*3550*/  FMUL.FTZ R48, R48, c[0x0][0x320] ;  /* 0x0000c80030307a20 */ /* 0x000fe20000410000 */
[----:B------:R-:W1:Y:S01]  /*3560*/  MUFU.TANH R8, R8 ;  /* 0x0000000800087308 */ /* 0x000e620000002400 */
[----:B------:R-:W-:Y:S01]  /*3570*/  FMUL.FTZ R49, R49, c[0x0][0x320] ;  /* 0x0000c80031317a20 */ /* 0x000fe20000410000 */
[----:B------:R-:W-:Y:S01]  /*3580*/  USHF.R.S32.HI UR4, URZ, 0x1f, UR10 ;  /* 0x0000001f3f047899 */ /* 0x000fe2000801140a */
[----:B------:R-:W-:Y:S02]  /*3590*/  FMUL.FTZ R24, R23, c[0x0][0x320] ;  /* 0x0000c80017187a20 */ /* 0x000fe40000410000 */
[----:B------:R-:W-:Y:S01]  /*35a0*/  FMUL.FTZ R19, R19, c[0x0][0x320] ;  /* 0x0000c80013137a20 */ /* 0x000fe20000410000 */
[----:B------:R-:W-:Y:S01]  /*35b0*/  ULEA.HI UR4, UR4, UR10, URZ, 0x6 ;  /* 0x0000000a04047291 */ /* 0x000fe2000f8f303f */
[----:B----4-:R-:W-:Y:S01]  /*35c0*/  IMAD.IADD R17, R25, 0x1, R16 ;  /* 0x0000000119117824 */ /* 0x010fe200078e0210 */
[----:B------:R-:W4:Y:S01]  /*35d0*/  MUFU.TANH R11, R11 ;  /* 0x0000000b000b7308 */ /* 0x000f220000002400 */
[----:B------:R-:W-:Y:S01]  /*35e0*/  FMUL.FTZ R66, R66, c[0x0][0x320] ;  /* 0x0000c80042427a20 */ /* 0x000fe20000410000 */
[----:B------:R-:W-:Y:S01]  /*35f0*/  USHF.R.S32.HI UR4, URZ, 0x6, UR4 ;  /* 0x000000063f047899 */ /* 0x000fe20008011404 */
[----:B------:R-:W-:Y:S01]  /*3600*/  FMUL.FTZ R9, R67, c[0x0][0x320] ;  /* 0x0000c80043097a20 */ /* 0x000fe20000410000 */
[----:B------:R-:W-:Y:S01]  /*3610*/  IMNMX R20, R22, R17, PT ;  /* 0x0000001116147217 */ /* 0x000fe20003800200 */
[----:B--2---:R-:W-:-:S02]  /*3620*/  IMAD.IADD R25, R25, 0x1, R26 ;  /* 0x0000000119197824 */ /* 0x004fc400078e021a */
[----:B------:R-:W-:Y:S01]  /*3630*/  FMUL.FTZ R62, R62, c[0x0][0x320] ;  /* 0x0000c8003e3e7a20 */ /* 0x000fe20000410000 */
[C---:B------:R-:W-:Y:S01]  /*3640*/  ISETP.GT.AND P1, PT, R20.reuse, RZ, PT ;  /* 0x000000ff1400720c */ /* 0x040fe20003f24270 */
[----:B------:R-:W2:Y:S01]  /*3650*/  MUFU.TANH R156, R60 ;  /* 0x0000003c009c7308 */ /* 0x000ea20000002400 */
[----:B------:R-:W-:Y:S01]  /*3660*/  ISETP.GT.AND P0, PT, R20, 0x1, PT ;  /* 0x000000011400780c */ /* 0x000fe20003f04270 */
[----:B------:R-:W-:Y:S01]  /*3670*/  FMUL.FTZ R63, R63, c[0x0][0x320] ;  /* 0x0000c8003f3f7a20 */ /* 0x000fe20000410000 */
[----:B------:R-:W-:Y:S01]  /*3680*/  FSEL R17, R5, -INF , P1 ;  /* 0xff80000005117808 */ /* 0x000fe20000800000 */
[----:B------:R-:W-:Y:S01]  /*3690*/  FMUL.FTZ R58, R58, c[0x0][0x320] ;  /* 0x0000c8003a3a7a20 */ /* 0x000fe20000410000 */
[----:B------:R-:W-:Y:S01]  /*36a0*/  ISETP.GT.AND P1, PT, R20, 0x8, PT ;  /* 0x000000081400780c */ /* 0x000fe20003f24270 */
[----:B------:R-:W-:Y:S01]  /*36b0*/  FMUL.FTZ R59, R59, c[0x0][0x320] ;  /* 0x0000c8003b3b7a20 */ /* 0x000fe20000410000 */
[----:B------:R-:W-:Y:S01]  /*36c0*/  FSEL R18, R6, -INF , P0 ;  /* 0xff80000006127808 */ /* 0x000fe20000000000 */
[----:B------:R-:W2:Y:S01]  /*36d0*/  MUFU.TANH R164, R61 ;  /* 0x0000003d00a47308 */ /* 0x000ea20000002400 */
[----:B------:R-:W-:Y:S01]  /*36e0*/  ISETP.GT.AND P0, PT, R20, 0x9, PT ;  /* 0x000000091400780c */ /* 0x000fe20003f04270 */
[----:B------:R-:W-:Y:S01]  /*36f0*/  FMUL.FTZ R70, R70, c[0x0][0x320] ;  /* 0x0000c80046467a20 */ /* 0x000fe20000410000 */
[----:B-1----:R-:W-:Y:S01]  /*3700*/  FSEL R16, R7, -INF , P1 ;  /* 0xff80000007107808 */ /* 0x002fe20000800000 */
[----:B------:R-:W-:Y:S01]  /*3710*/  FMUL.FTZ R71, R71, c[0x0][0x320] ;  /* 0x0000c80047477a20 */ /* 0x000fe20000410000 */
[----:B------:R-:W-:Y:S01]  /*3720*/  ISETP.GT.AND P1, PT, R20, 0x10, PT ;  /* 0x000000101400780c */ /* 0x000fe20003f24270 */
[----:B------:R-:W-:Y:S01]  /*3730*/  FMUL.FTZ R50, R50, c[0x0][0x320] ;  /* 0x0000c80032327a20 */ /* 0x000fe20000410000 */
[----:B---3--:R-:W-:Y:S01]  /*3740*/  FSEL R14, R14, -INF , P0 ;  /* 0xff8000000e0e7808 */ /* 0x008fe20000000000 */
[----:B------:R-:W1:Y:S01]  /*3750*/  MUFU.TANH R162, R56 ;  /* 0x0000003800a27308 */ /* 0x000e620000002400 */
[----:B------:R-:W-:Y:S01]  /*3760*/  ISETP.GT.AND P0, PT, R20, 0x11, PT ;  /* 0x000000111400780c */ /* 0x000fe20003f04270 */
[----:B------:R-:W-:Y:S01]  /*3770*/  FMUL.FTZ R51, R51, c[0x0][0x320] ;  /* 0x0000c80033337a20 */ /* 0x000fe20000410000 */
[----:B-----5:R-:W-:Y:S01]  /*3780*/  FSEL R12, R12, -INF , P1 ;  /* 0xff8000000c0c7808 */ /* 0x020fe20000800000 */
[----:B------:R-:W-:Y:S01]  /*3790*/  IMAD.SHL.U32 R203, R4, 0x2, RZ ;  /* 0x0000000204cb7824 */ /* 0x000fe200078e00ff */
[----:B------:R-:W-:-:S02]  /*37a0*/  ISETP.GT.AND P1, PT, R20, 0x18, PT ;  /* 0x000000181400780c */ /* 0x000fc40003f24270 */
[----:B------:R-:W-:Y:S01]  /*37b0*/  FSEL R10, R10, -INF , P0 ;  /* 0xff8000000a0a7808 */ /* 0x000fe20000000000 */
[----:B------:R-:W3:Y:S01]  /*37c0*/  MUFU.TANH R158, R57 ;  /* 0x00000039009e7308 */ /* 0x000ee20000002400 */
[----:B------:R-:W-:Y:S01]  /*37d0*/  ISETP.GT.AND P0, PT, R20, 0x19, PT ;  /* 0x000000191400780c */ /* 0x000fe20003f04270 */
[--C-:B------:R-:W-:Y:S01]  /*37e0*/  IMAD R197, R3, 0x2, R203.reuse ;  /* 0x0000000203c57824 */ /* 0x100fe200078e02cb */
[----:B------:R-:W-:Y:S01]  /*37f0*/  FSEL R8, R8, -INF , P1 ;  /* 0xff80000008087808 */ /* 0x000fe20000800000 */
[----:B------:R-:W-:Y:S01]  /*3800*/  LDSM.16.MT88.4 R40, [R203+0x2100] ;  /* 0x00210000cb28783b */ /* 0x000fe20000004200 */
[----:B------:R-:W-:Y:S01]  /*3810*/  ISETP.GT.AND P1, PT, R20, 0x20, PT ;  /* 0x000000201400780c */ /* 0x000fe20003f24270 */
[----:B------:R-:W-:Y:S01]  /*3820*/  IMAD R198, R2, 0x2, R203 ;  /* 0x0000000202c67824 */ /* 0x000fe200078e02cb */
[----:B----4-:R-:W-:Y:S01]  /*3830*/  FSEL R6, R11, -INF , P0 ;  /* 0xff8000000b067808 */ /* 0x010fe20000000000 */
[----:B------:R-:W4:Y:S01]  /*3840*/  MUFU.TANH R168, R68 ;  /* 0x0000004400a87308 */ /* 0x000f220000002400 */
[----:B------:R-:W-:Y:S01]  /*3850*/  ISETP.GT.AND P0, PT, R20, 0x21, PT ;  /* 0x000000211400780c */ /* 0x000fe20003f04270 */
[----:B------:R-:W-:Y:S01]  /*3860*/  IMAD R196, R3, 0x2, R198 ;  /* 0x0000000203c47824 */ /* 0x000fe200078e02c6 */
[----:B--2---:R-:W-:Y:S01]  /*3870*/  FSEL R156, R156, -INF , P1 ;  /* 0xff8000009c9c7808 */ /* 0x004fe20000800000 */
[----:B------:R-:W-:Y:S01]  /*3880*/  LDSM.16.MT88.4 R124, [R203+0x100] ;  /* 0x00010000cb7c783b */ /* 0x000fe20000004200 */
[----:B------:R-:W-:-:S02]  /*3890*/  ISETP.GT.AND P1, PT, R20, 0x28, PT ;  /* 0x000000281400780c */ /* 0x000fc40003f24270 */
[----:B------:R-:W-:Y:S01]  /*38a0*/  FSEL R164, R164, -INF , P0 ;  /* 0xff800000a4a47808 */ /* 0x000fe20000000000 */
[----:B------:R-:W2:Y:S01]  /*38b0*/  MUFU.TANH R166, R69 ;  /* 0x0000004500a67308 */ /* 0x000ea20000002400 */
[----:B------:R-:W-:Y:S01]  /*38c0*/  ISETP.GT.AND P0, PT, R20, 0x29, PT ;  /* 0x000000291400780c */ /* 0x000fe20003f04270 */
[----:B------:R-:W-:Y:S01]  /*38d0*/  LDSM.16.MT88.4 R116, [R198+0x100] ;  /* 0x00010000c674783b */ /* 0x000fe20000004200 */
[----:B-1----:R-:W-:Y:S02]  /*38e0*/  FSEL R162, R162, -INF , P1 ;  /* 0xff800000a2a27808 */ /* 0x002fe40000800000 */
[----:B------:R-:W-:Y:S01]  /*38f0*/  ISETP.GT.AND P1, PT, R20, 0x30, PT ;  /* 0x000000301400780c */ /* 0x000fe20003f24270 */
[----:B------:R-:W-:Y:S01]  /*3900*/  LDSM.16.MT88.4 R108, [R197+0x100] ;  /* 0x00010000c56c783b */ /* 0x000fe20000004200 */
[----:B---3--:R-:W-:Y:S01]  /*3910*/  FSEL R158, R158, -INF , P0 ;  /* 0xff8000009e9e7808 */ /* 0x008fe20000000000 */
[----:B------:R1:W-:Y:S01]  /*3920*/  MUFU.TANH R15, R21 ;  /* 0x00000015000f7308 */ /* 0x0003e20000002400 */
[----:B------:R-:W-:Y:S01]  /*3930*/  ISETP.GT.AND P0, PT, R20, 0x31, PT ;  /* 0x000000311400780c */ /* 0x000fe20003f04270 */
[----:B------:R-:W-:Y:S01]  /*3940*/  LDSM.16.MT88.4 R100, [R196+0x100] ;  /* 0x00010000c464783b */ /* 0x000fe20000004200 */
[----:B------:R-:W-:-:S02]  /*3950*/  FMNMX.FTZ R7, R17, R18, !PT ;  /* 0x0000001211077209 */ /* 0x000fc40007810000 */
[----:B----4-:R-:W-:Y:S01]  /*3960*/  FSEL R168, R168, -INF , P1 ;  /* 0xff800000a8a87808 */ /* 0x010fe20000800000 */
[----:B------:R-:W-:Y:S01]  /*3970*/  LDSM.16.MT88.4 R72, [R203+0x4100] ;  /* 0x00410000cb48783b */ /* 0x000fe20000004200 */
[----:B------:R-:W-:Y:S01]  /*3980*/  ISETP.GT.AND P1, PT, R20, 0x38, PT ;  /* 0x000000381400780c */ /* 0x000fe20003f24270 */
[----:B------:R-:W3:Y:S01]  /*3990*/  MUFU.TANH R142, R48 ;  /* 0x00000030008e7308 */ /* 0x000ee20000002400 */
[----:B--2---:R-:W-:Y:S01]  /*39a0*/  FSEL R166, R166, -INF , P0 ;  /* 0xff800000a6a67808 */ /* 0x004fe20000000000 */
[----:B------:R-:W-:Y:S01]  /*39b0*/  LDSM.16.MT88.4 R80, [R198+0x4100] ;  /* 0x00410000c650783b */ /* 0x000fe20000004200 */
[----:B------:R-:W-:Y:S02]  /*39c0*/  IMNMX R22, R22, R25, PT ;  /* 0x0000001916167217 */ /* 0x000fe40003800200 */
[----:B------:R-:W-:Y:S01]  /*39d0*/  FMNMX.FTZ R7, R16, R7, !PT ;  /* 0x0000000710077209 */ /* 0x000fe20007810000 */
[----:B------:R-:W-:Y:S01]  /*39e0*/  LDSM.16.MT88.4 R88, [R197+0x4100] ;  /* 0x00410000c558783b */ /* 0x000fe20000004200 */
[----:B------:R-:W-:Y:S01]  /*39f0*/  ISETP.GT.AND P0, PT, R20, 0x39, PT ;  /* 0x000000391400780c */ /* 0x000fe20003f04270 */
[----:B-1----:R-:W-:Y:S01]  /*3a00*/  FMUL.FTZ R21, R27, c[0x0][0x320] ;  /* 0x0000c8001b157a20 */ /* 0x002fe20000410000 */
[----:B------:R-:W1:Y:S01]  /*3a10*/  MUFU.TANH R140, R49 ;  /* 0x00000031008c7308 */ /* 0x000e620000002400 */
[----:B------:R-:W-:Y:S01]  /*3a20*/  FMNMX.FTZ R7, R14, R7, !PT ;  /* 0x000000070e077209 */ /* 0x000fe20007810000 */
[----:B------:R-:W-:Y:S01]  /*3a30*/  LDSM.16.MT88.4 R136, [R198+0x900] ;  /* 0x00090000c688783b */ /* 0x000fe20000004200 */
[----:B------:R-:W-:-:S02]  /*3a40*/  IMNMX R226, RZ, UR4, !PT ;  /* 0x00000004ffe27c17 */ /* 0x000fc4000f800200 */
[----:B------:R-:W-:Y:S01]  /*3a50*/  FMNMX.FTZ R11, R12, R7, !PT ;  /* 0x000000070c0b7209 */ /* 0x000fe20007810000 */
[----:B------:R-:W-:Y:S01]  /*3a60*/  LDSM.16.MT88.4 R32, [R197+0x900] ;  /* 0x00090000c520783b */ /* 0x000fe20000004200 */
[----:B---3--:R-:W-:Y:S01]  /*3a70*/  FSEL R142, R142, -INF , P1 ;  /* 0xff8000008e8e7808 */ /* 0x008fe20000800000 */
[----:B------:R-:W2:Y:S01]  /*3a80*/  MUFU.TANH R21, R21 ;  /* 0x0000001500157308 */ /* 0x000ea20000002400 */
[----:B------:R-:W-:Y:S01]  /*3a90*/  ISETP.GT.AND P1, PT, R22, RZ, PT ;  /* 0x000000ff1600720c */ /* 0x000fe20003f24270 */
[----:B------:R-:W-:Y:S01]  /*3aa0*/  LDSM.16.MT88.4 R28, [R196+0x900] ;  /* 0x00090000c41c783b */ /* 0x000fe20000004200 */
[----:B------:R-:W-:Y:S02]  /*3ab0*/  FMNMX.FTZ R11, R10, R11, !PT ;  /* 0x0000000b0a0b7209 */ /* 0x000fe40007810000 */
[----:B------:R-:W-:Y:S02]  /*3ac0*/  FSEL R20, R0, -INF , P1 ;  /* 0xff80000000147808 */ /* 0x000fe40000800000 */
[----:B------:R-:W-:Y:S01]  /*3ad0*/  ISETP.GT.AND P1, PT, R22, 0x8, PT ;  /* 0x000000081600780c */ /* 0x000fe20003f24270 */
[----:B------:R3:W4:Y:S01]  /*3ae0*/  MUFU.TANH R5, R24 ;  /* 0x0000001800057308 */ /* 0x0007220000002400 */
[----:B-1----:R-:W-:-:S02]  /*3af0*/  FSEL R140, R140, -INF , P0 ;  /* 0xff8000008c8c7808 */ /* 0x002fc40000000000 */
[----:B------:R-:W-:Y:S02]  /*3b00*/  ISETP.GT.AND P0, PT, R22, 0x1, PT ;  /* 0x000000011600780c */ /* 0x000fe40003f04270 */
[----:B------:R-:W-:Y:S02]  /*3b10*/  FSEL R7, R13, -INF , P1 ;  /* 0xff8000000d077808 */ /* 0x000fe40000800000 */
[----:B------:R-:W-:Y:S01]  /*3b20*/  FMNMX.FTZ R11, R8, R11, !PT ;  /* 0x0000000b080b7209 */ /* 0x000fe20007810000 */
[----:B------:R-:W1:Y:S01]  /*3b30*/  MUFU.TANH R19, R19 ;  /* 0x0000001300137308 */ /* 0x000e620000002400 */
[----:B--2---:R-:W-:Y:S02]  /*3b40*/  FSEL R21, R21, -INF , P0 ;  /* 0xff80000015157808 */ /* 0x004fe40000000000 */
[C---:B------:R-:W-:Y:S02]  /*3b50*/  ISETP.GT.AND P0, PT, R22.reuse, 0x9, PT ;  /* 0x000000091600780c */ /* 0x040fe40003f04270 */
[----:B------:R-:W-:-:S02]  /*3b60*/  ISETP.GT.AND P1, PT, R22, 0x10, PT ;  /* 0x000000101600780c */ /* 0x000fc40003f24270 */
[----:B------:R-:W-:Y:S01]  /*3b70*/  FMNMX.FTZ R11, R6, R11, !PT ;  /* 0x0000000b060b7209 */ /* 0x000fe20007810000 */
[----:B------:R2:W5:Y:S01]  /*3b80*/  MUFU.TANH R23, R66 ;  /* 0x0000004200177308 */ /* 0x0005620000002400 */
[----:B---3--:R-:W-:Y:S02]  /*3b90*/  FMNMX.FTZ R24, R20, R21, !PT ;  /* 0x0000001514187209 */ /* 0x008fe40007810000 */
[----:B----4-:R-:W-:Y:S02]  /*3ba0*/  FSEL R5, R5, -INF , P0 ;  /* 0xff80000005057808 */ /* 0x010fe40000000000 */
[----:B------:R-:W-:Y:S02]  /*3bb0*/  FMNMX.FTZ R24, R7, R24, !PT ;  /* 0x0000001807187209 */ /* 0x000fe40007810000 */
[----:B------:R-:W-:Y:S01]  /*3bc0*/  ISETP.GT.AND P0, PT, R22, 0x11, PT ;  /* 0x000000111600780c */ /* 0x000fe20003f04270 */
[----:B------:R-:W3:Y:S01]  /*3bd0*/  MUFU.TANH R9, R9 ;  /* 0x0000000900097308 */ /* 0x000ee20000002400 */
[----:B------:R-:W-:-:S02]  /*3be0*/  FSEL R15, R15, -INF , P1 ;  /* 0xff8000000f0f7808 */ /* 0x000fc40000800000 */
[----:B------:R-:W-:Y:S02]  /*3bf0*/  FMNMX.FTZ R24, R5, R24, !PT ;  /* 0x0000001805187209 */ /* 0x000fe40007810000 */
[----:B------:R-:W-:Y:S02]  /*3c00*/  FMNMX.FTZ R11, R156, R11, !PT ;  /* 0x0000000b9c0b7209 */ /* 0x000fe40007810000 */
[----:B------:R-:W-:Y:S01]  /*3c10*/  ISETP.GT.AND P1, PT, R22, 0x18, PT ;  /* 0x000000181600780c */ /* 0x000fe20003f24270 */
[----:B------:R-:W4:Y:S01]  /*3c20*/  MUFU.TANH R173, R62 ;  /* 0x0000003e00ad7308 */ /* 0x000f220000002400 */
[----:B-1----:R-:W-:Y:S01]  /*3c30*/  FSEL R13, R19, -INF , P0 ;  /* 0xff800000130d7808 */ /* 0x002fe20000000000 */
[----:B--2---:R-:W-:Y:S01]  /*3c40*/  LDSM.16.MT88.4 R64, [R196+0x2100] ;  /* 0x00210000c440783b */ /* 0x004fe20000004200 */
[----:B------:R-:W-:Y:S02]  /*3c50*/  FMNMX.FTZ R24, R15, R24, !PT ;  /* 0x000000180f187209 */ /* 0x000fe40007810000 */
[----:B------:R-:W-:-:S02]  /*3c60*/  FMNMX.FTZ R19, R164, R11, !PT ;  /* 0x0000000ba4137209 */ /* 0x000fc40007810000 */
[C---:B------:R-:W-:Y:S01]  /*3c70*/  ISETP.GT.AND P0, PT, R22.reuse, 0x19, PT ;  /* 0x000000191600780c */ /* 0x040fe20003f04270 */
[----:B------:R-:W1:Y:S01]  /*3c80*/  MUFU.TANH R163, R63 ;  /* 0x0000003f00a37308 */ /* 0x000e620000002400 */
[----:B-----5:R-:W-:Y:S02]  /*3c90*/  FSEL R11, R23, -INF , P1 ;  /* 0xff800000170b7808 */ /* 0x020fe40000800000 */
[----:B------:R-:W-:Y:S02]  /*3ca0*/  FMNMX.FTZ R24, R13, R24, !PT ;  /* 0x000000180d187209 */ /* 0x000fe40007810000 */
[----:B------:R-:W-:Y:S02]  /*3cb0*/  ISETP.GT.AND P1, PT, R22, 0x20, PT ;  /* 0x000000201600780c */ /* 0x000fe40003f24270 */
[----:B---3--:R-:W-:Y:S01]  /*3cc0*/  FSEL R9, R9, -INF , P0 ;  /* 0xff80000009097808 */ /* 0x008fe20000000000 */
[----:B------:R-:W2:Y:S01]  /*3cd0*/  MUFU.TANH R171, R58 ;  /* 0x0000003a00ab7308 */ /* 0x000ea20000002400 */
[----:B------:R-:W-:-:S02]  /*3ce0*/  FMNMX.FTZ R24, R11, R24, !PT ;  /* 0x000000180b187209 */ /* 0x000fc40007810000 */
[C---:B------:R-:W-:Y:S02]  /*3cf0*/  ISETP.GT.AND P0, PT, R22.reuse, 0x21, PT ;  /* 0x000000211600780c */ /* 0x040fe40003f04270 */
[----:B----4-:R-:W-:Y:S02]  /*3d00*/  FSEL R173, R173, -INF , P1 ;  /* 0xff800000adad7808 */ /* 0x010fe40000800000 */
[----:B------:R-:W-:Y:S01]  /*3d10*/  FMNMX.FTZ R24, R9, R24, !PT ;  /* 0x0000001809187209 */ /* 0x000fe20007810000 */
[----:B------:R3:W4:Y:S01]  /*3d20*/  MUFU.TANH R165, R59 ;  /* 0x0000003b00a57308 */ /* 0x0007220000002400 */
[----:B------:R-:W-:Y:S02]  /*3d30*/  ISETP.GT.AND P1, PT, R22, 0x28, PT ;  /* 0x000000281600780c */ /* 0x000fe40003f24270 */
[----:B-1----:R-:W-:Y:S02]  /*3d40*/  FSEL R163, R163, -INF , P0 ;  /* 0xff800000a3a37808 */ /* 0x002fe40000000000 */
[----:B------:R-:W-:-:S02]  /*3d50*/  FMNMX.FTZ R24, R173, R24, !PT ;  /* 0x00000018ad187209 */ /* 0x000fc40007810000 */
[----:B------:R-:W-:Y:S01]  /*3d60*/  FMNMX.FTZ R19, R162, R19, !PT ;  /* 0x00000013a2137209 */ /* 0x000fe20007810000 */
[----:B------:R-:W1:Y:S01]  /*3d70*/  MUFU.TANH R167, R70 ;  /* 0x0000004600a77308 */ /* 0x000e620000002400 */
[----:B------:R-:W-:Y:S02]  /*3d80*/  ISETP.GT.AND P0, PT, R22, 0x29, PT ;  /* 0x000000291600780c */ /* 0x000fe40003f04270 */
[----:B--2---:R-:W-:Y:S02]  /*3d90*/  FSEL R171, R171, -INF , P1 ;  /* 0xff800000abab7808 */ /* 0x004fe40000800000 */
[----:B------:R-:W-:Y:S02]  /*3da0*/  FMNMX.FTZ R24, R163, R24, !PT ;  /* 0x00000018a3187209 */ /* 0x000fe40007810000 */
[----:B------:R-:W-:Y:S01]  /*3db0*/  FMNMX.FTZ R19, R158, R19, !PT ;  /* 0x000000139e137209 */ /* 0x000fe20007810000 */
[----:B------:R-:W2:Y:S01]  /*3dc0*/  MUFU.TANH R143, R71 ;  /* 0x00000047008f7308 */ /* 0x000ea20000002400 */
[----:B------:R-:W-:Y:S01]  /*3dd0*/  ISETP.GT.AND P1, PT, R22, 0x30, PT ;  /* 0x000000301600780c */ /* 0x000fe20003f24270 */
[----:B---3--:R-:W-:Y:S01]  /*3de0*/  LDSM.16.MT88.4 R56, [R197+0x2100] ;  /* 0x00210000c538783b */ /* 0x008fe20000004200 */
[----:B----4-:R-:W-:-:S02]  /*3df0*/  FSEL R165, R165, -INF , P0 ;  /* 0xff800000a5a57808 */ /* 0x010fc40000000000 */
[----:B------:R-:W-:Y:S02]  /*3e00*/  FMNMX.FTZ R24, R171, R24, !PT ;  /* 0x00000018ab187209 */ /* 0x000fe40007810000 */
[----:B------:R-:W-:Y:S01]  /*3e10*/  FMNMX.FTZ R19, R168, R19, !PT ;  /* 0x00000013a8137209 */ /* 0x000fe20007810000 */
[----:B------:R-:W3:Y:S01]  /*3e20*/  MUFU.TANH R141, R50 ;  /* 0x00000032008d7308 */ /* 0x000ee20000002400 */
[----:B------:R-:W-:Y:S02]  /*3e30*/  ISETP.GT.AND P0, PT, R22, 0x31, PT ;  /* 0x000000311600780c */ /* 0x000fe40003f04270 */
[----:B-1----:R-:W-:Y:S02]  /*3e40*/  FSEL R167, R167, -INF , P1 ;  /* 0xff800000a7a77808 */ /* 0x002fe40000800000 */
[----:B------:R-:W-:Y:S02]  /*3e50*/  FMNMX.FTZ R24, R165, R24, !PT ;  /* 0x00000018a5187209 */ /* 0x000fe40007810000 */
[----:B------:R-:W-:Y:S01]  /*3e60*/  FMNMX.FTZ R19, R166, R19, !PT ;  /* 0x00000013a6137209 */ /* 0x000fe20007810000 */
[----:B------:R1:W4:Y:S01]  /*3e70*/  MUFU.TANH R161, R51 ;  /* 0x0000003300a17308 */ /* 0x0003220000002400 */
[----:B------:R-:W-:-:S02]  /*3e80*/  ISETP.GT.AND P1, PT, R22, 0x38, PT ;  /* 0x000000381600780c */ /* 0x000fc40003f24270 */
[----:B--2---:R-:W-:Y:S02]  /*3e90*/  FSEL R143, R143, -INF , P0 ;  /* 0xff8000008f8f7808 */ /* 0x004fe40000000000 */
[----:B------:R-:W-:Y:S02]  /*3ea0*/  FMNMX.FTZ R24, R167, R24, !PT ;  /* 0x00000018a7187209 */ /* 0x000fe40007810000 */
[----:B------:R-:W-:Y:S02]  /*3eb0*/  FMNMX.FTZ R19, R142, R19, !PT ;  /* 0x000000138e137209 */ /* 0x000fe40007810000 */
[----:B------:R-:W-:Y:S02]  /*3ec0*/  ISETP.GT.AND P0, PT, R22, 0x39, PT ;  /* 0x000000391600780c */ /* 0x000fe40003f04270 */
[----:B---3--:R-:W-:Y:S02]  /*3ed0*/  FSEL R141, R141, -INF , P1 ;  /* 0xff8000008d8d7808 */ /* 0x008fe40000800000 */
[----:B------:R-:W-:-:S02]  /*3ee0*/  FMNMX.FTZ R24, R143, R24, !PT ;  /* 0x000000188f187209 */ /* 0x000fc40007810000 */
[----:B------:R-:W-:Y:S01]  /*3ef0*/  FMNMX.FTZ R0, R140, R19, !PT ;  /* 0x000000138c007209 */ /* 0x000fe20007810000 */
[----:B-1----:R-:W-:Y:S01]  /*3f00*/  LDSM.16.MT88.4 R48, [R198+0x2100] ;  /* 0x00210000c630783b */ /* 0x002fe20000004200 */
[----:B----4-:R-:W-:Y:S02]  /*3f10*/  FSEL R161, R161, -INF , P0 ;  /* 0xff800000a1a17808 */ /* 0x010fe40000000000 */
[----:B------:R-:W-:Y:S01]  /*3f20*/  FMNMX.FTZ R24, R141, R24, !PT ;  /* 0x000000188d187209 */ /* 0x000fe20007810000 */
[----:B------:R-:W1:Y:S03]  /*3f30*/  SHFL.BFLY PT, R19, R0, 0x2, 0x1f ;  /* 0x0c401f0000137f89 */ /* 0x000e6600000e0000 */
[----:B------:R-:W-:-:S05]  /*3f40*/  FMNMX.FTZ R25, R161, R24, !PT ;  /* 0x00000018a1197209 */ /* 0x000fca0007810000 */
[----:B------:R-:W2:Y:S01]  /*3f50*/  SHFL.BFLY PT, R22, R25, 0x2, 0x1f ;  /* 0x0c401f0019167f89 */ /* 0x000ea200000e0000 */
[----:B-1----:R-:W-:-:S05]  /*3f60*/  FMNMX.FTZ R23, R19, R0, !PT ;  /* 0x0000000013177209 */ /* 0x002fca0007810000 */
[----:B------:R-:W1:Y:S01]  /*3f70*/  SHFL.BFLY PT, R0, R23, 0x1, 0x1f ;  /* 0x0c201f0017007f89 */ /* 0x000e6200000e0000 */
[----:B--2---:R-:W-:-:S03]  /*3f80*/  FMNMX.FTZ R19, R25, R22, !PT ;  /* 0x0000001619137209 */ /* 0x004fc60007810000 */
[----:B------:R-:W-:Y:S04]  /*3f90*/  LDSM.16.MT88.4 R24, [R198+0x2900] ;  /* 0x00290000c618783b */ /* 0x000fe80000004200 */
[----:B------:R-:W2:Y:S01]  /*3fa0*/  SHFL.BFLY PT, R132, R19, 0x1, 0x1f ;  /* 0x0c201f0013847f89 */ /* 0x000ea200000e0000 */
[----:B-1----:R-:W-:-:S04]  /*3fb0*/  FMNMX.FTZ R0, R23, R0, !PT ;  /* 0x0000000017007209 */ /* 0x002fc80007810000 */
[C---:B------:R-:W-:Y:S01]  /*3fc0*/  FSETP.NEU.FTZ.AND P0, PT, R0.reuse, -INF , PT ;  /* 0xff8000000000780b */ /* 0x040fe20003f1d000 */
[----:B------:R-:W-:Y:S01]  /*3fd0*/  FMUL.FTZ R169, R0, c[0x0][0x2d0] ;  /* 0x0000b40000a97a20 */ /* 0x000fe20000410000 */
[----:B--2---:R-:W-:-:S04]  /*3fe0*/  FMNMX.FTZ R132, R132, R19, !PT ;  /* 0x0000001384847209 */ /* 0x004fc80007810000 */
[----:B------:R-:W-:Y:S02]  /*3ff0*/  FSEL R169, R169, RZ, P0 ;  /* 0x000000ffa9a97208 */ /* 0x000fe40000000000 */
[C---:B------:R-:W-:Y:S01]  /*4000*/  FSETP.NEU.FTZ.AND P0, PT, R132.reuse, -INF , PT ;  /* 0xff8000008400780b */ /* 0x040fe20003f1d000 */
[----:B------:R-:W-:Y:S02]  /*4010*/  FMUL.FTZ R160, R132, c[0x0][0x2d0] ;  /* 0x0000b40084a07a20 */ /* 0x000fe40000410000 */
[--C-:B------:R-:W-:Y:S02]  /*4020*/  FFMA.FTZ R152, R17, c[0x0][0x2d0], -R169.reuse ;  /* 0x0000b40011987a23 */ /* 0x100fe400000108a9 */
[--C-:B------:R-:W-:Y:S01]  /*4030*/  FFMA.FTZ R151, R18, c[0x0][0x2d0], -R169.reuse ;  /* 0x0000b40012977a23 */ /* 0x100fe200000108a9 */
[----:B------:R-:W-:Y:S01]  /*4040*/  FSEL R160, R160, RZ, P0 ;  /* 0x000000ffa0a07208 */ /* 0x000fe20000000000 */
[--C-:B------:R-:W-:Y:S01]  /*4050*/  FFMA.FTZ R149, R16, c[0x0][0x2d0], -R169.reuse ;  /* 0x0000b40010957a23 */ /* 0x100fe200000108a9 */
[----:B------:R-:W-:Y:S01]  /*4060*/  ISETP.LE.AND P0, PT, R226, UR6, PT ;  /* 0x00000006e2007c0c */ /* 0x000fe2000bf03270 */
[----:B------:R-:W-:Y:S01]  /*4070*/  FFMA.FTZ R146, R14, c[0x0][0x2d0], -R169 ;  /* 0x0000b4000e927a23 */ /* 0x000fe200000108a9 */
[----:B------:R-:W-:Y:S01]  /*4080*/  MUFU.EX2 R152, R152 ;  /* 0x0000009800987308 */ /* 0x000fe20000000800 */
[--C-:B------:R-:W-:Y:S01]  /*4090*/  FFMA.FTZ R153, R20, c[0x0][0x2d0], -R160.reuse ;  /* 0x0000b40014997a23 */ /* 0x100fe200000108a0 */
[----:B------:R-:W-:Y:S01]  /*40a0*/  LDSM.16.MT88.4 R16, [R197+0x2900] ;  /* 0x00290000c510783b */ /* 0x000fe20000004200 */
[----:B------:R-:W-:-:S02]  /*40b0*/  FFMA.FTZ R154, R21, c[0x0][0x2d0], -R160 ;  /* 0x0000b400159a7a23 */ /* 0x000fc400000108a0 */
[--C-:B------:R-:W-:Y:S01]  /*40c0*/  FFMA.FTZ R155, R7, c[0x0][0x2d0], -R160.reuse ;  /* 0x0000b400079b7a23 */ /* 0x100fe200000108a0 */
[----:B------:R-:W-:Y:S01]  /*40d0*/  LDSM.16.MT88.4 R20, [R203+0x900] ;  /* 0x00090000cb14783b */ /* 0x000fe20000004200 */
[--C-:B------:R-:W-:Y:S01]  /*40e0*/  FFMA.FTZ R148, R5, c[0x0][0x2d0], -R160.reuse ;  /* 0x0000b40005947a23 */ /* 0x100fe200000108a0 */
[----:B------:R-:W1:Y:S01]  /*40f0*/  MUFU.EX2 R151, R151 ;  /* 0x0000009700977308 */ /* 0x000e620000000800 */
[--C-:B------:R-:W-:Y:S02]  /*4100*/  FFMA.FTZ R3, R6, c[0x0][0x2d0], -R169.reuse ;  /* 0x0000b40006037a23 */ /* 0x100fe400000108a9 */
[----:B------:R-:W2:Y:S01]  /*4110*/  LDSM.16.MT88.4 R4, [R196+0x4100] ;  /* 0x00410000c404783b */ /* 0x000ea20000004200 */
[--C-:B------:R-:W-:Y:S02]  /*4120*/  FFMA.FTZ R145, R10, c[0x0][0x2d0], -R169.reuse ;  /* 0x0000b4000a917a23 */ /* 0x100fe400000108a9 */
[----:B------:R-:W-:Y:S02]  /*4130*/  FFMA.FTZ R144, R8, c[0x0][0x2d0], -R169 ;  /* 0x0000b40008907a23 */ /* 0x000fe400000108a9 */
[----:B------:R-:W-:Y:S01]  /*4140*/  MUFU.EX2 R149, R149 ;  /* 0x0000009500957308 */ /* 0x000fe20000000800 */
[----:B------:R-:W-:-:S02]  /*4150*/  FFMA.FTZ R135, R11, c[0x0][0x2d0], -R160 ;  /* 0x0000b4000b877a23 */ /* 0x000fc400000108a0 */
[--C-:B------:R-:W-:Y:S02]  /*4160*/  FFMA.FTZ R2, R9, c[0x0][0x2d0], -R160.reuse ;  /* 0x0000b40009027a23 */ /* 0x100fe400000108a0 */
[----:B------:R-:W3:Y:S01]  /*4170*/  LDSM.16.MT88.4 R8, [R203+0x2900] ;  /* 0x00290000cb08783b */ /* 0x000ee20000004200 */
[--C-:B------:R-:W-:Y:S02]  /*4180*/  FFMA.FTZ R150, R12, c[0x0][0x2d0], -R169.reuse ;  /* 0x0000b4000c967a23 */ /* 0x100fe400000108a9 */
[----:B------:R-:W4:Y:S01]  /*4190*/  MUFU.EX2 R146, R146 ;  /* 0x0000009200927308 */ /* 0x000f220000000800 */
[----:B-1----:R-:W-:Y:S01]  /*41a0*/  F2FP.BF16.PACK_AB R96, R151, R152 ;  /* 0x000000989760723e */ /* 0x002fe200000010ff */
[--C-:B------:R-:W-:Y:S02]  /*41b0*/  FFMA.FTZ R147, R15, c[0x0][0x2d0], -R160.reuse ;  /* 0x0000b4000f937a23 */ /* 0x100fe400000108a0 */
[----:B------:R-:W-:Y:S02]  /*41c0*/  FFMA.FTZ R134, R13, c[0x0][0x2d0], -R160 ;  /* 0x0000b4000d867a23 */ /* 0x000fe400000108a0 */
[----:B------:R-:W1:Y:S01]  /*41d0*/  LDSM.16.MT88.4 R12, [R196+0x2900] ;  /* 0x00290000c40c783b */ /* 0x000e620000004200 */
        /* <DEDUP_REMOVED lines=10> */
[----:B------:R-:W-:-:S02]  /*4280*/  FFMA.FTZ R165, R165, c[0x0][0x2d0], -R160 ;  /* 0x0000b400a5a57a23 */ /* 0x000fc400000108a0 */
[----:B------:R-:W-:Y:S01]  /*4290*/  MUFU.EX2 R155, R155 ;  /* 0x0000009b009b7308 */ /* 0x000fe20000000800 */
[--C-:B------:R-:W-:Y:S02]  /*42a0*/  FFMA.FTZ R171, R166, c[0x0][0x2d0], -R169.reuse ;  /* 0x0000b400a6ab7a23 */ /* 0x100fe400000108a9 */
[--C-:B------:R-:W-:Y:S02]  /*42b0*/  FFMA.FTZ R168, R168, c[0x0][0x2d0], -R169.reuse ;  /* 0x0000b400a8a87a23 */ /* 0x100fe400000108a9 */
[--C-:B------:R-:W-:Y:S02]  /*42c0*/  FFMA.FTZ R166, R142, c[0x0][0x2d0], -R169.reuse ;  /* 0x0000b4008ea67a23 */ /* 0x100fe400000108a9 */
[----:B------:R-:W-:Y:S01]  /*42d0*/  FFMA.FTZ R169, R140, c[0x0][0x2d0], -R169 ;  /* 0x0000b4008ca97a23 */ /* 0x000fe200000108a9 */
[----:B------:R-:W4:Y:S01]  /*42e0*/  MUFU.EX2 R148, R148 ;  /* 0x0000009400947308 */ /* 0x000f220000000800 */
[----:B-----5:R-:W-:Y:S01]  /*42f0*/  F2FP.BF16.PACK_AB R97, R154, R153 ;  /* 0x000000999a61723e */ /* 0x020fe200000010ff */
[----:B------:R-:W-:-:S02]  /*4300*/  FFMA.FTZ R167, R167, c[0x0][0x2d0], -R160 ;  /* 0x0000b400a7a77a23 */ /* 0x000fc400000108a0 */
[--C-:B------:R-:W-:Y:S02]  /*4310*/  FFMA.FTZ R170, R143, c[0x0][0x2d0], -R160.reuse ;  /* 0x0000b4008faa7a23 */ /* 0x100fe400000108a0 */
[--C-:B------:R-:W-:Y:S02]  /*4320*/  FFMA.FTZ R172, R141, c[0x0][0x2d0], -R160.reuse ;  /* 0x0000b4008dac7a23 */ /* 0x100fe400000108a0 */
[----:B------:R-:W-:Y:S01]  /*4330*/  MUFU.EX2 R150, R150 ;  /* 0x0000009600967308 */ /* 0x000fe20000000800 */
[----:B------:R-:W-:Y:S01]  /*4340*/  FFMA.FTZ R213, R161, c[0x0][0x2d0], -R160 ;  /* 0x0000b400a1d57a23 */ /* 0x000fe200000108a0 */
[----:B------:R-:W-:Y:S01]  /*4350*/  LDSM.16.MT88.4 R140, [R198+0x1900] ;  /* 0x00190000c68c783b */ /* 0x000fe20000004200 */
[----:B------:R-:W-:Y:S02]  /*4360*/  FADD.FTZ R152, R152, R151 ;  /* 0x0000009798987221 */ /* 0x000fe40000010000 */
[----:B------:R-:W-:Y:S02]  /*4370*/  FADD.FTZ R154, R153, R154 ;  /* 0x0000009a999a7221 */ /* 0x000fe40000010000 */
[----:B------:R-:W-:Y:S01]  /*4380*/  FADD.FTZ R149, R149, R152 ;  /* 0x0000009895957221 */ /* 0x000fe20000010000 */
[----:B----4-:R-:W-:Y:S01]  /*4390*/  F2FP.BF16.PACK_AB R99, R148, R155 ;  /* 0x0000009b9463723e */ /* 0x010fe200000010ff */
        /* <DEDUP_REMOVED lines=23> */
[----:B------:R-:W-:Y:S06]  /*4510*/  MUFU.EX2 R158, R158 ;  /* 0x0000009e009e7308 */ /* 0x000fec0000000800 */
        /* <DEDUP_REMOVED lines=76> */
[----:B------:R-:W-:Y:S01]  /*49e0*/  F2FP.BF16.PACK_AB R5, R163, R162 ;  /* 0x000000a2a305723e */ /* 0x000fe200000010ff */
[----:B------:R-:W-:Y:S01]  /*49f0*/  FADD.FTZ R162, R162, R135 ;  /* 0x00000087a2a27221 */ /* 0x000fe20000010000 */
[----:B------:R-:W-:Y:S01]  /*4a00*/  F2FP.BF16.PACK_AB R6, R158, R157 ;  /* 0x0000009d9e06723e */ /* 0x000fe200000010ff */
[----:B------:R-:W-:Y:S01]  /*4a10*/  FADD.FTZ R156, R159, R156 ;  /* 0x0000009c9f9c7221 */ /* 0x000fe20000010000 */
[----:B------:R-:W-:Y:S01]  /*4a20*/  F2FP.BF16.PACK_AB R7, R165, R164 ;  /* 0x000000a4a507723e */ /* 0x000fe200000010ff */
[----:B------:R-:W-:-:S02]  /*4a30*/  FADD.FTZ R163, R163, R162 ;  /* 0x000000a2a3a37221 */ /* 0x000fc40000010000 */
[----:B------:R-:W-:Y:S02]  /*4a40*/  FADD.FTZ R157, R157, R156 ;  /* 0x0000009c9d9d7221 */ /* 0x000fe40000010000 */
[----:B------:R-:W-:Y:S02]  /*4a50*/  FADD.FTZ R164, R164, R163 ;  /* 0x000000a3a4a47221 */ /* 0x000fe40000010000 */
[----:B-1----:R-:W-:Y:S01]  /*4a60*/  HMMA.16816.F32.BF16 R128, R4, R8, R128 ;  /* 0x000000080480723c */ /* 0x002fe20000041880 */
[----:B------:R-:W-:Y:S02]  /*4a70*/  FADD.FTZ R157, R158, R157 ;  /* 0x0000009d9e9d7221 */ /* 0x000fe40000010000 */
[----:B------:R-:W-:-:S05]  /*4a80*/  FADD.FTZ R164, R165, R164 ;  /* 0x000000a4a5a47221 */ /* 0x000fca0000010000 */
        /* <DEDUP_REMOVED lines=37> */
[C---:B------:R-:W-:Y:S01]  /*4ce0*/  F2FP.BF16.PACK_AB R5, R170.reuse, R167 ;  /* 0x000000a7aa05723e */ /* 0x040fe200000010ff */
[----:B------:R-:W-:Y:S01]  /*4cf0*/  FADD.FTZ R167, R167, R164 ;  /* 0x000000a4a7a77221 */ /* 0x000fe20000010000 */
[----:B------:R-:W-:Y:S01]  /*4d00*/  F2FP.BF16.PACK_AB R6, R169, R166 ;  /* 0x000000a6a906723e */ /* 0x000fe200000010ff */
[----:B------:R-:W-:Y:S01]  /*4d10*/  FADD.FTZ R171, R171, R168 ;  /* 0x000000a8abab7221 */ /* 0x000fe20000010000 */
[----:B------:R-:W-:Y:S01]  /*4d20*/  F2FP.BF16.PACK_AB R7, R213, R172 ;  /* 0x000000acd507723e */ /* 0x000fe200000010ff */
[----:B------:R-:W-:-:S02]  /*4d30*/  FADD.FTZ R167, R170, R167 ;  /* 0x000000a7aaa77221 */ /* 0x000fc40000010000 */
[----:B------:R-:W-:Y:S02]  /*4d40*/  FADD.FTZ R166, R166, R171 ;  /* 0x000000aba6a67221 */ /* 0x000fe40000010000 */
[----:B------:R-:W-:Y:S02]  /*4d50*/  FADD.FTZ R172, R172, R167 ;  /* 0x000000a7acac7221 */ /* 0x000fe40000010000 */
[----:B---3--:R-:W-:Y:S01]  /*4d60*/  HMMA.16816.F32.BF16 R128, R4, R12, R128 ;  /* 0x0000000c0480723c */ /* 0x008fe20000041880 */
[----:B------:R-:W-:Y:S02]  /*4d70*/  FADD.FTZ R212, R169, R166 ;  /* 0x000000a6a9d47221 */ /* 0x000fe40000010000 */
[----:B------:R-:W-:-:S05]  /*4d80*/  FADD.FTZ R213, R213, R172 ;  /* 0x000000acd5d57221 */ /* 0x000fca0000010000 */
        /* <DEDUP_REMOVED lines=27> */
[----:B------:R-:W-:Y:S01]  /*4f40*/  PLOP3.LUT P1, PT, PT, PT, UP1, 0x80, 0x0 ;  /* 0x000000000000781c */ /* 0x000fe20003f2f018 */
[----:B------:R-:W-:Y:S01]  /*4f50*/  IMAD.MOV.U32 R2, RZ, RZ, R132 ;  /* 0x000000ffff027224 */ /* 0x000fe200078e0084 */
[----:B------:R-:W-:Y:S01]  /*4f60*/  PLOP3.LUT P0, PT, PT, PT, UP1, 0x80, 0x0 ;  /* 0x000000000000781c */ /* 0x000fe20003f0f018 */
[----:B------:R-:W-:Y:S01]  /*4f70*/  IMAD.MOV.U32 R3, RZ, RZ, R0 ;  /* 0x000000ffff037224 */ /* 0x000fe200078e0000 */
[C---:B------:R-:W-:Y:S01]  /*4f80*/  SHF.L.U64.HI R225, R182.reuse, 0x1, R133 ;  /* 0x00000001b6e17819 */ /* 0x040fe20000010285 */
[----:B------:R-:W-:Y:S01]  /*4f90*/  IMAD.SHL.U32 R224, R182, 0x2, RZ ;  /* 0x00000002b6e07824 */ /* 0x000fe200078e00ff */
[C---:B------:R-:W-:Y:S01]  /*4fa0*/  SHF.L.U64.HI R223, R181.reuse, 0x1, R214 ;  /* 0x00000001b5df7819 */ /* 0x040fe200000102d6 */
[----:B------:R-:W-:Y:S01]  /*4fb0*/  IMAD.SHL.U32 R222, R181, 0x2, RZ ;  /* 0x00000002b5de7824 */ /* 0x000fe200078e00ff */
[----:B------:R-:W-:Y:S01]  /*4fc0*/  SEL R221, RZ, 0x10, P4 ;  /* 0x00000010ffdd7807 */ /* 0x000fe20002000000 */
[C---:B------:R-:W-:Y:S01]  /*4fd0*/  IMAD.SHL.U32 R219, R180.reuse, 0x2, RZ ;  /* 0x00000002b4db7824 */ /* 0x040fe200078e00ff */
[----:B------:R-:W-:Y:S01]  /*4fe0*/  SHF.L.U64.HI R220, R180, 0x1, R183 ;  /* 0x00000001b4dc7819 */ /* 0x000fe200000102b7 */
[----:B------:R-:W-:-:S02]  /*4ff0*/  UMOV UR4, 0x1 ;  /* 0x0000000100047882 */ /* 0x000fc40000000000 */
[----:B------:R-:W-:-:S05]  /*5000*/  @P1 IMAD.HI.U32 R218, R215, c[0x0][0x2c8], RZ ;  /* 0x0000b200d7da1a27 */ /* 0x000fca00078e00ff */
[----:B------:R-:W-:Y:S02]  /*5010*/  @P0 SHF.R.U32.HI R218, RZ, c[0x0][0x2cc], R218 ;  /* 0x0000b300ffda0a19 */ /* 0x000fe400000116da */
.L_x_705:
[----:B------:R-:W-:Y:S04]  /*5020*/  DEPBAR.LE SB0, 0x0 ;  /* 0x000080000000791a */ /* 0x000fe80000000000 */
[----:B------:R-:W-:Y:S01]  /*5030*/  BAR.SYNC.DEFER_BLOCKING 0x0 ;  /* 0x0000000000007b1d */ /* 0x000fe20000010000 */
[----:B------:R-:W-:Y:S05]  /*5040*/  ISETP.LE.AND P0, PT, RZ, UR6, PT ;  /* 0x00000006ff007c0c */ /* 0x000fea000bf03270 */
        /* <DEDUP_REMOVED lines=10> */
[----:B------:R-:W-:-:S05]  /*50f0*/  @!P0 BRA `(.L_x_703) ;  /* 0x0000029000008947 */ /* 0x000fca0003800000 */
        /* <DEDUP_REMOVED lines=11> */
[----:B------:R-:W-:Y:S02]  /*51b0*/  IADD3 R0, P0, R8, UR24, RZ ;  /* 0x0000001808007c10 */ /* 0x000fe4000ff1e0ff */
[----:B------:R-:W-:Y:S02]  /*51c0*/  IADD3 R8, -R217, 0x10, RZ ;  /* 0x00000010d9087810 */ /* 0x000fe40007ffe1ff */
[----:B------:R-:W-:Y:S02]  /*51d0*/  IADD3.X R9, R9, UR8, R4, P0, !PT ;  /* 0x0000000809097c10 */ /* 0x000fe400087fe404 */
[----:B------:R-:W-:Y:S02]  /*51e0*/  LEA R6, P0, R0, c[0x0][0x1f8], 0x1 ;  /* 0x00007e0000067a11 */ /* 0x000fe400078008ff */
[----:B------:R-:W-:Y:S02]  /*51f0*/  LOP3.LUT R8, R8, 0xf, RZ, 0xc0, !PT ;  /* 0x0000000f08087812 */ /* 0x000fe400078ec0ff */
[----:B------:R-:W-:Y:S01]  /*5200*/  LEA.HI.X R14, R0, c[0x0][0x1fc], R9, 0x1, P0 ;  /* 0x00007f00000e7a11 */ /* 0x000fe200000f0c09 */
[----:B------:R-:W5:Y:S04]  /*5210*/  SHFL.IDX PT, R5, R6, 0x1, 0x181f ;  /* 0x00381f0006057f89 */ /* 0x000f6800000e0000 */
[----:B------:R-:W4:Y:S04]  /*5220*/  SHFL.IDX PT, R0, R14, 0x1, 0x181f ;  /* 0x00381f000e007f89 */ /* 0x000f2800000e0000 */
[----:B------:R-:W3:Y:S04]  /*5230*/  SHFL.IDX PT, R7, R6, RZ, 0x181f ;  /* 0x00181fff06077589 */ /* 0x000ee800000e0000 */
[----:B------:R-:W2:Y:S01]  /*5240*/  SHFL.IDX PT, R4, R14, RZ, 0x181f ;  /* 0x00181fff0e047589 */ /* 0x000ea200000e0000 */
[-C--:B-----5:R-:W-:Y:S04]  /*5250*/  IADD3 R10, P1, P0, R10, R5.reuse, R222 ;  /* 0x000000050a0a7210 */ /* 0x0a0fe8000783e0de */
[-C--:B----4-:R-:W-:Y:S02]  /*5260*/  IADD3.X R11, RZ, R0.reuse, R223, P1, P0 ;  /* 0x00000000ff0b7210 */ /* 0x090fe40000fe04df */
[----:B------:R-:W-:Y:S04]  /*5270*/  IADD3 R8, P1, P0, R8, R5, R219 ;  /* 0x0000000508087210 */ /* 0x000fe8000783e0db */
[--C-:B------:R-:W-:Y:S02]  /*5280*/  IADD3.X R9, RZ, R0, R220.reuse, P1, P0 ;  /* 0x00000000ff097210 */ /* 0x100fe40000fe04dc */
[C---:B---3--:R-:W-:Y:S02]  /*5290*/  IADD3 R12, P1, R7.reuse, R224, RZ ;  /* 0x000000e0070c7210 */ /* 0x048fe40007f3e0ff */
[C---:B------:R-:W-:Y:S03]  /*52a0*/  IADD3 R6, P0, R7.reuse, R222, RZ ;  /* 0x000000de07067210 */ /* 0x040fe60007f1e0ff */
[C---:B--2---:R-:W-:Y:S01]  /*52b0*/  IMAD.X R13, R4.reuse, 0x1, R225, P1 ;  /* 0x00000001040d7824 */ /* 0x044fe200008e06e1 */
        /* <DEDUP_REMOVED lines=13> */
.L_x_703:
[C---:B--23--:R-:W-:Y:S01]  /*5390*/  HMMA.16816.F32.BF16 R4, R132.reuse, R136, RZ ;  /* 0x000000888404723c */ /* 0x04cfe200000418ff */
[----:B------:R-:W-:Y:S01]  /*53a0*/  LDSM.16.M88.4 R172, [R201+0xc100] ;  /* 0x00c10000c9ac783b */ /* 0x000fe20000000200 */
[----:B------:R-:W-:Y:S06]  /*53b0*/  UISETP.GE.AND UP0, UPT, UR6, 0x1, UPT ;  /* 0x000000010600788c */ /* 0x000fec000bf06270 */
        /* <DEDUP_REMOVED lines=166> */
[----:B------:R5:W1:Y:S01]  /*5e20*/  MUFU.TANH R158, R250 ;  /* 0x000000fa009e7308 */ /* 0x000a620000002400 */
        /* <DEDUP_REMOVED lines=18> */
[----:B-----5:R-:W-:Y:S02]  /*5f50*/  FMUL.FTZ R250, R33, c[0x0][0x320] ;  /* 0x0000c80021fa7a20 */ /* 0x020fe40000410000 */
        /* <DEDUP_REMOVED lines=27> */
[----:B--234-:R-:W-:Y:S01]  /*6110*/  IADD3 R10, -R221, 0x10, RZ ;  /* 0x00000010dd0a7810 */ /* 0x01cfe20007ffe1ff */
        /* <DEDUP_REMOVED lines=13> */
[----:B------:R-:W-:Y:S02]  /*61f0*/  @!P6 LEA.HI.X R7, R8, c[0x0][0x2a4], R5, 0x2, P0 ;  /* 0x0000a9000807ea11 */ /* 0x000fe400000f1405 */
[----:B------:R-:W-:Y:S02]  /*6200*/  IADD3 R8, -R217, 0x10, RZ ;  /* 0x00000010d9087810 */ /* 0x000fe40007ffe1ff */
[----:B------:R-:W-:Y:S01]  /*6210*/  SHF.R.S32.HI R5, RZ, 0x1f, R209 ;  /* 0x0000001fff057819 */ /* 0x000fe200000114d1 */
[----:B------:R2:W3:Y:S01]  /*6220*/  @!P6 LDG.E R208, [R6.64] ;  /* 0x0000000e06d0e981 */ /* 0x0004e2000c1e1900 */
[----:B------:R-:W-:Y:S03]  /*6230*/  LOP3.LUT R8, R8, 0xf, RZ, 0xc0, !PT ;  /* 0x0000000f08087812 */ /* 0x000fe600078ec0ff */
        /* <DEDUP_REMOVED lines=36> */
.L_x_704:
[----:B--234-:R-:W-:Y:S01]  /*6480*/  PLOP3.LUT P0, PT, PT, PT, UP1, 0x80, 0x0 ;  /* 0x000000000000781c */ /* 0x01cfe20003f0f018 */
[----:B------:R-:W-:Y:S01]  /*6490*/  UIMAD UR5, UR6, -0x40, UR4 ;  /* 0xffffffc0060578a4 */ /* 0x000fe2000f8e0204 */
[----:B------:R-:W-:Y:S01]  /*64a0*/  MOV R6, R215 ;  /* 0x000000d700067202 */ /* 0x000fe20000000f00 */
[----:B------:R-:W-:Y:S01]  /*64b0*/  LDSM.16.MT88.4 R20, [R198+0x100] ;  /* 0x00010000c614783b */ /* 0x000fe20000004200 */
[----:B------:R-:W-:Y:S04]  /*64c0*/  MOV R9, UR7 ;  /* 0x0000000700097c02 */ /* 0x000fe80008000f00 */
[----:B------:R-:W-:Y:S03]  /*64d0*/  IADD3 R9, R9, UR5, -R216 ;  /* 0x0000000509097c10 */ /* 0x000fe6000fffe8d8 */
[----:B------:R-:W-:Y:S01]  /*64e0*/  LDSM.16.MT88.4 R28, [R197+0x100] ;  /* 0x00010000c51c783b */ /* 0x000fe20000004200 */
[----:B------:R-:W-:Y:S02]  /*64f0*/  IADD3 R12, R9, -UR12, RZ ;  /* 0x8000000c090c7c10 */ /* 0x000fe4000fffe0ff */
[----:B------:R-:W-:Y:S05]  /*6500*/  @P0 MOV R6, R218 ;  /* 0x000000da00060202 */ /* 0x000fea0000000f00 */
[----:B------:R-:W2:Y:S08]  /*6510*/  SHFL.IDX PT, R7, R6, 0x1, 0x1c1f ;  /* 0x003c1f0006077f89 */ /* 0x000eb000000e0000 */
[----:B------:R-:W3:Y:S08]  /*6520*/  SHFL.IDX PT, R5, R6, RZ, 0x1c1f ;  /* 0x001c1fff06057589 */ /* 0x000ef000000e0000 */
[----:B------:R-:W0:Y:S01]  /*6530*/  LDGDEPBAR ;  /* 0x00000000000079af */ /* 0x000e220000000000 */
[----:B--2---:R-:W-:Y:S04]  /*6540*/  IADD3 R4, R12, R7, RZ ;  /* 0x000000070c047210 */ /* 0x004fe80007ffe0ff */
[C---:B------:R-:W-:Y:S02]  /*6550*/  ISETP.GT.AND P1, PT, R4.reuse, RZ, PT ;  /* 0x000000ff0400720c */ /* 0x040fe40003f24270 */
[C---:B------:R-:W-:Y:S02]  /*6560*/  ISETP.GT.AND P0, PT, R4.reuse, 0x1, PT ;  /* 0x000000010400780c */ /* 0x040fe40003f04270 */
[----:B------:R-:W-:Y:S02]  /*6570*/  FSEL R229, R229, -INF , P1 ;  /* 0xff800000e5e57808 */ /* 0x000fe40000800000 */
[----:B------:R-:W-:Y:S02]  /*6580*/  ISETP.GT.AND P1, PT, R4, 0x8, PT ;  /* 0x000000080400780c */ /* 0x000fe40003f24270 */
[----:B-1----:R-:W-:Y:S02]  /*6590*/  FSEL R11, R230, -INF , P0 ;  /* 0xff800000e60b7808 */ /* 0x002fe40000000000 */
[----:B------:R-:W-:Y:S02]  /*65a0*/  ISETP.GT.AND P0, PT, R4, 0x9, PT ;  /* 0x000000090400780c */ /* 0x000fe40003f04270 */
[----:B------:R-:W-:Y:S02]  /*65b0*/  FSEL R9, R232, -INF , P1 ;  /* 0xff800000e8097808 */ /* 0x000fe40000800000 */
[----:B------:R-:W-:Y:S02]  /*65c0*/  ISETP.GT.AND P1, PT, R4, 0x10, PT ;  /* 0x000000100400780c */ /* 0x000fe40003f24270 */
[----:B---3--:R-:W-:Y:S02]  /*65d0*/  IADD3 R12, R12, R5, RZ ;  /* 0x000000050c0c7210 */ /* 0x008fe40007ffe0ff */
[----:B------:R-:W-:Y:S02]  /*65e0*/  FSEL R163, R240, -INF , P1 ;  /* 0xff800000f0a37808 */ /* 0x000fe40000800000 */
[----:B------:R-:W-:Y:S02]  /*65f0*/  FSEL R7, R234, -INF , P0 ;  /* 0xff800000ea077808 */ /* 0x000fe40000000000 */
[----:B------:R-:W-:Y:S02]  /*6600*/  ISETP.GT.AND P0, PT, R4, 0x11, PT ;  /* 0x000000110400780c */ /* 0x000fe40003f04270 */
[----:B------:R-:W-:Y:S02]  /*6610*/  ISETP.GT.AND P1, PT, R12, RZ, PT ;  /* 0x000000ff0c00720c */ /* 0x000fe40003f24270 */
[----:B------:R-:W-:Y:S02]  /*6620*/  FSEL R161, R239, -INF , P0 ;  /* 0xff800000efa17808 */ /* 0x000fe40000000000 */
[----:B------:R-:W-:Y:S02]  /*6630*/  ISETP.GT.AND P0, PT, R4, 0x18, PT ;  /* 0x000000180400780c */ /* 0x000fe40003f04270 */
[----:B------:R-:W-:Y:S02]  /*6640*/  FSEL R6, R227, -INF , P1 ;  /* 0xff800000e3067808 */ /* 0x000fe40000800000 */
[----:B------:R-:W-:Y:S02]  /*6650*/  ISETP.GT.AND P1, PT, R12, 0x1, PT ;  /* 0x000000010c00780c */ /* 0x000fe40003f24270 */
[----:B------:R-:W-:Y:S02]  /*6660*/  FSEL R143, R244, -INF , P0 ;  /* 0xff800000f48f7808 */ /* 0x000fe40000000000 */
[----:B------:R-:W-:Y:S02]  /*6670*/  ISETP.GT.AND P0, PT, R4, 0x19, PT ;  /* 0x000000190400780c */ /* 0x000fe40003f04270 */
[----:B------:R-:W-:Y:S02]  /*6680*/  FSEL R8, R0, -INF , P1 ;  /* 0xff80000000087808 */ /* 0x000fe40000800000 */
[----:B------:R-:W-:Y:S02]  /*6690*/  ISETP.GT.AND P1, PT, R12, 0x8, PT ;  /* 0x000000080c00780c */ /* 0x000fe40003f24270 */
[----:B------:R-:W-:Y:S02]  /*66a0*/  FMNMX.FTZ R0, R229, R2, !PT ;  /* 0x00000002e5007209 */ /* 0x000fe40007810000 */
[----:B------:R-:W-:Y:S02]  /*66b0*/  FMNMX.FTZ R5, R6, R3, !PT ;  /* 0x0000000306057209 */ /* 0x000fe40007810000 */
[----:B------:R-:W-:Y:S02]  /*66c0*/  FSEL R141, R243, -INF , P0 ;  /* 0xff800000f38d7808 */ /* 0x000fe40000000000 */
[----:B------:R-:W-:Y:S02]  /*66d0*/  ISETP.GT.AND P0, PT, R4, 0x20, PT ;  /* 0x000000200400780c */ /* 0x000fe40003f04270 */
[----:B------:R-:W-:Y:S02]  /*66e0*/  FSEL R228, R228, -INF , P1 ;  /* 0xff800000e4e47808 */ /* 0x000fe40000800000 */
[----:B------:R-:W-:Y:S02]  /*66f0*/  FMNMX.FTZ R0, R11, R0, !PT ;  /* 0x000000000b007209 */ /* 0x000fe40007810000 */
[----:B------:R-:W-:Y:S02]  /*6700*/  ISETP.GT.AND P1, PT, R12, 0x9, PT ;  /* 0x000000090c00780c */ /* 0x000fe40003f24270 */
[----:B------:R-:W-:Y:S02]  /*6710*/  FMNMX.FTZ R5, R8, R5, !PT ;  /* 0x0000000508057209 */ /* 0x000fe40007810000 */
[----:B------:R-:W-:Y:S02]  /*6720*/  FSEL R159, R248, -INF , P0 ;  /* 0xff800000f89f7808 */ /* 0x000fe40000000000 */
[----:B------:R-:W-:Y:S02]  /*6730*/  ISETP.GT.AND P0, PT, R4, 0x21, PT ;  /* 0x000000210400780c */ /* 0x000fe40003f04270 */
[----:B------:R-:W-:Y:S02]  /*6740*/  FMNMX.FTZ R0, R9, R0, !PT ;  /* 0x0000000009007209 */ /* 0x000fe40007810000 */
[----:B------:R-:W-:Y:S02]  /*6750*/  FSEL R10, R231, -INF , P1 ;  /* 0xff800000e70a7808 */ /* 0x000fe40000800000 */
[----:B------:R-:W-:Y:S02]  /*6760*/  ISETP.GT.AND P1, PT, R12, 0x10, PT ;  /* 0x000000100c00780c */ /* 0x000fe40003f24270 */
[----:B------:R-:W-:Y:S02]  /*6770*/  FMNMX.FTZ R5, R228, R5, !PT ;  /* 0x00000005e4057209 */ /* 0x000fe40007810000 */
[----:B------:R-:W-:Y:S02]  /*6780*/  FSEL R157, R247, -INF , P0 ;  /* 0xff800000f79d7808 */ /* 0x000fe40000000000 */
[----:B------:R-:W-:Y:S02]  /*6790*/  FMNMX.FTZ R0, R7, R0, !PT ;  /* 0x0000000007007209 */ /* 0x000fe40007810000 */
[----:B------:R-:W-:Y:S02]  /*67a0*/  ISETP.GT.AND P0, PT, R4, 0x28, PT ;  /* 0x000000280400780c */ /* 0x000fe40003f04270 */
[----:B------:R-:W-:Y:S02]  /*67b0*/  FSEL R170, R236, -INF , P1 ;  /* 0xff800000ecaa7808 */ /* 0x000fe40000800000 */
[----:B------:R-:W-:Y:S02]  /*67c0*/  ISETP.GT.AND P1, PT, R12, 0x11, PT ;  /* 0x000000110c00780c */ /* 0x000fe40003f24270 */
[----:B------:R-:W-:Y:S02]  /*67d0*/  FMNMX.FTZ R5, R10, R5, !PT ;  /* 0x000000050a057209 */ /* 0x000fe40007810000 */
[----:B------:R-:W-:Y:S02]  /*67e0*/  FMNMX.FTZ R0, R163, R0, !PT ;  /* 0x00000000a3007209 */ /* 0x000fe40007810000 */
[----:B------:R-:W-:Y:S02]  /*67f0*/  FSEL R155, R158, -INF , P0 ;  /* 0xff8000009e9b7808 */ /* 0x000fe40000000000 */
[----:B------:R-:W-:Y:S02]  /*6800*/  FSEL R162, R233, -INF , P1 ;  /* 0xff800000e9a27808 */ /* 0x000fe40000800000 */
[----:B------:R-:W-:Y:S02]  /*6810*/  ISETP.GT.AND P0, PT, R4, 0x29, PT ;  /* 0x000000290400780c */ /* 0x000fe40003f04270 */
[----:B------:R-:W-:Y:S02]  /*6820*/  ISETP.GT.AND P1, PT, R12, 0x18, PT ;  /* 0x000000180c00780c */ /* 0x000fe40003f24270 */
[----:B------:R-:W-:Y:S02]  /*6830*/  FMNMX.FTZ R5, R170, R5, !PT ;  /* 0x00000005aa057209 */ /* 0x000fe40007810000 */
[----:B------:R-:W-:Y:S02]  /*6840*/  FMNMX.FTZ R0, R161, R0, !PT ;  /* 0x00000000a1007209 */ /* 0x000fe40007810000 */
[----:B------:R-:W-:Y:S02]  /*6850*/  FSEL R153, R252, -INF , P0 ;  /* 0xff800000fc997808 */ /* 0x000fe40000000000 */
[----:B------:R-:W-:Y:S02]  /*6860*/  FSEL R142, R235, -INF , P1 ;  /* 0xff800000eb8e7808 */ /* 0x000fe40000800000 */
[----:B------:R-:W-:Y:S02]  /*6870*/  FMNMX.FTZ R5, R162, R5, !PT ;  /* 0x00000005a2057209 */ /* 0x000fe40007810000 */
[----:B------:R-:W-:Y:S02]  /*6880*/  ISETP.GT.AND P0, PT, R4, 0x30, PT ;  /* 0x000000300400780c */ /* 0x000fe40003f04270 */
[----:B------:R-:W-:Y:S02]  /*6890*/  ISETP.GT.AND P1, PT, R12, 0x19, PT ;  /* 0x000000190c00780c */ /* 0x000fe40003f24270 */
        /* <DEDUP_REMOVED lines=20> */
[----:B------:R-:W-:Y:S02]  /*69e0*/  FMNMX.FTZ R13, R158, R13, !PT ;  /* 0x0000000d9e0d7209 */ /* 0x000fe40007810000 */
[----:B------:R-:W-:Y:S02]  /*69f0*/  FSEL R133, R165, -INF , P0 ;  /* 0xff800000a5857808 */ /* 0x000fe40000000000 */
[----:B------:R-:W-:Y:S02]  /*6a00*/  ISETP.GT.AND P0, PT, R12, 0x29, PT ;  /* 0x000000290c00780c */ /* 0x000fe40003f04270 */
[----:B------:R-:W-:Y:S02]  /*6a10*/  FMNMX.FTZ R0, R155, R0, !PT ;  /* 0x000000009b007209 */ /* 0x000fe40007810000 */
[----:B------:R-:W-:Y:S02]  /*6a20*/  FSEL R154, R242, -INF , P0 ;  /* 0xff800000f29a7808 */ /* 0x000fe40000000000 */
[----:B------:R-:W-:Y:S02]  /*6a30*/  FMNMX.FTZ R13, R156, R13, !PT ;  /* 0x0000000d9c0d7209 */ /* 0x000fe40007810000 */
        /* <DEDUP_REMOVED lines=16> */
[----:B------:R-:W-:Y:S02]  /*6b40*/  FMNMX.FTZ R0, R133, R4, !PT ;  /* 0x0000000485007209 */ /* 0x000fe40007810000 */
[----:B------:R-:W-:Y:S03]  /*6b50*/  FMNMX.FTZ R12, R146, R13, !PT ;  /* 0x0000000d920c7209 */ /* 0x000fe60007810000 */
[----:B------:R-:W1:Y:S08]  /*6b60*/  SHFL.BFLY PT, R5, R0, 0x2, 0x1f ;  /* 0x0c401f0000057f89 */ /* 0x000e7000000e0000 */
[----:B------:R-:W2:Y:S01]  /*6b70*/  SHFL.BFLY PT, R13, R12, 0x2, 0x1f ;  /* 0x0c401f000c0d7f89 */ /* 0x000ea200000e0000 */
[----:B-1----:R-:W-:Y:S07]  /*6b80*/  FMNMX.FTZ R5, R0, R5, !PT ;  /* 0x0000000500057209 */ /* 0x002fee0007810000 */
[----:B------:R-:W1:Y:S01]  /*6b90*/  SHFL.BFLY PT, R132, R5, 0x1, 0x1f ;  /* 0x0c201f0005847f89 */ /* 0x000e6200000e0000 */
[----:B--2---:R-:W-:Y:S07]  /*6ba0*/  FMNMX.FTZ R4, R13, R12, !PT ;  /* 0x0000000c0d047209 */ /* 0x004fee0007810000 */
[----:B------:R-:W2:Y:S01]  /*6bb0*/  SHFL.BFLY PT, R13, R4, 0x1, 0x1f ;  /* 0x0c201f00040d7f89 */ /* 0x000ea200000e0000 */
[----:B-1----:R-:W-:Y:S04]  /*6bc0*/  FMNMX.FTZ R132, R132, R5, !PT ;  /* 0x0000000584847209 */ /* 0x002fe80007810000 */
[C---:B------:R-:W-:Y:S01]  /*6bd0*/  FSETP.NEU.FTZ.AND P1, PT, R132.reuse, -INF , PT ;  /* 0xff8000008400780b */ /* 0x040fe20003f3d000 */
[----:B------:R-:W-:Y:S01]  /*6be0*/  FMUL.FTZ R144, R132, c[0x0][0x2d0] ;  /* 0x0000b40084907a20 */ /* 0x000fe20000410000 */
[----:B--2---:R-:W-:Y:S02]  /*6bf0*/  FMNMX.FTZ R0, R4, R13, !PT ;  /* 0x0000000d04007209 */ /* 0x004fe40007810000 */
[----:B------:R-:W-:Y:S01]  /*6c00*/  FSEL R5, R132, RZ, P1 ;  /* 0x000000ff84057208 */ /* 0x000fe20000800000 */
[----:B------:R-:W1:Y:S01]  /*6c10*/  LDSM.16.MT88.4 R12, [R203+0x100] ;  /* 0x00010000cb0c783b */ /* 0x000e620000004200 */
[C---:B------:R-:W-:Y:S01]  /*6c20*/  FSETP.NEU.FTZ.AND P0, PT, R0.reuse, -INF , PT ;  /* 0xff8000000000780b */ /* 0x040fe20003f1d000 */
[----:B------:R-:W-:Y:S01]  /*6c30*/  FMUL.FTZ R147, R0, c[0x0][0x2d0] ;  /* 0x0000b40000937a20 */ /* 0x000fe20000410000 */
[----:B------:R-:W-:Y:S01]  /*6c40*/  FSEL R144, R144, RZ, P1 ;  /* 0x000000ff90907208 */ /* 0x000fe20000800000 */
[----:B------:R-:W-:Y:S01]  /*6c50*/  FADD.FTZ R5, -R5, R2 ;  /* 0x0000000205057221 */ /* 0x000fe20000010100 */
[----:B------:R-:W-:Y:S02]  /*6c60*/  FSEL R4, R0, RZ, P0 ;  /* 0x000000ff00047208 */ /* 0x000fe40000000000 */
[----:B------:R-:W-:Y:S01]  /*6c70*/  FSEL R147, R147, RZ, P0 ;  /* 0x000000ff93937208 */ /* 0x000fe20000000000 */
[--C-:B------:R-:W-:Y:S01]  /*6c80*/  FFMA.FTZ R165, R229, c[0x0][0x2d0], -R144.reuse ;  /* 0x0000b400e5a57a23 */ /* 0x100fe20000010890 */
[----:B------:R-:W-:Y:S01]  /*6c90*/  ISETP.LT.AND P0, PT, R226, UR6, PT ;  /* 0x00000006e2007c0c */ /* 0x000fe2000bf01270 */
[----:B------:R-:W-:Y:S01]  /*6ca0*/  FADD.FTZ R4, -R4, R3 ;  /* 0x0000000304047221 */ /* 0x000fe20000010100 */
[----:B------:R-:W-:Y:S01]  /*6cb0*/  UIADD3 UR6, UR6, -0x1, URZ ;  /* 0xffffffff06067890 */ /* 0x000fe2000fffe03f */
[--C-:B------:R-:W-:Y:S02]  /*6cc0*/  FFMA.FTZ R164, R11, c[0x0][0x2d0], -R144.reuse ;  /* 0x0000b4000ba47a23 */ /* 0x100fe40000010890 */
[--C-:B------:R-:W-:Y:S01]  /*6cd0*/  FFMA.FTZ R135, R9, c[0x0][0x2d0], -R144.reuse ;  /* 0x0000b40009877a23 */ /* 0x100fe20000010890 */
[----:B------:R-:W-:Y:S01]  /*6ce0*/  MUFU.EX2 R165, R165 ;  /* 0x000000a500a57308 */ /* 0x000fe20000000800 */
[--C-:B------:R-:W-:Y:S02]  /*6cf0*/  FFMA.FTZ R134, R7, c[0x0][0x2d0], -R144.reuse ;  /* 0x0000b40007867a23 */ /* 0x100fe40000010890 */
[--C-:B------:R-:W-:Y:S02]  /*6d00*/  FFMA.FTZ R169, R6, c[0x0][0x2d0], -R147.reuse ;  /* 0x0000b40006a97a23 */ /* 0x100fe40000010893 */
[--C-:B------:R-:W-:Y:S02]  /*6d10*/  FFMA.FTZ R168, R8, c[0x0][0x2d0], -R147.reuse ;  /* 0x0000b40008a87a23 */ /* 0x100fe40000010893 */
[--C-:B------:R-:W-:Y:S02]  /*6d20*/  FFMA.FTZ R167, R228, c[0x0][0x2d0], -R147.reuse ;  /* 0x0000b400e4a77a23 */ /* 0x100fe40000010893 */
[--C-:B------:R-:W-:Y:S01]  /*6d30*/  FFMA.FTZ R166, R10, c[0x0][0x2d0], -R147.reuse ;  /* 0x0000b4000aa67a23 */ /* 0x100fe20000010893 */
[----:B------:R-:W2:Y:S01]  /*6d40*/  MUFU.EX2 R164, R164 ;  /* 0x000000a400a47308 */ /* 0x000ea20000000800 */
[----:B------:R-:W-:Y:S02]  /*6d50*/  FMUL.FTZ R3, R4, c[0x0][0x2d0] ;  /* 0x0000b40004037a20 */ /* 0x000fe40000410000 */
[----:B------:R-:W-:Y:S02]  /*6d60*/  FMUL.FTZ R2, R5, c[0x0][0x2d0] ;  /* 0x0000b40005027a20 */ /* 0x000fe40000410000 */
[--C-:B------:R-:W-:Y:S02]  /*6d70*/  FFMA.FTZ R171, R162, c[0x0][0x2d0], -R147.reuse ;  /* 0x0000b400a2ab7a23 */ /* 0x100fe40000010893 */
[--C-:B------:R-:W-:Y:S02]  /*6d80*/  FFMA.FTZ R172, R163, c[0x0][0x2d0], -R144.reuse ;  /* 0x0000b400a3ac7a23 */ /* 0x100fe40000010890 */
[--C-:B------:R-:W-:Y:S01]  /*6d90*/  FFMA.FTZ R173, R161, c[0x0][0x2d0], -R144.reuse ;  /* 0x0000b400a1ad7a23 */ /* 0x100fe20000010890 */
[----:B------:R-:W3:Y:S01]  /*6da0*/  MUFU.EX2 R3, R3 ;  /* 0x0000000300037308 */ /* 0x000ee20000000800 */
[--C-:B------:R-:W-:Y:S02]  /*6db0*/  FFMA.FTZ R174, R142, c[0x0][0x2d0], -R147.reuse ;  /* 0x0000b4008eae7a23 */ /* 0x100fe40000010893 */
[--C-:B------:R-:W-:Y:S02]  /*6dc0*/  FFMA.FTZ R175, R140, c[0x0][0x2d0], -R147.reuse ;  /* 0x0000b4008caf7a23 */ /* 0x100fe40000010893 */
[--C-:B------:R-:W-:Y:S02]  /*6dd0*/  FFMA.FTZ R176, R143, c[0x0][0x2d0], -R144.reuse ;  /* 0x0000b4008fb07a23 */ /* 0x100fe40000010890 */
[--C-:B------:R-:W-:Y:S02]  /*6de0*/  FFMA.FTZ R177, R141, c[0x0][0x2d0], -R144.reuse ;  /* 0x0000b4008db17a23 */ /* 0x100fe40000010890 */
[----:B------:R-:W-:Y:S01]  /*6df0*/  LDSM.16.MT88.4 R140, [R197+0x2900] ;  /* 0x00290000c58c783b */ /* 0x000fe20000004200 */
[----:B------:R-:W4:Y:S01]  /*6e00*/  MUFU.EX2 R2, R2 ;  /* 0x0000000200027308 */ /* 0x000f220000000800 */
[--C-:B------:R-:W-:Y:S02]  /*6e10*/  FFMA.FTZ R178, R160, c[0x0][0x2d0], -R147.reuse ;  /* 0x0000b400a0b27a23 */ /* 0x100fe40000010893 */
[--C-:B------:R-:W-:Y:S01]  /*6e20*/  FFMA.FTZ R179, R158, c[0x0][0x2d0], -R147.reuse ;  /* 0x0000b4009eb37a23 */ /* 0x100fe20000010893 */
[----:B--2---:R-:W-:Y:S01]  /*6e30*/  F2FP.BF16.PACK_AB R137, R164, R165 ;  /* 0x000000a5a489723e */ /* 0x004fe200000010ff */
[--C-:B------:R-:W-:Y:S02]  /*6e40*/  FFMA.FTZ R227, R159, c[0x0][0x2d0], -R144.reuse ;  /* 0x0000b4009fe37a23 */ /* 0x100fe40000010890 */
[----:B------:R-:W-:Y:S01]  /*6e50*/  LDSM.16.MT88.4 R160, [R203+0x5900] ;  /* 0x00590000cba0783b */ /* 0x000fe20000004200 */
[--C-:B------:R-:W-:Y:S02]  /*6e60*/  FFMA.FTZ R228, R157, c[0x0][0x2d0], -R144.reuse ;  /* 0x0000b4009de47a23 */ /* 0x100fe40000010890 */
[----:B------:R-:W-:Y:S01]  /*6e70*/  MUFU.EX2 R135, R135 ;  /* 0x0000008700877308 */ /* 0x000fe20000000800 */
[--C-:B------:R-:W-:Y:S02]  /*6e80*/  FFMA.FTZ R229, R156, c[0x0][0x2d0], -R147.reuse ;  /* 0x0000b4009ce57a23 */ /* 0x100fe40000010893 */
[--C-:B------:R-:W-:Y:S02]  /*6e90*/  FFMA.FTZ R230, R154, c[0x0][0x2d0], -R147.reuse ;  /* 0x0000b4009ae67a23 */ /* 0x100fe40000010893 */
[C---:B---3--:R-:W-:Y:S01]  /*6ea0*/  FMUL.FTZ R4, R3.reuse, R128 ;  /* 0x0000008003047220 */ /* 0x048fe20000410000 */
[----:B------:R-:W-:Y:S01]  /*6eb0*/  LDSM.16.MT88.4 R156, [R196+0x3900] ;  /* 0x00390000c49c783b */ /* 0x000fe20000004200 */
[C---:B------:R-:W-:Y:S02]  /*6ec0*/  FMUL.FTZ R5, R3.reuse, R129 ;  /* 0x0000008103057220 */ /* 0x040fe40000410000 */
[C---:B------:R-:W-:Y:S01]  /*6ed0*/  FMUL.FTZ R8, R3.reuse, R124 ;  /* 0x0000007c03087220 */ /* 0x040fe20000410000 */
[----:B------:R-:W2:Y:S01]  /*6ee0*/  MUFU.EX2 R134, R134 ;  /* 0x0000008600867308 */ /* 0x000ea20000000800 */
[C---:B------:R-:W-:Y:S02]  /*6ef0*/  FMUL.FTZ R9, R3.reuse, R125 ;  /* 0x0000007d03097220 */ /* 0x040fe40000410000 */
[C---:B------:R-:W-:Y:S02]  /*6f00*/  FMUL.FTZ R16, R3.reuse, R116 ;  /* 0x0000007403107220 */ /* 0x040fe40000410000 */
[C---:B----4-:R-:W-:Y:S02]  /*6f10*/  FMUL.FTZ R6, R2.reuse, R130 ;  /* 0x0000008202067220 */ /* 0x050fe40000410000 */
[C---:B------:R-:W-:Y:S02]  /*6f20*/  FMUL.FTZ R7, R2.reuse, R131 ;  /* 0x0000008302077220 */ /* 0x040fe40000410000 */
[C---:B------:R-:W-:Y:S01]  /*6f30*/  FMUL.FTZ R10, R2.reuse, R126 ;  /* 0x0000007e020a7220 */ /* 0x040fe20000410000 */
[----:B------:R-:W-:Y:S01]  /*6f40*/  MUFU.EX2 R169, R169 ;  /* 0x000000a900a97308 */ /* 0x000fe20000000800 */
[C---:B------:R-:W-:Y:S01]  /*6f50*/  FMUL.FTZ R11, R2.reuse, R127 ;  /* 0x0000007f020b7220 */ /* 0x040fe20000410000 */
[----:B------:R-:W-:Y:S01]  /*6f60*/  LDSM.16.MT88.4 R128, [R198+0x2900] ;  /* 0x00290000c680783b */ /* 0x000fe20000004200 */
[C---:B------:R-:W-:Y:S02]  /*6f70*/  FMUL.FTZ R17, R3.reuse, R117 ;  /* 0x0000007503117220 */ /* 0x040fe40000410000 */
[C---:B------:R-:W-:Y:S02]  /*6f80*/  FMUL.FTZ R18, R2.reuse, R118 ;  /* 0x0000007602127220 */ /* 0x040fe40000410000 */
[----:B------:R-:W-:Y:S02]  /*6f90*/  FMUL.FTZ R19, R2, R119 ;  /* 0x0000007702137220 */ /* 0x000fe40000410000 */
[C---:B------:R-:W-:Y:S01]  /*6fa0*/  FMUL.FTZ R24, R3.reuse, R108 ;  /* 0x0000006c03187220 */ /* 0x040fe20000410000 */
[----:B------:R-:W3:Y:S01]  /*6fb0*/  MUFU.EX2 R168, R168 ;  /* 0x000000a800a87308 */ /* 0x000ee20000000800 */
[----:B------:R-:W-:Y:S01]  /*6fc0*/  LDSM.16.MT88.4 R116, [R197+0x900] ;  /* 0x00090000c574783b */ /* 0x000fe20000004200 */
[C---:B------:R-:W-:Y:S01]  /*6fd0*/  FMUL.FTZ R25, R3.reuse, R109 ;  /* 0x0000006d03197220 */ /* 0x040fe20000410000 */
[----:B--2---:R-:W-:Y:S01]  /*6fe0*/  F2FP.BF16.PACK_AB R139, R134, R135 ;  /* 0x00000087868b723e */ /* 0x004fe200000010ff */
[C---:B------:R-:W-:Y:S02]  /*6ff0*/  FMUL.FTZ R26, R2.reuse, R110 ;  /* 0x0000006e021a7220 */ /* 0x040fe40000410000 */
[C---:B------:R-:W-:Y:S03]  /*7000*/  FMUL.FTZ R27, R2.reuse, R111 ;  /* 0x0000006f021b7220 */ /* 0x040fe60000410000 */
[----:B------:R-:W-:Y:S01]  /*7010*/  LDSM.16.MT88.4 R108, [R196+0x2100] ;  /* 0x00210000c46c783b */ /* 0x000fe20000004200 */
[----:B------:R-:W-:Y:S01]  /*7020*/  MUFU.EX2 R167, R167 ;  /* 0x000000a700a77308 */ /* 0x000fe20000000800 */
[C---:B------:R-:W-:Y:S02]  /*7030*/  FMUL.FTZ R32, R3.reuse, R100 ;  /* 0x0000006403207220 */ /* 0x040fe40000410000 */
[----:B------:R-:W-:Y:S02]  /*7040*/  FMUL.FTZ R33, R3, R101 ;  /* 0x0000006503217220 */ /* 0x000fe40000410000 */
[C---:B------:R-:W-:Y:S02]  /*7050*/  FMUL.FTZ R34, R2.reuse, R102 ;  /* 0x0000006602227220 */ /* 0x040fe40000410000 */
[----:B------:R-:W-:Y:S01]  /*7060*/  LDSM.16.MT88.4 R124, [R203+0x2900] ;  /* 0x00290000cb7c783b */ /* 0x000fe20000004200 */
[----:B------:R-:W-:Y:S02]  /*7070*/  FMUL.FTZ R35, R2, R103 ;  /* 0x0000006702237220 */ /* 0x000fe40000410000 */
[----:B------:R-:W2:Y:S01]  /*7080*/  MUFU.EX2 R166, R166 ;  /* 0x000000a600a67308 */ /* 0x000ea20000000800 */
[--C-:B------:R-:W-:Y:S02]  /*7090*/  FFMA.FTZ R231, R155, c[0x0][0x2d0], -R144.reuse ;  /* 0x0000b4009be77a23 */ /* 0x100fe40000010890 */
[--C-:B------:R-:W-:Y:S01]  /*70a0*/  FFMA.FTZ R232, R153, c[0x0][0x2d0], -R144.reuse ;  /* 0x0000b40099e87a23 */ /* 0x100fe20000010890 */
[----:B---3--:R-:W-:Y:S01]  /*70b0*/  F2FP.BF16.PACK_AB R136, R168, R169 ;  /* 0x000000a9a888723e */ /* 0x008fe200000010ff */
[----:B------:R-:W-:Y:S01]  /*70c0*/  LDSM.16.MT88.4 R100, [R197+0x2100] ;  /* 0x00210000c564783b */ /* 0x000fe20000004200 */
[--C-:B------:R-:W-:Y:S02]  /*70d0*/  FFMA.FTZ R233, R152, c[0x0][0x2d0], -R147.reuse ;  /* 0x0000b40098e97a23 */ /* 0x100fe40000010893 */
[--C-:B------:R-:W-:Y:S02]  /*70e0*/  FFMA.FTZ R234, R150, c[0x0][0x2d0], -R147.reuse ;  /* 0x0000b40096ea7a23 */ /* 0x100fe40000010893 */
[--C-:B------:R-:W-:Y:S01]  /*70f0*/  FFMA.FTZ R235, R151, c[0x0][0x2d0], -R144.reuse ;  /* 0x0000b40097eb7a23 */ /* 0x100fe20000010890 */
[----:B------:R-:W-:Y:S01]  /*7100*/  MUFU.EX2 R171, R171 ;  /* 0x000000ab00ab7308 */ /* 0x000fe20000000800 */
[--C-:B------:R-:W-:Y:S01]  /*7110*/  FFMA.FTZ R236, R149, c[0x0][0x2d0], -R144.reuse ;  /* 0x0000b40095ec7a23 */ /* 0x100fe20000010890 */
[----:B------:R-:W-:Y:S01]  /*7120*/  LDSM.16.MT88.4 R152, [R197+0x3900] ;  /* 0x00390000c598783b */ /* 0x000fe20000004200 */
[--C-:B------:R-:W-:Y:S02]  /*7130*/  FFMA.FTZ R237, R148, c[0x0][0x2d0], -R147.reuse ;  /* 0x0000b40094ed7a23 */ /* 0x100fe40000010893 */
[--C-:B------:R-:W-:Y:S02]  /*7140*/  FFMA.FTZ R239, R145, c[0x0][0x2d0], -R144.reuse ;  /* 0x0000b40091ef7a23 */ /* 0x100fe40000010890 */
[----:B------:R-:W-:Y:S02]  /*7150*/  FFMA.FTZ R144, R133, c[0x0][0x2d0], -R144 ;  /* 0x0000b40085907a23 */ /* 0x000fe40000010890 */
[C---:B------:R-:W-:Y:S01]  /*7160*/  FMUL.FTZ R36, R3.reuse, R36 ;  /* 0x0000002403247220 */ /* 0x040fe20000410000 */
[----:B------:R-:W-:Y:S01]  /*7170*/  LDSM.16.MT88.4 R148, [R198+0x3900] ;  /* 0x00390000c694783b */ /* 0x000fe20000004200 */
[----:B------:R-:W-:Y:S01]  /*7180*/  MUFU.EX2 R240, R144 ;  /* 0x0000009000f07308 */ /* 0x000fe20000000800 */
[C---:B------:R-:W-:Y:S01]  /*7190*/  FMUL.FTZ R37, R3.reuse, R37 ;  /* 0x0000002503257220 */ /* 0x040fe20000410000 */
[----:B--2---:R-:W-:Y:S01]  /*71a0*/  F2FP.BF16.PACK_AB R138, R166, R167 ;  /* 0x000000a7a68a723e */ /* 0x004fe200000010ff */
[C---:B------:R-:W-:Y:S02]  /*71b0*/  FMUL.FTZ R38, R2.reuse, R38 ;  /* 0x0000002602267220 */ /* 0x040fe40000410000 */
[C---:B------:R-:W-:Y:S02]  /*71c0*/  FMUL.FTZ R39, R2.reuse, R39 ;  /* 0x0000002702277220 */ /* 0x040fe40000410000 */
[C---:B------:R-:W-:Y:S02]  /*71d0*/  FMUL.FTZ R40, R3.reuse, R40 ;  /* 0x0000002803287220 */ /* 0x040fe40000410000 */
[C---:B-1----:R-:W-:Y:S01]  /*71e0*/  HMMA.16816.F32.BF16 R4, R136.reuse, R12, R4 ;  /* 0x0000000c8804723c */ /* 0x042fe20000041804 */
[----:B------:R-:W-:Y:S04]  /*71f0*/  MUFU.EX2 R172, R172 ;  /* 0x000000ac00ac7308 */ /* 0x000fe80000000800 */
[C---:B------:R-:W-:Y:S02]  /*7200*/  FMUL.FTZ R41, R3.reuse, R41 ;  /* 0x0000002903297220 */ /* 0x040fe40000410000 */
[C---:B------:R-:W-:Y:S01]  /*7210*/  FMUL.FTZ R12, R3.reuse, R120 ;  /* 0x00000078030c7220 */ /* 0x040fe20000410000 */
[C---:B------:R-:W-:Y:S03]  /*7220*/  HMMA.16816.F32.BF16 R8, R136.reuse, R14, R8 ;  /* 0x0000000e8808723c */ /* 0x040fe60000041808 */
[----:B------:R-:W1:Y:S01]  /*7230*/  MUFU.EX2 R173, R173 ;  /* 0x000000ad00ad7308 */ /* 0x000e620000000800 */
[C---:B------:R-:W-:Y:S02]  /*7240*/  FMUL.FTZ R13, R3.reuse, R121 ;  /* 0x00000079030d7220 */ /* 0x040fe40000410000 */
[C---:B------:R-:W-:Y:S02]  /*7250*/  FMUL.FTZ R42, R2.reuse, R42 ;  /* 0x0000002a022a7220 */ /* 0x040fe40000410000 */
[C---:B------:R-:W-:Y:S04]  /*7260*/  FMUL.FTZ R14, R2.reuse, R122 ;  /* 0x0000007a020e7220 */ /* 0x040fe80000410000 */
[C---:B------:R-:W-:Y:S01]  /*7270*/  FMUL.FTZ R15, R2.reuse, R123 ;  /* 0x0000007b020f7220 */ /* 0x040fe20000410000 */
[----:B------:R-:W-:Y:S01]  /*7280*/  MUFU.EX2 R174, R174 ;  /* 0x000000ae00ae7308 */ /* 0x000fe20000000800 */
[----:B------:R-:W2:Y:S01]  /*7290*/  LDSM.16.MT88.4 R120, [R196+0x100] ;  /* 0x00010000c478783b */ /* 0x000ea20000004200 */
[C---:B------:R-:W-:Y:S02]  /*72a0*/  FMUL.FTZ R43, R2.reuse, R43 ;  /* 0x0000002b022b7220 */ /* 0x040fe40000410000 */
[C---:B------:R-:W-:Y:S02]  /*72b0*/  FMUL.FTZ R44, R3.reuse, R44 ;  /* 0x0000002c032c7220 */ /* 0x040fe40000410000 */
[C---:B------:R-:W-:Y:S03]  /*72c0*/  HMMA.16816.F32.BF16 R12, R136.reuse, R20, R12 ;  /* 0x00000014880c723c */ /* 0x040fe6000004180c */
[C---:B------:R-:W-:Y:S01]  /*72d0*/  FMUL.FTZ R45, R3.reuse, R45 ;  /* 0x0000002d032d7220 */ /* 0x040fe20000410000 */
[----:B------:R-:W-:Y:S01]  /*72e0*/  MUFU.EX2 R175, R175 ;  /* 0x000000af00af7308 */ /* 0x000fe20000000800 */
[C---:B------:R-:W-:Y:S02]  /*72f0*/  FMUL.FTZ R46, R2.reuse, R46 ;  /* 0x0000002e022e7220 */ /* 0x040fe40000410000 */
[C---:B------:R-:W-:Y:S01]  /*7300*/  FMUL.FTZ R20, R3.reuse, R112 ;  /* 0x0000007003147220 */ /* 0x040fe20000410000 */
[C---:B------:R-:W-:Y:S04]  /*7310*/  HMMA.16816.F32.BF16 R16, R136.reuse, R22, R16 ;  /* 0x000000168810723c */ /* 0x040fe80000041810 */
[C---:B------:R-:W-:Y:S02]  /*7320*/  FMUL.FTZ R21, R3.reuse, R113 ;  /* 0x0000007103157220 */ /* 0x040fe40000410000 */
[C---:B------:R-:W-:Y:S01]  /*7330*/  FMUL.FTZ R47, R2.reuse, R47 ;  /* 0x0000002f022f7220 */ /* 0x040fe20000410000 */
[----:B------:R-:W-:Y:S01]  /*7340*/  MUFU.EX2 R176, R176 ;  /* 0x000000b000b07308 */ /* 0x000fe20000000800 */
[C---:B------:R-:W-:Y:S04]  /*7350*/  FMUL.FTZ R22, R2.reuse, R114 ;  /* 0x0000007202167220 */ /* 0x040fe80000410000 */
[C---:B------:R-:W-:Y:S02]  /*7360*/  FMUL.FTZ R23, R2.reuse, R115 ;  /* 0x0000007302177220 */ /* 0x040fe40000410000 */
[----:B------:R-:W3:Y:S01]  /*7370*/  LDSM.16.MT88.4 R112, [R203+0x2100] ;  /* 0x00210000cb70783b */ /* 0x000ee20000004200 */
[C---:B------:R-:W-:Y:S02]  /*7380*/  FMUL.FTZ R48, R3.reuse, R48 ;  /* 0x0000003003307220 */ /* 0x040fe40000410000 */
[C---:B------:R-:W-:Y:S01]  /*7390*/  FMUL.FTZ R49, R3.reuse, R49 ;  /* 0x0000003103317220 */ /* 0x040fe20000410000 */
[----:B------:R-:W-:Y:S01]  /*73a0*/  MUFU.EX2 R177, R177 ;  /* 0x000000b100b17308 */ /* 0x000fe20000000800 */
        /* <DEDUP_REMOVED lines=9> */
[----:B------:R-:W-:Y:S01]  /*7440*/  MUFU.EX2 R179, R179 ;  /* 0x000000b300b37308 */ /* 0x000fe20000000800 */
[C---:B------:R-:W-:Y:S02]  /*7450*/  FMUL.FTZ R31, R2.reuse, R107 ;  /* 0x0000006b021f7220 */ /* 0x040fe40000410000 */
[----:B------:R-:W4:Y:S01]  /*7460*/  LDSM.16.MT88.4 R104, [R198+0x2100] ;  /* 0x00210000c668783b */ /* 0x000f220000004200 */
[C---:B------:R-:W-:Y:S02]  /*7470*/  FMUL.FTZ R53, R3.reuse, R53 ;  /* 0x0000003503357220 */ /* 0x040fe40000410000 */
[C---:B------:R-:W-:Y:S02]  /*7480*/  FMUL.FTZ R54, R2.reuse, R54 ;  /* 0x0000003602367220 */ /* 0x040fe40000410000 */
[C---:B--2---:R-:W-:Y:S02]  /*7490*/  HMMA.16816.F32.BF16 R28, R136.reuse, R120, R28 ;  /* 0x00000078881c723c */ /* 0x044fe4000004181c */
[----:B------:R-:W-:Y:S01]  /*74a0*/  MUFU.EX2 R227, R227 ;  /* 0x000000e300e37308 */ /* 0x000fe20000000800 */
[C---:B------:R-:W-:Y:S02]  /*74b0*/  FMUL.FTZ R55, R2.reuse, R55 ;  /* 0x0000003702377220 */ /* 0x040fe40000410000 */
[C---:B------:R-:W-:Y:S02]  /*74c0*/  FMUL.FTZ R56, R3.reuse, R56 ;  /* 0x0000003803387220 */ /* 0x040fe40000410000 */
[C---:B------:R-:W-:Y:S01]  /*74d0*/  FMUL.FTZ R57, R3.reuse, R57 ;  /* 0x0000003903397220 */ /* 0x040fe20000410000 */
[C---:B------:R-:W-:Y:S01]  /*74e0*/  HMMA.16816.F32.BF16 R32, R136.reuse, R122, R32 ;  /* 0x0000007a8820723c */ /* 0x040fe20000041820 */
[----:B------:R-:W-:Y:S03]  /*74f0*/  LDSM.16.MT88.4 R120, [R196+0x900] ;  /* 0x00090000c478783b */ /* 0x000fe60000004200 */
[C---:B------:R-:W-:Y:S01]  /*7500*/  FMUL.FTZ R58, R2.reuse, R58 ;  /* 0x0000003a023a7220 */ /* 0x040fe20000410000 */
[----:B------:R-:W-:Y:S01]  /*7510*/  MUFU.EX2 R228, R228 ;  /* 0x000000e400e47308 */ /* 0x000fe20000000800 */
[C---:B------:R-:W-:Y:S02]  /*7520*/  FMUL.FTZ R59, R2.reuse, R59 ;  /* 0x0000003b023b7220 */ /* 0x040fe40000410000 */
[C---:B---3--:R-:W-:Y:S04]  /*7530*/  HMMA.16816.F32.BF16 R36, R136.reuse, R112, R36 ;  /* 0x000000708824723c */ /* 0x048fe80000041824 */
[C---:B------:R-:W-:Y:S02]  /*7540*/  FMUL.FTZ R60, R3.reuse, R60 ;  /* 0x0000003c033c7220 */ /* 0x040fe40000410000 */
[C---:B------:R-:W-:Y:S01]  /*7550*/  FMUL.FTZ R61, R3.reuse, R61 ;  /* 0x0000003d033d7220 */ /* 0x040fe20000410000 */
[----:B------:R-:W-:Y:S01]  /*7560*/  MUFU.EX2 R229, R229 ;  /* 0x000000e500e57308 */ /* 0x000fe20000000800 */
[C---:B------:R-:W-:Y:S01]  /*7570*/  HMMA.16816.F32.BF16 R40, R136.reuse, R114, R40 ;  /* 0x000000728828723c */ /* 0x040fe20000041828 */
[----:B------:R-:W-:Y:S03]  /*7580*/  LDSM.16.MT88.4 R112, [R203+0x900] ;  /* 0x00090000cb70783b */ /* 0x000fe60000004200 */
[C---:B------:R-:W-:Y:S02]  /*7590*/  FMUL.FTZ R62, R2.reuse, R62 ;  /* 0x0000003e023e7220 */ /* 0x040fe40000410000 */
[C---:B------:R-:W-:Y:S02]  /*75a0*/  FMUL.FTZ R63, R2.reuse, R63 ;  /* 0x0000003f023f7220 */ /* 0x040fe40000410000 */
[C---:B------:R-:W-:Y:S01]  /*75b0*/  FMUL.FTZ R64, R3.reuse, R64 ;  /* 0x0000004003407220 */ /* 0x040fe20000410000 */
[----:B------:R-:W-:Y:S01]  /*75c0*/  MUFU.EX2 R230, R230 ;  /* 0x000000e600e67308 */ /* 0x000fe20000000800 */
[C---:B----4-:R-:W-:Y:S03]  /*75d0*/  HMMA.16816.F32.BF16 R44, R136.reuse, R104, R44 ;  /* 0x00000068882c723c */ /* 0x050fe6000004182c */
[C---:B------:R-:W-:Y:S02]  /*75e0*/  FMUL.FTZ R65, R3.reuse, R65 ;  /* 0x0000004103417220 */ /* 0x040fe40000410000 */
[C---:B------:R-:W-:Y:S02]  /*75f0*/  FMUL.FTZ R66, R2.reuse, R66 ;  /* 0x0000004202427220 */ /* 0x040fe40000410000 */
[C---:B------:R-:W-:Y:S01]  /*7600*/  FMUL.FTZ R67, R2.reuse, R67 ;  /* 0x0000004302437220 */ /* 0x040fe20000410000 */
[C---:B------:R-:W-:Y:S01]  /*7610*/  HMMA.16816.F32.BF16 R48, R136.reuse, R106, R48 ;  /* 0x0000006a8830723c */ /* 0x040fe20000041830 */
[----:B------:R-:W2:Y:S01]  /*7620*/  LDSM.16.MT88.4 R104, [R203+0x4100] ;  /* 0x00410000cb68783b */ /* 0x000ea20000004200 */
[----:B------:R-:W-:Y:S02]  /*7630*/  MUFU.EX2 R231, R231 ;  /* 0x000000e700e77308 */ /* 0x000fe40000000800 */
[C---:B------:R-:W-:Y:S02]  /*7640*/  FMUL.FTZ R68, R3.reuse, R68 ;  /* 0x0000004403447220 */ /* 0x040fe40000410000 */
[C---:B------:R-:W-:Y:S02]  /*7650*/  FMUL.FTZ R69, R3.reuse, R69 ;  /* 0x0000004503457220 */ /* 0x040fe40000410000 */
[C---:B------:R-:W-:Y:S04]  /*7660*/  HMMA.16816.F32.BF16 R52, R136.reuse, R100, R52 ;  /* 0x000000648834723c */ /* 0x040fe80000041834 */
[C---:B------:R-:W-:Y:S01]  /*7670*/  FMUL.FTZ R70, R2.reuse, R70 ;  /* 0x0000004602467220 */ /* 0x040fe20000410000 */
[----:B------:R-:W-:Y:S01]  /*7680*/  MUFU.EX2 R232, R232 ;  /* 0x000000e800e87308 */ /* 0x000fe20000000800 */
[C---:B------:R-:W-:Y:S02]  /*7690*/  FMUL.FTZ R71, R2.reuse, R71 ;  /* 0x0000004702477220 */ /* 0x040fe40000410000 */
[C---:B------:R-:W-:Y:S01]  /*76a0*/  HMMA.16816.F32.BF16 R56, R136.reuse, R102, R56 ;  /* 0x000000668838723c */ /* 0x040fe20000041838 */
[----:B------:R-:W3:Y:S03]  /*76b0*/  LDSM.16.MT88.4 R100, [R198+0x4100] ;  /* 0x00410000c664783b */ /* 0x000ee60000004200 */
[C---:B------:R-:W-:Y:S02]  /*76c0*/  FMUL.FTZ R72, R3.reuse, R72 ;  /* 0x0000004803487220 */ /* 0x040fe40000410000 */
[C---:B------:R-:W-:Y:S01]  /*76d0*/  FMUL.FTZ R73, R3.reuse, R73 ;  /* 0x0000004903497220 */ /* 0x040fe20000410000 */
[----:B------:R-:W-:Y:S01]  /*76e0*/  MUFU.EX2 R233, R233 ;  /* 0x000000e900e97308 */ /* 0x000fe20000000800 */
[C---:B------:R-:W-:Y:S04]  /*76f0*/  HMMA.16816.F32.BF16 R60, R136.reuse, R108, R60 ;  /* 0x0000006c883c723c */ /* 0x040fe8000004183c */
[C---:B------:R-:W-:Y:S02]  /*7700*/  FMUL.FTZ R74, R2.reuse, R74 ;  /* 0x0000004a024a7220 */ /* 0x040fe40000410000 */
[C---:B------:R-:W-:Y:S02]  /*7710*/  FMUL.FTZ R75, R2.reuse, R75 ;  /* 0x0000004b024b7220 */ /* 0x040fe40000410000 */
[C---:B------:R-:W-:Y:S01]  /*7720*/  HMMA.16816.F32.BF16 R64, R136.reuse, R110, R64 ;  /* 0x0000006e8840723c */ /* 0x040fe20000041840 */
[----:B------:R-:W4:Y:S01]  /*7730*/  LDSM.16.MT88.4 R108, [R197+0x4100] ;  /* 0x00410000c56c783b */ /* 0x000f220000004200 */
[----:B------:R-:W-:Y:S02]  /*7740*/  MUFU.EX2 R234, R234 ;  /* 0x000000ea00ea7308 */ /* 0x000fe40000000800 */
[C---:B------:R-:W-:Y:S02]  /*7750*/  FMUL.FTZ R84, R3.reuse, R84 ;  /* 0x0000005403547220 */ /* 0x040fe40000410000 */
[C---:B------:R-:W-:Y:S02]  /*7760*/  FMUL.FTZ R85, R3.reuse, R85 ;  /* 0x0000005503557220 */ /* 0x040fe40000410000 */
[C---:B------:R-:W-:Y:S01]  /*7770*/  FMUL.FTZ R86, R2.reuse, R86 ;  /* 0x0000005602567220 */ /* 0x040fe20000410000 */
[C---:B--2---:R-:W-:Y:S03]  /*7780*/  HMMA.16816.F32.BF16 R68, R136.reuse, R104, R68 ;  /* 0x000000688844723c */ /* 0x044fe60000041844 */
[----:B------:R-:W-:Y:S01]  /*7790*/  FMUL.FTZ R87, R2, R87 ;  /* 0x0000005702577220 */ /* 0x000fe20000410000 */
[----:B------:R-:W-:Y:S01]  /*77a0*/  MUFU.EX2 R235, R235 ;  /* 0x000000eb00eb7308 */ /* 0x000fe20000000800 */
[--C-:B------:R-:W-:Y:S02]  /*77b0*/  FFMA.FTZ R170, R170, c[0x0][0x2d0], -R147.reuse ;  /* 0x0000b400aaaa7a23 */ /* 0x100fe40000010893 */
[----:B------:R-:W-:Y:S01]  /*77c0*/  FFMA.FTZ R147, R146, c[0x0][0x2d0], -R147 ;  /* 0x0000b40092937a23 */ /* 0x000fe20000010893 */
[C---:B------:R-:W-:Y:S01]  /*77d0*/  HMMA.16816.F32.BF16 R72, R136.reuse, R106, R72 ;  /* 0x0000006a8848723c */ /* 0x040fe20000041848 */
[----:B------:R-:W2:Y:S03]  /*77e0*/  LDSM.16.MT88.4 R104, [R196+0x4100] ;  /* 0x00410000c468783b */ /* 0x000ea60000004200 */
[C---:B------:R-:W-:Y:S02]  /*77f0*/  FMUL.FTZ R76, R3.reuse, R76 ;  /* 0x0000004c034c7220 */ /* 0x040fe40000410000 */
[C---:B------:R-:W-:Y:S01]  /*7800*/  FMUL.FTZ R77, R3.reuse, R77 ;  /* 0x0000004d034d7220 */ /* 0x040fe20000410000 */
[----:B------:R-:W5:Y:S01]  /*7810*/  MUFU.EX2 R170, R170 ;  /* 0x000000aa00aa7308 */ /* 0x000f620000000800 */
[C---:B------:R-:W-:Y:S04]  /*7820*/  FMUL.FTZ R78, R2.reuse, R78 ;  /* 0x0000004e024e7220 */ /* 0x040fe80000410000 */
[C---:B------:R-:W-:Y:S02]  /*7830*/  FMUL.FTZ R79, R2.reuse, R79 ;  /* 0x0000004f024f7220 */ /* 0x040fe40000410000 */
[C---:B------:R-:W-:Y:S02]  /*7840*/  FMUL.FTZ R88, R3.reuse, R88 ;  /* 0x0000005803587220 */ /* 0x040fe40000410000 */
[C---:B------:R-:W-:Y:S01]  /*7850*/  FMUL.FTZ R89, R3.reuse, R89 ;  /* 0x0000005903597220 */ /* 0x040fe20000410000 */
[----:B------:R2:W-:Y:S01]  /*7860*/  MUFU.EX2 R238, R147 ;  /* 0x0000009300ee7308 */ /* 0x0005e20000000800 */
[C---:B------:R-:W-:Y:S01]  /*7870*/  FMUL.FTZ R90, R2.reuse, R90 ;  /* 0x0000005a025a7220 */ /* 0x040fe20000410000 */
[C---:B---3--:R-:W-:Y:S03]  /*7880*/  HMMA.16816.F32.BF16 R76, R136.reuse, R100, R76 ;  /* 0x00000064884c723c */ /* 0x048fe6000004184c */
[C---:B------:R-:W-:Y:S02]  /*7890*/  FMUL.FTZ R80, R3.reuse, R80 ;  /* 0x0000005003507220 */ /* 0x040fe40000410000 */
[----:B------:R-:W-:Y:S02]  /*78a0*/  FMUL.FTZ R81, R3, R81 ;  /* 0x0000005103517220 */ /* 0x000fe40000410000 */
[C---:B------:R-:W-:Y:S01]  /*78b0*/  FMUL.FTZ R82, R2.reuse, R82 ;  /* 0x0000005202527220 */ /* 0x040fe20000410000 */
[----:B-1----:R-:W-:Y:S01]  /*78c0*/  F2FP.BF16.PACK_AB R101, R173, R172 ;  /* 0x000000acad65723e */ /* 0x002fe200000010ff */
[C---:B------:R-:W-:Y:S01]  /*78d0*/  FMUL.FTZ R83, R2.reuse, R83 ;  /* 0x0000005302537220 */ /* 0x040fe20000410000 */
[----:B------:R-:W1:Y:S02]  /*78e0*/  MUFU.EX2 R236, R236 ;  /* 0x000000ec00ec7308 */ /* 0x000e640000000800 */
[C---:B------:R-:W-:Y:S01]  /*78f0*/  FMUL.FTZ R91, R2.reuse, R91 ;  /* 0x0000005b025b7220 */ /* 0x040fe20000410000 */
[----:B-----5:R-:W-:Y:S01]  /*7900*/  F2FP.BF16.PACK_AB R100, R171, R170 ;  /* 0x000000aaab64723e */ /* 0x020fe200000010ff */
[C---:B------:R-:W-:Y:S02]  /*7910*/  FMUL.FTZ R92, R3.reuse, R92 ;  /* 0x0000005c035c7220 */ /* 0x040fe40000410000 */
[C---:B------:R-:W-:Y:S03]  /*7920*/  HMMA.16816.F32.BF16 R80, R136.reuse, R102, R80 ;  /* 0x000000668850723c */ /* 0x040fe60000041850 */
[C---:B------:R-:W-:Y:S01]  /*7930*/  FMUL.FTZ R93, R3.reuse, R93 ;  /* 0x0000005d035d7220 */ /* 0x040fe20000410000 */
[----:B------:R-:W3:Y:S01]  /*7940*/  MUFU.EX2 R237, R237 ;  /* 0x000000ed00ed7308 */ /* 0x000ee20000000800 */
[C---:B------:R-:W-:Y:S01]  /*7950*/  FMUL.FTZ R94, R2.reuse, R94 ;  /* 0x0000005e025e7220 */ /* 0x040fe20000410000 */
[----:B--2---:R-:W-:Y:S01]  /*7960*/  LDSM.16.MT88.4 R144, [R203+0x3900] ;  /* 0x00390000cb90783b */ /* 0x004fe20000004200 */
[C---:B------:R-:W-:Y:S01]  /*7970*/  FMUL.FTZ R95, R2.reuse, R95 ;  /* 0x0000005f025f7220 */ /* 0x040fe20000410000 */
[C---:B----4-:R-:W-:Y:S04]  /*7980*/  HMMA.16816.F32.BF16 R84, R136.reuse, R108, R84 ;  /* 0x0000006c8854723c */ /* 0x050fe80000041854 */
[----:B------:R-:W-:Y:S01]  /*7990*/  FMUL.FTZ R96, R3, R96 ;  /* 0x0000006003607220 */ /* 0x000fe20000410000 */
[----:B------:R-:W-:Y:S01]  /*79a0*/  F2FP.BF16.PACK_AB R102, R175, R174 ;  /* 0x000000aeaf66723e */ /* 0x000fe200000010ff */
[----:B------:R-:W-:Y:S01]  /*79b0*/  FMUL.FTZ R97, R3, R97 ;  /* 0x0000006103617220 */ /* 0x000fe20000410000 */
[----:B------:R-:W-:Y:S01]  /*79c0*/  F2FP.BF16.PACK_AB R103, R177, R176 ;  /* 0x000000b0b167723e */ /* 0x000fe200000010ff */
[C---:B------:R-:W-:Y:S01]  /*79d0*/  HMMA.16816.F32.BF16 R88, R136.reuse, R110, R88 ;  /* 0x0000006e8858723c */ /* 0x040fe20000041858 */
[----:B------:R-:W2:Y:S01]  /*79e0*/  LDSM.16.MT88.4 R108, [R198+0x900] ;  /* 0x00090000c66c783b */ /* 0x000ea20000004200 */
[----:B------:R-:W4:Y:S02]  /*79f0*/  MUFU.EX2 R239, R239 ;  /* 0x000000ef00ef7308 */ /* 0x000f240000000800 */
[C---:B------:R-:W-:Y:S02]  /*7a00*/  FMUL.FTZ R98, R2.reuse, R98 ;  /* 0x0000006202627220 */ /* 0x040fe40000410000 */
[C---:B------:R-:W-:Y:S02]  /*7a10*/  FMUL.FTZ R99, R2.reuse, R99 ;  /* 0x0000006302637220 */ /* 0x040fe40000410000 */
[C---:B------:R-:W-:Y:S04]  /*7a20*/  HMMA.16816.F32.BF16 R92, R136.reuse, R104, R92 ;  /* 0x00000068885c723c */ /* 0x040fe8000004185c */
[----:B------:R-:W-:Y:S02]  /*7a30*/  FFMA.FTZ R165, R2, R213, R165 ;  /* 0x000000d502a57223 */ /* 0x000fe400000100a5 */
[----:B------:R-:W-:Y:S02]  /*7a40*/  FFMA.FTZ R169, R3, R212, R169 ;  /* 0x000000d403a97223 */ /* 0x000fe400000100a9 */
[----:B------:R-:W-:Y:S01]  /*7a50*/  HMMA.16816.F32.BF16 R96, R136, R106, R96 ;  /* 0x0000006a8860723c */ /* 0x000fe20000041860 */
[----:B------:R-:W5:Y:S03]  /*7a60*/  LDSM.16.MT88.4 R104, [R196+0x2900] ;  /* 0x00290000c468783b */ /* 0x000f660000004200 */
[----:B------:R-:W-:Y:S02]  /*7a70*/  FADD.FTZ R164, R164, R165 ;  /* 0x000000a5a4a47221 */ /* 0x000fe40000010000 */
[----:B------:R-:W-:Y:S01]  /*7a80*/  FADD.FTZ R168, R168, R169 ;  /* 0x000000a9a8a87221 */ /* 0x000fe20000010000 */
[----:B------:R-:W-:Y:S01]  /*7a90*/  F2FP.BF16.PACK_AB R136, R234, R233 ;  /* 0x000000e9ea88723e */ /* 0x000fe200000010ff */
[C---:B------:R-:W-:Y:S05]  /*7aa0*/  HMMA.16816.F32.BF16 R4, R100.reuse, R112, R4 ;  /* 0x000000706404723c */ /* 0x040fea0000041804 */
[----:B-1----:R-:W-:Y:S01]  /*7ab0*/  F2FP.BF16.PACK_AB R137, R236, R235 ;  /* 0x000000ebec89723e */ /* 0x002fe200000010ff */
[----:B------:R-:W-:Y:S01]  /*7ac0*/  FADD.FTZ R3, R135, R164 ;  /* 0x000000a487037221 */ /* 0x000fe20000010000 */
[----:B---3--:R-:W-:Y:S01]  /*7ad0*/  F2FP.BF16.PACK_AB R138, R238, R237 ;  /* 0x000000edee8a723e */ /* 0x008fe200000010ff */
[C---:B------:R-:W-:Y:S01]  /*7ae0*/  HMMA.16816.F32.BF16 R8, R100.reuse, R114, R8 ;  /* 0x000000726408723c */ /* 0x040fe20000041808 */
[----:B------:R-:W-:Y:S03]  /*7af0*/  LDSM.16.MT88.4 R112, [R198+0x4900] ;  /* 0x00490000c670783b */ /* 0x000fe60000004200 */
[----:B----4-:R-:W-:Y:S01]  /*7b00*/  F2FP.BF16.PACK_AB R139, R240, R239 ;  /* 0x000000eff08b723e */ /* 0x010fe200000010ff */
[----:B------:R-:W-:Y:S03]  /*7b10*/  FADD.FTZ R3, R134, R3 ;  /* 0x0000000386037221 */ /* 0x000fe60000010000 */
[C---:B--2---:R-:W-:Y:S04]  /*7b20*/  HMMA.16816.F32.BF16 R12, R100.reuse, R108, R12 ;  /* 0x0000006c640c723c */ /* 0x044fe8000004180c */
[----:B------:R-:W-:Y:S01]  /*7b30*/  FADD.FTZ R172, R172, R3 ;  /* 0x00000003acac7221 */ /* 0x000fe20000010000 */
[----:B------:R-:W-:Y:S03]  /*7b40*/  MOV R3, R0 ;  /* 0x0000000000037202 */ /* 0x000fe60000000f00 */
[----:B------:R-:W-:Y:S01]  /*7b50*/  FADD.FTZ R173, R173, R172 ;  /* 0x000000acadad7221 */ /* 0x000fe20000010000 */
[C---:B------:R-:W-:Y:S01]  /*7b60*/  HMMA.16816.F32.BF16 R16, R100.reuse, R110, R16 ;  /* 0x0000006e6410723c */ /* 0x040fe20000041810 */
[----:B------:R-:W1:Y:S02]  /*7b70*/  LDSM.16.MT88.4 R108, [R203+0x4900] ;  /* 0x00490000cb6c783b */ /* 0x000e640000004200 */
[----:B------:R-:W-:Y:S05]  /*7b80*/  FADD.FTZ R2, R176, R173 ;  /* 0x000000adb0027221 */ /* 0x000fea0000010000 */
        /* <DEDUP_REMOVED lines=11> */
[C---:B------:R-:W-:Y:S08]  /*7c40*/  HMMA.16816.F32.BF16 R48, R100.reuse, R130, R48 ;  /* 0x000000826430723c */ /* 0x040ff00000041830 */
[C---:B------:R-:W-:Y:S08]  /*7c50*/  HMMA.16816.F32.BF16 R52, R100.reuse, R140, R52 ;  /* 0x0000008c6434723c */ /* 0x040ff00000041834 */
[C---:B------:R-:W-:Y:S01]  /*7c60*/  HMMA.16816.F32.BF16 R56, R100.reuse, R142, R56 ;  /* 0x0000008e6438723c */ /* 0x040fe20000041838 */
[----:B------:R-:W-:Y:S07]  /*7c70*/  LDSM.16.MT88.4 R140, [R196+0x1900] ;  /* 0x00190000c48c783b */ /* 0x000fee0000004200 */
[C---:B-----5:R-:W-:Y:S08]  /*7c80*/  HMMA.16816.F32.BF16 R60, R100.reuse, R104, R60 ;  /* 0x00000068643c723c */ /* 0x060ff0000004183c */
[C---:B------:R-:W-:Y:S01]  /*7c90*/  HMMA.16816.F32.BF16 R64, R100.reuse, R106, R64 ;  /* 0x0000006a6440723c */ /* 0x040fe20000041840 */
[----:B------:R-:W2:Y:S07]  /*7ca0*/  LDSM.16.MT88.4 R104, [R197+0x4900] ;  /* 0x00490000c568783b */ /* 0x000eae0000004200 */
[C---:B-1----:R-:W-:Y:S08]  /*7cb0*/  HMMA.16816.F32.BF16 R68, R100.reuse, R108, R68 ;  /* 0x0000006c6444723c */ /* 0x042ff00000041844 */
[C---:B------:R-:W-:Y:S01]  /*7cc0*/  HMMA.16816.F32.BF16 R72, R100.reuse, R110, R72 ;  /* 0x0000006e6448723c */ /* 0x040fe20000041848 */
[----:B------:R-:W1:Y:S07]  /*7cd0*/  LDSM.16.MT88.4 R108, [R203+0x1100] ;  /* 0x00110000cb6c783b */ /* 0x000e6e0000004200 */
[C---:B------:R-:W-:Y:S08]  /*7ce0*/  HMMA.16816.F32.BF16 R76, R100.reuse, R112, R76 ;  /* 0x00000070644c723c */ /* 0x040ff0000004184c */
[C---:B------:R-:W-:Y:S01]  /*7cf0*/  HMMA.16816.F32.BF16 R80, R100.reuse, R114, R80 ;  /* 0x000000726450723c */ /* 0x040fe20000041850 */
[----:B------:R-:W3:Y:S07]  /*7d00*/  LDSM.16.MT88.4 R112, [R197+0x1100] ;  /* 0x00110000c570783b */ /* 0x000eee0000004200 */
[C---:B--2---:R-:W-:Y:S08]  /*7d10*/  HMMA.16816.F32.BF16 R84, R100.reuse, R104, R84 ;  /* 0x000000686454723c */ /* 0x044ff00000041854 */
[C---:B------:R-:W-:Y:S01]  /*7d20*/  HMMA.16816.F32.BF16 R88, R100.reuse, R106, R88 ;  /* 0x0000006a6458723c */ /* 0x040fe20000041858 */
[----:B------:R-:W2:Y:S07]  /*7d30*/  LDSM.16.MT88.4 R104, [R203+0x3100] ;  /* 0x00310000cb68783b */ /* 0x000eae0000004200 */
[C---:B------:R-:W-:Y:S08]  /*7d40*/  HMMA.16816.F32.BF16 R92, R100.reuse, R116, R92 ;  /* 0x00000074645c723c */ /* 0x040ff0000004185c */
[----:B------:R-:W-:Y:S01]  /*7d50*/  HMMA.16816.F32.BF16 R96, R100, R118, R96 ;  /* 0x000000766460723c */ /* 0x000fe20000041860 */
[----:B------:R-:W4:Y:S06]  /*7d60*/  LDSM.16.MT88.4 R116, [R198+0x3100] ;  /* 0x00310000c674783b */ /* 0x000f2c0000004200 */
[----:B------:R-:W-:Y:S02]  /*7d70*/  F2FP.BF16.PACK_AB R100, R179, R178 ;  /* 0x000000b2b364723e */ /* 0x000fe400000010ff */
[----:B------:R-:W-:Y:S03]  /*7d80*/  F2FP.BF16.PACK_AB R101, R228, R227 ;  /* 0x000000e3e465723e */ /* 0x000fe600000010ff */
[----:B------:R-:W-:Y:S01]  /*7d90*/  F2FP.BF16.PACK_AB R102, R230, R229 ;  /* 0x000000e5e666723e */ /* 0x000fe200000010ff */
[----:B------:R-:W-:Y:S01]  /*7da0*/  FADD.FTZ R227, R227, R2 ;  /* 0x00000002e3e37221 */ /* 0x000fe20000010000 */
[----:B------:R-:W-:Y:S03]  /*7db0*/  F2FP.BF16.PACK_AB R103, R232, R231 ;  /* 0x000000e7e867723e */ /* 0x000fe600000010ff */
[----:B------:R-:W-:Y:S04]  /*7dc0*/  FADD.FTZ R228, R228, R227 ;  /* 0x000000e3e4e47221 */ /* 0x000fe80000010000 */
[C---:B-1----:R-:W-:Y:S03]  /*7dd0*/  HMMA.16816.F32.BF16 R4, R100.reuse, R108, R4 ;  /* 0x0000006c6404723c */ /* 0x042fe60000041804 */
[----:B------:R-:W-:Y:S04]  /*7de0*/  FADD.FTZ R231, R231, R228 ;  /* 0x000000e4e7e77221 */ /* 0x000fe80000010000 */
[----:B------:R-:W-:Y:S01]  /*7df0*/  FADD.FTZ R232, R232, R231 ;  /* 0x000000e7e8e87221 */ /* 0x000fe20000010000 */
[C---:B------:R-:W-:Y:S01]  /*7e00*/  HMMA.16816.F32.BF16 R8, R100.reuse, R110, R8 ;  /* 0x0000006e6408723c */ /* 0x040fe20000041808 */
[----:B------:R-:W1:Y:S03]  /*7e10*/  LDSM.16.MT88.4 R108, [R197+0x3100] ;  /* 0x00310000c56c783b */ /* 0x000e660000004200 */
[----:B------:R-:W-:Y:S04]  /*7e20*/  FADD.FTZ R235, R235, R232 ;  /* 0x000000e8ebeb7221 */ /* 0x000fe80000010000 */
[C---:B------:R-:W-:Y:S04]  /*7e30*/  HMMA.16816.F32.BF16 R12, R100.reuse, R120, R12 ;  /* 0x00000078640c723c */ /* 0x040fe8000004180c */
[----:B------:R-:W-:Y:S04]  /*7e40*/  FADD.FTZ R236, R236, R235 ;  /* 0x000000ebecec7221 */ /* 0x000fe80000010000 */
[C---:B------:R-:W-:Y:S04]  /*7e50*/  HMMA.16816.F32.BF16 R16, R100.reuse, R122, R16 ;  /* 0x0000007a6410723c */ /* 0x040fe80000041810 */
[----:B------:R-:W-:Y:S04]  /*7e60*/  FADD.FTZ R213, R239, R236 ;  /* 0x000000ecefd57221 */ /* 0x000fe80000010000 */
[C---:B---3--:R-:W-:Y:S04]  /*7e70*/  HMMA.16816.F32.BF16 R20, R100.reuse, R112, R20 ;  /* 0x000000706414723c */ /* 0x048fe80000041814 */
[----:B------:R-:W-:Y:S04]  /*7e80*/  FADD.FTZ R213, R240, R213 ;  /* 0x000000d5f0d57221 */ /* 0x000fe80000010000 */
[C---:B------:R-:W-:Y:S01]  /*7e90*/  HMMA.16816.F32.BF16 R24, R100.reuse, R114, R24 ;  /* 0x000000726418723c */ /* 0x040fe20000041818 */
[----:B------:R-:W3:Y:S07]  /*7ea0*/  LDSM.16.MT88.4 R112, [R196+0x3100] ;  /* 0x00310000c470783b */ /* 0x000eee0000004200 */
[C---:B------:R-:W-:Y:S08]  /*7eb0*/  HMMA.16816.F32.BF16 R28, R100.reuse, R124, R28 ;  /* 0x0000007c641c723c */ /* 0x040ff0000004181c */
[C---:B------:R-:W-:Y:S01]  /*7ec0*/  HMMA.16816.F32.BF16 R32, R100.reuse, R126, R32 ;  /* 0x0000007e6420723c */ /* 0x040fe20000041820 */
[----:B------:R-:W-:Y:S07]  /*7ed0*/  LDSM.16.MT88.4 R124, [R203+0x1900] ;  /* 0x00190000cb7c783b */ /* 0x000fee0000004200 */
[C---:B--2---:R-:W-:Y:S08]  /*7ee0*/  HMMA.16816.F32.BF16 R36, R100.reuse, R104, R36 ;  /* 0x000000686424723c */ /* 0x044ff00000041824 */
[C---:B------:R-:W-:Y:S01]  /*7ef0*/  HMMA.16816.F32.BF16 R40, R100.reuse, R106, R40 ;  /* 0x0000006a6428723c */ /* 0x040fe20000041828 */
[----:B------:R-:W2:Y:S07]  /*7f00*/  LDSM.16.MT88.4 R104, [R203+0x5100] ;  /* 0x00510000cb68783b */ /* 0x000eae0000004200 */
[C---:B----4-:R-:W-:Y:S08]  /*7f10*/  HMMA.16816.F32.BF16 R44, R100.reuse, R116, R44 ;  /* 0x00000074642c723c */ /* 0x050ff0000004182c */
        /* <DEDUP_REMOVED lines=10> */
[----:B------:R-:W-:Y:S07]  /*7fc0*/  LDSM.16.MT88.4 R104, [R197+0x1900] ;  /* 0x00190000c568783b */ /* 0x000fee0000004200 */
[C---:B----4-:R-:W-:Y:S08]  /*7fd0*/  HMMA.16816.F32.BF16 R76, R100.reuse, R116, R76 ;  /* 0x00000074644c723c */ /* 0x050ff0000004184c */
[C---:B------:R-:W-:Y:S01]  /*7fe0*/  HMMA.16816.F32.BF16 R80, R100.reuse, R118, R80 ;  /* 0x000000766450723c */ /* 0x040fe20000041850 */
[----:B------:R-:W2:Y:S07]  /*7ff0*/  LDSM.16.MT88.4 R116, [R198+0x1900] ;  /* 0x00190000c674783b */ /* 0x000eae0000004200 */
        /* <DEDUP_REMOVED lines=25> */
[C---:B-1----:R-:W-:Y:S07]  /*8190*/  HMMA.16816.F32.BF16 R76, R136.reuse, R4, R76 ;  /* 0x00000004884c723c */ /* 0x042fee000004184c */
        /* <DEDUP_REMOVED lines=8> */
[C---:B--2---:R-:W-:Y:S03]  /*8220*/  HMMA.16816.F32.BF16 R92, R136.reuse, R12, R92 ;  /* 0x0000000c885c723c */ /* 0x044fe6000004185c */
[----:B------:R-:W-:Y:S04]  /*8230*/  FADD.FTZ R175, R175, R174 ;  /* 0x000000aeafaf7221 */ /* 0x000fe80000010000 */
[----:B------:R-:W-:Y:S01]  /*8240*/  FADD.FTZ R2, R178, R175 ;  /* 0x000000afb2027221 */ /* 0x000fe20000010000 */
[----:B------:R-:W-:Y:S04]  /*8250*/  HMMA.16816.F32.BF16 R96, R136, R14, R96 ;  /* 0x0000000e8860723c */ /* 0x000fe80000041860 */
[----:B------:R-:W-:Y:S04]  /*8260*/  FADD.FTZ R2, R179, R2 ;  /* 0x00000002b3027221 */ /* 0x000fe80000010000 */
[----:B------:R-:W-:Y:S01]  /*8270*/  FADD.FTZ R229, R229, R2 ;  /* 0x00000002e5e57221 */ /* 0x000fe20000010000 */
[----:B------:R-:W-:Y:S03]  /*8280*/  MOV R2, R132 ;  /* 0x0000008400027202 */ /* 0x000fe60000000f00 */
[----:B------:R-:W-:Y:S04]  /*8290*/  FADD.FTZ R230, R230, R229 ;  /* 0x000000e5e6e67221 */ /* 0x000fe80000010000 */
[----:B------:R-:W-:Y:S04]  /*82a0*/  FADD.FTZ R233, R233, R230 ;  /* 0x000000e6e9e97221 */ /* 0x000fe80000010000 */
[----:B------:R-:W-:Y:S04]  /*82b0*/  FADD.FTZ R234, R234, R233 ;  /* 0x000000e9eaea7221 */ /* 0x000fe80000010000 */
[----:B------:R-:W-:Y:S04]  /*82c0*/  FADD.FTZ R237, R237, R234 ;  /* 0x000000eaeded7221 */ /* 0x000fe80000010000 */
[----:B------:R-:W-:Y:S01]  /*82d0*/  FADD.FTZ R212, R238, R237 ;  /* 0x000000edeed47221 */ /* 0x000fe20000010000 */
[----:B------:R-:W-:-:S05]  /*82e0*/  @P0 BRA `(.L_x_705) ;  /* 0xffffcd3000000947 */ /* 0x000fca000383ffff */
.L_x_702:
[----:B------:R-:W-:-:S13]  /*82f0*/  ISETP.LE.AND P0, PT, RZ, UR6, PT ;  /* 0x00000006ff007c0c */ /* 0x000fda000bf03270 */
[----:B------:R-:W-:Y:S05]  /*8300*/  @!P0 BRA `(.L_x_706) ;  /* 0x00002dc000008947 */ /* 0x000fea0003800000 */
[----:B------:R-:W-:Y:S01]  /*8310*/  SHF.R.S32.HI R215, RZ, 0x1f, R182 ;  /* 0x0000001fffd77819 */ /* 0x000fe200000114b6 */
[----:B------:R-:W-:Y:S01]  /*8320*/  IMAD.MOV.U32 R135, RZ, RZ, R132 ;  /* 0x000000ffff877224 */ /* 0x000fe200078e0084 */
[C---:B------:R-:W-:Y:S01]  /*8330*/  SHF.L.U32 R216, R182.reuse, 0x1, RZ ;  /* 0x00000001b6d87819 */ /* 0x040fe200000006ff */
[----:B------:R-:W-:Y:S01]  /*8340*/  IMAD.MOV.U32 R3, RZ, RZ, R0 ;  /* 0x000000ffff037224 */ /* 0x000fe200078e0000 */
[----:B------:R-:W-:Y:S01]  /*8350*/  SHF.L.U64.HI R215, R182, 0x1, R215 ;  /* 0x00000001b6d77819 */ /* 0x000fe200000102d7 */
[C---:B------:R-:W-:Y:S01]  /*8360*/  IMAD.SHL.U32 R217, R181.reuse, 0x2, RZ ;  /* 0x00000002b5d97824 */ /* 0x040fe200078e00ff */
[----:B------:R-:W-:Y:S02]  /*8370*/  SHF.L.U64.HI R214, R181, 0x1, R214 ;  /* 0x00000001b5d67819 */ /* 0x000fe400000102d6 */
[C---:B------:R-:W-:Y:S02]  /*8380*/  SHF.L.U64.HI R218, R180.reuse, 0x1, R183 ;  /* 0x00000001b4da7819 */ /* 0x040fe400000102b7 */
[----:B------:R-:W-:Y:S01]  /*8390*/  SHF.L.U32 R219, R180, 0x1, RZ ;  /* 0x00000001b4db7819 */ /* 0x000fe200000006ff */
[----:B------:R-:W-:Y:S05]  /*83a0*/  BRA `(.L_x_707) ;  /* 0x0000032000007947 */ /* 0x000fea0003800000 */
.L_x_709:
[----:B------:R-:W-:Y:S01]  /*83b0*/  ULEA UR4, UR6, UR11, 0x6 ;  /* 0x0000000b06047291 */ /* 0x000fe2000f8e303f */
[----:B------:R-:W-:Y:S05]  /*83c0*/  IMAD.MOV.U32 R208, RZ, RZ, RZ ;  /* 0x000000ffffd07224 */ /* 0x000fea00078e00ff */
        /* <DEDUP_REMOVED lines=29> */
[CC--:B-1----:R-:W-:Y:S02]  /*85a0*/  IADD3 R10, P1, R2.reuse, R216.reuse, RZ ;  /* 0x000000d8020a7210 */ /* 0x0c2fe40007f3e0ff */
[C---:B------:R-:W-:Y:S02]  /*85b0*/  IADD3 R8, P0, R2.reuse, R217, RZ ;  /* 0x000000d902087210 */ /* 0x040fe40007f1e0ff */
[C---:B--2---:R-:W-:Y:S02]  /*85c0*/  IADD3.X R11, R7.reuse, R215, RZ, P1, !PT ;  /* 0x000000d7070b7210 */ /* 0x044fe40000ffe4ff */
[----:B------:R-:W-:Y:S01]  /*85d0*/  IADD3 R12, P1, R2, R219, RZ ;  /* 0x000000db020c7210 */ /* 0x000fe20007f3e0ff */
[C---:B------:R-:W-:Y:S01]  /*85e0*/  IMAD.X R9, R7.reuse, 0x1, R214, P0 ;  /* 0x0000000107097824 */ /* 0x040fe200000e06d6 */
[C---:B---3--:R-:W-:Y:S01]  /*85f0*/  IADD3 R6, P0, R0.reuse, R216, RZ ;  /* 0x000000d800067210 */ /* 0x048fe20007f1e0ff */
[----:B------:R1:W-:Y:S02]  /*8600*/  LDGSTS.E.BYPASS.LTC128B.128 [R207+0x6100], [R10.64], !P5 ;  /* 0x061000000acf7fae */ /* 0x0003e4000e901d4e */
[--C-:B------:R-:W-:Y:S01]  /*8610*/  IMAD.X R13, R7, 0x1, R218.reuse, P1 ;  /* 0x00000001070d7824 */ /* 0x100fe200008e06da */
        /* <DEDUP_REMOVED lines=11> */
.L_x_707:
[----:B------:R-:W-:Y:S01]  /*86d0*/  SHF.R.S32.HI R9, RZ, 0x1f, R209 ;  /* 0x0000001fff097819 */ /* 0x000fe200000114d1 */
[----:B------:R-:W-:Y:S01]  /*86e0*/  IMAD.WIDE.U32 R6, R209, c[0x0][0x208], RZ ;  /* 0x00008200d1067a25 */ /* 0x000fe200078e00ff */
[----:B------:R-:W-:Y:S01]  /*86f0*/  SHF.R.S32.HI R5, RZ, 0x1f, R208 ;  /* 0x0000001fff057819 */ /* 0x000fe200000114d0 */
[----:B------:R-:W-:Y:S04]  /*8700*/  DEPBAR.LE SB0, 0x0 ;  /* 0x000080000000791a */ /* 0x000fe80000000000 */
[----:B------:R-:W-:Y:S01]  /*8710*/  IMAD R9, R9, c[0x0][0x208], RZ ;  /* 0x0000820009097a24 */ /* 0x000fe200078e02ff */
[----:B------:R-:W-:Y:S01]  /*8720*/  BAR.SYNC.DEFER_BLOCKING 0x0 ;  /* 0x0000000000007b1d */ /* 0x000fe20000010000 */
[----:B------:R-:W-:Y:S01]  /*8730*/  IMAD R5, R5, c[0x0][0x218], RZ ;  /* 0x0000860005057a24 */ /* 0x000fe200078e02ff */
[----:B------:R-:W-:Y:S01]  /*8740*/  UISETP.GE.AND UP0, UPT, UR6, 0x1, UPT ;  /* 0x000000010600788c */ /* 0x000fe2000bf06270 */
        /* <DEDUP_REMOVED lines=23> */
[C---:B------:R-:W-:Y:S02]  /*88c0*/  IADD3 R12, P0, R20.reuse, R217, RZ ;  /* 0x000000d9140c7210 */ /* 0x040fe40007f1e0ff */
[C---:B--2---:R-:W-:Y:S02]  /*88d0*/  IADD3.X R15, R7.reuse, R215, RZ, P1, !PT ;  /* 0x000000d7070f7210 */ /* 0x044fe40000ffe4ff */
[C---:B------:R-:W-:Y:S02]  /*88e0*/  IADD3.X R13, R7.reuse, R214, RZ, P0, !PT ;  /* 0x000000d6070d7210 */ /* 0x040fe400007fe4ff */
[----:B------:R-:W-:Y:S01]  /*88f0*/  IADD3 R20, P1, R20, R219, RZ ;  /* 0x000000db14147210 */ /* 0x000fe20007f3e0ff */
[----:B------:R-:W-:Y:S01]  /*8900*/  @!PT LDS RZ, [RZ] ;  /* 0x00000000fffff984 */ /* 0x000fe20000000800 */
[----:B------:R-:W-:Y:S01]  /*8910*/  @!PT LDS RZ, [RZ] ;  /* 0x00000000fffff984 */ /* 0x000fe20000000800 */
[----:B------:R-:W-:Y:S01]  /*8920*/  @!PT LDS RZ, [RZ] ;  /* 0x00000000fffff984 */ /* 0x000fe20000000800 */
[----:B------:R5:W-:Y:S01]  /*8930*/  LDGSTS.E.BYPASS.LTC128B.128 [R211], [R14.64], !P5 ;  /* 0x000000000ed37fae */ /* 0x000be2000e901d4e */
[C---:B---3--:R-:W-:Y:S02]  /*8940*/  IADD3 R170, P0, R132.reuse, R216, RZ ;  /* 0x000000d884aa7210 */ /* 0x048fe40007f1e0ff */
[----:B------:R-:W-:Y:S02]  /*8950*/  IADD3.X R21, R7, R218, RZ, P1, !PT ;  /* 0x000000da07157210 */ /* 0x000fe40000ffe4ff */
[C---:B------:R-:W-:Y:S02]  /*8960*/  IADD3 R168, P1, R132.reuse, R217, RZ ;  /* 0x000000d984a87210 */ /* 0x040fe40007f3e0ff */
[----:B------:R5:W-:Y:S01]  /*8970*/  LDGSTS.E.BYPASS.LTC128B.128 [R211+0x2000], [R12.64], !P4 ;  /* 0x020000000cd37fae */ /* 0x000be2000e101d4e */
[C---:B----4-:R-:W-:Y:S02]  /*8980*/  IADD3.X R171, R5.reuse, R215, RZ, P0, !PT ;  /* 0x000000d705ab7210 */ /* 0x050fe400007fe4ff */
        /* <DEDUP_REMOVED lines=18> */
[----:B--2---:R-:W-:Y:S07]  /*8ab0*/  LDSM.16.M88.4 R168, [R200+0x7100] ;  /* 0x00710000c8a8783b */ /* 0x004fee0000000200 */
[----:B------:R-:W-:Y:S01]  /*8ac0*/  HMMA.16816.F32.BF16 R32, R32, R138, RZ ;  /* 0x0000008a2020723c */ /* 0x000fe200000418ff */
[----:B------:R-:W2:Y:S07]  /*8ad0*/  LDSM.16.M88.4 R136, [R200+0x6900] ;  /* 0x00690000c888783b */ /* 0x000eae0000000200 */
[C---:B------:R-:W-:Y:S01]  /*8ae0*/  HMMA.16816.F32.BF16 R4, R140.reuse, R144, R4 ;  /* 0x000000908c04723c */ /* 0x040fe20000041804 */
[----:B------:R-:W4:Y:S07]  /*8af0*/  LDSM.16.M88.4 R172, [R200+0x7900] ;  /* 0x00790000c8ac783b */ /* 0x000f2e0000000200 */
[C---:B------:R-:W-:Y:S01]  /*8b00*/  HMMA.16816.F32.BF16 R8, R140.reuse, R146, R8 ;  /* 0x000000928c08723c */ /* 0x040fe20000041808 */
[----:B------:R-:W-:Y:S07]  /*8b10*/  LDSM.16.M88.4 R176, [R199+0xc100] ;  /* 0x00c10000c7b0783b */ /* 0x000fee0000000200 */
[C---:B------:R-:W-:Y:S01]  /*8b20*/  HMMA.16816.F32.BF16 R12, R140.reuse, R148, R12 ;  /* 0x000000948c0c723c */ /* 0x040fe2000004180c */
[----:B------:R-:W5:Y:S07]  /*8b30*/  LDSM.16.M88.4 R180, [R192] ;  /* 0x00000000c0b4783b */ /* 0x000f6e0000000200 */
        /* <DEDUP_REMOVED lines=8> */
[----:B------:R-:W3:Y:S07]  /*8bc0*/  LDSM.16.M88.4 R140, [R192+0x800] ;  /* 0x00080000c08c783b */ /* 0x000eee0000000200 */
[C---:B-1----:R-:W-:Y:S01]  /*8bd0*/  HMMA.16816.F32.BF16 R4, R160.reuse, R164, R4 ;  /* 0x000000a4a004723c */ /* 0x042fe20000041804 */
        /* <DEDUP_REMOVED lines=8> */
[----:B------:R-:W-:Y:S07]  /*8c60*/  LDSM.16.M88.4 R168, [R202+0x10100] ;  /* 0x01010000caa8783b */ /* 0x000fee0000000200 */
[C---:B----4-:R-:W-:Y:S08]  /*8c70*/  HMMA.16816.F32.BF16 R28, R160.reuse, R172, R28 ;  /* 0x000000aca01c723c */ /* 0x050ff0000004181c */
[----:B------:R-:W-:Y:S01]  /*8c80*/  HMMA.16816.F32.BF16 R32, R160, R174, R32 ;  /* 0x000000aea020723c */ /* 0x000fe20000041820 */
[----:B------:R-:W4:Y:S07]  /*8c90*/  LDSM.16.M88.4 R160, [R205+0x9100] ;  /* 0x00910000cda0783b */ /* 0x000f2e0000000200 */
[C---:B-----5:R-:W-:Y:S01]  /*8ca0*/  HMMA.16816.F32.BF16 R4, R176.reuse, R180, R4 ;  /* 0x000000b4b004723c */ /* 0x060fe20000041804 */
[----:B------:R-:W5:Y:S07]  /*8cb0*/  LDSM.16.M88.4 R172, [R191] ;  /* 0x00000000bfac783b */ /* 0x000f6e0000000200 */
        /* <DEDUP_REMOVED lines=11> */
[C---:B-1----:R-:W-:Y:S01]  /*8d70*/  HMMA.16816.F32.BF16 R4, R152.reuse, R156, R4 ;  /* 0x0000009c9804723c */ /* 0x042fe20000041804 */
[----:B------:R-:W1:Y:S07]  /*8d80*/  LDSM.16.M88.4 R176, [R201+0x10100] ;  /* 0x01010000c9b0783b */ /* 0x000e6e0000000200 */
[C---:B------:R-:W-:Y:S01]  /*8d90*/  HMMA.16816.F32.BF16 R8, R152.reuse, R158, R8 ;  /* 0x0000009e9808723c */ /* 0x040fe20000041808 */
[----:B------:R-:W-:Y:S07]  /*8da0*/  LDSM.16.M88.4 R156, [R200+0x9900] ;  /* 0x00990000c89c783b */ /* 0x000fee0000000200 */
[C---:B--2---:R-:W-:Y:S08]  /*8db0*/  HMMA.16816.F32.BF16 R12, R152.reuse, R136, R12 ;  /* 0x00000088980c723c */ /* 0x044ff0000004180c */
[C---:B------:R-:W-:Y:S01]  /*8dc0*/  HMMA.16816.F32.BF16 R16, R152.reuse, R138, R16 ;  /* 0x0000008a9810723c */ /* 0x040fe20000041810 */
[----:B------:R-:W2:Y:S07]  /*8dd0*/  LDSM.16.M88.4 R136, [R200+0x8900] ;  /* 0x00890000c888783b */ /* 0x000eae0000000200 */
        /* <DEDUP_REMOVED lines=19> */
[C---:B-1----:R-:W-:Y:S01]  /*8f10*/  HMMA.16816.F32.BF16 R4, R176.reuse, R180, R4 ;  /* 0x000000b4b004723c */ /* 0x042fe20000041804 */
[----:B------:R-:W1:Y:S07]  /*8f20*/  LDSM.16.M88.4 R168, [R206+0x14100] ;  /* 0x01410000cea8783b */ /* 0x000e6e0000000200 */
[C---:B------:R-:W-:Y:S01]  /*8f30*/  HMMA.16816.F32.BF16 R8, R176.reuse, R182, R8 ;  /* 0x000000b6b008723c */ /* 0x040fe20000041808 */
[----:B------:R-:W-:Y:S07]  /*8f40*/  LDSM.16.M88.4 R180, [R187] ;  /* 0x00000000bbb4783b */ /* 0x000fee0000000200 */
[C---:B--2---:R-:W-:Y:S08]  /*8f50*/  HMMA.16816.F32.BF16 R12, R176.reuse, R136, R12 ;  /* 0x00000088b00c723c */ /* 0x044ff0000004180c */
[C---:B------:R-:W-:Y:S01]  /*8f60*/  HMMA.16816.F32.BF16 R16, R176.reuse, R138, R16 ;  /* 0x0000008ab010723c */ /* 0x040fe20000041810 */
[----:B------:R-:W2:Y:S07]  /*8f70*/  LDSM.16.M88.4 R136, [R205+0xa900] ;  /* 0x00a90000cd88783b */ /* 0x000eae0000000200 */
        /* <DEDUP_REMOVED lines=32> */
[----:B------:R-:W1:Y:S01]  /*9180*/  LDSM.16.M88.4 R168, [R199+0x14100] ;  /* 0x01410000c7a8783b */ /* 0x000e620000000200 */
[C---:B-----5:R-:W-:Y:S08]  /*9190*/  HMMA.16816.F32.BF16 R4, R176.reuse, R180, R4 ;  /* 0x000000b4b004723c */ /* 0x060ff00000041804 */
[C---:B------:R-:W-:Y:S08]  /*91a0*/  HMMA.16816.F32.BF16 R8, R176.reuse, R182, R8 ;  /* 0x000000b6b008723c */ /* 0x040ff00000041808 */
[C---:B---3--:R-:W-:Y:S08]  /*91b0*/  HMMA.16816.F32.BF16 R12, R176.reuse, R140, R12 ;  /* 0x0000008cb00c723c */ /* 0x048ff0000004180c */
[C---:B------:R-:W-:Y:S08]  /*91c0*/  HMMA.16816.F32.BF16 R16, R176.reuse, R142, R16 ;  /* 0x0000008eb010723c */ /* 0x040ff00000041810 */
[C---:B------:R-:W-:Y:S08]  /*91d0*/  HMMA.16816.F32.BF16 R20, R176.reuse, R144, R20 ;  /* 0x00000090b014723c */ /* 0x040ff00000041814 */
[C---:B------:R-:W-:Y:S08]  /*91e0*/  HMMA.16816.F32.BF16 R24, R176.reuse, R146, R24 ;  /* 0x00000092b018723c */ /* 0x040ff00000041818 */
[C---:B------:R-:W-:Y:S08]  /*91f0*/  HMMA.16816.F32.BF16 R28, R176.reuse, R148, R28 ;  /* 0x00000094b01c723c */ /* 0x040ff0000004181c */
[----:B------:R-:W-:Y:S08]  /*9200*/  HMMA.16816.F32.BF16 R32, R176, R150, R32 ;  /* 0x00000096b020723c */ /* 0x000ff00000041820 */
[C---:B-1----:R-:W-:Y:S08]  /*9210*/  HMMA.16816.F32.BF16 R4, R160.reuse, R164, R4 ;  /* 0x000000a4a004723c */ /* 0x042ff00000041804 */
[C---:B------:R-:W-:Y:S08]  /*9220*/  HMMA.16816.F32.BF16 R8, R160.reuse, R166, R8 ;  /* 0x000000a6a008723c */ /* 0x040ff00000041808 */
[C---:B--2---:R-:W-:Y:S08]  /*9230*/  HMMA.16816.F32.BF16 R12, R160.reuse, R136, R12 ;  /* 0x00000088a00c723c */ /* 0x044ff0000004180c */
[C---:B------:R-:W-:Y:S01]  /*9240*/  HMMA.16816.F32.BF16 R16, R160.reuse, R138, R16 ;  /* 0x0000008aa010723c */ /* 0x040fe20000041810 */
[----:B------:R-:W1:Y:S07]  /*9250*/  LDSM.16.M88.4 R136, [R192+0x4800] ;  /* 0x00480000c088783b */ /* 0x000e6e0000000200 */
[C---:B----4-:R-:W-:Y:S08]  /*9260*/  HMMA.16816.F32.BF16 R20, R160.reuse, R152, R20 ;  /* 0x00000098a014723c */ /* 0x050ff00000041814 */
        /* <DEDUP_REMOVED lines=30> */
[C---:B---3--:R-:W-:Y:S01]  /*9450*/  HMMA.16816.F32.BF16 R20, R168.reuse, R4, R20 ;  /* 0x00000004a814723c */ /* 0x048fe20000041814 */
[----:B-----5:R-:W3:Y:S01]  /*9460*/  LDSM.16.M88.4 R8, [R192+0x5800] ;  /* 0x00580000c008783b */ /* 0x020ee20000000200 */
[----:B------:R-:W-:Y:S07]  /*9470*/  DEPBAR.LE SB0, 0x0 ;  /* 0x000080000000791a */ /* 0x000fee0000000000 */
[----:B------:R-:W1:Y:S01]  /*9480*/  MUFU.TANH R164, R164 ;  /* 0x000000a400a47308 */ /* 0x000e620000002400 */
[----:B------:R-:W-:Y:S01]  /*9490*/  BAR.SYNC.DEFER_BLOCKING 0x0 ;  /* 0x0000000000007b1d */ /* 0x000fe20000010000 */
[C---:B------:R-:W-:Y:S08]  /*94a0*/  HMMA.16816.F32.BF16 R24, R168.reuse, R6, R24 ;  /* 0x00000006a818723c */ /* 0x040ff00000041818 */
[----:B------:R-:W1:Y:S05]  /*94b0*/  MUFU.TANH R230, R230 ;  /* 0x000000e600e67308 */ /* 0x000e6a0000002400 */
[----:B------:R-:W-:Y:S02]  /*94c0*/  FMUL.FTZ R220, R20, c[0x0][0x320] ;  /* 0x0000c80014dc7a20 */ /* 0x000fe40000410000 */
[----:B------:R-:W-:Y:S03]  /*94d0*/  FMUL.FTZ R21, R21, c[0x0][0x320] ;  /* 0x0000c80015157a20 */ /* 0x000fe60000410000 */
[----:B------:R-:W1:Y:S01]  /*94e0*/  MUFU.TANH R178, R178 ;  /* 0x000000b200b27308 */ /* 0x000e620000002400 */
[----:B------:R-:W-:Y:S02]  /*94f0*/  FMUL.FTZ R22, R22, c[0x0][0x320] ;  /* 0x0000c80016167a20 */ /* 0x000fe40000410000 */
[----:B------:R-:W-:Y:S03]  /*9500*/  FMUL.FTZ R23, R23, c[0x0][0x320] ;  /* 0x0000c80017177a20 */ /* 0x000fe60000410000 */
[----:B------:R-:W-:Y:S02]  /*9510*/  FMUL.FTZ R162, R24, c[0x0][0x320] ;  /* 0x0000c80018a27a20 */ /* 0x000fe40000410000 */
[----:B------:R-:W-:Y:S02]  /*9520*/  FMUL.FTZ R25, R25, c[0x0][0x320] ;  /* 0x0000c80019197a20 */ /* 0x000fe40000410000 */
[----:B------:R1:W1:Y:S01]  /*9530*/  MUFU.TANH R172, R13 ;  /* 0x0000000d00ac7308 */ /* 0x0002620000002400 */
[----:B------:R-:W-:Y:S02]  /*9540*/  FMUL.FTZ R26, R26, c[0x0][0x320] ;  /* 0x0000c8001a1a7a20 */ /* 0x000fe40000410000 */
[----:B------:R-:W-:Y:S01]  /*9550*/  FMUL.FTZ R27, R27, c[0x0][0x320] ;  /* 0x0000c8001b1b7a20 */ /* 0x000fe20000410000 */
[C---:B---3--:R-:W-:Y:S06]  /*9560*/  HMMA.16816.F32.BF16 R28, R168.reuse, R8, R28 ;  /* 0x00000008a81c723c */ /* 0x048fec000004181c */
[----:B------:R3:W1:Y:S02]  /*9570*/  MUFU.TANH R176, R14 ;  /* 0x0000000e00b07308 */ /* 0x0006640000002400 */
[----:B------:R-:W-:Y:S08]  /*9580*/  HMMA.16816.F32.BF16 R32, R168, R10, R32 ;  /* 0x0000000aa820723c */ /* 0x000ff00000041820 */
[----:B------:R3:W1:Y:S08]  /*9590*/  MUFU.TANH R174, R15 ;  /* 0x0000000f00ae7308 */ /* 0x0006700000002400 */
        /* <DEDUP_REMOVED lines=27> */
[----:B------:R3:W1:Y:S02]  /*9750*/  MUFU.TANH R133, R35 ;  /* 0x0000002300857308 */ /* 0x0006640000002400 */
[----:B-1234-:R-:W-:-:S05]  /*9760*/  @P0 BRA `(.L_x_709) ;  /* 0xffffec4000000947 */ /* 0x01efca000383ffff */
.L_x_708:
[----:B-1----:R-:W-:Y:S01]  /*9770*/  FMNMX.FTZ R11, R226, R3, !PT ;  /* 0x00000003e20b7209 */ /* 0x002fe20007810000 */
        /* <DEDUP_REMOVED lines=35> */
[----:B------:R-:W-:Y:S01]  /*99b0*/  ISETP.LT.AND P0, PT, RZ, UR6, PT ;  /* 0x00000006ff007c0c */ /* 0x000fe2000bf01270 */
[----:B------:R-:W-:Y:S01]  /*99c0*/  SHFL.BFLY PT, R11, R6, 0x2, 0x1f ;  /* 0x0c401f00060b7f89 */ /* 0x000fe200000e0000 */
[----:B------:R-:W-:Y:S07]  /*99d0*/  UIADD3 UR6, UR6, -0x1, URZ ;  /* 0xffffffff06067890 */ /* 0x000fee000fffe03f */
[----:B------:R-:W1:Y:S02]  /*99e0*/  SHFL.BFLY PT, R7, R4, 0x2, 0x1f ;  /* 0x0c401f0004077f89 */ /* 0x000e6400000e0000 */
[----:B-1----:R-:W-:Y:S02]  /*99f0*/  FMNMX.FTZ R5, R4, R7, !PT ;  /* 0x0000000704057209 */ /* 0x002fe40007810000 */
[----:B------:R-:W-:Y:S04]  /*9a00*/  FMNMX.FTZ R9, R6, R11, !PT ;  /* 0x0000000b06097209 */ /* 0x000fe80007810000 */
[----:B------:R-:W1:Y:S08]  /*9a10*/  SHFL.BFLY PT, R132, R5, 0x1, 0x1f ;  /* 0x0c201f0005847f89 */ /* 0x000e7000000e0000 */
[----:B------:R-:W2:Y:S01]  /*9a20*/  SHFL.BFLY PT, R0, R9, 0x1, 0x1f ;  /* 0x0c201f0009007f89 */ /* 0x000ea200000e0000 */
[----:B-1----:R-:W-:Y:S05]  /*9a30*/  FMNMX.FTZ R132, R132, R5, !PT ;  /* 0x0000000584847209 */ /* 0x002fea0007810000 */
[----:B------:R-:W-:Y:S01]  /*9a40*/  FMUL.FTZ R145, R132, c[0x0][0x2d0] ;  /* 0x0000b40084917a20 */ /* 0x000fe20000410000 */
[----:B--2---:R-:W-:Y:S03]  /*9a50*/  FMNMX.FTZ R0, R9, R0, !PT ;  /* 0x0000000009007209 */ /* 0x004fe60007810000 */
[--C-:B------:R-:W-:Y:S02]  /*9a60*/  FFMA.FTZ R166, R166, c[0x0][0x2d0], -R145.reuse ;  /* 0x0000b400a6a67a23 */ /* 0x100fe40000010891 */
[----:B------:R-:W-:Y:S02]  /*9a70*/  FFMA.FTZ R165, R164, c[0x0][0x2d0], -R145 ;  /* 0x0000b400a4a57a23 */ /* 0x000fe40000010891 */
[C---:B------:R-:W-:Y:S02]  /*9a80*/  FADD.FTZ R2, -R0.reuse, R3 ;  /* 0x0000000300027221 */ /* 0x040fe40000010100 */
[----:B------:R-:W-:Y:S01]  /*9a90*/  FMUL.FTZ R147, R0, c[0x0][0x2d0] ;  /* 0x0000b40000937a20 */ /* 0x000fe20000410000 */
[----:B------:R-:W-:Y:S01]  /*9aa0*/  MUFU.EX2 R166, R166 ;  /* 0x000000a600a67308 */ /* 0x000fe20000000800 */
[----:B------:R-:W-:Y:S02]  /*9ab0*/  FMUL.FTZ R3, R2, c[0x0][0x2d0] ;  /* 0x0000b40002037a20 */ /* 0x000fe40000410000 */
[----:B------:R-:W-:Y:S02]  /*9ac0*/  FADD.FTZ R2, -R132, R135 ;  /* 0x0000008784027221 */ /* 0x000fe40000010100 */
[--C-:B------:R-:W-:Y:S02]  /*9ad0*/  FFMA.FTZ R170, R226, c[0x0][0x2d0], -R147.reuse ;  /* 0x0000b400e2aa7a23 */ /* 0x100fe40000010893 */
[--C-:B------:R-:W-:Y:S02]  /*9ae0*/  FFMA.FTZ R169, R224, c[0x0][0x2d0], -R147.reuse ;  /* 0x0000b400e0a97a23 */ /* 0x100fe40000010893 */
[--C-:B------:R-:W-:Y:S01]  /*9af0*/  FFMA.FTZ R168, R230, c[0x0][0x2d0], -R147.reuse ;  /* 0x0000b400e6a87a23 */ /* 0x100fe20000010893 */
[----:B------:R-:W1:Y:S01]  /*9b00*/  MUFU.EX2 R3, R3 ;  /* 0x0000000300037308 */ /* 0x000e620000000800 */
[----:B------:R-:W-:Y:S02]  /*9b10*/  FFMA.FTZ R167, R234, c[0x0][0x2d0], -R147 ;  /* 0x0000b400eaa77a23 */ /* 0x000fe40000010893 */
[--C-:B------:R-:W-:Y:S02]  /*9b20*/  FFMA.FTZ R164, R232, c[0x0][0x2d0], -R145.reuse ;  /* 0x0000b400e8a47a23 */ /* 0x100fe40000010891 */
[----:B------:R-:W-:Y:S02]  /*9b30*/  FFMA.FTZ R135, R228, c[0x0][0x2d0], -R145 ;  /* 0x0000b400e4877a23 */ /* 0x000fe40000010891 */
[----:B------:R-:W-:Y:S02]  /*9b40*/  FMUL.FTZ R4, R2, c[0x0][0x2d0] ;  /* 0x0000b40002047a20 */ /* 0x000fe40000410000 */
[----:B------:R-:W-:Y:S01]  /*9b50*/  FFMA.FTZ R175, R142, c[0x0][0x2d0], -R147 ;  /* 0x0000b4008eaf7a23 */ /* 0x000fe20000010893 */
[----:B------:R-:W-:Y:S01]  /*9b60*/  MUFU.EX2 R170, R170 ;  /* 0x000000aa00aa7308 */ /* 0x000fe20000000800 */
[----:B------:R-:W-:Y:S02]  /*9b70*/  FFMA.FTZ R177, R138, c[0x0][0x2d0], -R145 ;  /* 0x0000b4008ab17a23 */ /* 0x000fe40000010891 */
[----:B------:R-:W-:Y:S02]  /*9b80*/  FFMA.FTZ R183, R160, c[0x0][0x2d0], -R147 ;  /* 0x0000b400a0b77a23 */ /* 0x000fe40000010893 */
[----:B------:R-:W-:Y:S02]  /*9b90*/  FFMA.FTZ R221, R158, c[0x0][0x2d0], -R145 ;  /* 0x0000b4009edd7a23 */ /* 0x000fe40000010891 */
[--C-:B------:R-:W-:Y:S02]  /*9ba0*/  FFMA.FTZ R223, R152, c[0x0][0x2d0], -R147.reuse ;  /* 0x0000b40098df7a23 */ /* 0x100fe40000010893 */
[----:B------:R-:W-:Y:S01]  /*9bb0*/  FFMA.FTZ R224, R154, c[0x0][0x2d0], -R147 ;  /* 0x0000b4009ae07a23 */ /* 0x000fe20000010893 */
[----:B------:R2:W3:Y:S01]  /*9bc0*/  MUFU.EX2 R2, R4 ;  /* 0x0000000400027308 */ /* 0x0004e20000000800 */
[----:B------:R-:W-:Y:S01]  /*9bd0*/  LDSM.16.MT88.4 R152, [R197+0x3900] ;  /* 0x00390000c598783b */ /* 0x000fe20000004200 */
[--C-:B------:R-:W-:Y:S02]  /*9be0*/  FFMA.FTZ R225, R150, c[0x0][0x2d0], -R145.reuse ;  /* 0x0000b40096e17a23 */ /* 0x100fe40000010891 */
[C---:B-1----:R-:W-:Y:S02]  /*9bf0*/  FMUL.FTZ R5, R3.reuse, R129 ;  /* 0x0000008103057220 */ /* 0x042fe40000410000 */
[C---:B------:R-:W-:Y:S02]  /*9c00*/  FMUL.FTZ R8, R3.reuse, R124 ;  /* 0x0000007c03087220 */ /* 0x040fe40000410000 */
[C---:B------:R-:W-:Y:S02]  /*9c10*/  FMUL.FTZ R9, R3.reuse, R125 ;  /* 0x0000007d03097220 */ /* 0x040fe40000410000 */
[----:B------:R-:W1:Y:S01]  /*9c20*/  MUFU.EX2 R169, R169 ;  /* 0x000000a900a97308 */ /* 0x000e620000000800 */
[C---:B------:R-:W-:Y:S02]  /*9c30*/  FMUL.FTZ R16, R3.reuse, R116 ;  /* 0x0000007403107220 */ /* 0x040fe40000410000 */
[C---:B------:R-:W-:Y:S02]  /*9c40*/  FMUL.FTZ R17, R3.reuse, R117 ;  /* 0x0000007503117220 */ /* 0x040fe40000410000 */
[C---:B------:R-:W-:Y:S02]  /*9c50*/  FMUL.FTZ R24, R3.reuse, R108 ;  /* 0x0000006c03187220 */ /* 0x040fe40000410000 */
[C---:B------:R-:W-:Y:S02]  /*9c60*/  FMUL.FTZ R25, R3.reuse, R109 ;  /* 0x0000006d03197220 */ /* 0x040fe40000410000 */
[C---:B------:R-:W-:Y:S01]  /*9c70*/  FMUL.FTZ R32, R3.reuse, R100 ;  /* 0x0000006403207220 */ /* 0x040fe20000410000 */
[----:B------:R-:W-:Y:S01]  /*9c80*/  MUFU.EX2 R168, R168 ;  /* 0x000000a800a87308 */ /* 0x000fe20000000800 */
[C---:B------:R-:W-:Y:S02]  /*9c90*/  FMUL.FTZ R33, R3.reuse, R101 ;  /* 0x0000006503217220 */ /* 0x040fe40000410000 */
[----:B------:R-:W-:Y:S02]  /*9ca0*/  FFMA.FTZ R226, R148, c[0x0][0x2d0], -R145 ;  /* 0x0000b40094e27a23 */ /* 0x000fe40000010891 */
[----:B--2---:R-:W-:Y:S01]  /*9cb0*/  FMUL.FTZ R4, R3, R128 ;  /* 0x0000008003047220 */ /* 0x004fe20000410000 */
[----:B------:R-:W-:Y:S01]  /*9cc0*/  LDSM.16.MT88.4 R148, [R198+0x3900] ;  /* 0x00390000c694783b */ /* 0x000fe20000004200 */
[C---:B---3--:R-:W-:Y:S02]  /*9cd0*/  FMUL.FTZ R6, R2.reuse, R130 ;  /* 0x0000008202067220 */ /* 0x048fe40000410000 */
[C---:B------:R-:W-:Y:S01]  /*9ce0*/  FMUL.FTZ R7, R2.reuse, R131 ;  /* 0x0000008302077220 */ /* 0x040fe20000410000 */
[----:B------:R-:W2:Y:S01]  /*9cf0*/  MUFU.EX2 R167, R167 ;  /* 0x000000a700a77308 */ /* 0x000ea20000000800 */
[C---:B------:R-:W-:Y:S02]  /*9d00*/  FMUL.FTZ R10, R2.reuse, R126 ;  /* 0x0000007e020a7220 */ /* 0x040fe40000410000 */
[C---:B------:R-:W-:Y:S01]  /*9d10*/  FMUL.FTZ R11, R2.reuse, R127 ;  /* 0x0000007f020b7220 */ /* 0x040fe20000410000 */
[----:B-1----:R-:W-:Y:S01]  /*9d20*/  F2FP.BF16.PACK_AB R128, R169, R170 ;  /* 0x000000aaa980723e */ /* 0x002fe200000010ff */
[C---:B------:R-:W-:Y:S01]  /*9d30*/  FMUL.FTZ R18, R2.reuse, R118 ;  /* 0x0000007602127220 */ /* 0x040fe20000410000 */
[----:B------:R-:W-:Y:S01]  /*9d40*/  LDSM.16.MT88.4 R124, [R203+0x2900] ;  /* 0x00290000cb7c783b */ /* 0x000fe20000004200 */
[C---:B------:R-:W-:Y:S02]  /*9d50*/  FMUL.FTZ R19, R2.reuse, R119 ;  /* 0x0000007702137220 */ /* 0x040fe40000410000 */
[C---:B------:R-:W-:Y:S01]  /*9d60*/  FMUL.FTZ R26, R2.reuse, R110 ;  /* 0x0000006e021a7220 */ /* 0x040fe20000410000 */
[----:B------:R-:W1:Y:S01]  /*9d70*/  MUFU.EX2 R165, R165 ;  /* 0x000000a500a57308 */ /* 0x000e620000000800 */
[C---:B------:R-:W-:Y:S02]  /*9d80*/  FMUL.FTZ R27, R2.reuse, R111 ;  /* 0x0000006f021b7220 */ /* 0x040fe40000410000 */
[C---:B------:R-:W-:Y:S01]  /*9d90*/  FMUL.FTZ R34, R2.reuse, R102 ;  /* 0x0000006602227220 */ /* 0x040fe20000410000 */
[----:B------:R-:W-:Y:S01]  /*9da0*/  LDSM.16.MT88.4 R108, [R196+0x2100] ;  /* 0x00210000c46c783b */ /* 0x000fe20000004200 */
[----:B------:R-:W-:Y:S02]  /*9db0*/  FMUL.FTZ R35, R2, R103 ;  /* 0x0000006702237220 */ /* 0x000fe40000410000 */
[--C-:B------:R-:W-:Y:S02]  /*9dc0*/  FFMA.FTZ R227, R146, c[0x0][0x2d0], -R147.reuse ;  /* 0x0000b40092e37a23 */ /* 0x100fe40000010893 */
[C---:B------:R-:W-:Y:S01]  /*9dd0*/  FMUL.FTZ R36, R3.reuse, R36 ;  /* 0x0000002403247220 */ /* 0x040fe20000410000 */
[----:B------:R-:W-:Y:S01]  /*9de0*/  MUFU.EX2 R164, R164 ;  /* 0x000000a400a47308 */ /* 0x000fe20000000800 */
[----:B------:R-:W-:Y:S01]  /*9df0*/  FMUL.FTZ R37, R3, R37 ;  /* 0x0000002503257220 */ /* 0x000fe20000410000 */
[----:B------:R-:W-:Y:S01]  /*9e00*/  LDSM.16.MT88.4 R100, [R197+0x2100] ;  /* 0x00210000c564783b */ /* 0x000fe20000004200 */
[C---:B------:R-:W-:Y:S01]  /*9e10*/  FMUL.FTZ R38, R2.reuse, R38 ;  /* 0x0000002602267220 */ /* 0x040fe20000410000 */
[----:B--2---:R-:W-:Y:S01]  /*9e20*/  F2FP.BF16.PACK_AB R130, R167, R168 ;  /* 0x000000a8a782723e */ /* 0x004fe200000010ff */
[C---:B------:R-:W-:Y:S02]  /*9e30*/  FMUL.FTZ R39, R2.reuse, R39 ;  /* 0x0000002702277220 */ /* 0x040fe40000410000 */
[C---:B------:R-:W-:Y:S02]  /*9e40*/  FMUL.FTZ R40, R3.reuse, R40 ;  /* 0x0000002803287220 */ /* 0x040fe40000410000 */
[----:B------:R-:W-:Y:S01]  /*9e50*/  FMUL.FTZ R41, R3, R41 ;  /* 0x0000002903297220 */ /* 0x000fe20000410000 */
[----:B------:R-:W2:Y:S01]  /*9e60*/  MUFU.EX2 R135, R135 ;  /* 0x0000008700877308 */ /* 0x000ea20000000800 */
[----:B------:R-:W-:Y:S01]  /*9e70*/  LDSM.16.MT88.4 R116, [R197+0x900] ;  /* 0x00090000c574783b */ /* 0x000fe20000004200 */
[C---:B------:R-:W-:Y:S01]  /*9e80*/  FMUL.FTZ R42, R2.reuse, R42 ;  /* 0x0000002a022a7220 */ /* 0x040fe20000410000 */
[----:B-1----:R-:W-:Y:S01]  /*9e90*/  F2FP.BF16.PACK_AB R129, R165, R166 ;  /* 0x000000a6a581723e */ /* 0x002fe200000010ff */
[C---:B------:R-:W-:Y:S02]  /*9ea0*/  FMUL.FTZ R43, R2.reuse, R43 ;  /* 0x0000002b022b7220 */ /* 0x040fe40000410000 */
[C---:B------:R-:W-:Y:S02]  /*9eb0*/  FMUL.FTZ R44, R3.reuse, R44 ;  /* 0x0000002c032c7220 */ /* 0x040fe40000410000 */
[C---:B------:R-:W-:Y:S02]  /*9ec0*/  FMUL.FTZ R45, R3.reuse, R45 ;  /* 0x0000002d032d7220 */ /* 0x040fe40000410000 */
[----:B------:R-:W-:Y:S01]  /*9ed0*/  MUFU.EX2 R175, R175 ;  /* 0x000000af00af7308 */ /* 0x000fe20000000800 */
[C---:B------:R-:W-:Y:S02]  /*9ee0*/  FMUL.FTZ R46, R2.reuse, R46 ;  /* 0x0000002e022e7220 */ /* 0x040fe40000410000 */
[C---:B------:R-:W-:Y:S02]  /*9ef0*/  FMUL.FTZ R47, R2.reuse, R47 ;  /* 0x0000002f022f7220 */ /* 0x040fe40000410000 */
[C---:B------:R-:W-:Y:S02]  /*9f00*/  FMUL.FTZ R48, R3.reuse, R48 ;  /* 0x0000003003307220 */ /* 0x040fe40000410000 */
[C---:B------:R-:W-:Y:S02]  /*9f10*/  FMUL.FTZ R49, R3.reuse, R49 ;  /* 0x0000003103317220 */ /* 0x040fe40000410000 */
[C---:B------:R-:W-:Y:S01]  /*9f20*/  FMUL.FTZ R50, R2.reuse, R50 ;  /* 0x0000003202327220 */ /* 0x040fe20000410000 */
[----:B------:R-:W-:Y:S01]  /*9f30*/  MUFU.EX2 R177, R177 ;  /* 0x000000b100b17308 */ /* 0x000fe20000000800 */
[C---:B------:R-:W-:Y:S02]  /*9f40*/  FMUL.FTZ R51, R2.reuse, R51 ;  /* 0x0000003302337220 */ /* 0x040fe40000410000 */
[----:B------:R-:W-:Y:S01]  /*9f50*/  FMUL.FTZ R52, R3, R52 ;  /* 0x0000003403347220 */ /* 0x000fe20000410000 */
[----:B--2---:R-:W-:Y:S01]  /*9f60*/  F2FP.BF16.PACK_AB R131, R135, R164 ;  /* 0x000000a48783723e */ /* 0x004fe200000010ff */
[C---:B------:R-:W-:Y:S02]  /*9f70*/  FMUL.FTZ R53, R3.reuse, R53 ;  /* 0x0000003503357220 */ /* 0x040fe40000410000 */
[C---:B------:R-:W-:Y:S02]  /*9f80*/  FMUL.FTZ R54, R2.reuse, R54 ;  /* 0x0000003602367220 */ /* 0x040fe40000410000 */
[C---:B------:R-:W-:Y:S01]  /*9f90*/  FMUL.FTZ R55, R2.reuse, R55 ;  /* 0x0000003702377220 */ /* 0x040fe20000410000 */
[----:B------:R-:W-:Y:S01]  /*9fa0*/  MUFU.EX2 R183, R183 ;  /* 0x000000b700b77308 */ /* 0x000fe20000000800 */
[C---:B------:R-:W-:Y:S05]  /*9fb0*/  HMMA.16816.F32.BF16 R4, R128.reuse, R12, R4 ;  /* 0x0000000c8004723c */ /* 0x040fea0000041804 */
        /* <DEDUP_REMOVED lines=9> */
[----:B------:R-:W1:Y:S01]  /*a050*/  LDSM.16.MT88.4 R120, [R196+0x100] ;  /* 0x00010000c478783b */ /* 0x000e620000004200 */
        /* <DEDUP_REMOVED lines=9> */
[----:B------:R-:W-:Y:S01]  /*a0f0*/  MUFU.EX2 R225, R225 ;  /* 0x000000e100e17308 */ /* 0x000fe20000000800 */
[C---:B------:R-:W-:Y:S02]  /*a100*/  FMUL.FTZ R62, R2.reuse, R62 ;  /* 0x0000003e023e7220 */ /* 0x040fe40000410000 */
[C---:B------:R-:W-:Y:S04]  /*a110*/  FMUL.FTZ R22, R2.reuse, R114 ;  /* 0x0000007202167220 */ /* 0x040fe80000410000 */
[C---:B------:R-:W-:Y:S02]  /*a120*/  FMUL.FTZ R23, R2.reuse, R115 ;  /* 0x0000007302177220 */ /* 0x040fe40000410000 */
[----:B------:R-:W2:Y:S01]  /*a130*/  LDSM.16.MT88.4 R112, [R203+0x2100] ;  /* 0x00210000cb70783b */ /* 0x000ea20000004200 */
[C---:B------:R-:W-:Y:S01]  /*a140*/  FMUL.FTZ R63, R2.reuse, R63 ;  /* 0x0000003f023f7220 */ /* 0x040fe20000410000 */
[----:B------:R-:W-:Y:S01]  /*a150*/  MUFU.EX2 R226, R226 ;  /* 0x000000e200e27308 */ /* 0x000fe20000000800 */
[C---:B------:R-:W-:Y:S02]  /*a160*/  FMUL.FTZ R64, R3.reuse, R64 ;  /* 0x0000004003407220 */ /* 0x040fe40000410000 */
        /* <DEDUP_REMOVED lines=8> */
[C---:B------:R-:W-:Y:S04]  /*a1f0*/  FMUL.FTZ R30, R2.reuse, R106 ;  /* 0x0000006a021e7220 */ /* 0x040fe80000410000 */
[C---:B------:R-:W-:Y:S02]  /*a200*/  FMUL.FTZ R31, R2.reuse, R107 ;  /* 0x0000006b021f7220 */ /* 0x040fe40000410000 */
[----:B------:R-:W3:Y:S01]  /*a210*/  LDSM.16.MT88.4 R104, [R198+0x2100] ;  /* 0x00210000c668783b */ /* 0x000ee20000004200 */
[C---:B------:R-:W-:Y:S02]  /*a220*/  FMUL.FTZ R68, R3.reuse, R68 ;  /* 0x0000004403447220 */ /* 0x040fe40000410000 */
[C---:B------:R-:W-:Y:S02]  /*a230*/  FMUL.FTZ R69, R3.reuse, R69 ;  /* 0x0000004503457220 */ /* 0x040fe40000410000 */
[C---:B-1----:R-:W-:Y:S03]  /*a240*/  HMMA.16816.F32.BF16 R28, R128.reuse, R120, R28 ;  /* 0x00000078801c723c */ /* 0x042fe6000004181c */
[C---:B------:R-:W-:Y:S02]  /*a250*/  FMUL.FTZ R70, R2.reuse, R70 ;  /* 0x0000004602467220 */ /* 0x040fe40000410000 */
[C---:B------:R-:W-:Y:S02]  /*a260*/  FMUL.FTZ R71, R2.reuse, R71 ;  /* 0x0000004702477220 */ /* 0x040fe40000410000 */
[C---:B------:R-:W-:Y:S01]  /*a270*/  FMUL.FTZ R72, R3.reuse, R72 ;  /* 0x0000004803487220 */ /* 0x040fe20000410000 */
[C---:B------:R-:W-:Y:S01]  /*a280*/  HMMA.16816.F32.BF16 R32, R128.reuse, R122, R32 ;  /* 0x0000007a8020723c */ /* 0x040fe20000041820 */
[----:B------:R-:W-:Y:S03]  /*a290*/  LDSM.16.MT88.4 R120, [R196+0x900] ;  /* 0x00090000c478783b */ /* 0x000fe60000004200 */
[C---:B------:R-:W-:Y:S02]  /*a2a0*/  FMUL.FTZ R73, R3.reuse, R73 ;  /* 0x0000004903497220 */ /* 0x040fe40000410000 */
[C---:B------:R-:W-:Y:S02]  /*a2b0*/  FMUL.FTZ R74, R2.reuse, R74 ;  /* 0x0000004a024a7220 */ /* 0x040fe40000410000 */
[C---:B--2---:R-:W-:Y:S04]  /*a2c0*/  HMMA.16816.F32.BF16 R36, R128.reuse, R112, R36 ;  /* 0x000000708024723c */ /* 0x044fe80000041824 */
[C---:B------:R-:W-:Y:S02]  /*a2d0*/  FMUL.FTZ R75, R2.reuse, R75 ;  /* 0x0000004b024b7220 */ /* 0x040fe40000410000 */
[C---:B------:R-:W-:Y:S02]  /*a2e0*/  FMUL.FTZ R84, R3.reuse, R84 ;  /* 0x0000005403547220 */ /* 0x040fe40000410000 */
[C---:B------:R-:W-:Y:S01]  /*a2f0*/  HMMA.16816.F32.BF16 R40, R128.reuse, R114, R40 ;  /* 0x000000728028723c */ /* 0x040fe20000041828 */
[----:B------:R-:W-:Y:S03]  /*a300*/  LDSM.16.MT88.4 R112, [R203+0x900] ;  /* 0x00090000cb70783b */ /* 0x000fe60000004200 */
[C---:B------:R-:W-:Y:S02]  /*a310*/  FMUL.FTZ R85, R3.reuse, R85 ;  /* 0x0000005503557220 */ /* 0x040fe40000410000 */
[C---:B------:R-:W-:Y:S02]  /*a320*/  FMUL.FTZ R86, R2.reuse, R86 ;  /* 0x0000005602567220 */ /* 0x040fe40000410000 */
[----:B------:R-:W-:Y:S01]  /*a330*/  FMUL.FTZ R87, R2, R87 ;  /* 0x0000005702577220 */ /* 0x000fe20000410000 */
[C---:B---3--:R-:W-:Y:S03]  /*a340*/  HMMA.16816.F32.BF16 R44, R128.reuse, R104, R44 ;  /* 0x00000068802c723c */ /* 0x048fe6000004182c */
[----:B------:R-:W-:Y:S02]  /*a350*/  FFMA.FTZ R171, R178, c[0x0][0x2d0], -R147 ;  /* 0x0000b400b2ab7a23 */ /* 0x000fe40000010893 */
[----:B------:R-:W-:Y:S02]  /*a360*/  FFMA.FTZ R178, R136, c[0x0][0x2d0], -R145 ;  /* 0x0000b40088b27a23 */ /* 0x000fe40000010891 */
[----:B------:R-:W-:Y:S01]  /*a370*/  LDSM.16.MT88.4 R136, [R198+0x2900] ;  /* 0x00290000c688783b */ /* 0x000fe20000004200 */
[C---:B------:R-:W-:Y:S01]  /*a380*/  HMMA.16816.F32.BF16 R48, R128.reuse, R106, R48 ;  /* 0x0000006a8030723c */ /* 0x040fe20000041830 */
[----:B------:R-:W-:Y:S03]  /*a390*/  MUFU.EX2 R171, R171 ;  /* 0x000000ab00ab7308 */ /* 0x000fe60000000800 */
[----:B------:R-:W-:Y:S02]  /*a3a0*/  FFMA.FTZ R172, R172, c[0x0][0x2d0], -R147 ;  /* 0x0000b400acac7a23 */ /* 0x000fe40000010893 */
[----:B------:R-:W-:Y:S01]  /*a3b0*/  FFMA.FTZ R173, R176, c[0x0][0x2d0], -R145 ;  /* 0x0000b400b0ad7a23 */ /* 0x000fe20000010891 */
[----:B------:R-:W1:Y:S01]  /*a3c0*/  LDSM.16.MT88.4 R104, [R203+0x4100] ;  /* 0x00410000cb68783b */ /* 0x000e620000004200 */
[C---:B------:R-:W-:Y:S03]  /*a3d0*/  HMMA.16816.F32.BF16 R52, R128.reuse, R100, R52 ;  /* 0x000000648034723c */ /* 0x040fe60000041834 */
[----:B------:R-:W2:Y:S01]  /*a3e0*/  MUFU.EX2 R172, R172 ;  /* 0x000000ac00ac7308 */ /* 0x000ea20000000800 */
[----:B------:R-:W-:Y:S02]  /*a3f0*/  FFMA.FTZ R176, R140, c[0x0][0x2d0], -R147 ;  /* 0x0000b4008cb07a23 */ /* 0x000fe40000010893 */
[----:B------:R-:W-:Y:S01]  /*a400*/  FFMA.FTZ R174, R174, c[0x0][0x2d0], -R145 ;  /* 0x0000b400aeae7a23 */ /* 0x000fe20000010891 */
[----:B------:R-:W-:Y:S01]  /*a410*/  LDSM.16.MT88.4 R140, [R197+0x2900] ;  /* 0x00290000c58c783b */ /* 0x000fe20000004200 */
[C---:B------:R-:W-:Y:S04]  /*a420*/  HMMA.16816.F32.BF16 R56, R128.reuse, R102, R56 ;  /* 0x000000668038723c */ /* 0x040fe80000041838 */
[C---:B------:R-:W-:Y:S01]  /*a430*/  FMUL.FTZ R88, R3.reuse, R88 ;  /* 0x0000005803587220 */ /* 0x040fe20000410000 */
[----:B------:R-:W-:Y:S01]  /*a440*/  MUFU.EX2 R173, R173 ;  /* 0x000000ad00ad7308 */ /* 0x000fe20000000800 */
[C---:B------:R-:W-:Y:S01]  /*a450*/  FMUL.FTZ R89, R3.reuse, R89 ;  /* 0x0000005903597220 */ /* 0x040fe20000410000 */
[----:B------:R-:W3:Y:S01]  /*a460*/  LDSM.16.MT88.4 R100, [R198+0x4100] ;  /* 0x00410000c664783b */ /* 0x000ee20000004200 */
[C---:B------:R-:W-:Y:S04]  /*a470*/  HMMA.16816.F32.BF16 R60, R128.reuse, R108, R60 ;  /* 0x0000006c803c723c */ /* 0x040fe8000004183c */
[C---:B------:R-:W-:Y:S02]  /*a480*/  FMUL.FTZ R90, R2.reuse, R90 ;  /* 0x0000005a025a7220 */ /* 0x040fe40000410000 */
[C---:B------:R-:W-:Y:S01]  /*a490*/  FMUL.FTZ R91, R2.reuse, R91 ;  /* 0x0000005b025b7220 */ /* 0x040fe20000410000 */
[----:B------:R-:W4:Y:S01]  /*a4a0*/  MUFU.EX2 R174, R174 ;  /* 0x000000ae00ae7308 */ /* 0x000f220000000800 */
[C---:B------:R-:W-:Y:S01]  /*a4b0*/  HMMA.16816.F32.BF16 R64, R128.reuse, R110, R64 ;  /* 0x0000006e8040723c */ /* 0x040fe20000041840 */
[----:B------:R-:W5:Y:S03]  /*a4c0*/  LDSM.16.MT88.4 R108, [R197+0x4100] ;  /* 0x00410000c56c783b */ /* 0x000f660000004200 */
[C---:B------:R-:W-:Y:S02]  /*a4d0*/  FMUL.FTZ R92, R3.reuse, R92 ;  /* 0x0000005c035c7220 */ /* 0x040fe40000410000 */
[C---:B------:R-:W-:Y:S02]  /*a4e0*/  FMUL.FTZ R93, R3.reuse, R93 ;  /* 0x0000005d035d7220 */ /* 0x040fe40000410000 */
[C---:B------:R-:W-:Y:S01]  /*a4f0*/  FMUL.FTZ R94, R2.reuse, R94 ;  /* 0x0000005e025e7220 */ /* 0x040fe20000410000 */
[----:B------:R-:W2:Y:S03]  /*a500*/  MUFU.EX2 R176, R176 ;  /* 0x000000b000b07308 */ /* 0x000ea60000000800 */
[C---:B------:R-:W-:Y:S02]  /*a510*/  FMUL.FTZ R95, R2.reuse, R95 ;  /* 0x0000005f025f7220 */ /* 0x040fe40000410000 */
[C---:B------:R-:W-:Y:S01]  /*a520*/  FMUL.FTZ R96, R3.reuse, R96 ;  /* 0x0000006003607220 */ /* 0x040fe20000410000 */
[C---:B-1----:R-:W-:Y:S03]  /*a530*/  HMMA.16816.F32.BF16 R68, R128.reuse, R104, R68 ;  /* 0x000000688044723c */ /* 0x042fe60000041844 */
[C---:B------:R-:W-:Y:S01]  /*a540*/  FMUL.FTZ R97, R3.reuse, R97 ;  /* 0x0000006103617220 */ /* 0x040fe20000410000 */
[----:B------:R-:W1:Y:S01]  /*a550*/  MUFU.EX2 R178, R178 ;  /* 0x000000b200b27308 */ /* 0x000e620000000800 */
[C---:B------:R-:W-:Y:S02]  /*a560*/  FMUL.FTZ R98, R2.reuse, R98 ;  /* 0x0000006202627220 */ /* 0x040fe40000410000 */
[C---:B------:R-:W-:Y:S01]  /*a570*/  FMUL.FTZ R99, R2.reuse, R99 ;  /* 0x0000006302637220 */ /* 0x040fe20000410000 */
[C---:B------:R-:W-:Y:S01]  /*a580*/  HMMA.16816.F32.BF16 R72, R128.reuse, R106, R72 ;  /* 0x0000006a8048723c */ /* 0x040fe20000041848 */
[----:B------:R-:W1:Y:S03]  /*a590*/  LDSM.16.MT88.4 R104, [R196+0x4100] ;  /* 0x00410000c468783b */ /* 0x000e660000004200 */
[C---:B------:R-:W-:Y:S02]  /*a5a0*/  FMUL.FTZ R76, R3.reuse, R76 ;  /* 0x0000004c034c7220 */ /* 0x040fe40000410000 */
[C---:B------:R-:W-:Y:S02]  /*a5b0*/  FMUL.FTZ R77, R3.reuse, R77 ;  /* 0x0000004d034d7220 */ /* 0x040fe40000410000 */
[C---:B------:R-:W-:Y:S04]  /*a5c0*/  FMUL.FTZ R78, R2.reuse, R78 ;  /* 0x0000004e024e7220 */ /* 0x040fe80000410000 */
[----:B------:R-:W-:Y:S02]  /*a5d0*/  FMUL.FTZ R79, R2, R79 ;  /* 0x0000004f024f7220 */ /* 0x000fe40000410000 */
[--C-:B------:R-:W-:Y:S02]  /*a5e0*/  FFMA.FTZ R179, R220, c[0x0][0x2d0], -R147.reuse ;  /* 0x0000b400dcb37a23 */ /* 0x100fe40000010893 */
[----:B------:R-:W-:Y:S02]  /*a5f0*/  FFMA.FTZ R220, R222, c[0x0][0x2d0], -R147 ;  /* 0x0000b400dedc7a23 */ /* 0x000fe40000010893 */
[--C-:B------:R-:W-:Y:S01]  /*a600*/  FFMA.FTZ R222, R156, c[0x0][0x2d0], -R145.reuse ;  /* 0x0000b4009cde7a23 */ /* 0x100fe20000010891 */
[C---:B---3--:R-:W-:Y:S01]  /*a610*/  HMMA.16816.F32.BF16 R76, R128.reuse, R100, R76 ;  /* 0x00000064804c723c */ /* 0x048fe2000004184c */
[----:B------:R-:W-:Y:S01]  /*a620*/  LDSM.16.MT88.4 R156, [R196+0x3900] ;  /* 0x00390000c49c783b */ /* 0x000fe20000004200 */
[----:B------:R-:W-:Y:S01]  /*a630*/  MUFU.EX2 R179, R179 ;  /* 0x000000b300b37308 */ /* 0x000fe20000000800 */
[C---:B------:R-:W-:Y:S02]  /*a640*/  FMUL.FTZ R80, R3.reuse, R80 ;  /* 0x0000005003507220 */ /* 0x040fe40000410000 */
[----:B------:R-:W-:Y:S02]  /*a650*/  FMUL.FTZ R81, R3, R81 ;  /* 0x0000005103517220 */ /* 0x000fe40000410000 */
[----:B------:R-:W-:Y:S01]  /*a660*/  FMUL.FTZ R82, R2, R82 ;  /* 0x0000005202527220 */ /* 0x000fe20000410000 */
[----:B--2---:R-:W-:Y:S01]  /*a670*/  F2FP.BF16.PACK_AB R100, R172, R171 ;  /* 0x000000abac64723e */ /* 0x004fe200000010ff */
[----:B------:R-:W-:Y:S03]  /*a680*/  FMUL.FTZ R83, R2, R83 ;  /* 0x0000005302537220 */ /* 0x000fe60000410000 */
[----:B----4-:R-:W-:Y:S01]  /*a690*/  F2FP.BF16.PACK_AB R101, R174, R173 ;  /* 0x000000adae65723e */ /* 0x010fe200000010ff */
[----:B------:R-:W-:Y:S01]  /*a6a0*/  FFMA.FTZ R181, R182, c[0x0][0x2d0], -R145 ;  /* 0x0000b400b6b57a23 */ /* 0x000fe20000010891 */
[----:B------:R-:W-:Y:S01]  /*a6b0*/  MUFU.EX2 R220, R220 ;  /* 0x000000dc00dc7308 */ /* 0x000fe20000000800 */
[--C-:B------:R-:W-:Y:S01]  /*a6c0*/  FFMA.FTZ R182, R162, c[0x0][0x2d0], -R147.reuse ;  /* 0x0000b400a2b67a23 */ /* 0x100fe20000010893 */
[C---:B------:R-:W-:Y:S01]  /*a6d0*/  HMMA.16816.F32.BF16 R80, R128.reuse, R102, R80 ;  /* 0x000000668050723c */ /* 0x040fe20000041850 */
[----:B------:R-:W-:Y:S02]  /*a6e0*/  LDSM.16.MT88.4 R160, [R203+0x5900] ;  /* 0x00590000cba0783b */ /* 0x000fe40000004200 */
[----:B------:R-:W-:Y:S02]  /*a6f0*/  FFMA.FTZ R147, R144, c[0x0][0x2d0], -R147 ;  /* 0x0000b40090937a23 */ /* 0x000fe40000010893 */
[--C-:B------:R-:W-:Y:S02]  /*a700*/  FFMA.FTZ R180, R180, c[0x0][0x2d0], -R145.reuse ;  /* 0x0000b400b4b47a23 */ /* 0x100fe40000010891 */
[----:B------:R-:W-:Y:S01]  /*a710*/  F2FP.BF16.PACK_AB R102, R176, R175 ;  /* 0x000000afb066723e */ /* 0x000fe200000010ff */
[C---:B-----5:R-:W-:Y:S01]  /*a720*/  HMMA.16816.F32.BF16 R84, R128.reuse, R108, R84 ;  /* 0x0000006c8054723c */ /* 0x060fe20000041854 */
[----:B------:R-:W2:Y:S03]  /*a730*/  MUFU.EX2 R228, R147 ;  /* 0x0000009300e47308 */ /* 0x000ea60000000800 */
[----:B-1----:R-:W-:Y:S01]  /*a740*/  F2FP.BF16.PACK_AB R103, R178, R177 ;  /* 0x000000b1b267723e */ /* 0x002fe200000010ff */
[--C-:B------:R-:W-:Y:S02]  /*a750*/  FFMA.FTZ R134, R134, c[0x0][0x2d0], -R145.reuse ;  /* 0x0000b40086867a23 */ /* 0x100fe40000010891 */
[----:B------:R-:W-:Y:S01]  /*a760*/  FFMA.FTZ R145, R133, c[0x0][0x2d0], -R145 ;  /* 0x0000b40085917a23 */ /* 0x000fe20000010891 */
[C---:B------:R-:W-:Y:S01]  /*a770*/  HMMA.16816.F32.BF16 R88, R128.reuse, R110, R88 ;  /* 0x0000006e8058723c */ /* 0x040fe20000041858 */
[----:B------:R-:W1:Y:S02]  /*a780*/  LDSM.16.MT88.4 R108, [R198+0x900] ;  /* 0x00090000c66c783b */ /* 0x000e640000004200 */
[----:B------:R3:W-:Y:S01]  /*a790*/  MUFU.EX2 R133, R145 ;  /* 0x0000009100857308 */ /* 0x0007e20000000800 */
[----:B------:R-:W-:Y:S01]  /*a7a0*/  FFMA.FTZ R170, R3, R212, R170 ;  /* 0x000000d403aa7223 */ /* 0x000fe200000100aa */
[----:B------:R-:W-:Y:S01]  /*a7b0*/  MOV R3, R0 ;  /* 0x0000000000037202 */ /* 0x000fe20000000f00 */
[----:B------:R-:W-:Y:S02]  /*a7c0*/  FFMA.FTZ R166, R2, R213, R166 ;  /* 0x000000d502a67223 */ /* 0x000fe400000100a6 */
[C---:B------:R-:W-:Y:S04]  /*a7d0*/  HMMA.16816.F32.BF16 R92, R128.reuse, R104, R92 ;  /* 0x00000068805c723c */ /* 0x040fe8000004185c */
[----:B------:R-:W-:Y:S01]  /*a7e0*/  FADD.FTZ R169, R169, R170 ;  /* 0x000000aaa9a97221 */ /* 0x000fe20000010000 */
[----:B------:R-:W-:Y:S01]  /*a7f0*/  MUFU.EX2 R181, R181 ;  /* 0x000000b500b57308 */ /* 0x000fe20000000800 */
[----:B------:R-:W-:Y:S02]  /*a800*/  FADD.FTZ R165, R165, R166 ;  /* 0x000000a6a5a57221 */ /* 0x000fe40000010000 */
[----:B------:R-:W-:Y:S01]  /*a810*/  HMMA.16816.F32.BF16 R96, R128, R106, R96 ;  /* 0x0000006a8060723c */ /* 0x000fe20000041860 */
[----:B------:R-:W4:Y:S03]  /*a820*/  LDSM.16.MT88.4 R104, [R196+0x2900] ;  /* 0x00290000c468783b */ /* 0x000f260000004200 */
[----:B------:R-:W-:Y:S03]  /*a830*/  FADD.FTZ R2, R168, R169 ;  /* 0x000000a9a8027221 */ /* 0x000fe60000010000 */
[----:B------:R-:W-:Y:S01]  /*a840*/  MUFU.EX2 R180, R180 ;  /* 0x000000b400b47308 */ /* 0x000fe20000000800 */
[C---:B------:R-:W-:Y:S01]  /*a850*/  HMMA.16816.F32.BF16 R4, R100.reuse, R112, R4 ;  /* 0x000000706404723c */ /* 0x040fe20000041804 */
[----:B---3--:R-:W-:Y:S04]  /*a860*/  LDSM.16.MT88.4 R144, [R203+0x3900] ;  /* 0x00390000cb90783b */ /* 0x008fe80000004200 */
[----:B------:R-:W-:Y:S03]  /*a870*/  FADD.FTZ R2, R167, R2 ;  /* 0x00000002a7027221 */ /* 0x000fe60000010000 */
[C---:B------:R-:W-:Y:S01]  /*a880*/  HMMA.16816.F32.BF16 R8, R100.reuse, R114, R8 ;  /* 0x000000726408723c */ /* 0x040fe20000041808 */
[----:B------:R-:W-:Y:S01]  /*a890*/  MUFU.EX2 R182, R182 ;  /* 0x000000b600b67308 */ /* 0x000fe20000000800 */
[----:B------:R-:W-:Y:S02]  /*a8a0*/  LDSM.16.MT88.4 R112, [R198+0x4900] ;  /* 0x00490000c670783b */ /* 0x000fe40000004200 */
[----:B------:R-:W-:Y:S04]  /*a8b0*/  FADD.FTZ R171, R171, R2 ;  /* 0x00000002abab7221 */ /* 0x000fe80000010000 */
[----:B------:R-:W-:Y:S01]  /*a8c0*/  FADD.FTZ R172, R172, R171 ;  /* 0x000000abacac7221 */ /* 0x000fe20000010000 */
[C---:B-1----:R-:W-:Y:S02]  /*a8d0*/  HMMA.16816.F32.BF16 R12, R100.reuse, R108, R12 ;  /* 0x0000006c640c723c */ /* 0x042fe4000004180c */
[----:B------:R-:W-:Y:S01]  /*a8e0*/  MUFU.EX2 R222, R222 ;  /* 0x000000de00de7308 */ /* 0x000fe20000000800 */
[----:B------:R-:W-:Y:S04]  /*a8f0*/  FADD.FTZ R175, R175, R172 ;  /* 0x000000acafaf7221 */ /* 0x000fe80000010000 */
[----:B------:R-:W-:Y:S01]  /*a900*/  FADD.FTZ R176, R176, R175 ;  /* 0x000000afb0b07221 */ /* 0x000fe20000010000 */
[C---:B------:R-:W-:Y:S01]  /*a910*/  HMMA.16816.F32.BF16 R16, R100.reuse, R110, R16 ;  /* 0x0000006e6410723c */ /* 0x040fe20000041810 */
[----:B------:R-:W1:Y:S03]  /*a920*/  LDSM.16.MT88.4 R108, [R203+0x4900] ;  /* 0x00490000cb6c783b */ /* 0x000e660000004200 */
[----:B------:R-:W3:Y:S04]  /*a930*/  MUFU.EX2 R134, R134 ;  /* 0x0000008600867308 */ /* 0x000ee80000000800 */
        /* <DEDUP_REMOVED lines=9> */
[C---:B------:R-:W-:Y:S07]  /*a9d0*/  HMMA.16816.F32.BF16 R44, R100.reuse, R136, R44 ;  /* 0x00000088642c723c */ /* 0x040fee000004182c */
[----:B------:R-:W-:Y:S01]  /*a9e0*/  F2FP.BF16.PACK_AB R136, R224, R223 ;  /* 0x000000dfe088723e */ /* 0x000fe200000010ff */
[C---:B------:R-:W-:Y:S04]  /*a9f0*/  HMMA.16816.F32.BF16 R48, R100.reuse, R138, R48 ;  /* 0x0000008a6430723c */ /* 0x040fe80000041830 */
[----:B------:R-:W-:Y:S03]  /*aa00*/  F2FP.BF16.PACK_AB R137, R226, R225 ;  /* 0x000000e1e289723e */ /* 0x000fe600000010ff */
[----:B--2---:R-:W-:Y:S01]  /*aa10*/  F2FP.BF16.PACK_AB R138, R228, R227 ;  /* 0x000000e3e48a723e */ /* 0x004fe200000010ff */
[C---:B------:R-:W-:Y:S04]  /*aa20*/  HMMA.16816.F32.BF16 R52, R100.reuse, R140, R52 ;  /* 0x0000008c6434723c */ /* 0x040fe80000041834 */
[----:B---3--:R-:W-:Y:S04]  /*aa30*/  F2FP.BF16.PACK_AB R139, R133, R134 ;  /* 0x00000086858b723e */ /* 0x008fe800000010ff */
[C---:B------:R-:W-:Y:S01]  /*aa40*/  HMMA.16816.F32.BF16 R56, R100.reuse, R142, R56 ;  /* 0x0000008e6438723c */ /* 0x040fe20000041838 */
[----:B------:R-:W-:Y:S07]  /*aa50*/  LDSM.16.MT88.4 R140, [R196+0x1900] ;  /* 0x00190000c48c783b */ /* 0x000fee0000004200 */
[C---:B----4-:R-:W-:Y:S08]  /*aa60*/  HMMA.16816.F32.BF16 R60, R100.reuse, R104, R60 ;  /* 0x00000068643c723c */ /* 0x050ff0000004183c */
        /* <DEDUP_REMOVED lines=16> */
[----:B------:R-:W-:Y:S02]  /*ab70*/  F2FP.BF16.PACK_AB R102, R183, R182 ;  /* 0x000000b6b766723e */ /* 0x000fe400000010ff */
[----:B------:R-:W-:Y:S07]  /*ab80*/  F2FP.BF16.PACK_AB R103, R222, R221 ;  /* 0x000000ddde67723e */ /* 0x000fee00000010ff */
[C---:B-1----:R-:W-:Y:S08]  /*ab90*/  HMMA.16816.F32.BF16 R4, R100.reuse, R108, R4 ;  /* 0x0000006c6404723c */ /* 0x042ff00000041804 */
[C---:B------:R-:W-:Y:S01]  /*aba0*/  HMMA.16816.F32.BF16 R8, R100.reuse, R110, R8 ;  /* 0x0000006e6408723c */ /* 0x040fe20000041808 */
[----:B------:R-:W1:Y:S07]  /*abb0*/  LDSM.16.MT88.4 R108, [R197+0x3100] ;  /* 0x00310000c56c783b */ /* 0x000e6e0000004200 */
[C---:B------:R-:W-:Y:S08]  /*abc0*/  HMMA.16816.F32.BF16 R12, R100.reuse, R120, R12 ;  /* 0x00000078640c723c */ /* 0x040ff0000004180c */
[C---:B------:R-:W-:Y:S08]  /*abd0*/  HMMA.16816.F32.BF16 R16, R100.reuse, R122, R16 ;  /* 0x0000007a6410723c */ /* 0x040ff00000041810 */
[C---:B---3--:R-:W-:Y:S08]  /*abe0*/  HMMA.16816.F32.BF16 R20, R100.reuse, R112, R20 ;  /* 0x000000706414723c */ /* 0x048ff00000041814 */
        /* <DEDUP_REMOVED lines=51> */
[----:B------:R-:W-:Y:S01]  /*af20*/  FADD.FTZ R4, R135, R4 ;  /* 0x0000000487047221 */ /* 0x000fe20000010000 */
[----:B------:R-:W-:Y:S01]  /*af30*/  MOV R135, R132 ;  /* 0x0000008400877202 */ /* 0x000fe20000000f00 */
[----:B------:R-:W-:Y:S02]  /*af40*/  FADD.FTZ R5, R179, R176 ;  /* 0x000000b0b3057221 */ /* 0x000fe40000010000 */
[----:B------:R-:W-:Y:S01]  /*af50*/  FADD.FTZ R173, R173, R4 ;  /* 0x00000004adad7221 */ /* 0x000fe20000010000 */
[C---:B---3--:R-:W-:Y:S03]  /*af60*/  HMMA.16816.F32.BF16 R84, R136.reuse, R8, R84 ;  /* 0x000000088854723c */ /* 0x048fe60000041854 */
[----:B------:R-:W-:Y:S02]  /*af70*/  FADD.FTZ R174, R174, R173 ;  /* 0x000000adaeae7221 */ /* 0x000fe40000010000 */
[----:B------:R-:W-:Y:S02]  /*af80*/  FADD.FTZ R5, R220, R5 ;  /* 0x00000005dc057221 */ /* 0x000fe40000010000 */
[----:B------:R-:W-:Y:S01]  /*af90*/  FADD.FTZ R177, R177, R174 ;  /* 0x000000aeb1b17221 */ /* 0x000fe20000010000 */
[C---:B------:R-:W-:Y:S04]  /*afa0*/  HMMA.16816.F32.BF16 R88, R136.reuse, R10, R88 ;  /* 0x0000000a8858723c */ /* 0x040fe80000041858 */
[----:B------:R-:W-:Y:S02]  /*afb0*/  FADD.FTZ R178, R178, R177 ;  /* 0x000000b1b2b27221 */ /* 0x000fe40000010000 */
[----:B------:R-:W-:Y:S02]  /*afc0*/  FADD.FTZ R2, R182, R5 ;  /* 0x00000005b6027221 */ /* 0x000fe40000010000 */
[----:B------:R-:W-:Y:S01]  /*afd0*/  FADD.FTZ R181, R181, R178 ;  /* 0x000000b2b5b57221 */ /* 0x000fe20000010000 */
[C---:B--2---:R-:W-:Y:S03]  /*afe0*/  HMMA.16816.F32.BF16 R92, R136.reuse, R12, R92 ;  /* 0x0000000c885c723c */ /* 0x044fe6000004185c */
[----:B------:R-:W-:Y:S02]  /*aff0*/  FADD.FTZ R180, R180, R181 ;  /* 0x000000b5b4b47221 */ /* 0x000fe40000010000 */
[----:B------:R-:W-:Y:S02]  /*b000*/  FADD.FTZ R2, R183, R2 ;  /* 0x00000002b7027221 */ /* 0x000fe40000010000 */
[----:B------:R-:W-:Y:S01]  /*b010*/  FADD.FTZ R221, R221, R180 ;  /* 0x000000b4dddd7221 */ /* 0x000fe20000010000 */
[----:B------:R-:W-:Y:S04]  /*b020*/  HMMA.16816.F32.BF16 R96, R136, R14, R96 ;  /* 0x0000000e8860723c */ /* 0x000fe80000041860 */
[----:B------:R-:W-:Y:S02]  /*b030*/  FADD.FTZ R222, R222, R221 ;  /* 0x000000dddede7221 */ /* 0x000fe40000010000 */
[----:B------:R-:W-:Y:S02]  /*b040*/  FADD.FTZ R223, R223, R2 ;  /* 0x00000002dfdf7221 */ /* 0x000fe40000010000 */
[----:B------:R-:W-:Y:S04]  /*b050*/  FADD.FTZ R225, R225, R222 ;  /* 0x000000dee1e17221 */ /* 0x000fe80000010000 */
[----:B------:R-:W-:Y:S02]  /*b060*/  FADD.FTZ R224, R224, R223 ;  /* 0x000000dfe0e07221 */ /* 0x000fe40000010000 */
[----:B------:R-:W-:Y:S02]  /*b070*/  FADD.FTZ R225, R226, R225 ;  /* 0x000000e1e2e17221 */ /* 0x000fe40000010000 */
[----:B------:R-:W-:Y:S02]  /*b080*/  FADD.FTZ R227, R227, R224 ;  /* 0x000000e0e3e37221 */ /* 0x000fe40000010000 */
[----:B------:R-:W-:Y:S02]  /*b090*/  FADD.FTZ R134, R134, R225 ;  /* 0x000000e186867221 */ /* 0x000fe40000010000 */
[----:B------:R-:W-:Y:S02]  /*b0a0*/  FADD.FTZ R212, R228, R227 ;  /* 0x000000e3e4d47221 */ /* 0x000fe40000010000 */
[----:B------:R-:W-:Y:S01]  /*b0b0*/  FADD.FTZ R213, R133, R134 ;  /* 0x0000008685d57221 */ /* 0x000fe20000010000 */
[----:B------:R-:W-:-:S05]  /*b0c0*/  @P0 BRA `(.L_x_707) ;  /* 0xffffd60000000947 */ /* 0x000fca000383ffff */
.L_x_706:
        /* <DEDUP_REMOVED lines=71> */
[----:B------:R-:W-:Y:S01]  /*b540*/  FMUL.FTZ R97, R4, R97 ;  /* 0x0000006104617220 */ /* 0x000fe20000410000 */
[----:B------:R-:W-:Y:S01]  /*b550*/  MOV R4, 0xff800000 ;  /* 0xff80000000047802 */ /* 0x000fe20000000f00 */
        /* <DEDUP_REMOVED lines=50> */
.L_x_694:
        /* <DEDUP_REMOVED lines=165> */
.L_x_711:
        /* <DEDUP_REMOVED lines=146> */
.L_x_713:
[----:B--2---:R-:W-:Y:S05]  /*cbf0*/  BSYNC B0 ;  /* 0x0000000000007941 */ /* 0x004fea0003800000 */
.L_x_712:
        /* <DEDUP_REMOVED lines=23> */
.L_x_715:
[----:B------:R-:W-:Y:S05]  /*cd70*/  BSYNC B0 ;  /* 0x0000000000007941 */ /* 0x000fea0003800000 */
.L_x_714:
        /* <DEDUP_REMOVED lines=23> */
.L_x_717:
[----:B------:R-:W-:Y:S05]  /*cef0*/  BSYNC B0 ;  /* 0x0000000000007941 */ /* 0x000fea0003800000 */
.L_x_716:
        /* <DEDUP_REMOVED lines=24> */
.L_x_710:
        /* <DEDUP_REMOVED lines=31> */
.L_x_718:
        /* <DEDUP_REMOVED lines=43> */
.L_x_720:
[----:B------:R-:W-:Y:S05]  /*d520*/  BSYNC B0 ;  /* 0x0000000000007941 */ /* 0x000fea0003800000 */
.L_x_719:
[----:B-1----:R-:W1:Y:S01]  /*d530*/  S2R R5, SR_CTAID.X ;  /* 0x0000000000057919 */ /* 0x002e620000002500 */
[----:B------:R-:W-:Y:S01]  /*d540*/  SHF.R.S32.HI R4, RZ, 0x1f, R7 ;  /* 0x0000001fff047819 */ /* 0x000fe20000011407 */
[----:B------:R-:W-:Y:S01]  /*d550*/  IMAD.MOV.U32 R0, RZ, RZ, c[0x0][0x4e8] ;  /* 0x00013a00ff007624 */ /* 0x000fe200078e00ff */
[----:B------:R-:W-:Y:S01]  /*d560*/  ULDC.64 UR4, c[0x0][0x3a0] ;  /* 0x0000e80000047ab9 */ /* 0x000fe20000000a00 */
[----:B-----5:R-:W-:Y:S01]  /*d570*/  IMAD R3, R3, c[0x0][0x4e8], RZ ;  /* 0x00013a0003037a24 */ /* 0x020fe200078e02ff */
[----:B------:R-:W-:Y:S01]  /*d580*/  LEA.HI R4, R4, R7, RZ, 0x3 ;  /* 0x0000000704047211 */ /* 0x000fe200078f18ff */
[----:B------:R-:W-:Y:S01]  /*d590*/  UIMAD UR7, UR11, UR4, URZ ;  /* 0x000000040b0772a4 */ /* 0x000fe2000f8e023f */
[----:B------:R-:W-:Y:S01]  /*d5a0*/  ISETP.NE.AND P0, PT, R0, 0x1, PT ;  /* 0x000000010000780c */ /* 0x000fe20003f05270 */
[----:B------:R-:W-:Y:S01]  /*d5b0*/  UIMAD.WIDE.U32 UR16, UR10, UR4, URZ ;  /* 0x000000040a1072a5 */ /* 0x000fe2000f8e003f */
[----:B------:R-:W-:Y:S01]  /*d5c0*/  LOP3.LUT R2, R4, 0xfffffff8, RZ, 0xc0, !PT ;  /* 0xfffffff804027812 */ /* 0x000fe200078ec0ff */
[----:B------:R-:W-:Y:S01]  /*d5d0*/  UIMAD UR7, UR10, UR5, UR7 ;  /* 0x000000050a0772a4 */ /* 0x000fe2000f8e0207 */
[----:B------:R-:W-:Y:S01]  /*d5e0*/  SHF.R.S32.HI R4, RZ, 0x3, R4 ;  /* 0x00000003ff047819 */ /* 0x000fe20000011404 */
[----:B------:R-:W-:Y:S01]  /*d5f0*/  BSSY B0, `(.L_x_721) ;  /* 0x000003a000007945 */ /* 0x000fe20003800000 */
[----:B------:R-:W-:Y:S01]  /*d600*/  ULDC.64 UR4, c[0x0][0x3e8] ;  /* 0x0000fa0000047ab9 */ /* 0x000fe20000000a00 */
[----:B------:R-:W-:Y:S01]  /*d610*/  IMAD.IADD R7, R7, 0x1, -R2 ;  /* 0x0000000107077824 */ /* 0x000fe200078e0a02 */
[----:B------:R-:W-:-:S02]  /*d620*/  UIADD3 UR17, UR17, UR7, URZ ;  /* 0x0000000711117290 */ /* 0x000fc4000fffe03f */
        /* <DEDUP_REMOVED lines=54> */
.L_x_722:
[----:B------:R-:W-:Y:S05]  /*d990*/  BSYNC B0 ;  /* 0x0000000000007941 */ /* 0x000fea0003800000 */
.L_x_721:
        /* <DEDUP_REMOVED lines=21> */
.L_x_724:
[----:B------:R-:W-:Y:S05]  /*daf0*/  BSYNC B0 ;  /* 0x0000000000007941 */ /* 0x000fea0003800000 */
.L_x_723:
        /* <DEDUP_REMOVED lines=21> */
.L_x_726:
[----:B------:R-:W-:Y:S05]  /*dc50*/  BSYNC B0 ;  /* 0x0000000000007941 */ /* 0x000fea0003800000 */
.L_x_725:
        /* <DEDUP_REMOVED lines=22> */
.L_x_727:
        /* <DEDUP_REMOVED lines=12> */
.L_x_1709:


//--------------------- .text._ZN7cutlass13device_kernelIN5flash19enable_sm80_to_sm89INS1_16FlashAttnFwdSm80INS1_25CollectiveMainloopFwdSm80ILi8ELi1ELb0EN4cute5tupleIJNS5_1CILi128EEENS7_ILi64EEENS7_ILi192EEEEEELi192ENS_10bfloat16_tEfNS_4arch4Sm80ELb1ELb0ELb1ELb1ELb1ELb1ELb1ELb0EEENS1_21CollectiveEpilogueFwdINS6_IJS8_SA_S9_EEENS6_IJNS7_ILi1EEESI_SI_EEESC_SE_Li256ELb1ELb1ELb0ELb0EEENS1_19SingleTileSchedulerILb1ELb0ELb1ELi128EEEEEEEEEvNT_6ParamsE --------------------------
	.section	.text._ZN7cutlass13device_kernelIN5flash19enable_sm80_to_sm89INS1_16FlashAttnFwdSm80INS1_25CollectiveMainloopFwdSm80ILi8ELi1ELb0EN4cute5tupleIJNS5_1CILi128EEENS7_ILi64EEENS7_ILi192EEEEEELi192ENS_10bfloat16_tEfNS_4arch4Sm80ELb1ELb0ELb1ELb1ELb1ELb1ELb1ELb0EEENS1_21CollectiveEpilogueFwdINS6_IJS8_SA_S9_EEENS6_IJNS7_ILi1EEESI_SI_EEESC_SE_Li256ELb1ELb1ELb0ELb0EEENS1_19SingleTileSchedulerILb1ELb0ELb1ELi128EEEEEEEEEvNT_6ParamsE,"ax",@progbits
	.sectioninfo	@"SHI_REGISTERS=244"
	.align	128
.text._ZN7cutlass13device_kernelIN5flash19enable_sm80_to_sm89INS1_16FlashAttnFwdSm80INS1_25CollectiveMainloopFwdSm80ILi8ELi1ELb0EN4cute5tupleIJNS5_1CILi128EEENS7_ILi64EEENS7_ILi192EEEEEELi192ENS_10bfloat16_tEfNS_4arch4Sm80ELb1ELb0ELb1ELb1ELb1ELb1ELb1ELb0EEENS1_21CollectiveEpilogueFwdINS6_IJS8_SA_S9_EEENS6_IJNS7_ILi1EEESI_SI_EEESC_SE_Li256ELb1ELb1ELb0ELb0EEENS1_19SingleTileSchedulerILb1ELb0ELb1ELi128EEEEEEEEEvNT_6ParamsE:
        .type           _ZN7cutlass13device_kernelIN5flash19enable_sm80_to_sm89INS1_16FlashAttnFwdSm80INS1_25CollectiveMainloopFwdSm80ILi8ELi1ELb0EN4cute5tupleIJNS5_1CILi128EEENS7_ILi64EEENS7_ILi192EEEEEELi192ENS_10bfloat16_tEfNS_4arch4Sm80ELb1ELb0ELb1ELb1ELb1ELb1ELb1ELb0EEENS1_21CollectiveEpilogueFwdINS6_IJS8_SA_S9_EEENS6_IJNS7_ILi1EEESI_SI_EEESC_SE_Li256ELb1ELb1ELb0ELb0EEENS1_19SingleTileSchedulerILb1ELb0ELb1ELi128EEEEEEEEEvNT_6ParamsE,@function
        .size           _ZN7cutlass13device_kernelIN5flash19enable_sm80_to_sm89INS1_16FlashAttnFwdSm80INS1_25CollectiveMainloopFwdSm80ILi8ELi1ELb0EN4cute5tupleIJNS5_1CILi128EEENS7_ILi64EEENS7_ILi192EEEEEELi192ENS_10bfloat16_tEfNS_4arch4Sm80ELb1ELb0ELb1ELb1ELb1ELb1ELb1ELb0EEENS1_21CollectiveEpilogueFwdINS6_IJS8_SA_S9_EEENS6_IJNS7_ILi1EEESI_SI_EEESC_SE_Li256ELb1ELb1ELb0ELb0EEENS1_19SingleTileSchedulerILb1ELb0ELb1ELi128EEEEEEEEEvNT_6ParamsE,(.L_x_1710 - _ZN7cutlass13device_kernelIN5flash19enable_sm80_to_sm89INS1_16FlashAttnFwdSm80INS1_25CollectiveMainloopFwdSm80ILi8ELi1ELb0EN4cute5tupleIJNS5_1CILi128EEENS7_ILi64EEENS7_ILi192EEEEEELi192ENS_10bfloat16_tEfNS_4arch4Sm80ELb1ELb0ELb1ELb1ELb1ELb1ELb1ELb0EEENS1_21CollectiveEpilogueFwdINS6_IJS8_SA_S9_EEENS6_IJNS7_ILi1EEESI_SI_EEESC_SE_Li256ELb1ELb1ELb0ELb0EEENS1_19SingleTileSchedulerILb1ELb0ELb1ELi128EEEEEEEEEvNT_6ParamsE)
        .other          _ZN7cutlass13device_kernelIN5flash19enable_sm80_to_sm89INS1_16FlashAttnFwdSm80INS1_25CollectiveMainloopFwdSm80ILi8ELi1ELb0EN4cute5tupleIJNS5_1CILi128EEENS7_ILi64EEENS7_ILi192EEEEEELi192ENS_10bfloat16_tEfNS_4arch4Sm80ELb1ELb0ELb1ELb1ELb1ELb1ELb1ELb0EEENS1_21CollectiveEpilogueFwdINS6_IJS8_SA_S9_EEENS6_IJNS7_ILi1EEESI_SI_EEESC_SE_Li256ELb1ELb1ELb0ELb0EEENS1_19SingleTileSchedulerILb1ELb0ELb1ELi128EEEEEEEEEvNT_6ParamsE,@"STO_CUDA_ENTRY STV_DEFAULT"
_ZN7cutlass13device_kernelIN5flash19enable_sm80_to_sm89INS1_16FlashAttnFwdSm80INS1_25CollectiveMainloopFwdSm80ILi8ELi1ELb0EN4cute5tupleIJNS5_1CILi128EEENS7_ILi64EEENS7_ILi192EEEEEELi192ENS_10bfloat16_tEfNS_4arch4Sm80ELb1ELb0ELb1ELb1ELb1ELb1ELb1ELb0EEENS1_21CollectiveEpilogueFwdINS6_IJS8_SA_S9_EEENS6_IJNS7_ILi1EEESI_SI_EEESC_SE_Li256ELb1ELb1ELb0ELb0EEENS1_19SingleTileSchedulerILb1ELb0ELb1ELi128EEEEEEEEEvNT_6ParamsE:
        /* <DEDUP_REMOVED lines=20> */
.L_x_729:
        /* <DEDUP_REMOVED lines=13> */
.L_x_731:
[----:B------:R-:W-:Y:S02]  /*0210*/  ULDC UR5, c[0x0][0x54c] ;  /* 0x0001530000057ab9 */ /* 0x000fe40000000800 */
.L_x_730:
[----:B------:R-:W-:Y:S02]  /*0220*/  ULDC UR4, c[0x0][0x548] ;  /* 0x0001520000047ab9 */ /* 0x000fe40000000800 */
[----:B------:R-:W-:-:S02]  /*0230*/  USHF.L.U32 UR12, UR12, 0x7, URZ ;  /* 0x000000070c0c7899 */ /* 0x000fc4000800063f */
[----:B------:R-:W-:-:S04]  /*0240*/  UIMAD UR4, UR5, UR4, URZ ;  /* 0x00000004050472a4 */ /* 0x000fc8000f8e023f */
[----:B------:R-:W-:-:S04]  /*0250*/  UISETP.GE.AND UP0, UPT, UR12, UR4, UPT ;  /* 0x000000040c00728c */ /* 0x000fc8000bf06270 */
[----:B------:R-:W-:Y:S01]  /*0260*/  USEL UR18, UR18, 0xffffffff, !UP0 ;  /* 0xffffffff12127887 */ /* 0x000fe2000c000000 */
[----:B------:R-:W-:Y:S05]  /*0270*/  BRA `(.L_x_732) ;  /* 0x000001b000007947 */ /* 0x000fea0003800000 */
.L_x_728:
        /* <DEDUP_REMOVED lines=8> */
.L_x_733:
        /* <DEDUP_REMOVED lines=13> */
.L_x_735:
[----:B------:R-:W-:Y:S02]  /*03d0*/  ULDC UR5, c[0x0][0x54c] ;  /* 0x0001530000057ab9 */ /* 0x000fe40000000800 */
.L_x_734:
[----:B------:R-:W-:Y:S02]  /*03e0*/  ULDC UR4, c[0x0][0x548] ;  /* 0x0001520000047ab9 */ /* 0x000fe40000000800 */
[----:B------:R-:W-:-:S02]  /*03f0*/  USHF.L.U32 UR12, UR12, 0x7, URZ ;  /* 0x000000070c0c7899 */ /* 0x000fc4000800063f */
[----:B------:R-:W-:-:S04]  /*0400*/  UIMAD UR4, UR5, UR4, URZ ;  /* 0x00000004050472a4 */ /* 0x000fc8000f8e023f */
[----:B------:R-:W-:-:S04]  /*0410*/  UISETP.GE.AND UP0, UPT, UR12, UR4, UPT ;  /* 0x000000040c00728c */ /* 0x000fc8000bf06270 */
[----:B------:R-:W-:-:S06]  /*0420*/  USEL UR18, UR18, 0xffffffff, !UP0 ;  /* 0xffffffff12127887 */ /* 0x000fcc000c000000 */
.L_x_732:
[----:B------:R-:W-:-:S13]  /*0430*/  ISETP.LE.AND P0, PT, RZ, UR18, PT ;  /* 0x00000012ff007c0c */ /* 0x000fda000bf03270 */
[----:B------:R-:W-:Y:S05]  /*0440*/  @!P0 EXIT ;  /* 0x000000000000894d */ /* 0x000fea0003800000 */
[----:B------:R-:W-:Y:S01]  /*0450*/  ULDC.64 UR4, c[0x0][0x360] ;  /* 0x0000d80000047ab9 */ /* 0x000fe20000000a00 */
[----:B------:R-:W-:Y:S01]  /*0460*/  ISETP.NE.U32.AND P3, PT, RZ, c[0x0][0x348], PT ;  /* 0x0000d200ff007a0c */ /* 0x000fe20003f65070 */
[----:B------:R-:W-:Y:S02]  /*0470*/  UISETP.NE.U32.AND UP0, UPT, URZ, UR4, UPT ;  /* 0x000000043f00728c */ /* 0x000fe4000bf05070 */
[----:B------:R-:W-:Y:S01]  /*0480*/  ULDC.64 UR6, c[0x0][0x370] ;  /* 0x0000dc0000067ab9 */ /* 0x000fe20000000a00 */
[----:B------:R-:W-:Y:S01]  /*0490*/  ISETP.NE.AND.EX P3, PT, RZ, c[0x0][0x34c], PT, P3 ;  /* 0x0000d300ff007a0c */ /* 0x000fe20003f65330 */
[----:B------:R-:W-:Y:S02]  /*04a0*/  UISETP.NE.AND.EX UP0, UPT, URZ, UR5, UPT, UP0 ;  /* 0x000000053f00728c */ /* 0x000fe4000bf05300 */
[----:B------:R-:W-:Y:S02]  /*04b0*/  UISETP.NE.U32.AND UP1, UPT, URZ, UR6, UPT ;  /* 0x000000063f00728c */ /* 0x000fe4000bf25070 */
[----:B------:R-:W-:-:S02]  /*04c0*/  ULDC.64 UR4, c[0x0][0x360] ;  /* 0x0000d80000047ab9 */ /* 0x000fc40000000a00 */
[----:B------:R-:W-:Y:S01]  /*04d0*/  UISETP.NE.AND.EX UP1, UPT, URZ, UR7, UPT, UP1 ;  /* 0x000000073f00728c */ /* 0x000fe2000bf25310 */
[----:B------:R-:W-:Y:S01]  /*04e0*/  PLOP3.LUT P1, PT, PT, PT, UP0, 0x80, 0x0 ;  /* 0x000000000000781c */ /* 0x000fe20003f2f008 */
[----:B------:R-:W-:Y:S02]  /*04f0*/  ULDC.64 UR8, c[0x0][0x370] ;  /* 0x0000dc0000087ab9 */ /* 0x000fe40000000a00 */
[----:B------:R-:W-:Y:S02]  /*0500*/  ULDC.64 UR6, c[0x0][0x348] ;  /* 0x0000d20000067ab9 */ /* 0x000fe40000000a00 */
[----:B------:R-:W-:Y:S01]  /*0510*/  @UP0 UIMAD.WIDE UR4, UR18, UR19, UR4 ;  /* 0x00000013120402a5 */ /* 0x000fe2000f8e0204 */
[----:B------:R-:W-:Y:S01]  /*0520*/  PLOP3.LUT P2, PT, PT, PT, UP1, 0x80, 0x0 ;  /* 0x000000000000781c */ /* 0x000fe20003f4f018 */
[----:B------:R-:W-:Y:S01]  /*0530*/  UIMAD.WIDE UR6, UR18, UR19, UR6 ;  /* 0x00000013120672a5 */ /* 0x000fe2000f8e0206 */
[----:B------:R-:W-:Y:S02]  /*0540*/  ISETP.NE.U32.AND P4, PT, RZ, c[0x0][0x350], PT ;  /* 0x0000d400ff007a0c */ /* 0x000fe40003f85070 */
[----:B------:R-:W-:Y:S01]  /*0550*/  @UP1 UIMAD.WIDE UR8, UR18, UR19, UR8 ;  /* 0x00000013120812a5 */ /* 0x000fe2000f8e0208 */
[----:B------:R-:W-:Y:S01]  /*0560*/  IMAD.U32 R4, RZ, RZ, UR4 ;  /* 0x00000004ff047e24 */ /* 0x000fe2000f8e00ff */
[----:B------:R-:W-:Y:S01]  /*0570*/  MOV R5, UR5 ;  /* 0x0000000500057c02 */ /* 0x000fe20008000f00 */
[----:B------:R-:W-:Y:S01]  /*0580*/  ULDC.64 UR4, c[0x0][0x358] ;  /* 0x0000d60000047ab9 */ /* 0x000fe20000000a00 */
[----:B------:R-:W-:Y:S01]  /*0590*/  IMAD.U32 R8, RZ, RZ, UR6 ;  /* 0x00000006ff087e24 */ /* 0x000fe2000f8e00ff */
[----:B------:R-:W-:Y:S01]  /*05a0*/  UISETP.NE.U32.AND UP3, UPT, URZ, UR4, UPT ;  /* 0x000000043f00728c */ /* 0x000fe2000bf65070 */
[----:B------:R-:W-:Y:S01]  /*05b0*/  IMAD.U32 R9, RZ, RZ, UR7 ;  /* 0x00000007ff097e24 */ /* 0x000fe2000f8e00ff */
[----:B------:R-:W-:Y:S01]  /*05c0*/  ISETP.NE.AND.EX P4, PT, RZ, c[0x0][0x354], PT, P4 ;  /* 0x0000d500ff007a0c */ /* 0x000fe20003f85340 */
[----:B------:R-:W-:Y:S01]  /*05d0*/  IMAD.U32 R6, RZ, RZ, UR8 ;  /* 0x00000008ff067e24 */ /* 0x000fe2000f8e00ff */
[----:B------:R-:W-:Y:S01]  /*05e0*/  UISETP.NE.AND.EX UP3, UPT, URZ, UR5, UPT, UP3 ;  /* 0x000000053f00728c */ /* 0x000fe2000bf65330 */
[----:B------:R-:W-:Y:S01]  /*05f0*/  IMAD.U32 R7, RZ, RZ, UR9 ;  /* 0x00000009ff077e24 */ /* 0x000fe2000f8e00ff */
[----:B------:R-:W-:Y:S01]  /*0600*/  ULDC.64 UR6, c[0x0][0x350] ;  /* 0x0000d40000067ab9 */ /* 0x000fe20000000a00 */
[----:B------:R1:W2:Y:S01]  /*0610*/  @P1 LDG.E R0, [R4.64] ;  /* 0x0000001404001981 */ /* 0x0002a2000c1e1900 */
[----:B------:R-:W-:-:S02]  /*0620*/  ULDC.64 UR4, c[0x0][0x358] ;  /* 0x0000d60000047ab9 */ /* 0x000fc40000000a00 */
[----:B------:R-:W-:Y:S01]  /*0630*/  PLOP3.LUT P0, PT, PT, PT, UP3, 0x80, 0x0 ;  /* 0x000000000000781c */ /* 0x000fe20003f0f038 */
[----:B------:R-:W-:Y:S01]  /*0640*/  UIMAD.WIDE UR6, UR18, UR19, UR6 ;  /* 0x00000013120672a5 */ /* 0x000fe2000f8e0206 */
[----:B------:R3:W4:Y:S01]  /*0650*/  @P2 LDG.E R3, [R6.64] ;  /* 0x0000001406032981 */ /* 0x000722000c1e1900 */
[----:B------:R-:W-:Y:S01]  /*0660*/  UIMAD.WIDE UR4, UR18, UR19, UR4 ;  /* 0x00000013120472a5 */ /* 0x000fe2000f8e0204 */
[----:B------:R-:W-:Y:S01]  /*0670*/  MOV R91, RZ ;  /* 0x000000ff005b7202 */ /* 0x000fe20000000f00 */
[----:B------:R-:W-:Y:S01]  /*0680*/  IMAD.MOV.U32 R161, RZ, RZ, RZ ;  /* 0x000000ffffa17224 */ /* 0x000fe200078e00ff */
[----:B------:R-:W4:Y:S03]  /*0690*/  @P3 LDG.E R2, [R8.64] ;  /* 0x0000001408023981 */ /* 0x000f26000c1e1900 */
[----:B-1----:R-:W-:Y:S01]  /*06a0*/  IMAD.U32 R4, RZ, RZ, UR4 ;  /* 0x00000004ff047e24 */ /* 0x002fe2000f8e00ff */
[----:B------:R-:W-:Y:S01]  /*06b0*/  MOV R5, UR5 ;  /* 0x0000000500057c02 */ /* 0x000fe20008000f00 */
[----:B---3--:R-:W-:Y:S01]  /*06c0*/  IMAD.U32 R6, RZ, RZ, UR6 ;  /* 0x00000006ff067e24 */ /* 0x008fe2000f8e00ff */
[----:B------:R-:W-:-:S03]  /*06d0*/  MOV R7, UR7 ;  /* 0x0000000700077c02 */ /* 0x000fc60008000f00 */
[----:B------:R1:W5:Y:S04]  /*06e0*/  @P0 LDG.E R161, [R4.64] ;  /* 0x0000001404a10981 */ /* 0x000368000c1e1900 */
[----:B------:R1:W5:Y:S01]  /*06f0*/  @P4 LDG.E R91, [R6.64] ;  /* 0x00000014065b4981 */ /* 0x000362000c1e1900 */
[----:B------:R-:W3:Y:S01]  /*0700*/  S2UR UR11, SR_CTAID.Y ;  /* 0x00000000000b79c3 */ /* 0x000ee20000002600 */
[----:B------:R-:W-:Y:S02]  /*0710*/  UMOV UR13, URZ ;  /* 0x0000003f000d7c82 */ /* 0x000fe40008000000 */
[----:B------:R-:W-:Y:S02]  /*0720*/  ULDC UR17, c[0x0][0x168] ;  /* 0x00005a0000117ab9 */ /* 0x000fe40000000800 */
[----:B------:R-:W-:-:S02]  /*0730*/  UMOV UR14, URZ ;  /* 0x0000003f000e7c82 */ /* 0x000fc40008000000 */
[----:B------:R-:W-:Y:S02]  /*0740*/  ULDC UR4, c[0x0][0x2ac] ;  /* 0x0000ab0000047ab9 */ /* 0x000fe40000000800 */
[----:B------:R-:W-:Y:S02]  /*0750*/  ULDC UR16, c[0x0][0x1d0] ;  /* 0x0000740000107ab9 */ /* 0x000fe40000000800 */
[----:B------:R-:W-:Y:S02]  /*0760*/  UIMAD UR16, UR4, UR16, URZ ;  /* 0x00000010041072a4 */ /* 0x000fe4000f8e023f */
[----:B------:R-:W-:Y:S02]  /*0770*/  ULDC UR15, c[0x0][0x228] ;  /* 0x00008a00000f7ab9 */ /* 0x000fe40000000800 */
[----:B---3--:R-:W-:Y:S01]  /*0780*/  USHF.R.S32.HI UR10, URZ, 0x1f, UR11 ;  /* 0x0000001f3f0a7899 */ /* 0x008fe2000801140b */
[----:B--2---:R1:W2:Y:S08]  /*0790*/  @P1 R2UR UR17, R0 ;  /* 0x00000000001113c2 */ /* 0x0042b000000e0000 */
[----:B----4-:R1:W3:Y:S08]  /*07a0*/  @P2 R2UR UR13, R3 ;  /* 0x00000000030d23c2 */ /* 0x0102f000000e0000 */
[----:B------:R1:W4:Y:S01]  /*07b0*/  @P3 R2UR UR14, R2 ;  /* 0x00000000020e33c2 */ /* 0x00032200000e0000 */
[----:B------:R-:W-:Y:S05]  /*07c0*/  @P1 BRA `(.L_x_736) ;  /* 0x0000006000001947 */ /* 0x000fea0003800000 */
[----:B------:R-:W-:Y:S05]  /*07d0*/  @!P3 BRA `(.L_x_736) ;  /* 0x000000500000b947 */ /* 0x000fea0003800000 */
[----:B-1--4-:R-:W4:Y:S04]  /*07e0*/  LDG.E R0, [R8.64] ;  /* 0x0000001408007981 */ /* 0x012f28000c1e1900 */
[----:B---3--:R-:W3:Y:S01]  /*07f0*/  LDG.E R2, [R8.64+0x4] ;  /* 0x0000041408027981 */ /* 0x008ee2000c1e1900 */
[----:B--2-4-:R-:W1:Y:S08]  /*0800*/  R2UR UR17, R0 ;  /* 0x00000000001173c2 */ /* 0x014e7000000e0000 */
[----:B---3--:R-:W1:Y:S02]  /*0810*/  R2UR UR4, R2 ;  /* 0x00000000020473c2 */ /* 0x008e6400000e0000 */
[----:B-1----:R-:W-:-:S06]  /*0820*/  UIADD3 UR17, -UR17, UR4, URZ ;  /* 0x0000000411117290 */ /* 0x002fcc000fffe13f */
.L_x_736:
[----:B------:R-:W-:-:S04]  /*0830*/  ISETP.NE.U32.AND P1, PT, RZ, c[0x0][0x368], PT ;  /* 0x0000da00ff007a0c */ /* 0x000fc80003f25070 */
[----:B------:R-:W-:-:S13]  /*0840*/  ISETP.NE.AND.EX P1, PT, RZ, c[0x0][0x36c], PT, P1 ;  /* 0x0000db00ff007a0c */ /* 0x000fda0003f25310 */
[----:B------:R-:W-:Y:S05]  /*0850*/  @!P1 BRA `(.L_x_737) ;  /* 0x0000007000009947 */ /* 0x000fea0003800000 */
[----:B------:R-:W-:Y:S02]  /*0860*/  ULDC.64 UR4, c[0x0][0x368] ;  /* 0x0000da0000047ab9 */ /* 0x000fe40000000a00 */
[----:B------:R-:W-:-:S06]  /*0870*/  UIMAD.WIDE UR4, UR18, UR19, UR4 ;  /* 0x00000013120472a5 */ /* 0x000fcc000f8e0204 */
[----:B-1----:R-:W-:Y:S02]  /*0880*/  MOV R2, UR4 ;  /* 0x0000000400027c02 */ /* 0x002fe40008000f00 */
[----:B------:R-:W-:-:S05]  /*0890*/  MOV R3, UR5 ;  /* 0x0000000500037c02 */ /* 0x000fca0008000f00 */
[----:B----4-:R-:W4:Y:S02]  /*08a0*/  LDG.E R0, [R2.64] ;  /* 0x0000001402007981 */ /* 0x010f24000c1e1900 */
[----:B----4-:R1:W4:Y:S02]  /*08b0*/  R2UR UR16, R0 ;  /* 0x00000000001073c2 */ /* 0x01032400000e0000 */
[----:B-1--4-:R-:W-:Y:S05]  /*08c0*/  BRA `(.L_x_738) ;  /* 0x0000006000007947 */ /* 0x012fea0003800000 */
.L_x_737:
[----:B------:R-:W-:Y:S05]  /*08d0*/  @!P4 BRA `(.L_x_738) ;  /* 0x000000500000c947 */ /* 0x000fea0003800000 */
[----:B-1--4-:R-:W4:Y:S04]  /*08e0*/  LDG.E R0, [R6.64] ;  /* 0x0000001406007981 */ /* 0x012f28000c1e1900 */
[----:B---3--:R-:W3:Y:S01]  /*08f0*/  LDG.E R2, [R6.64+0x4] ;  /* 0x0000041406027981 */ /* 0x008ee2000c1e1900 */
[----:B----4-:R-:W1:Y:S08]  /*0900*/  R2UR UR16, R0 ;  /* 0x00000000001073c2 */ /* 0x010e7000000e0000 */
[----:B---3--:R-:W1:Y:S02]  /*0910*/  R2UR UR4, R2 ;  /* 0x00000000020473c2 */ /* 0x008e6400000e0000 */
[----:B-1----:R-:W-:-:S06]  /*0920*/  UIADD3 UR16, -UR16, UR4, URZ ;  /* 0x0000000410107290 */ /* 0x002fcc000fffe13f */
.L_x_738:
[----:B-1--4-:R-:W4:Y:S01]  /*0930*/  @P0 LDG.E R0, [R4.64] ;  /* 0x0000001404000981 */ /* 0x012f22000c1e1900 */
[----:B------:R-:W-:-:S03]  /*0940*/  ULDC.64 UR4, c[0x0][0x378] ;  /* 0x0000de0000047ab9 */ /* 0x000fc60000000a00 */
[----:B---3--:R-:W3:Y:S01]  /*0950*/  @P0 LDG.E R2, [R4.64+0x4] ;  /* 0x0000041404020981 */ /* 0x008ee2000c1e1900 */
[----:B------:R-:W-:Y:S01]  /*0960*/  UISETP.NE.U32.AND UP0, UPT, URZ, UR4, UPT ;  /* 0x000000043f00728c */ /* 0x000fe2000bf05070 */
[----:B------:R-:W-:-:S03]  /*0970*/  IMAD.U32 R84, RZ, RZ, UR16 ;  /* 0x00000010ff547e24 */ /* 0x000fc6000f8e00ff */
[----:B------:R-:W-:-:S03]  /*0980*/  UISETP.NE.AND.EX UP0, UPT, URZ, UR5, UPT, UP0 ;  /* 0x000000053f00728c */ /* 0x000fc6000bf05300 */
[----:B------:R-:W-:-:S03]  /*0990*/  ULDC.64 UR4, c[0x0][0x378] ;  /* 0x0000de0000047ab9 */ /* 0x000fc60000000a00 */
[----:B------:R-:W-:-:S05]  /*09a0*/  PLOP3.LUT P1, PT, PT, PT, UP0, 0x80, 0x0 ;  /* 0x000000000000781c */ /* 0x000fca0003f2f008 */
[----:B------:R-:W-:-:S06]  /*09b0*/  @UP0 UIMAD.WIDE UR4, UR18, UR19, UR4 ;  /* 0x00000013120402a5 */ /* 0x000fcc000f8e0204 */
[----:B------:R-:W-:Y:S01]  /*09c0*/  MOV R6, UR4 ;  /* 0x0000000400067c02 */ /* 0x000fe20008000f00 */
[----:B------:R-:W-:-:S05]  /*09d0*/  IMAD.U32 R7, RZ, RZ, UR5 ;  /* 0x00000005ff077e24 */ /* 0x000fca000f8e00ff */
[----:B------:R1:W5:Y:S01]  /*09e0*/  @P1 LDG.E R84, [R6.64] ;  /* 0x0000001406541981 */ /* 0x000362000c1e1900 */
[----:B------:R-:W-:Y:S02]  /*09f0*/  ULDC UR6, c[0x0][0x2c4] ;  /* 0x0000b10000067ab9 */ /* 0x000fe40000000800 */
[----:B------:R-:W-:Y:S02]  /*0a00*/  UISETP.NE.AND UP2, UPT, UR6, 0x1, UPT ;  /* 0x000000010600788c */ /* 0x000fe4000bf45270 */
[----:B------:R-:W-:-:S09]  /*0a10*/  UIADD3 UR6, -UR13, UR16, URZ ;  /* 0x000000100d067290 */ /* 0x000fd2000fffe13f */
[----:B------:R-:W-:Y:S01]  /*0a20*/  @UP2 UIADD3 UR22, UR12, 0x7f, URZ ;  /* 0x0000007f0c162890 */ /* 0x000fe2000fffe03f */
[----:B----4-:R-:W4:Y:S08]  /*0a30*/  @P0 R2UR UR4, R0 ;  /* 0x00000000000403c2 */ /* 0x010f3000000e0000 */
[----:B---3--:R-:W4:Y:S02]  /*0a40*/  @P0 R2UR UR5, R2 ;  /* 0x00000000020503c2 */ /* 0x008f2400000e0000 */
[----:B----4-:R-:W-:-:S03]  /*0a50*/  @UP3 UIADD3 UR15, -UR4, UR5, URZ ;  /* 0x00000005040f3290 */ /* 0x010fc6000fffe13f */
[----:B------:R-:W-:Y:S02]  /*0a60*/  ULDC.64 UR4, c[0x0][0x2c8] ;  /* 0x0000b20000047ab9 */ /* 0x000fe40000000a00 */
[----:B------:R-:W-:Y:S02]  /*0a70*/  UIMAD.WIDE.U32 UR22, UR22, UR4, URZ ;  /* 0x00000004161672a5 */ /* 0x000fe4000f8e003f */
[----:B------:R-:W-:Y:S02]  /*0a80*/  UIADD3 UR9, UR6, UR15, URZ ;  /* 0x0000000f06097290 */ /* 0x000fe4000fffe03f */
[----:B------:R-:W-:Y:S02]  /*0a90*/  UIADD3 UR4, UR12, 0x7f, URZ ;  /* 0x0000007f0c047890 */ /* 0x000fe4000fffe03f */
[----:B--2---:R-:W-:Y:S02]  /*0aa0*/  UIADD3 UR7, UR9, 0x40, -UR17 ;  /* 0x0000004009077890 */ /* 0x004fe4000fffe811 */
[----:B------:R-:W-:-:S02]  /*0ab0*/  @UP2 USHF.R.U32.HI UR4, URZ, UR5, UR23 ;  /* 0x000000053f042299 */ /* 0x000fc40008011617 */
[----:B------:R-:W-:Y:S02]  /*0ac0*/  UIADD3 UR22, UR9, 0x3f, URZ ;  /* 0x0000003f09167890 */ /* 0x000fe4000fffe03f */
[----:B------:R-:W-:Y:S02]  /*0ad0*/  UIADD3 UR5, UR7, UR4, URZ ;  /* 0x0000000407057290 */ /* 0x000fe4000fffe03f */
[----:B------:R-:W-:Y:S02]  /*0ae0*/  USHF.R.S32.HI UR8, URZ, 0x1f, UR22 ;  /* 0x0000001f3f087899 */ /* 0x000fe40008011416 */
[----:B------:R-:W-:Y:S02]  /*0af0*/  USHF.R.S32.HI UR4, URZ, 0x1f, UR5 ;  /* 0x0000001f3f047899 */ /* 0x000fe40008011405 */
[----:B------:R-:W-:Y:S02]  /*0b00*/  ULEA.HI UR8, UR8, UR22, URZ, 0x6 ;  /* 0x0000001608087291 */ /* 0x000fe4000f8f303f */
[----:B------:R-:W-:-:S02]  /*0b10*/  ULEA.HI UR4, UR4, UR5, URZ, 0x6 ;  /* 0x0000000504047291 */ /* 0x000fc4000f8f303f */
[----:B------:R-:W-:Y:S02]  /*0b20*/  USHF.R.S32.HI UR8, URZ, 0x6, UR8 ;  /* 0x000000063f087899 */ /* 0x000fe40008011408 */
[----:B------:R-:W-:-:S04]  /*0b30*/  USHF.R.S32.HI UR4, URZ, 0x6, UR4 ;  /* 0x000000063f047899 */ /* 0x000fc80008011404 */
[----:B------:R-:W-:-:S04]  /*0b40*/  UISETP.LT.AND UP0, UPT, UR8, UR4, UPT ;  /* 0x000000040800728c */ /* 0x000fc8000bf01270 */
[----:B------:R-:W-:Y:S02]  /*0b50*/  USEL UR5, UR8, UR4, UP0 ;  /* 0x0000000408057287 */ /* 0x000fe40008000000 */
[----:B------:R-:W-:Y:S02]  /*0b60*/  UIADD3 UR4, -UR6, URZ, URZ ;  /* 0x0000003f06047290 */ /* 0x000fe4000fffe13f */
[----:B------:R-:W-:Y:S02]  /*0b70*/  ULEA UR6, UR5, -UR6, 0x6 ;  /* 0x8000000605067291 */ /* 0x000fe4000f8e303f */
[----:B------:R-:W-:Y:S02]  /*0b80*/  UISETP.LT.AND UP1, UPT, URZ, UR4, UPT ;  /* 0x000000043f00728c */ /* 0x000fe4000bf21270 */
[----:B------:R-:W-:Y:S02]  /*0b90*/  UISETP.LT.AND UP0, UPT, UR6, UR15, UPT ;  /* 0x0000000f0600728c */ /* 0x000fe4000bf01270 */
[----:B------:R-:W-:-:S02]  /*0ba0*/  USEL UR4, URZ, UR4, !UP1 ;  /* 0x000000043f047287 */ /* 0x000fc4000c800000 */
[----:B------:R-:W-:Y:S02]  /*0bb0*/  USEL UR5, UR6, UR15, UP0 ;  /* 0x0000000f06057287 */ /* 0x000fe40008000000 */
[----:B------:R-:W-:Y:S02]  /*0bc0*/  USHF.R.U32.HI UR6, URZ, 0x6, UR4 ;  /* 0x000000063f067899 */ /* 0x000fe40008011604 */
[----:B------:R-:W-:-:S05]  /*0bd0*/  UISETP.GT.AND UP0, UPT, UR5, UR4, UPT ;  /* 0x000000040500728c */ /* 0x000fca000bf04270 */
[----:B------:R-:W-:-:S06]  /*0be0*/  UMOV UR22, UR6 ;  /* 0x0000000600167c82 */ /* 0x000fcc0008000000 */
[----:B------:R-:W-:-:S04]  /*0bf0*/  @UP0 UIADD3 UR5, UR5, 0x3f, URZ ;  /* 0x0000003f05050890 */ /* 0x000fc8000fffe03f */
[----:B------:R-:W-:-:S04]  /*0c00*/  @UP0 USHF.R.S32.HI UR4, URZ, 0x1f, UR5 ;  /* 0x0000001f3f040899 */ /* 0x000fc80008011405 */
[----:B------:R-:W-:-:S04]  /*0c10*/  @UP0 ULEA.HI UR4, UR4, UR5, URZ, 0x6 ;  /* 0x0000000504040291 */ /* 0x000fc8000f8f303f */
[----:B------:R-:W-:-:S04]  /*0c20*/  @UP0 USHF.R.S32.HI UR22, URZ, 0x6, UR4 ;  /* 0x000000063f160899 */ /* 0x000fc80008011404 */
[----:B------:R-:W-:-:S06]  /*0c30*/  UISETP.GT.AND UP0, UPT, UR22, UR6, UPT ;  /* 0x000000061600728c */ /* 0x000fcc000bf04270 */
[----:B------:R-:W-:-:S13]  /*0c40*/  PLOP3.LUT P0, PT, PT, PT, UP0, 0x80, 0x0 ;  /* 0x000000000000781c */ /* 0x000fda0003f0f008 */
[----:B------:R-:W-:Y:S05]  /*0c50*/  @!P0 BRA `(.L_x_739) ;  /* 0x0000574000008947 */ /* 0x000fea0003800000 */
[----:B-1----:R-:W-:Y:S02]  /*0c60*/  ULDC.64 UR4, c[0x0][0x340] ;  /* 0x0000d00000047ab9 */ /* 0x002fe40000000a00 */
        /* <DEDUP_REMOVED lines=8> */
[----:B------:R-:W-:-:S03]  /*0cf0*/  ULDC.64 UR4, c[0x0][0x260] ;  /* 0x0000980000047ab9 */ /* 0x000fc60000000a00 */
[-C--:B------:R-:W-:Y:S01]  /*0d00*/  LEA.HI R10, R0, R83.reuse, RZ, 0x3 ;  /* 0x00000053000a7211 */ /* 0x080fe200078f18ff */
[----:B------:R1:W2:Y:S01]  /*0d10*/  @P2 LDG.E R5, [R4.64] ;  /* 0x0000001404052981 */ /* 0x0002a2000c1e1900 */
[----:B-----5:R-:W-:Y:S01]  /*0d20*/  SHF.R.S32.HI R3, RZ, 0x1f, R161 ;  /* 0x0000001fff037819 */ /* 0x020fe200000114a1 */
[----:B------:R-:W-:Y:S01]  /*0d30*/  IMAD.U32 R21, RZ, RZ, UR11 ;  /* 0x0000000bff157e24 */ /* 0x000fe2000f8e00ff */
[----:B------:R-:W-:Y:S01]  /*0d40*/  LOP3.LUT R2, R10, 0x1ffffff8, RZ, 0xc0, !PT ;  /* 0x1ffffff80a027812 */ /* 0x000fe200078ec0ff */
[----:B------:R-:W-:Y:S01]  /*0d50*/  UIMAD UR4, UR10, UR4, URZ ;  /* 0x000000040a0472a4 */ /* 0x000fe2000f8e023f */
[----:B------:R-:W-:Y:S01]  /*0d60*/  SHF.R.S32.HI R10, RZ, 0x3, R10 ;  /* 0x00000003ff0a7819 */ /* 0x000fe2000001140a */
[----:B------:R-:W-:Y:S01]  /*0d70*/  UIADD3 UR19, UR22, -0x1, URZ ;  /* 0xffffffff16137890 */ /* 0x000fe2000fffe03f */
[----:B------:R-:W-:Y:S01]  /*0d80*/  LEA.HI R6, R0, R83, RZ, 0x6 ;  /* 0x0000005300067211 */ /* 0x000fe200078f30ff */
[----:B------:R-:W-:Y:S01]  /*0d90*/  IMAD.IADD R2, R83, 0x1, -R2 ;  /* 0x0000000153027824 */ /* 0x000fe200078e0a02 */
[C---:B------:R-:W-:Y:S01]  /*0da0*/  IADD3 R160, P0, R10.reuse, R161, RZ ;  /* 0x000000a10aa07210 */ /* 0x040fe20007f1e0ff */
[C---:B------:R-:W-:Y:S01]  /*0db0*/  IMAD.SHL.U32 R7, R10.reuse, 0x40, RZ ;  /* 0x000000400a077824 */ /* 0x040fe200078e00ff */
[----:B------:R-:W-:Y:S01]  /*0dc0*/  IADD3 R99, -R10, UR15, RZ ;  /* 0x0000000f0a637c10 */ /* 0x000fe2000fffe1ff */
[----:B------:R-:W-:Y:S01]  /*0dd0*/  IMAD.SHL.U32 R2, R2, 0x8, RZ ;  /* 0x0000000802027824 */ /* 0x000fe200078e00ff */
[----:B------:R-:W-:Y:S01]  /*0de0*/  LEA.HI.X.SX32 R161, R10, R3, 0x1, P0 ;  /* 0x000000030aa17211 */ /* 0x000fe200000f0eff */
[----:B------:R-:W-:Y:S01]  /*0df0*/  IMAD.SHL.U32 R136, R6, 0x8, RZ ;  /* 0x0000000806887824 */ /* 0x000fe200078e00ff */
[----:B------:R-:W-:Y:S01]  /*0e00*/  LOP3.LUT R7, R7, 0x1c0, RZ, 0xc0, !PT ;  /* 0x000001c007077812 */ /* 0x000fe200078ec0ff */
[----:B------:R-:W-:Y:S01]  /*0e10*/  UIMAD UR22, UR11, UR5, UR4 ;  /* 0x000000050b1672a4 */ /* 0x000fe2000f8e0204 */
[----:B------:R-:W-:Y:S01]  /*0e20*/  IADD3 R3, R2, 0x80, RZ ;  /* 0x0000008002037810 */ /* 0x000fe20007ffe0ff */
[----:B------:R-:W-:Y:S01]  /*0e30*/  USEL UR24, UR18, URZ, !UP3 ;  /* 0x0000003f12187287 */ /* 0x000fe2000d800000 */
[--C-:B------:R-:W-:Y:S01]  /*0e40*/  LOP3.LUT R8, R7, 0x38, R2.reuse, 0xf8, !PT ;  /* 0x0000003807087812 */ /* 0x100fe200078ef802 */
[----:B------:R-:W-:Y:S01]  /*0e50*/  ULDC.64 UR4, c[0x0][0x240] ;  /* 0x0000900000047ab9 */ /* 0x000fe20000000a00 */
[----:B------:R-:W-:Y:S01]  /*0e60*/  SHF.R.U32.HI R7, RZ, 0x3, R7 ;  /* 0x00000003ff077819 */ /* 0x000fe20000011607 */
[----:B------:R-:W-:Y:S01]  /*0e70*/  UIMAD UR4, UR10, UR4, URZ ;  /* 0x000000040a0472a4 */ /* 0x000fe2000f8e023f */
[----:B------:R-:W-:Y:S01]  /*0e80*/  ISETP.GE.AND P5, PT, R3, c[0x0][0x1d4], PT ;  /* 0x0000750003007a0c */ /* 0x000fe20003fa6270 */
[----:B------:R-:W-:Y:S01]  /*0e90*/  IMAD.MOV.U32 R113, RZ, RZ, c[0x0][0x238] ;  /* 0x00008e00ff717624 */ /* 0x000fe200078e00ff */
[----:B------:R-:W-:Y:S01]  /*0ea0*/  LOP3.LUT R7, R8, R7, RZ, 0x3c, !PT ;  /* 0x0000000708077212 */ /* 0x000fe200078e3cff */
[----:B------:R-:W-:Y:S01]  /*0eb0*/  UIMAD UR25, UR11, UR5, UR4 ;  /* 0x000000050b1972a4 */ /* 0x000fe2000f8e0204 */
[----:B------:R-:W-:Y:S01]  /*0ec0*/  SHF.R.S32.HI R3, RZ, 0x1f, R2 ;  /* 0x0000001fff037819 */ /* 0x000fe20000011402 */
[----:B-1----:R-:W-:Y:S01]  /*0ed0*/  IMAD.U32 R4, RZ, RZ, UR19 ;  /* 0x00000013ff047e24 */ /* 0x002fe2000f8e00ff */
[----:B------:R-:W-:Y:S01]  /*0ee0*/  LOP3.LUT R136, R7, 0xfffffe00, R136, 0xf8, !PT ;  /* 0xfffffe0007887812 */ /* 0x000fe200078ef888 */
[----:B------:R-:W-:Y:S01]  /*0ef0*/  IMAD R7, R161, c[0x0][0x238], RZ ;  /* 0x00008e00a1077a24 */ /* 0x000fe200078e02ff */
[C---:B------:R-:W-:Y:S01]  /*0f00*/  IADD3 R6, R2.reuse, 0x40, RZ ;  /* 0x0000004002067810 */ /* 0x040fe20007ffe0ff */
[----:B------:R-:W-:Y:S01]  /*0f10*/  IMAD.WIDE.U32 R20, R21, c[0x0][0x260], R2 ;  /* 0x0000980015147a25 */ /* 0x000fe200078e0002 */
[----:B------:R-:W-:Y:S01]  /*0f20*/  ISETP.GE.AND P3, PT, R2, c[0x0][0x1d4], PT ;  /* 0x0000750002007a0c */ /* 0x000fe20003f66270 */
[----:B------:R-:W-:Y:S01]  /*0f30*/  ULDC.64 UR4, c[0x0][0x248] ;  /* 0x0000920000047ab9 */ /* 0x000fe20000000a00 */
[----:B------:R-:W-:Y:S01]  /*0f40*/  LEA.HI R10, R0, R83, RZ, 0x2 ;  /* 0x00000053000a7211 */ /* 0x000fe200078f10ff */
[----:B------:R-:W-:Y:S01]  /*0f50*/  IMAD R8, R160, c[0x0][0x23c], R7 ;  /* 0x00008f00a0087a24 */ /* 0x000fe200078e0207 */
[----:B------:R-:W-:Y:S01]  /*0f60*/  ISETP.GE.AND P6, PT, R6, c[0x0][0x1d4], PT ;  /* 0x0000750006007a0c */ /* 0x000fe20003fc6270 */
[----:B------:R-:W-:Y:S01]  /*0f70*/  IMAD.WIDE.U32 R2, R160, c[0x0][0x238], R2 ;  /* 0x00008e00a0027a25 */ /* 0x000fe200078e0002 */
[----:B------:R-:W-:-:S02]  /*0f80*/  LOP3.LUT R6, R10, 0xfffffffc, RZ, 0xc0, !PT ;  /* 0xfffffffc0a067812 */ /* 0x000fc400078ec0ff */
[----:B------:R-:W-:Y:S01]  /*0f90*/  IADD3 R21, R21, UR22, RZ ;  /* 0x0000001615157c10 */ /* 0x000fe2000fffe0ff */
[----:B------:R-:W-:Y:S01]  /*0fa0*/  IMAD.IADD R9, R3, 0x1, R8 ;  /* 0x0000000103097824 */ /* 0x000fe200078e0208 */
[----:B------:R-:W-:Y:S01]  /*0fb0*/  USHF.R.S32.HI UR22, URZ, 0x1f, UR18 ;  /* 0x0000001f3f167899 */ /* 0x000fe20008011412 */
[----:B------:R-:W-:Y:S01]  /*0fc0*/  IMAD.MOV.U32 R8, RZ, RZ, R2 ;  /* 0x000000ffff087224 */ /* 0x000fe200078e0002 */
[----:B------:R-:W-:Y:S01]  /*0fd0*/  SHF.R.S32.HI R143, RZ, 0x2, R10 ;  /* 0x00000002ff8f7819 */ /* 0x000fe2000001140a */
[----:B------:R-:W-:Y:S01]  /*0fe0*/  IMAD.U32 R2, RZ, RZ, UR11 ;  /* 0x0000000bff027e24 */ /* 0x000fe2000f8e00ff */
[----:B------:R-:W-:Y:S01]  /*0ff0*/  USEL UR23, UR22, URZ, !UP3 ;  /* 0x0000003f16177287 */ /* 0x000fe2000d800000 */
[----:B------:R-:W-:Y:S01]  /*1000*/  IMAD.IADD R6, R83, 0x1, -R6 ;  /* 0x0000000153067824 */ /* 0x000fe200078e0a06 */
[----:B------:R-:W-:Y:S01]  /*1010*/  SHF.R.S32.HI R148, RZ, 0x1f, R143 ;  /* 0x0000001fff947819 */ /* 0x000fe2000001148f */
[----:B------:R-:W-:Y:S01]  /*1020*/  IMAD.WIDE.U32 R158, R2, c[0x0][0x240], R8 ;  /* 0x00009000029e7a25 */ /* 0x000fe200078e0008 */
[----:B------:R-:W-:Y:S01]  /*1030*/  UIMAD UR4, UR23, UR4, URZ ;  /* 0x00000004170472a4 */ /* 0x000fe2000f8e023f */
[----:B------:R-:W-:-:S02]  /*1040*/  SHF.R.S32.HI R10, RZ, 0x1f, R10 ;  /* 0x0000001fff0a7819 */ /* 0x000fc4000001140a */
[C---:B------:R-:W-:Y:S01]  /*1050*/  IMAD.SHL.U32 R18, R6.reuse, 0x4, RZ ;  /* 0x0000000406127824 */ /* 0x040fe200078e00ff */
[----:B------:R-:W-:Y:S01]  /*1060*/  IADD3 R159, R159, UR25, RZ ;  /* 0x000000199f9f7c10 */ /* 0x000fe2000fffe0ff */
[----:B------:R-:W-:Y:S01]  /*1070*/  IMAD.SHL.U32 R16, R6, 0x8, RZ ;  /* 0x0000000806107824 */ /* 0x000fe200078e00ff */
[----:B------:R-:W-:Y:S01]  /*1080*/  UIMAD UR4, UR24, UR5, UR4 ;  /* 0x00000005180472a4 */ /* 0x000fe2000f8e0204 */
[----:B------:R-:W-:Y:S01]  /*1090*/  IMAD.MOV.U32 R104, RZ, RZ, 0x6 ;  /* 0x00000006ff687424 */ /* 0x000fe200078e00ff */
[----:B------:R-:W-:Y:S01]  /*10a0*/  SHF.R.S32.HI R19, RZ, 0x1f, R18 ;  /* 0x0000001fff137819 */ /* 0x000fe20000011412 */
[----:B------:R-:W-:Y:S01]  /*10b0*/  IMAD.U32 R156, RZ, RZ, UR24 ;  /* 0x00000018ff9c7e24 */ /* 0x000fe2000f8e00ff */
[----:B------:R-:W-:Y:S01]  /*10c0*/  SHF.R.S32.HI R17, RZ, 0x1f, R16 ;  /* 0x0000001fff117819 */ /* 0x000fe20000011410 */
[----:B------:R-:W-:Y:S01]  /*10d0*/  IMAD R4, R4, -0x40, R99 ;  /* 0xffffffc004047824 */ /* 0x000fe200078e0263 */
[----:B------:R-:W-:Y:S01]  /*10e0*/  ISETP.GE.AND P4, PT, R16, c[0x0][0x27c], PT ;  /* 0x00009f0010007a0c */ /* 0x000fe20003f86270 */
[----:B------:R-:W-:Y:S01]  /*10f0*/  IMAD R150, R148, c[0x0][0x280], RZ ;  /* 0x0000a00094967a24 */ /* 0x000fe200078e02ff */
[----:B------:R-:W-:Y:S01]  /*1100*/  SHF.L.U64.HI R100, R113, R104, c[0x0][0x23c] ;  /* 0x00008f0071647619 */ /* 0x000fe20000010268 */
[----:B------:R-:W-:Y:S01]  /*1110*/  IMAD.WIDE.U32 R158, R156, c[0x0][0x248], R158 ;  /* 0x000092009c9e7a25 */ /* 0x000fe200078e009e */
[C---:B------:R-:W-:Y:S01]  /*1120*/  ISETP.GE.AND P1, PT, R4.reuse, 0x1, PT ;  /* 0x000000010400780c */ /* 0x040fe20003f26270 */
[----:B------:R-:W-:Y:S01]  /*1130*/  USHF.R.S32.HI UR5, URZ, 0x1f, UR19 ;  /* 0x0000001f3f057899 */ /* 0x000fe20008011413 */
[----:B------:R-:W-:Y:S01]  /*1140*/  SEL R3, RZ, c[0x0][0x27c], !P4 ;  /* 0x00009f00ff037a07 */ /* 0x000fe20006000000 */
[C---:B------:R-:W-:Y:S01]  /*1150*/  IMAD R150, R143.reuse, c[0x0][0x284], R150 ;  /* 0x0000a1008f967a24 */ /* 0x040fe200078e0296 */
[----:B------:R-:W-:Y:S01]  /*1160*/  ISETP.GT.AND P0, PT, R4, 0x20, PT ;  /* 0x000000200400780c */ /* 0x000fe20003f04270 */
[----:B------:R-:W-:Y:S01]  /*1170*/  IMAD.WIDE.U32 R154, R143, c[0x0][0x280], R18 ;  /* 0x0000a0008f9a7a25 */ /* 0x000fe200078e0012 */
[----:B------:R-:W-:-:S02]  /*1180*/  IADD3 R163, R159, UR4, RZ ;  /* 0x000000049fa37c10 */ /* 0x000fc4000fffe0ff */
[C---:B------:R-:W-:Y:S01]  /*1190*/  IADD3 R15, R18.reuse, 0x20, RZ ;  /* 0x00000020120f7810 */ /* 0x040fe20007ffe0ff */
[----:B------:R-:W-:Y:S01]  /*11a0*/  IMAD.WIDE.U32 R8, R143, c[0x0][0x280], R16 ;  /* 0x0000a0008f087a25 */ /* 0x000fe200078e0010 */
[----:B------:R-:W-:Y:S02]  /*11b0*/  P2R R145, PR, RZ, 0x10 ;  /* 0x00000010ff917803 */ /* 0x000fe40000000000 */
[----:B------:R-:W-:Y:S01]  /*11c0*/  IADD3 R14, R18, 0x40, RZ ;  /* 0x00000040120e7810 */ /* 0x000fe20007ffe0ff */
[----:B------:R-:W-:Y:S01]  /*11d0*/  IMAD.SHL.U32 R101, R113, 0x40, RZ ;  /* 0x0000004071657824 */ /* 0x000fe200078e00ff */
[----:B------:R-:W-:Y:S01]  /*11e0*/  LEA.HI R123, R0, R83, RZ, 0x5 ;  /* 0x00000053007b7211 */ /* 0x000fe200078f28ff */
[----:B------:R-:W-:Y:S01]  /*11f0*/  IMAD R4, R100, UR19, RZ ;  /* 0x0000001364047c24 */ /* 0x000fe2000f8e02ff */
[C---:B------:R-:W-:Y:S01]  /*1200*/  IADD3 R141, R16.reuse, 0x60, RZ ;  /* 0x00000060108d7810 */ /* 0x040fe20007ffe0ff */
[----:B------:R-:W-:Y:S01]  /*1210*/  IMAD.MOV.U32 R162, RZ, RZ, R158 ;  /* 0x000000ffffa27224 */ /* 0x000fe200078e009e */
[C---:B------:R-:W-:Y:S01]  /*1220*/  IADD3 R140, R16.reuse, 0x80, RZ ;  /* 0x00000080108c7810 */ /* 0x040fe20007ffe0ff */
[----:B------:R-:W-:Y:S01]  /*1230*/  IMAD.IADD R155, R155, 0x1, R150 ;  /* 0x000000019b9b7824 */ /* 0x000fe200078e0296 */
[----:B------:R-:W-:Y:S01]  /*1240*/  IADD3 R138, R16, 0xa0, RZ ;  /* 0x000000a0108a7810 */ /* 0x000fe20007ffe0ff */
[----:B------:R-:W-:Y:S01]  /*1250*/  IMAD.IADD R151, R150, 0x1, R9 ;  /* 0x0000000196977824 */ /* 0x000fe200078e0209 */
[----:B------:R-:W-:Y:S01]  /*1260*/  P2R R146, PR, RZ, 0x8 ;  /* 0x00000008ff927803 */ /* 0x000fe20000000000 */
[----:B------:R-:W-:Y:S01]  /*1270*/  IMAD.IADD R2, R16, 0x1, R3 ;  /* 0x0000000110027824 */ /* 0x000fe200078e0203 */
[----:B------:R-:W-:Y:S01]  /*1280*/  SHF.R.S32.HI R125, RZ, 0x1f, R138 ;  /* 0x0000001fff7d7819 */ /* 0x000fe2000001148a */
[----:B------:R-:W-:Y:S01]  /*1290*/  IMAD.MOV.U32 R150, RZ, RZ, R8 ;  /* 0x000000ffff967224 */ /* 0x000fe200078e0008 */
[----:B------:R-:W-:Y:S01]  /*12a0*/  IADD3 R91, R91, UR16, RZ ;  /* 0x000000105b5b7c10 */ /* 0x000fe2000fffe0ff */
[----:B------:R-:W-:Y:S01]  /*12b0*/  IMAD R148, R148, c[0x0][0x290], RZ ;  /* 0x0000a40094947a24 */ /* 0x000fe200078e02ff */
[----:B------:R-:W-:Y:S01]  /*12c0*/  SHF.R.S32.HI R121, RZ, 0x1f, R2 ;  /* 0x0000001fff797819 */ /* 0x000fe20000011402 */
[C---:B------:R-:W-:Y:S01]  /*12d0*/  IMAD R3, R101.reuse, UR5, R4 ;  /* 0x0000000565037c24 */ /* 0x040fe2000f8e0204 */
[----:B------:R-:W-:Y:S01]  /*12e0*/  ULDC.64 UR4, c[0x0][0x1e8] ;  /* 0x00007a0000047ab9 */ /* 0x000fe20000000a00 */
[----:B------:R-:W-:Y:S01]  /*12f0*/  IMAD.WIDE.U32 R8, R101, UR19, R162 ;  /* 0x0000001365087c25 */ /* 0x000fe2000f8e00a2 */
[CC--:B------:R-:W-:Y:S01]  /*1300*/  LEA.HI R4, R121.reuse, R2.reuse, RZ, 0x3 ;  /* 0x0000000279047211 */ /* 0x0c0fe200078f18ff */
[----:B------:R-:W-:Y:S01]  /*1310*/  UIMAD UR25, UR10, UR4, URZ ;  /* 0x000000040a1972a4 */ /* 0x000fe2000f8e023f */
[----:B------:R-:W-:Y:S01]  /*1320*/  LEA.HI R121, R121, R2, RZ, 0x6 ;  /* 0x0000000279797211 */ /* 0x000fe200078f30ff */
[C---:B------:R-:W-:Y:S01]  /*1330*/  IMAD R148, R143.reuse, c[0x0][0x294], R148 ;  /* 0x0000a5008f947a24 */ /* 0x040fe200078e0294 */
[----:B------:R-:W-:Y:S01]  /*1340*/  UIMAD.WIDE.U32 UR28, UR11, UR4, URZ ;  /* 0x000000040b1c72a5 */ /* 0x000fe2000f8e003f */
[----:B------:R-:W-:Y:S01]  /*1350*/  IMAD.WIDE.U32 R12, R143, c[0x0][0x290], R16 ;  /* 0x0000a4008f0c7a25 */ /* 0x000fe200078e0010 */
[----:B------:R-:W-:Y:S01]  /*1360*/  UIMAD UR25, UR11, UR5, UR25 ;  /* 0x000000050b1972a4 */ /* 0x000fe2000f8e0219 */
[----:B------:R-:W-:-:S02]  /*1370*/  LOP3.LUT R107, R4, 0xfffffff8, RZ, 0xc0, !PT ;  /* 0xfffffff8046b7812 */ /* 0x000fc400078ec0ff */
[----:B------:R-:W-:Y:S01]  /*1380*/  IMAD.IADD R3, R9, 0x1, R3 ;  /* 0x0000000109037824 */ /* 0x000fe200078e0203 */
[----:B------:R-:W-:Y:S01]  /*1390*/  ULDC.64 UR4, c[0x0][0x210] ;  /* 0x0000840000047ab9 */ /* 0x000fe20000000a00 */
[----:B------:R-:W-:Y:S01]  /*13a0*/  IMAD.MOV.U32 R112, RZ, RZ, 0x5 ;  /* 0x00000005ff707424 */ /* 0x000fe200078e00ff */
[----:B------:R-:W-:Y:S01]  /*13b0*/  UIMAD UR27, UR10, UR4, URZ ;  /* 0x000000040a1b72a4 */ /* 0x000fe2000f8e023f */
[----:B------:R-:W-:Y:S01]  /*13c0*/  IMAD.IADD R149, R148, 0x1, R13 ;  /* 0x0000000194957824 */ /* 0x000fe200078e020d */
[----:B------:R-:W-:Y:S01]  /*13d0*/  UIMAD.WIDE.U32 UR30, UR11, UR4, URZ ;  /* 0x000000040b1e72a5 */ /* 0x000fe2000f8e003f */
[----:B------:R-:W-:Y:S01]  /*13e0*/  IMAD.IADD R13, R18, 0x1, R15 ;  /* 0x00000001120d7824 */ /* 0x000fe200078e020f */
[C---:B------:R-:W-:Y:S01]  /*13f0*/  SHF.L.U64.HI R112, R113.reuse, R112, c[0x0][0x23c] ;  /* 0x00008f0071707619 */ /* 0x040fe20000010270 */
[----:B------:R-:W-:Y:S01]  /*1400*/  IMAD.SHL.U32 R136, R136, 0x2, RZ ;  /* 0x0000000288887824 */ /* 0x000fe200078e00ff */
[----:B------:R-:W-:Y:S01]  /*1410*/  UIMAD UR27, UR11, UR5, UR27 ;  /* 0x000000050b1b72a4 */ /* 0x000fe2000f8e021b */
[----:B------:R-:W-:Y:S01]  /*1420*/  IMAD.SHL.U32 R113, R113, 0x20, RZ ;  /* 0x0000002071717824 */ /* 0x000fe200078e00ff */
[----:B------:R-:W-:Y:S01]  /*1430*/  ISETP.GE.AND P4, PT, R13, c[0x0][0x27c], PT ;  /* 0x00009f000d007a0c */ /* 0x000fe20003f86270 */
[----:B------:R-:W-:Y:S01]  /*1440*/  IMAD.WIDE.U32 R156, R156, c[0x0][0x268], R20 ;  /* 0x00009a009c9c7a25 */ /* 0x000fe200078e0014 */
[----:B------:R-:W-:Y:S01]  /*1450*/  ULDC.64 UR4, c[0x0][0x268] ;  /* 0x00009a0000047ab9 */ /* 0x000fe20000000a00 */
[----:B------:R-:W-:Y:S01]  /*1460*/  LEA.HI R125, R125, R138, RZ, 0x3 ;  /* 0x0000008a7d7d7211 */ /* 0x000fe200078f18ff */
[----:B------:R-:W-:Y:S01]  /*1470*/  UIMAD UR4, UR23, UR4, URZ ;  /* 0x00000004170472a4 */ /* 0x000fe2000f8e023f */
[----:B------:R-:W-:Y:S01]  /*1480*/  IMAD.WIDE.U32 R152, R143, c[0x0][0x290], R18 ;  /* 0x0000a4008f987a25 */ /* 0x000fe200078e0012 */
[----:B------:R-:W-:Y:S01]  /*1490*/  SHF.R.S32.HI R106, RZ, 0x1f, R107 ;  /* 0x0000001fff6a7819 */ /* 0x000fe2000001146b */
[----:B------:R-:W-:Y:S01]  /*14a0*/  UIADD3 UR25, UR29, UR25, URZ ;  /* 0x000000191d197290 */ /* 0x000fe2000fffe03f */
[----:B------:R-:W-:Y:S01]  /*14b0*/  LOP3.LUT R125, R125, 0xfffffff8, RZ, 0xc0, !PT ;  /* 0xfffffff87d7d7812 */ /* 0x000fe200078ec0ff */
[----:B------:R-:W-:Y:S01]  /*14c0*/  IMAD.IADD R153, R153, 0x1, R148 ;  /* 0x0000000199997824 */ /* 0x000fe200078e0294 */
[----:B------:R-:W-:Y:S01]  /*14d0*/  UIMAD UR24, UR24, UR5, UR4 ;  /* 0x00000005181872a4 */ /* 0x000fe2000f8e0204 */
[----:B------:R-:W-:Y:S01]  /*14e0*/  IMAD.MOV.U32 R148, RZ, RZ, R12 ;  /* 0x000000ffff947224 */ /* 0x000fe200078e000c */
[----:B------:R-:W-:Y:S01]  /*14f0*/  SHF.L.U64.HI R106, R107, 0x1, R106 ;  /* 0x000000016b6a7819 */ /* 0x000fe2000001026a */
[C---:B------:R-:W-:Y:S01]  /*1500*/  IMAD.IADD R12, R18.reuse, 0x1, R14 ;  /* 0x00000001120c7824 */ /* 0x040fe200078e020e */
[----:B------:R-:W-:Y:S01]  /*1510*/  ULDC.64 UR4, c[0x0][0x2b0] ;  /* 0x0000ac0000047ab9 */ /* 0x000fe20000000a00 */
[----:B------:R-:W-:Y:S01]  /*1520*/  IMAD.SHL.U32 R123, R123, 0x10, RZ ;  /* 0x000000107b7b7824 */ /* 0x000fe200078e00ff */
[----:B------:R-:W-:Y:S01]  /*1530*/  P2R R144, PR, RZ, 0x10 ;  /* 0x00000010ff907803 */ /* 0x000fe20000000000 */
[----:B------:R-:W-:Y:S01]  /*1540*/  IMAD.SHL.U32 R121, R121, 0x40, RZ ;  /* 0x0000004079797824 */ /* 0x000fe200078e00ff */
[----:B------:R-:W-:Y:S01]  /*1550*/  IADD3 R11, R18, 0x30, RZ ;  /* 0x00000030120b7810 */ /* 0x000fe20007ffe0ff */
[----:B------:R-:W-:Y:S01]  /*1560*/  IMAD R135, R6, 0x40, R143 ;  /* 0x0000004006877824 */ /* 0x000fe200078e028f */
[----:B------:R-:W-:Y:S01]  /*1570*/  LOP3.LUT R123, R123, 0xfffffe00, RZ, 0xc0, !PT ;  /* 0xfffffe007b7b7812 */ /* 0x000fe200078ec0ff */
[----:B------:R-:W-:Y:S01]  /*1580*/  IMAD.MOV.U32 R85, RZ, RZ, c[0x0][0x27c] ;  /* 0x00009f00ff557624 */ /* 0x000fe200078e00ff */
[----:B------:R-:W-:Y:S01]  /*1590*/  LOP3.LUT R121, R121, 0x7ffff000, RZ, 0xc0, !PT ;  /* 0x7ffff00079797812 */ /* 0x000fe200078ec0ff */
[----:B------:R-:W-:Y:S01]  /*15a0*/  IMAD.MOV.U32 R98, RZ, RZ, c[0x0][0x2b8] ;  /* 0x0000ae00ff627624 */ /* 0x000fe200078e00ff */
[----:B------:R-:W-:Y:S01]  /*15b0*/  SHF.R.S32.HI R6, RZ, 0x1f, R141 ;  /* 0x0000001fff067819 */ /* 0x000fe2000001148d */
[----:B------:R-:W-:Y:S01]  /*15c0*/  IMAD.MOV.U32 R103, RZ, RZ, c[0x0][0x280] ;  /* 0x0000a000ff677624 */ /* 0x000fe200078e00ff */
[----:B------:R-:W-:Y:S01]  /*15d0*/  IADD3 R9, R18, 0x10, RZ ;  /* 0x0000001012097810 */ /* 0x000fe20007ffe0ff */
[----:B------:R-:W-:Y:S01]  /*15e0*/  IMAD.MOV.U32 R105, RZ, RZ, c[0x0][0x290] ;  /* 0x0000a400ff697624 */ /* 0x000fe200078e00ff */
[----:B------:R-:W-:Y:S01]  /*15f0*/  LEA.HI R131, R6, R141, RZ, 0x3 ;  /* 0x0000008d06837211 */ /* 0x000fe200078f18ff */
[----:B------:R-:W-:Y:S01]  /*1600*/  IMAD.WIDE.U32 R154, R84, c[0x0][0x280], R154 ;  /* 0x0000a000549a7a25 */ /* 0x000fe200078e009a */
[----:B------:R-:W-:Y:S01]  /*1610*/  SHF.R.S32.HI R6, RZ, 0x1f, R13 ;  /* 0x0000001fff067819 */ /* 0x000fe2000001140d */
[----:B------:R-:W-:Y:S01]  /*1620*/  UIADD3 UR27, UR31, UR27, URZ ;  /* 0x0000001b1f1b7290 */ /* 0x000fe2000fffe03f */
[----:B------:R-:W-:Y:S01]  /*1630*/  LOP3.LUT R131, R131, 0xfffffff8, RZ, 0xc0, !PT ;  /* 0xfffffff883837812 */ /* 0x000fe200078ec0ff */
[----:B------:R-:W-:Y:S01]  /*1640*/  IMAD.MOV.U32 R122, RZ, RZ, c[0x0][0x27c] ;  /* 0x00009f00ff7a7624 */ /* 0x000fe200078e00ff */
[----:B------:R-:W-:Y:S01]  /*1650*/  LEA.HI R133, R6, R13, RZ, 0x3 ;  /* 0x0000000d06857211 */ /* 0x000fe200078f18ff */
[----:B------:R-:W-:Y:S01]  /*1660*/  IMAD.WIDE.U32 R152, R84, c[0x0][0x290], R152 ;  /* 0x0000a40054987a25 */ /* 0x000fe200078e0098 */
[----:B------:R-:W-:-:S02]  /*1670*/  SHF.L.U64.HI R102, R103, R104, c[0x0][0x284] ;  /* 0x0000a10067667619 */ /* 0x000fc40000010268 */
[----:B------:R-:W-:Y:S01]  /*1680*/  LOP3.LUT R133, R133, 0xfffffff8, RZ, 0xc0, !PT ;  /* 0xfffffff885857812 */ /* 0x000fe200078ec0ff */
[C---:B------:R-:W-:Y:S01]  /*1690*/  IMAD.WIDE.U32 R150, R84.reuse, c[0x0][0x280], R150 ;  /* 0x0000a00054967a25 */ /* 0x040fe200078e0096 */
[----:B------:R-:W-:Y:S02]  /*16a0*/  SHF.L.U64.HI R104, R105, R104, c[0x0][0x294] ;  /* 0x0000a50069687619 */ /* 0x000fe40000010268 */
[----:B------:R-:W-:Y:S01]  /*16b0*/  SHF.R.S32.HI R116, RZ, 0x1f, R131 ;  /* 0x0000001fff747819 */ /* 0x000fe20000011483 */
[----:B------:R-:W-:Y:S01]  /*16c0*/  IMAD.WIDE.U32 R148, R84, c[0x0][0x290], R148 ;  /* 0x0000a40054947a25 */ /* 0x000fe200078e0094 */
[----:B------:R-:W-:Y:S02]  /*16d0*/  SHF.R.S32.HI R114, RZ, 0x1f, R125 ;  /* 0x0000001fff727819 */ /* 0x000fe4000001147d */
[----:B------:R-:W-:Y:S01]  /*16e0*/  SHF.R.S32.HI R132, RZ, 0x3, R4 ;  /* 0x00000003ff847819 */ /* 0x000fe20000011404 */
[----:B------:R-:W-:Y:S01]  /*16f0*/  IMAD.SHL.U32 R103, R103, 0x40, RZ ;  /* 0x0000004067677824 */ /* 0x000fe200078e00ff */
[----:B------:R-:W-:Y:S01]  /*1700*/  SHF.R.S32.HI R118, RZ, 0x1f, R133 ;  /* 0x0000001fff767819 */ /* 0x000fe20000011485 */
[----:B------:R-:W-:Y:S01]  /*1710*/  IMAD.SHL.U32 R105, R105, 0x40, RZ ;  /* 0x0000004069697824 */ /* 0x000fe200078e00ff */
[----:B------:R-:W-:Y:S01]  /*1720*/  IADD3 R97, R157, UR24, RZ ;  /* 0x000000189d617c10 */ /* 0x000fe2000fffe0ff */
[----:B------:R-:W-:-:S02]  /*1730*/  IMAD.SHL.U32 R122, R122, 0x2, RZ ;  /* 0x000000027a7a7824 */ /* 0x000fc400078e00ff */
[----:B------:R-:W-:Y:S02]  /*1740*/  IMAD.U32 R137, RZ, RZ, UR19 ;  /* 0x00000013ff897e24 */ /* 0x000fe4000f8e00ff */
[----:B------:R-:W-:Y:S01]  /*1750*/  IMAD.SHL.U32 R107, R107, 0x2, RZ ;  /* 0x000000026b6b7824 */ /* 0x000fe200078e00ff */
[----:B--2---:R1:W2:Y:S01]  /*1760*/  @P2 R2UR UR26, R5 ;  /* 0x00000000051a23c2 */ /* 0x0042a200000e0000 */
[----:B------:R-:W-:-:S04]  /*1770*/  @P1 LEA R22, P2, R8, c[0x0][0x220], 0x1 ;  /* 0x0000880008161a11 */ /* 0x000fc800078408ff */
[----:B------:R-:W-:-:S05]  /*1780*/  @P1 LEA.HI.X R23, R8, c[0x0][0x224], R3, 0x1, P2 ;  /* 0x0000890008171a11 */ /* 0x000fca00010f0c03 */
[----:B------:R-:W-:Y:S01]  /*1790*/  @!PT LDS RZ, [RZ] ;  /* 0x00000000fffff984 */ /* 0x000fe20000000800 */
[----:B------:R-:W-:Y:S01]  /*17a0*/  @!PT LDS RZ, [RZ] ;  /* 0x00000000fffff984 */ /* 0x000fe20000000800 */
[----:B------:R-:W-:Y:S01]  /*17b0*/  @!PT LDS RZ, [RZ] ;  /* 0x00000000fffff984 */ /* 0x000fe20000000800 */
[----:B------:R3:W-:Y:S04]  /*17c0*/  @P1 LDGSTS.E.BYPASS.LTC128B.128 [R136+0x6100], [R22.64], !P3 ;  /* 0x0610000016881fae */ /* 0x0007e8000d901d54 */
[----:B------:R3:W-:Y:S04]  /*17d0*/  @P1 LDGSTS.E.BYPASS.LTC128B.128 [R136+0x8100], [R22.64+0x80], !P6 ;  /* 0x0810008016881fae */ /* 0x0007e8000f101d54 */
[----:B------:R3:W-:Y:S01]  /*17e0*/  @P1 LDGSTS.E.BYPASS.LTC128B.128 [R136+0xa100], [R22.64+0x100], !P5 ;  /* 0x0a10010016881fae */ /* 0x0007e2000e901d54 */
[----:B-1----:R-:W-:Y:S01]  /*17f0*/  @P0 IADD3 R5, P1, R113, R8, RZ ;  /* 0x0000000871050210 */ /* 0x002fe20007f3e0ff */
[----:B--2---:R-:W-:Y:S01]  /*1800*/  @UP0 USHF.R.S32.HI UR33, URZ, 0x1f, UR26 ;  /* 0x0000001f3f210899 */ /* 0x004fe2000801141a */
[----:B------:R-:W-:Y:S01]  /*1810*/  SEL R8, RZ, c[0x0][0x27c], !P4 ;  /* 0x00009f00ff087a07 */ /* 0x000fe20006000000 */
[----:B------:R-:W-:-:S02]  /*1820*/  @UP0 UMOV UR32, UR26 ;  /* 0x0000001a00200c82 */ /* 0x000fc40008000000 */
[----:B------:R-:W-:Y:S01]  /*1830*/  @P0 IMAD.X R2, R112, 0x1, R3, P1 ;  /* 0x0000000170020824 */ /* 0x000fe200008e0603 */
[C---:B------:R-:W-:Y:S01]  /*1840*/  @P0 LEA R20, P1, R5.reuse, c[0x0][0x220], 0x1 ;  /* 0x0000880005140a11 */ /* 0x040fe200078208ff */
[----:B------:R-:W-:Y:S01]  /*1850*/  IMAD.IADD R8, R8, 0x1, R13 ;  /* 0x0000000108087824 */ /* 0x000fe200078e020d */
[----:B------:R-:W-:Y:S02]  /*1860*/  @!UP0 UMOV UR33, UR22 ;  /* 0x0000001600218c82 */ /* 0x000fe40008000000 */
[----:B------:R-:W-:Y:S01]  /*1870*/  @P0 LEA.HI.X R21, R5, c[0x0][0x224], R2, 0x1, P1 ;  /* 0x0000890005150a11 */ /* 0x000fe200008f0c02 */
[----:B------:R-:W-:Y:S01]  /*1880*/  UIMAD UR22, UR33, UR4, URZ ;  /* 0x00000004211672a4 */ /* 0x000fe2000f8e023f */
[----:B------:R-:W-:Y:S01]  /*1890*/  SHF.R.S32.HI R3, RZ, 0x1f, R8 ;  /* 0x0000001fff037819 */ /* 0x000fe20000011408 */
[----:B------:R-:W-:Y:S01]  /*18a0*/  @!UP0 UMOV UR32, UR18 ;  /* 0x0000001200208c82 */ /* 0x000fe20008000000 */
[----:B------:R-:W-:Y:S01]  /*18b0*/  LEA.HI R5, R10, R143, RZ, 0x3 ;  /* 0x0000008f0a057211 */ /* 0x000fe200078f18ff */
[----:B------:R3:W-:Y:S01]  /*18c0*/  @P0 LDGSTS.E.BYPASS.LTC128B.128 [R136+0x7100], [R20.64], !P3 ;  /* 0x0710000014880fae */ /* 0x0007e2000d901d54 */
[CC--:B------:R-:W-:Y:S01]  /*18d0*/  LEA.HI R2, R3.reuse, R8.reuse, RZ, 0x3 ;  /* 0x0000000803027211 */ /* 0x0c0fe200078f18ff */
[----:B------:R-:W-:Y:S01]  /*18e0*/  UIMAD.WIDE.U32 UR34, UR32, UR4, URZ ;  /* 0x00000004202272a5 */ /* 0x000fe2000f8e003f */
[----:B------:R-:W-:Y:S01]  /*18f0*/  LEA.HI R3, R3, R8, RZ, 0x6 ;  /* 0x0000000803037211 */ /* 0x000fe200078f30ff */
[----:B------:R3:W-:Y:S01]  /*1900*/  @P0 LDGSTS.E.BYPASS.LTC128B.128 [R136+0x9100], [R20.64+0x80], !P6 ;  /* 0x0910008014880fae */ /* 0x0007e2000f101d54 */
[----:B------:R-:W-:Y:S01]  /*1910*/  LOP3.LUT R8, R5, 0xfffffff8, RZ, 0xc0, !PT ;  /* 0xfffffff805087812 */ /* 0x000fe200078ec0ff */
[----:B------:R-:W-:Y:S01]  /*1920*/  UIMAD UR5, UR32, UR5, UR22 ;  /* 0x00000005200572a4 */ /* 0x000fe2000f8e0216 */
[----:B------:R-:W-:Y:S01]  /*1930*/  ISETP.GE.AND P1, PT, R12, c[0x0][0x27c], PT ;  /* 0x00009f000c007a0c */ /* 0x000fe20003f26270 */
[----:B------:R3:W-:Y:S01]  /*1940*/  @P0 LDGSTS.E.BYPASS.LTC128B.128 [R136+0xb100], [R20.64+0x100], !P5 ;  /* 0x0b10010014880fae */ /* 0x0007e2000e901d54 */
[----:B------:R-:W-:Y:S01]  /*1950*/  IMAD.SHL.U32 R3, R3, 0x40, RZ ;  /* 0x0000004003037824 */ /* 0x000fe200078e00ff */
[----:B------:R-:W-:Y:S01]  /*1960*/  LOP3.LUT R109, R2, 0xfffffff8, RZ, 0xc0, !PT ;  /* 0xfffffff8026d7812 */ /* 0x000fe200078ec0ff */
[----:B------:R-:W-:Y:S01]  /*1970*/  IMAD.IADD R139, R143, 0x1, -R8 ;  /* 0x000000018f8b7824 */ /* 0x000fe200078e0a08 */
[----:B------:R-:W-:Y:S01]  /*1980*/  SEL R5, RZ, c[0x0][0x27c], !P1 ;  /* 0x00009f00ff057a07 */ /* 0x000fe20004800000 */
[----:B------:R-:W0:Y:S01]  /*1990*/  LDGDEPBAR ;  /* 0x00000000000079af */ /* 0x000e220000000000 */
[----:B------:R-:W-:Y:S01]  /*19a0*/  LOP3.LUT R3, R3, 0x7ffff000, RZ, 0xc0, !PT ;  /* 0x7ffff00003037812 */ /* 0x000fe200078ec0ff */
[----:B------:R-:W-:-:S02]  /*19b0*/  UIADD3 UR5, UR35, UR5, URZ ;  /* 0x0000000523057290 */ /* 0x000fc4000fffe03f */
[----:B------:R-:W-:Y:S01]  /*19c0*/  BAR.SYNC.DEFER_BLOCKING 0x0 ;  /* 0x0000000000007b1d */ /* 0x000fe20000010000 */
[C---:B------:R-:W-:Y:S01]  /*19d0*/  LOP3.LUT P0, RZ, R139.reuse, 0x4, RZ, 0xc0, !PT ;  /* 0x000000048bff7812 */ /* 0x040fe2000780c0ff */
[----:B------:R-:W-:Y:S01]  /*19e0*/  IMAD.SHL.U32 R139, R139, 0x40, RZ ;  /* 0x000000408b8b7824 */ /* 0x000fe200078e00ff */
[----:B------:R-:W-:Y:S01]  /*19f0*/  P2R R142, PR, RZ, 0x2 ;  /* 0x00000002ff8e7803 */ /* 0x000fe20000000000 */
[----:B------:R-:W-:Y:S01]  /*1a00*/  IMAD.IADD R10, R5, 0x1, R12 ;  /* 0x00000001050a7824 */ /* 0x000fe200078e020c */
[----:B------:R-:W-:Y:S01]  /*1a10*/  SHF.R.S32.HI R108, RZ, 0x1f, R109 ;  /* 0x0000001fff6c7819 */ /* 0x000fe2000001146d */
[----:B------:R-:W-:Y:S01]  /*1a20*/  ULDC.U8 UR4, c[0x0][0x298] ;  /* 0x0000a60000047ab9 */ /* 0x000fe20000000000 */
[----:B------:R-:W-:Y:S02]  /*1a30*/  LOP3.LUT R139, R139, 0x1c0, RZ, 0xc0, !PT ;  /* 0x000001c08b8b7812 */ /* 0x000fe400078ec0ff */
[----:B------:R-:W-:Y:S02]  /*1a40*/  SHF.R.S32.HI R119, RZ, 0x1f, R10 ;  /* 0x0000001fff777819 */ /* 0x000fe4000001140a */
[----:B------:R-:W-:-:S02]  /*1a50*/  SHF.R.U32.HI R124, RZ, 0x3, R139 ;  /* 0x00000003ff7c7819 */ /* 0x000fc4000001168b */
[----:B------:R-:W-:Y:S02]  /*1a60*/  LOP3.LUT R5, R139, 0x38, R4, 0xf8, !PT ;  /* 0x000000388b057812 */ /* 0x000fe400078ef804 */
[----:B------:R-:W-:Y:S02]  /*1a70*/  LEA.HI R0, R119, R10, RZ, 0x3 ;  /* 0x0000000a77007211 */ /* 0x000fe400078f18ff */
[-C--:B------:R-:W-:Y:S02]  /*1a80*/  LOP3.LUT R8, R5, R124.reuse, RZ, 0x3c, !PT ;  /* 0x0000007c05087212 */ /* 0x080fe400078e3cff */
[----:B------:R-:W-:Y:S02]  /*1a90*/  LOP3.LUT R5, R139, 0x38, R0, 0xf8, !PT ;  /* 0x000000388b057812 */ /* 0x000fe400078ef800 */
[----:B------:R-:W-:Y:S02]  /*1aa0*/  IADD3 R121, R8, R121, R123 ;  /* 0x0000007908797210 */ /* 0x000fe40007ffe07b */
[----:B------:R-:W-:-:S02]  /*1ab0*/  LOP3.LUT R8, R5, R124, RZ, 0x3c, !PT ;  /* 0x0000007c05087212 */ /* 0x000fc400078e3cff */
[----:B------:R-:W-:Y:S01]  /*1ac0*/  SHF.R.S32.HI R5, RZ, 0x1f, R12 ;  /* 0x0000001fff057819 */ /* 0x000fe2000001140c */
[----:B------:R-:W-:Y:S01]  /*1ad0*/  IMAD.SHL.U32 R121, R121, 0x2, RZ ;  /* 0x0000000279797824 */ /* 0x000fe200078e00ff */
[----:B------:R-:W-:Y:S02]  /*1ae0*/  LOP3.LUT R7, R139, 0x38, R2, 0xf8, !PT ;  /* 0x000000388b077812 */ /* 0x000fe400078ef802 */
[----:B------:R-:W-:Y:S02]  /*1af0*/  LEA.HI R134, R5, R12, RZ, 0x3 ;  /* 0x0000000c05867211 */ /* 0x000fe400078f18ff */
[----:B------:R-:W-:Y:S02]  /*1b00*/  LOP3.LUT R5, R139, 0x18, R16, 0xf8, !PT ;  /* 0x000000188b057812 */ /* 0x000fe400078ef810 */
[----:B------:R-:W-:Y:S02]  /*1b10*/  LEA.HI R119, R119, R10, RZ, 0x6 ;  /* 0x0000000a77777211 */ /* 0x000fe400078f30ff */
[----:B------:R-:W-:-:S02]  /*1b20*/  LOP3.LUT R130, R5, R124, RZ, 0x3c, !PT ;  /* 0x0000007c05827212 */ /* 0x000fc400078e3cff */
[----:B------:R-:W-:Y:S01]  /*1b30*/  LOP3.LUT R120, R7, R124, RZ, 0x3c, !PT ;  /* 0x0000007c07787212 */ /* 0x000fe200078e3cff */
[----:B------:R-:W-:Y:S01]  /*1b40*/  IMAD.SHL.U32 R119, R119, 0x40, RZ ;  /* 0x0000004077777824 */ /* 0x000fe200078e00ff */
[----:B------:R-:W-:Y:S01]  /*1b50*/  SHF.R.S32.HI R7, RZ, 0x1f, R140 ;  /* 0x0000001fff077819 */ /* 0x000fe2000001148c */
[--C-:B------:R-:W-:Y:S01]  /*1b60*/  IMAD.IADD R130, R130, 0x1, R123.reuse ;  /* 0x0000000182827824 */ /* 0x100fe200078e027b */
[----:B------:R-:W-:Y:S02]  /*1b70*/  IADD3 R120, R120, R3, R123 ;  /* 0x0000000378787210 */ /* 0x000fe40007ffe07b */
[----:B------:R-:W-:Y:S02]  /*1b80*/  SHF.R.S32.HI R3, RZ, 0x1f, R84 ;  /* 0x0000001fff037819 */ /* 0x000fe40000011454 */
[----:B------:R-:W-:Y:S01]  /*1b90*/  LEA R130, R130, 0x100, 0x1 ;  /* 0x0000010082827811 */ /* 0x000fe200078e08ff */
[----:B------:R-:W-:Y:S01]  /*1ba0*/  IMAD.SHL.U32 R120, R120, 0x2, RZ ;  /* 0x0000000278787824 */ /* 0x000fe200078e00ff */
[----:B------:R-:W-:Y:S01]  /*1bb0*/  LOP3.LUT R119, R119, 0x7ffff000, RZ, 0xc0, !PT ;  /* 0x7ffff00077777812 */ /* 0x000fe200078ec0ff */
[C---:B------:R-:W-:Y:S01]  /*1bc0*/  IMAD R93, R3.reuse, c[0x0][0x280], RZ ;  /* 0x0000a000035d7a24 */ /* 0x040fe200078e02ff */
[----:B------:R-:W-:Y:S01]  /*1bd0*/  LOP3.LUT R111, R0, 0xfffffff8, RZ, 0xc0, !PT ;  /* 0xfffffff8006f7812 */ /* 0x000fe200078ec0ff */
[----:B------:R-:W-:Y:S01]  /*1be0*/  IMAD R3, R3, c[0x0][0x290], RZ ;  /* 0x0000a40003037a24 */ /* 0x000fe200078e02ff */
[----:B------:R-:W-:Y:S01]  /*1bf0*/  LEA.HI R128, R7, R140, RZ, 0x3 ;  /* 0x0000008c07807211 */ /* 0x000fe200078f18ff */
[----:B------:R-:W-:Y:S01]  /*1c00*/  IMAD R93, R84, c[0x0][0x284], R93 ;  /* 0x0000a100545d7a24 */ /* 0x000fe200078e025d */
[----:B------:R-:W-:Y:S01]  /*1c10*/  IADD3 R129, R130, 0x40, RZ ;  /* 0x0000004082817810 */ /* 0x000fe20007ffe0ff */
[----:B------:R-:W-:Y:S01]  /*1c20*/  IMAD R3, R84, c[0x0][0x294], R3 ;  /* 0x0000a50054037a24 */ /* 0x000fe200078e0203 */
[----:B------:R-:W-:Y:S01]  /*1c30*/  @P0 IADD3 R129, R130, -0x40, RZ ;  /* 0xffffffc082810810 */ /* 0x000fe20007ffe0ff */
[----:B------:R-:W-:Y:S01]  /*1c40*/  IMAD.IADD R95, R155, 0x1, R93 ;  /* 0x000000019b5f7824 */ /* 0x000fe200078e025d */
[----:B------:R-:W-:Y:S01]  /*1c50*/  IADD3 R119, R8, R119, R123 ;  /* 0x0000007708777210 */ /* 0x000fe20007ffe07b */
[----:B------:R-:W-:Y:S01]  /*1c60*/  IMAD.IADD R93, R93, 0x1, R151 ;  /* 0x000000015d5d7824 */ /* 0x000fe200078e0297 */
[----:B------:R-:W-:Y:S01]  /*1c70*/  SHF.R.S32.HI R110, RZ, 0x1f, R111 ;  /* 0x0000001fff6e7819 */ /* 0x000fe2000001146f */
[----:B------:R-:W-:Y:S01]  /*1c80*/  IMAD.IADD R94, R153, 0x1, R3 ;  /* 0x00000001995e7824 */ /* 0x000fe200078e0203 */
[----:B------:R-:W-:Y:S01]  /*1c90*/  ISETP.GE.AND P0, PT, R85, 0x1, PT ;  /* 0x000000015500780c */ /* 0x000fe20003f06270 */
[----:B------:R-:W-:Y:S01]  /*1ca0*/  IMAD.IADD R92, R3, 0x1, R149 ;  /* 0x00000001035c7824 */ /* 0x000fe200078e0295 */
[----:B------:R-:W-:Y:S01]  /*1cb0*/  LOP3.LUT R128, R128, 0xfffffff8, RZ, 0xc0, !PT ;  /* 0xfffffff880807812 */ /* 0x000fe200078ec0ff */
[----:B------:R-:W-:Y:S01]  /*1cc0*/  IMAD.SHL.U32 R119, R119, 0x2, RZ ;  /* 0x0000000277777824 */ /* 0x000fe200078e00ff */
[----:B------:R-:W-:-:S02]  /*1cd0*/  LOP3.LUT R134, R134, 0xfffffff8, RZ, 0xc0, !PT ;  /* 0xfffffff886867812 */ /* 0x000fc400078ec0ff */
[----:B------:R-:W-:Y:S02]  /*1ce0*/  ISETP.NE.AND P1, PT, R98, 0x1, PT ;  /* 0x000000016200780c */ /* 0x000fe40003f25270 */
[----:B------:R-:W-:Y:S02]  /*1cf0*/  SHF.R.S32.HI R126, RZ, 0x3, R0 ;  /* 0x00000003ff7e7819 */ /* 0x000fe40000011400 */
[C---:B------:R-:W-:Y:S01]  /*1d00*/  SHF.L.U64.HI R108, R109.reuse, 0x1, R108 ;  /* 0x000000016d6c7819 */ /* 0x040fe2000001026c */
[----:B------:R-:W-:Y:S01]  /*1d10*/  IMAD.SHL.U32 R109, R109, 0x2, RZ ;  /* 0x000000026d6d7824 */ /* 0x000fe200078e00ff */
[C---:B------:R-:W-:Y:S01]  /*1d20*/  SHF.L.U64.HI R110, R111.reuse, 0x1, R110 ;  /* 0x000000016f6e7819 */ /* 0x040fe2000001026e */
[----:B------:R-:W-:Y:S01]  /*1d30*/  IMAD.SHL.U32 R111, R111, 0x2, RZ ;  /* 0x000000026f6f7824 */ /* 0x000fe200078e00ff */
[----:B------:R-:W-:Y:S02]  /*1d40*/  P2R R0, PR, RZ, 0x1 ;  /* 0x00000001ff007803 */ /* 0x000fe40000000000 */
[----:B------:R-:W-:-:S02]  /*1d50*/  IADD3 R10, R18, 0x50, RZ ;  /* 0x00000050120a7810 */ /* 0x000fc40007ffe0ff */
[----:B------:R-:W-:Y:S02]  /*1d60*/  SHF.R.S32.HI R115, RZ, 0x1f, R128 ;  /* 0x0000001fff737819 */ /* 0x000fe40000011480 */
[----:B------:R-:W-:Y:S02]  /*1d70*/  SHF.R.S32.HI R117, RZ, 0x1f, R134 ;  /* 0x0000001fff757819 */ /* 0x000fe40000011486 */
[----:B------:R-:W-:Y:S02]  /*1d80*/  SHF.R.S32.HI R127, RZ, 0x3, R2 ;  /* 0x00000003ff7f7819 */ /* 0x000fe40000011402 */
[----:B---3--:R-:W-:Y:S02]  /*1d90*/  P2R R0, PR, RZ, 0x2 ;  /* 0x00000002ff007803 */ /* 0x008fe40000000000 */
.L_x_764:
[----:B------:R-:W-:Y:S01]  /*1da0*/  IMAD.SHL.U32 R90, R137, 0x40, RZ ;  /* 0x00000040895a7824 */ /* 0x000fe200078e00ff */
[----:B------:R-:W-:Y:S04]  /*1db0*/  DEPBAR.LE SB0, 0x0 ;  /* 0x000080000000791a */ /* 0x000fe80000000000 */
[----:B------:R-:W-:Y:S01]  /*1dc0*/  IMAD.IADD R0, R135, 0x1, R90 ;  /* 0x0000000187007824 */ /* 0x000fe200078e025a */
[----:B------:R-:W-:Y:S01]  /*1dd0*/  ISETP.NE.AND P1, PT, R98, 0x1, PT ;  /* 0x000000016200780c */ /* 0x000fe20003f25270 */
[----:B------:R-:W-:Y:S01]  /*1de0*/  IMAD.MOV.U32 R96, RZ, RZ, RZ ;  /* 0x000000ffff607224 */ /* 0x000fe200078e00ff */
[----:B------:R-:W-:Y:S01]  /*1df0*/  ISETP.GE.AND P2, PT, R85, 0x1, PT ;  /* 0x000000015500780c */ /* 0x000fe20003f46270 */
[----:B------:R-:W-:Y:S01]  /*1e00*/  IMAD.IADD R89, R91, 0x1, R0 ;  /* 0x000000015b597824 */ /* 0x000fe200078e0200 */
[----:B------:R-:W-:Y:S01]  /*1e10*/  ISETP.GE.AND P0, PT, R0, UR15, PT ;  /* 0x0000000f00007c0c */ /* 0x000fe2000bf06270 */
[----:B------:R-:W-:Y:S02]  /*1e20*/  BSSY B1, `(.L_x_740) ;  /* 0x00003ea000017945 */ /* 0x000fe40003800000 */
[--C-:B------:R-:W-:Y:S01]  /*1e30*/  IMAD.MOV.U32 R0, RZ, RZ, R89.reuse ;  /* 0x000000ffff007224 */ /* 0x100fe200078e0059 */
[----:B------:R-:W-:Y:S05]  /*1e40*/  ISETP.GT.OR P0, PT, R135, 0x3f, P0 ;  /* 0x0000003f8700780c */ /* 0x000fea0000704670 */
[----:B-1----:R-:W-:Y:S05]  /*1e50*/  @P1 IMAD.HI.U32 R2, R89, c[0x0][0x2bc], RZ ;  /* 0x0000af0059021a27 */ /* 0x002fea00078e00ff */
[----:B------:R-:W-:Y:S04]  /*1e60*/  @P1 SHF.R.U32.HI R0, RZ, c[0x0][0x2c0], R2 ;  /* 0x0000b000ff001a19 */ /* 0x000fe80000011602 */
[C---:B------:R-:W-:Y:S04]  /*1e70*/  @!P0 IADD3 R3, P1, R0.reuse, UR34, RZ ;  /* 0x0000002200038c10 */ /* 0x040fe8000ff3e0ff */
[----:B------:R-:W-:Y:S01]  /*1e80*/  @!P0 LEA.HI.X.SX32 R2, R0, UR5, 0x1, P1 ;  /* 0x0000000500028c11 */ /* 0x000fe200088f0eff */
[----:B------:R-:W-:Y:S01]  /*1e90*/  IMAD.MOV R0, RZ, RZ, -R0 ;  /* 0x000000ffff007224 */ /* 0x000fe200078e0a00 */
[C---:B------:R-:W-:Y:S03]  /*1ea0*/  @!P0 LEA R4, P1, R3.reuse, c[0x0][0x2a0], 0x2 ;  /* 0x0000a80003048a11 */ /* 0x040fe600078210ff */
        /* <DEDUP_REMOVED lines=17> */
[----:B------:R-:W-:-:S05]  /*1fc0*/  @!P2 BRA `(.L_x_741) ;  /* 0x00003a900000a947 */ /* 0x000fca0003800000 */
[-C--:B------:R-:W-:Y:S01]  /*1fd0*/  IMAD R21, R102, R137.reuse, RZ ;  /* 0x0000008966157224 */ /* 0x080fe200078e02ff */
[----:B------:R-:W-:Y:S01]  /*1fe0*/  ISETP.NE.AND P0, PT, RZ, UR4, PT ;  /* 0x00000004ff007c0c */ /* 0x000fe2000bf05270 */
[-C--:B------:R-:W-:Y:S01]  /*1ff0*/  IMAD R3, R104, R137.reuse, RZ ;  /* 0x0000008968037224 */ /* 0x080fe200078e02ff */
[----:B------:R-:W-:Y:S01]  /*2000*/  SHF.R.S32.HI R0, RZ, 0x1f, R137 ;  /* 0x0000001fff007819 */ /* 0x000fe20000011489 */
[----:B------:R-:W-:Y:S01]  /*2010*/  IMAD.WIDE.U32 R6, R103, R137, RZ ;  /* 0x0000008967067225 */ /* 0x000fe200078e00ff */
[----:B------:R-:W-:Y:S03]  /*2020*/  IADD3 R86, -R90, UR15, RZ ;  /* 0x0000000f5a567c10 */ /* 0x000fe6000fffe1ff */
        /* <DEDUP_REMOVED lines=66> */
.L_x_744:
[----:B------:R-:W-:Y:S05]  /*2450*/  BSYNC B0 ;  /* 0x0000000000007941 */ /* 0x000fea0003800000 */
.L_x_743:
[----:B------:R-:W2:Y:S04]  /*2460*/  SHFL.IDX PT, R73, R73, RZ, 0x1c1f ;  /* 0x001c1fff49497589 */ /* 0x000ea800000e0000 */
[----:B------:R-:W3:Y:S01]  /*2470*/  SHFL.IDX PT, R72, R72, RZ, 0x1c1f ;  /* 0x001c1fff48487589 */ /* 0x000ee200000e0000 */
[----:B------:R-:W-:-:S05]  /*2480*/  @P1 BRA `(.L_x_745) ;  /* 0x0000383000001947 */ /* 0x000fca0003800000 */
[----:B------:R-:W-:Y:S01]  /*2490*/  ISETP.GE.AND P0, PT, R16, c[0x0][0x1d4], PT ;  /* 0x0000750010007a0c */ /* 0x000fe20003f06270 */
[----:B-1---5:R-:W-:Y:S01]  /*24a0*/  IMAD.MOV.U32 R2, RZ, RZ, R30 ;  /* 0x000000ffff027224 */ /* 0x022fe200078e001e */
[----:B------:R-:W-:Y:S01]  /*24b0*/  BSSY B0, `(.L_x_746) ;  /* 0x0000063000007945 */ /* 0x000fe20003800000 */
[----:B------:R-:W-:Y:S02]  /*24c0*/  IMAD.MOV.U32 R0, RZ, RZ, R31 ;  /* 0x000000ffff007224 */ /* 0x000fe400078e001f */
        /* <DEDUP_REMOVED lines=97> */
.L_x_747:
[----:B------:R-:W-:Y:S05]  /*2ae0*/  BSYNC B0 ;  /* 0x0000000000007941 */ /* 0x000fea0003800000 */
.L_x_746:
        /* <DEDUP_REMOVED lines=58> */
.L_x_749:
[----:B------:R-:W-:Y:S05]  /*2e90*/  BSYNC B0 ;  /* 0x0000000000007941 */ /* 0x000fea0003800000 */
.L_x_748:
        /* <DEDUP_REMOVED lines=58> */
.L_x_751:
[----:B------:R-:W-:Y:S05]  /*3240*/  BSYNC B0 ;  /* 0x0000000000007941 */ /* 0x000fea0003800000 */
.L_x_750:
        /* <DEDUP_REMOVED lines=58> */
.L_x_753:
[----:B------:R-:W-:Y:S05]  /*35f0*/  BSYNC B0 ;  /* 0x0000000000007941 */ /* 0x000fea0003800000 */
.L_x_752:
        /* <DEDUP_REMOVED lines=58> */
.L_x_755:
[----:B------:R-:W-:Y:S05]  /*39a0*/  BSYNC B0 ;  /* 0x0000000000007941 */ /* 0x000fea0003800000 */
.L_x_754:
        /* <DEDUP_REMOVED lines=58> */
.L_x_742:
        /* <DEDUP_REMOVED lines=47> */
.L_x_757:
[----:B------:R-:W-:Y:S05]  /*4040*/  BSYNC B0 ;  /* 0x0000000000007941 */ /* 0x000fea0003800000 */
.L_x_756:
        /* <DEDUP_REMOVED lines=59> */
[----:B------:R-:W-:Y:S02]  /*4400*/  LOP3.LUT R171, R139, 0x38, R166, 0xf8, !PT ;  /* 0x000000388bab7812 */ /* 0x000fe400078ef8a6 */
[----:B------:R-:W-:Y:S01]  /*4410*/  @!P0 PRMT R50, R50, 0x5410, R51 ;  /* 0x0000541032328816 */ /* 0x000fe20000000033 */
[----:B------:R-:W-:Y:S01]  /*4420*/  IMAD.SHL.U32 R169, R169, 0x200, RZ ;  /* 0x00000200a9a97824 */ /* 0x000fe200078e00ff */
[----:B------:R-:W-:Y:S02]  /*4430*/  LOP3.LUT R168, R171, R124, RZ, 0x3c, !PT ;  /* 0x0000007caba87212 */ /* 0x000fe400078e3cff */
[----:B------:R-:W-:Y:S02]  /*4440*/  @!P0 PRMT R45, R45, 0x5410, R40 ;  /* 0x000054102d2d8816 */ /* 0x000fe40000000028 */
[----:B------:R-:W-:Y:S02]  /*4450*/  LOP3.LUT R169, R169, 0x7ffff000, RZ, 0xc0, !PT ;  /* 0x7ffff000a9a97812 */ /* 0x000fe400078ec0ff */
[----:B------:R-:W-:Y:S01]  /*4460*/  @!P0 SHF.R.U32.HI R47, RZ, 0x10, R41 ;  /* 0x00000010ff2f8819 */ /* 0x000fe20000011629 */
[----:B------:R-:W-:Y:S01]  /*4470*/  IMAD.MOV.U32 R41, RZ, RZ, R43 ;  /* 0x000000ffff297224 */ /* 0x000fe200078e002b */
[----:B------:R-:W-:Y:S01]  /*4480*/  IADD3 R168, R168, R169, R123 ;  /* 0x000000a9a8a87210 */ /* 0x000fe20007ffe07b */
[----:B-1----:R-:W-:Y:S01]  /*4490*/  @!P0 IMAD.U32 R51, R72, 0x10000, RZ ;  /* 0x0001000048338824 */ /* 0x002fe200078e00ff */
[----:B------:R-:W-:Y:S01]  /*44a0*/  @!P0 SHF.R.U64 R49, R42, 0x10, R43 ;  /* 0x000000102a318819 */ /* 0x000fe2000000122b */
[----:B------:R-:W-:Y:S01]  /*44b0*/  @!P0 IMAD.U32 R61, R75, 0x10000, RZ ;  /* 0x000100004b3d8824 */ /* 0x000fe200078e00ff */
[--C-:B------:R-:W-:Y:S01]  /*44c0*/  @!P0 SHF.R.U64 R57, R54, 0x10, R55.reuse ;  /* 0x0000001036398819 */ /* 0x100fe20000001237 */
[----:B------:R-:W-:Y:S01]  /*44d0*/  IMAD.SHL.U32 R167, R168, 0x2, RZ ;  /* 0x00000002a8a77824 */ /* 0x000fe200078e00ff */
[----:B------:R-:W-:Y:S02]  /*44e0*/  @!P0 SHF.R.U32.HI R52, RZ, 0x10, R55 ;  /* 0x00000010ff348819 */ /* 0x000fe40000011637 */
[----:B------:R-:W-:Y:S02]  /*44f0*/  @!P0 PRMT R55, R48, 0x5410, R53 ;  /* 0x0000541030378816 */ /* 0x000fe40000000035 */
[----:B------:R-:W1:Y:S01]  /*4500*/  LDS.128 R24, [R167+0x6100] ;  /* 0x00610000a7187984 */ /* 0x000e620000000c00 */
[----:B------:R-:W-:Y:S02]  /*4510*/  @!P0 SHF.L.U32 R48, R50, 0x10, RZ ;  /* 0x0000001032308819 */ /* 0x000fe400000006ff */
        /* <DEDUP_REMOVED lines=89> */
.L_x_759:
[----:B------:R-:W-:Y:S05]  /*4ab0*/  BSYNC B0 ;  /* 0x0000000000007941 */ /* 0x000fea0003800000 */
.L_x_758:
        /* <DEDUP_REMOVED lines=22> */
[----:B-12---:R-:W-:Y:S02]  /*4c20*/  LOP3.LUT R72, R63, R124, RZ, 0x3c, !PT ;  /* 0x0000007c3f487212 */ /* 0x006fe400078e3cff */
        /* <DEDUP_REMOVED lines=13> */
[----:B------:R-:W1:Y:S01]  /*4d00*/  LDS.128 R24, [R60+0x6100] ;  /* 0x006100003c187984 */ /* 0x000e620000000c00 */
        /* <DEDUP_REMOVED lines=42> */
[----:B------:R-:W-:Y:S01]  /*4fb0*/  @!P0 FMUL.FTZ R73, R30, R50 ;  /* 0x000000321e498220 */ /* 0x000fe20000410000 */
        /* <DEDUP_REMOVED lines=43> */
.L_x_761:
[----:B------:R-:W-:Y:S05]  /*5270*/  BSYNC B0 ;  /* 0x0000000000007941 */ /* 0x000fea0003800000 */
.L_x_760:
        /* <DEDUP_REMOVED lines=10> */
[----:B-1----:R-:W-:Y:S04]  /*5320*/  LEA.HI R57, R46, R147, RZ, 0x4 ;  /* 0x000000932e397211 */ /* 0x002fe800078f20ff */
[----:B------:R-:W-:Y:S04]  /*5330*/  LEA.HI.SX32 R57, R57, R126, 0x1c ;  /* 0x0000007e39397211 */ /* 0x000fe800078fe2ff */
        /* <DEDUP_REMOVED lines=10> */
[----:B------:R-:W-:Y:S02]  /*53e0*/  @!P0 SHF.R.U64 R20, R20, 0x10, R21 ;  /* 0x0000001014148819 */ /* 0x000fe40000001215 */
        /* <DEDUP_REMOVED lines=103> */
.L_x_741:
[----:B------:R-:W1:Y:S01]  /*5a60*/  SHFL.IDX PT, R73, R73, RZ, 0x1c1f ;  /* 0x001c1fff49497589 */ /* 0x000e6200000e0000 */
[----:B------:R-:W-:Y:S03]  /*5a70*/  IADD3 R86, -R90, UR15, RZ ;  /* 0x0000000f5a567c10 */ /* 0x000fe6000fffe1ff */
[----:B------:R-:W2:Y:S01]  /*5a80*/  SHFL.IDX PT, R72, R72, RZ, 0x1c1f ;  /* 0x001c1fff48487589 */ /* 0x000ea200000e0000 */
        /* <DEDUP_REMOVED lines=9> */
[CC--:B--2---:R-:W-:Y:S04]  /*5b20*/  @!P2 LEA R24, P0, R16.reuse, R72.reuse, 0x1 ;  /* 0x000000481018a211 */ /* 0x0c4fe800078008ff */
[-C--:B-1----:R-:W-:Y:S02]  /*5b30*/  @!P2 LEA.HI.X R25, R16, R73.reuse, R17, 0x1, P0 ;  /* 0x000000491019a211 */ /* 0x082fe400000f0c11 */
[CC--:B------:R-:W-:Y:S04]  /*5b40*/  @!P1 LEA R36, P0, R133.reuse, R72.reuse, 0x1 ;  /* 0x0000004885249211 */ /* 0x0c0fe800078008ff */
[-C--:B------:R-:W-:Y:S02]  /*5b50*/  @!P1 LEA.HI.X R37, R133, R73.reuse, R118, 0x1, P0 ;  /* 0x0000004985259211 */ /* 0x080fe400000f0c76 */
[CC--:B------:R-:W-:Y:S04]  /*5b60*/  @!P4 LEA R34, P0, R134.reuse, R72.reuse, 0x1 ;  /* 0x000000488622c211 */ /* 0x0c0fe800078008ff */
[-C--:B------:R-:W-:Y:S02]  /*5b70*/  @!P4 LEA.HI.X R35, R134, R73.reuse, R117, 0x1, P0 ;  /* 0x000000498623c211 */ /* 0x080fe400000f0c75 */
[CC--:B------:R-:W-:Y:S04]  /*5b80*/  @!P3 LEA R32, P0, R131.reuse, R72.reuse, 0x1 ;  /* 0x000000488320b211 */ /* 0x0c0fe800078008ff */
[-C--:B------:R-:W-:Y:S01]  /*5b90*/  @!P3 LEA.HI.X R33, R131, R73.reuse, R116, 0x1, P0 ;  /* 0x000000498321b211 */ /* 0x080fe200000f0c74 */
[----:B---3--:R-:W-:Y:S04]  /*5ba0*/  @!P2 ST.E.128 [R24.64], R20 ;  /* 0x000000141800a985 */ /* 0x008fe8000c101d14 */
[----:B------:R-:W1:Y:S04]  /*5bb0*/  @!P1 LDS.128 R4, [R129+0x6000] ;  /* 0x0060000081049984 */ /* 0x000e680000000c00 */
[----:B-1----:R-:W-:Y:S01]  /*5bc0*/  @!P1 ST.E.128 [R36.64], R4 ;  /* 0x0000000424009985 */ /* 0x002fe2000c101d14 */
[----:B------:R-:W-:Y:S03]  /*5bd0*/  ISETP.GE.AND P1, PT, R140, c[0x0][0x1d4], PT ;  /* 0x000075008c007a0c */ /* 0x000fe60003f26270 */
[----:B------:R-:W1:Y:S10]  /*5be0*/  @!P4 LDS.128 R28, [R130+0x8000] ;  /* 0x00800000821cc984 */ /* 0x000e740000000c00 */
[CC--:B------:R-:W-:Y:S04]  /*5bf0*/  @!P1 LEA R2, P0, R128.reuse, R72.reuse, 0x1 ;  /* 0x0000004880029211 */ /* 0x0c0fe800078008ff */
[-C--:B------:R-:W-:Y:S02]  /*5c00*/  @!P1 LEA.HI.X R3, R128, R73.reuse, R115, 0x1, P0 ;  /* 0x0000004980039211 */ /* 0x080fe400000f0c73 */
        /* <DEDUP_REMOVED lines=11> */
.L_x_745:
[----:B------:R-:W-:Y:S05]  /*5cc0*/  BSYNC B1 ;  /* 0x0000000000017941 */ /* 0x000fea0003800000 */
.L_x_740:
[----:B------:R-:W-:Y:S01]  /*5cd0*/  IMAD.IADD R90, R99, 0x1, -R90 ;  /* 0x00000001635a7824 */ /* 0x000fe200078e0a5a */
[----:B-1----:R-:W-:Y:S01]  /*5ce0*/  LEA R6, P0, R137, R160, 0x6 ;  /* 0x000000a089067211 */ /* 0x002fe200078030ff */
[----:B------:R-:W-:Y:S01]  /*5cf0*/  IMAD R88, R88, c[0x0][0x208], RZ ;  /* 0x0000820058587a24 */ /* 0x000fe200078e02ff */
[----:B------:R-:W-:Y:S01]  /*5d00*/  ISETP.NE.AND P3, PT, R146, RZ, PT ;  /* 0x000000ff9200720c */ /* 0x000fe20003f65270 */
[----:B------:R-:W-:Y:S01]  /*5d10*/  IMAD.WIDE.U32 R4, R89, c[0x0][0x208], RZ ;  /* 0x0000820059047a25 */ /* 0x000fe200078e00ff */
[----:B------:R-:W-:Y:S01]  /*5d20*/  LEA.HI.X.SX32 R7, R137, R161, 0x6, P0 ;  /* 0x000000a189077211 */ /* 0x000fe200000f36ff */
[----:B------:R-:W-:Y:S01]  /*5d30*/  BSSY B0, `(.L_x_762) ;  /* 0x000004c000007945 */ /* 0x000fe20003800000 */
[----:B------:R-:W-:Y:S01]  /*5d40*/  ISETP.GE.AND P0, PT, R90, 0x21, PT ;  /* 0x000000215a00780c */ /* 0x000fe20003f06270 */
[----:B------:R-:W-:Y:S02]  /*5d50*/  IMAD R88, R89, c[0x0][0x20c], R88 ;  /* 0x0000830059587a24 */ /* 0x000fe400078e0258 */
[----:B------:R-:W-:Y:S03]  /*5d60*/  IMAD R87, R87, c[0x0][0x218], RZ ;  /* 0x0000860057577a24 */ /* 0x000fe600078e02ff */
[----:B------:R-:W-:Y:S01]  /*5d70*/  IADD3 R5, R5, R88, RZ ;  /* 0x0000005805057210 */ /* 0x000fe20007ffe0ff */
[C---:B------:R-:W-:Y:S04]  /*5d80*/  IMAD R87, R96.reuse, c[0x0][0x21c], R87 ;  /* 0x0000870060577a24 */ /* 0x040fe800078e0257 */
[----:B------:R-:W-:Y:S02]  /*5d90*/  IMAD.WIDE.U32 R4, R96, c[0x0][0x218], R4 ;  /* 0x0000860060047a25 */ /* 0x000fe400078e0004 */
[----:B---3--:R-:W-:Y:S05]  /*5da0*/  @P0 IADD3 R3, P1, R6, 0x20, RZ ;  /* 0x0000002006030810 */ /* 0x008fea0007f3e0ff */
[----:B------:R-:W-:Y:S01]  /*5db0*/  @P0 IMAD.X R0, RZ, RZ, R7, P1 ;  /* 0x000000ffff000224 */ /* 0x000fe200008e0607 */
[----:B------:R-:W-:Y:S03]  /*5dc0*/  IADD3 R2, P1, R4, UR30, RZ ;  /* 0x0000001e04027c10 */ /* 0x000fe6000ff3e0ff */
[----:B------:R-:W-:Y:S01]  /*5dd0*/  @P0 IMAD R0, R0, c[0x0][0x258], RZ ;  /* 0x0000960000000a24 */ /* 0x000fe200078e02ff */
[----:B------:R-:W-:Y:S02]  /*5de0*/  IADD3.X R87, R5, UR27, R87, P1, !PT ;  /* 0x0000001b05577c10 */ /* 0x000fe40008ffe457 */
[----:B------:R-:W-:Y:S01]  /*5df0*/  ISETP.GE.AND P1, PT, R90, 0x1, PT ;  /* 0x000000015a00780c */ /* 0x000fe20003f26270 */
[----:B------:R-:W-:Y:S11]  /*5e00*/  @P0 IMAD R0, R3, c[0x0][0x25c], R0 ;  /* 0x0000970003000a24 */ /* 0x000ff600078e0200 */
[----:B------:R-:W-:Y:S01]  /*5e10*/  @!UPT UIADD3 URZ, URZ, URZ, URZ ;  /* 0x0000003f3f3ff290 */ /* 0x000fe2000fffe03f */
[----:B------:R-:W-:Y:S02]  /*5e20*/  @P1 IMAD R4, R7, c[0x0][0x258], RZ ;  /* 0x0000960007041a24 */ /* 0x000fe400078e02ff */
[----:B------:R-:W-:Y:S02]  /*5e30*/  @P1 IMAD.MOV.U32 R96, RZ, RZ, R156 ;  /* 0x000000ffff601224 */ /* 0x000fe400078e009c */
[C---:B------:R-:W-:Y:S02]  /*5e40*/  @P1 IMAD R4, R6.reuse, c[0x0][0x25c], R4 ;  /* 0x0000970006041a24 */ /* 0x040fe400078e0204 */
[----:B-----5:R-:W-:Y:S04]  /*5e50*/  @P1 IMAD.WIDE.U32 R20, R6, c[0x0][0x258], R96 ;  /* 0x0000960006141a25 */ /* 0x020fe800078e0060 */
[----:B------:R-:W-:Y:S01]  /*5e60*/  @P0 IMAD.MOV.U32 R96, RZ, RZ, R156 ;  /* 0x000000ffff600224 */ /* 0x000fe200078e009c */
[C---:B------:R-:W-:Y:S02]  /*5e70*/  @P1 LEA R6, P2, R20.reuse, c[0x0][0x250], 0x1 ;  /* 0x0000940014061a11 */ /* 0x040fe400078408ff */
[----:B------:R-:W-:Y:S04]  /*5e80*/  @P1 IADD3 R4, R21, R4, RZ ;  /* 0x0000000415041210 */ /* 0x000fe80007ffe0ff */
[----:B------:R-:W-:Y:S01]  /*5e90*/  @P1 LEA.HI.X R7, R20, c[0x0][0x254], R4, 0x1, P2 ;  /* 0x0000950014071a11 */ /* 0x000fe200010f0c04 */
[----:B------:R-:W-:Y:S01]  /*5ea0*/  @P0 IMAD.WIDE.U32 R20, R3, c[0x0][0x258], R96 ;  /* 0x0000960003140a25 */ /* 0x000fe200078e0060 */
[C---:B------:R-:W-:Y:S03]  /*5eb0*/  LEA R4, P2, R2.reuse, c[0x0][0x1f8], 0x1 ;  /* 0x00007e0002047a11 */ /* 0x040fe600078408ff */
[----:B------:R-:W-:Y:S01]  /*5ec0*/  @!PT LDS RZ, [RZ] ;  /* 0x00000000fffff984 */ /* 0x000fe20000000800 */
[----:B------:R-:W-:Y:S01]  /*5ed0*/  @!PT LDS RZ, [RZ] ;  /* 0x00000000fffff984 */ /* 0x000fe20000000800 */
[----:B------:R-:W-:Y:S01]  /*5ee0*/  @!PT LDS RZ, [RZ] ;  /* 0x00000000fffff984 */ /* 0x000fe20000000800 */
[----:B------:R1:W-:Y:S01]  /*5ef0*/  @P1 LDGSTS.E.BYPASS.LTC128B.128 [R136+0x100], [R6.64], !P3 ;  /* 0x0010000006881fae */ /* 0x0003e2000d901d54 */
[----:B------:R-:W-:Y:S02]  /*5f00*/  LEA.HI.X R87, R2, c[0x0][0x1fc], R87, 0x1, P2 ;  /* 0x00007f0002577a11 */ /* 0x000fe400010f0c57 */
[C---:B------:R-:W-:Y:S01]  /*5f10*/  @P0 LEA R22, P2, R20.reuse, c[0x0][0x250], 0x1 ;  /* 0x0000940014160a11 */ /* 0x040fe200078408ff */
[----:B------:R1:W-:Y:S01]  /*5f20*/  @P1 LDGSTS.E.BYPASS.LTC128B.128 [R136+0x2100], [R6.64+0x80], !P6 ;  /* 0x0210008006881fae */ /* 0x0003e2000f101d54 */
[----:B------:R-:W-:Y:S03]  /*5f30*/  @P0 IADD3 R0, R21, R0, RZ ;  /* 0x0000000015000210 */ /* 0x000fe60007ffe0ff */
        /* <DEDUP_REMOVED lines=17> */
[CC--:B------:R-:W-:Y:S04]  /*6050*/  @!P2 LEA R24, P0, R16.reuse, R0.reuse, 0x1 ;  /* 0x000000001018a211 */ /* 0x0c0fe800078008ff */
[-C--:B------:R-:W-:Y:S02]  /*6060*/  @!P2 LEA.HI.X R25, R16, R3.reuse, R17, 0x1, P0 ;  /* 0x000000031019a211 */ /* 0x080fe400000f0c11 */
[CC--:B------:R-:W-:Y:S04]  /*6070*/  @!P1 LEA R38, P0, R133.reuse, R0.reuse, 0x1 ;  /* 0x0000000085269211 */ /* 0x0c0fe800078008ff */
[-C--:B------:R-:W-:Y:S02]  /*6080*/  @!P1 LEA.HI.X R39, R133, R3.reuse, R118, 0x1, P0 ;  /* 0x0000000385279211 */ /* 0x080fe400000f0c76 */
[CC--:B------:R-:W-:Y:S04]  /*6090*/  @!P4 LEA R36, P0, R134.reuse, R0.reuse, 0x1 ;  /* 0x000000008624c211 */ /* 0x0c0fe800078008ff */
[-C--:B------:R-:W-:Y:S02]  /*60a0*/  @!P4 LEA.HI.X R37, R134, R3.reuse, R117, 0x1, P0 ;  /* 0x000000038625c211 */ /* 0x080fe400000f0c75 */
[CC--:B------:R-:W-:Y:S04]  /*60b0*/  @!P3 LEA R34, P0, R131.reuse, R0.reuse, 0x1 ;  /* 0x000000008322b211 */ /* 0x0c0fe800078008ff */
[-C--:B------:R-:W-:Y:S01]  /*60c0*/  @!P3 LEA.HI.X R35, R131, R3.reuse, R116, 0x1, P0 ;  /* 0x000000038323b211 */ /* 0x080fe200000f0c74 */
[----:B-1----:R-:W-:Y:S04]  /*60d0*/  @!P2 ST.E.128 [R24.64], R20 ;  /* 0x000000141800a985 */ /* 0x002fe8000c101d14 */
[----:B------:R-:W1:Y:S04]  /*60e0*/  @!P1 LDS.128 R4, [R129] ;  /* 0x0000000081049984 */ /* 0x000e680000000c00 */
        /* <DEDUP_REMOVED lines=16> */
.L_x_763:
[----:B-1-34-:R-:W-:Y:S05]  /*61f0*/  BSYNC B0 ;  /* 0x0000000000007941 */ /* 0x01afea0003800000 */
.L_x_762:
[C---:B------:R-:W-:Y:S02]  /*6200*/  ISETP.GT.AND P0, PT, R137.reuse, UR6, PT ;  /* 0x0000000689007c0c */ /* 0x040fe4000bf04270 */
[----:B------:R-:W-:Y:S02]  /*6210*/  IADD3 R137, R137, -0x1, RZ ;  /* 0xffffffff89897810 */ /* 0x000fe40007ffe0ff */
[----:B------:R-:W-:Y:S09]  /*6220*/  ISETP.NE.AND P2, PT, R146, RZ, PT ;  /* 0x000000ff9200720c */ /* 0x000ff20003f45270 */
[----:B------:R-:W-:Y:S01]  /*6230*/  @P0 SHF.R.S32.HI R2, RZ, 0x1f, R137 ;  /* 0x0000001fff020819 */ /* 0x000fe20000011489 */
[----:B------:R-:W-:Y:S02]  /*6240*/  @P0 IMAD R0, R100, R137, RZ ;  /* 0x0000008964000224 */ /* 0x000fe400078e02ff */
[----:B------:R-:W-:Y:S02]  /*6250*/  @P0 IMAD.MOV.U32 R4, RZ, RZ, R158 ;  /* 0x000000ffff040224 */ /* 0x000fe400078e009e */
        /* <DEDUP_REMOVED lines=20> */
.L_x_739:
[----:B-1----:R-:W-:Y:S01]  /*63a0*/  UIADD3 UR6, UR12, 0x7f, URZ ;  /* 0x0000007f0c067890 */ /* 0x002fe2000fffe03f */
[----:B------:R-:W-:Y:S01]  /*63b0*/  PLOP3.LUT P2, PT, PT, PT, PT, 0x80, 0x0 ;  /* 0x000000000000781c */ /* 0x000fe20003f4f070 */
[----:B------:R-:W-:Y:S01]  /*63c0*/  ULDC.64 UR4, c[0x0][0x2c8] ;  /* 0x0000b20000047ab9 */ /* 0x000fe20000000a00 */
[----:B------:R-:W-:Y:S01]  /*63d0*/  IMAD.MOV.U32 R3, RZ, RZ, RZ ;  /* 0x000000ffff037224 */ /* 0x000fe200078e00ff */
[----:B------:R-:W-:Y:S01]  /*63e0*/  UIMAD.WIDE.U32 UR22, UR6, UR4, URZ ;  /* 0x00000004061672a5 */ /* 0x000fe2000f8e003f */
[----:B------:R-:W-:Y:S01]  /*63f0*/  IMAD.MOV.U32 R98, RZ, RZ, RZ ;  /* 0x000000ffff627224 */ /* 0x000fe200078e00ff */
[----:B------:R-:W-:Y:S01]  /*6400*/  CS2R R96, SRZ ;  /* 0x0000000000607805 */ /* 0x000fe2000001ff00 */
[----:B------:R-:W-:Y:S01]  /*6410*/  CS2R R94, SRZ ;  /* 0x00000000005e7805 */ /* 0x000fe2000001ff00 */
[----:B------:R-:W-:Y:S01]  /*6420*/  @UP2 USHF.R.U32.HI UR6, URZ, UR5, UR23 ;  /* 0x000000053f062299 */ /* 0x000fe20008011617 */
[----:B------:R-:W-:Y:S01]  /*6430*/  CS2R R92, SRZ ;  /* 0x00000000005c7805 */ /* 0x000fe2000001ff00 */
[----:B-----5:R-:W-:Y:S01]  /*6440*/  CS2R R90, SRZ ;  /* 0x00000000005a7805 */ /* 0x020fe2000001ff00 */
[----:B------:R-:W-:Y:S01]  /*6450*/  CS2R R88, SRZ ;  /* 0x0000000000587805 */ /* 0x000fe2000001ff00 */
[----:B------:R-:W-:Y:S01]  /*6460*/  UIADD3 UR6, UR7, UR6, URZ ;  /* 0x0000000607067290 */ /* 0x000fe2000fffe03f */
[----:B------:R-:W-:Y:S01]  /*6470*/  CS2R R86, SRZ ;  /* 0x0000000000567805 */ /* 0x000fe2000001ff00 */
[----:B------:R-:W-:Y:S01]  /*6480*/  MOV R85, RZ ;  /* 0x000000ff00557202 */ /* 0x000fe20000000f00 */
[----:B------:R-:W-:Y:S01]  /*6490*/  CS2R R6, SRZ ;  /* 0x0000000000067805 */ /* 0x000fe2000001ff00 */
[----:B------:R-:W-:Y:S01]  /*64a0*/  USHF.R.S32.HI UR4, URZ, 0x1f, UR6 ;  /* 0x0000001f3f047899 */ /* 0x000fe20008011406 */
[----:B------:R-:W-:Y:S01]  /*64b0*/  IMAD.MOV.U32 R82, RZ, RZ, RZ ;  /* 0x000000ffff527224 */ /* 0x000fe200078e00ff */
[----:B------:R-:W-:Y:S01]  /*64c0*/  CS2R R80, SRZ ;  /* 0x0000000000507805 */ /* 0x000fe2000001ff00 */
[----:B------:R-:W-:Y:S01]  /*64d0*/  CS2R R78, SRZ ;  /* 0x00000000004e7805 */ /* 0x000fe2000001ff00 */
[----:B------:R-:W-:Y:S01]  /*64e0*/  ULEA.HI UR4, UR4, UR6, URZ, 0x6 ;  /* 0x0000000604047291 */ /* 0x000fe2000f8f303f */
[----:B------:R-:W-:Y:S01]  /*64f0*/  CS2R R76, SRZ ;  /* 0x00000000004c7805 */ /* 0x000fe2000001ff00 */
[----:B------:R-:W-:Y:S01]  /*6500*/  CS2R R74, SRZ ;  /* 0x00000000004a7805 */ /* 0x000fe2000001ff00 */
[----:B--2---:R-:W-:Y:S01]  /*6510*/  CS2R R72, SRZ ;  /* 0x0000000000487805 */ /* 0x004fe2000001ff00 */
        /* <DEDUP_REMOVED lines=39> */
[----:B------:R-:W-:Y:S01]  /*6790*/  MOV R8, RZ ;  /* 0x000000ff00087202 */ /* 0x000fe20000000f00 */
        /* <DEDUP_REMOVED lines=23> */
[----:B------:R-:W-:Y:S01]  /*6910*/  ULDC.64 UR6, c[0x0][0x348] ;  /* 0x0000d20000067ab9 */ /* 0x000fe20000000a00 */
[----:B------:R-:W-:Y:S01]  /*6920*/  IMAD.IADD R15, R83, 0x1, -R0 ;  /* 0x00000001530f7824 */ /* 0x000fe200078e0a00 */
[----:B------:R-:W-:Y:S01]  /*6930*/  UISETP.NE.U32.AND UP0, UPT, URZ, UR6, UPT ;  /* 0x000000063f00728c */ /* 0x000fe2000bf05070 */
[----:B------:R-:W-:Y:S01]  /*6940*/  PLOP3.LUT P0, PT, PT, PT, UP2, 0x80, 0x0 ;  /* 0x000000000000781c */ /* 0x000fe20003f0f028 */
[----:B------:R-:W-:Y:S01]  /*6950*/  ULDC.64 UR4, c[0x0][0x1b8] ;  /* 0x00006e0000047ab9 */ /* 0x000fe20000000a00 */
[C---:B------:R-:W-:Y:S01]  /*6960*/  IMAD R210, R15.reuse, 0x20, R50 ;  /* 0x000000200fd27824 */ /* 0x040fe200078e0232 */
[----:B------:R-:W-:Y:S01]  /*6970*/  UISETP.NE.AND.EX UP0, UPT, URZ, UR7, UPT, UP0 ;  /* 0x000000073f00728c */ /* 0x000fe2000bf05300 */
[----:B------:R-:W-:Y:S01]  /*6980*/  LEA.HI R53, R82, R83, RZ, 0x4 ;  /* 0x0000005352357211 */ /* 0x000fe200078f20ff */
[----:B------:R-:W-:Y:S01]  /*6990*/  USHF.R.S32.HI UR7, URZ, 0x1f, UR18 ;  /* 0x0000001f3f077899 */ /* 0x000fe20008011412 */
[----:B------:R-:W-:Y:S01]  /*69a0*/  IMAD.SHL.U32 R89, R15, 0x8, RZ ;  /* 0x000000080f597824 */ /* 0x000fe200078e00ff */
[----:B------:R-:W-:Y:S01]  /*69b0*/  UIADD3 UR23, UR23, UR14, URZ ;  /* 0x0000000e17177290 */ /* 0x000fe2000fffe03f */
[----:B------:R-:W-:Y:S01]  /*69c0*/  IADD3 R0, R210, UR12, RZ ;  /* 0x0000000cd2007c10 */ /* 0x000fe2000fffe0ff */
[----:B------:R-:W-:-:S02]  /*69d0*/  UIMAD UR6, UR10, UR4, URZ ;  /* 0x000000040a0672a4 */ /* 0x000fc4000f8e023f */
[----:B------:R-:W-:Y:S01]  /*69e0*/  USEL UR7, UR7, URZ, !UP0 ;  /* 0x0000003f07077287 */ /* 0x000fe2000c000000 */
[C---:B------:R-:W-:Y:S01]  /*69f0*/  IADD3 R13, R89.reuse, 0x80, RZ ;  /* 0x00000080590d7810 */ /* 0x040fe20007ffe0ff */
[----:B------:R-:W-:Y:S01]  /*6a00*/  UIMAD UR6, UR11, UR5, UR6 ;  /* 0x000000050b0672a4 */ /* 0x000fe2000f8e0206 */
[----:B-1----:R-:W-:Y:S01]  /*6a10*/  @P1 IMAD.HI.U32 R2, R0, c[0x0][0x2c8], RZ ;  /* 0x0000b20000021a27 */ /* 0x002fe200078e00ff */
[----:B------:R-:W-:Y:S01]  /*6a20*/  UIMAD.WIDE.U32 UR22, UR11, UR4, UR22 ;  /* 0x000000040b1672a5 */ /* 0x000fe2000f8e0016 */
[C---:B------:R-:W-:Y:S01]  /*6a30*/  IADD3 R14, R89.reuse, 0x40, RZ ;  /* 0x00000040590e7810 */ /* 0x040fe20007ffe0ff */
[----:B------:R-:W-:Y:S01]  /*6a40*/  USEL UR14, UR18, URZ, !UP0 ;  /* 0x0000003f120e7287 */ /* 0x000fe2000c000000 */
[----:B------:R-:W-:Y:S01]  /*6a50*/  IMAD.MOV.U32 R7, RZ, RZ, R0 ;  /* 0x000000ffff077224 */ /* 0x000fe200078e0000 */
[----:B------:R-:W-:Y:S01]  /*6a60*/  ULDC.64 UR4, c[0x0][0x1c0] ;  /* 0x0000700000047ab9 */ /* 0x000fe20000000a00 */
[----:B------:R-:W-:Y:S01]  /*6a70*/  @P0 SHF.R.U32.HI R7, RZ, c[0x0][0x2cc], R2 ;  /* 0x0000b300ff070a19 */ /* 0x000fe20000011602 */
[----:B------:R-:W-:Y:S01]  /*6a80*/  UIMAD UR7, UR7, UR4, URZ ;  /* 0x00000004070772a4 */ /* 0x000fe2000f8e023f */
[----:B------:R-:W-:Y:S01]  /*6a90*/  ISETP.GE.AND P5, PT, R89, c[0x0][0x198], PT ;  /* 0x0000660059007a0c */ /* 0x000fe20003fa6270 */
[----:B------:R-:W-:Y:S01]  /*6aa0*/  UIADD3 UR23, UR23, UR6, URZ ;  /* 0x0000000617177290 */ /* 0x000fe2000fffe03f */
[--C-:B------:R-:W-:Y:S01]  /*6ab0*/  SHF.R.S32.HI R2, RZ, 0x1f, R7.reuse ;  /* 0x0000001fff027819 */ /* 0x100fe20000011407 */
[----:B------:R-:W-:Y:S01]  /*6ac0*/  UIMAD UR5, UR14, UR5, UR7 ;  /* 0x000000050e0572a4 */ /* 0x000fe2000f8e0207 */
[----:B------:R-:W-:Y:S01]  /*6ad0*/  IMAD.MOV R5, RZ, RZ, -R7 ;  /* 0x000000ffff057224 */ /* 0x000fe200078e0a07 */
[----:B------:R-:W-:Y:S01]  /*6ae0*/  UIMAD.WIDE.U32 UR14, UR14, UR4, UR22 ;  /* 0x000000040e0e72a5 */ /* 0x000fe2000f8e0016 */
[----:B------:R-:W-:Y:S01]  /*6af0*/  ISETP.GE.AND P4, PT, R13, c[0x0][0x198], PT ;  /* 0x000066000d007a0c */ /* 0x000fe20003f86270 */
[----:B------:R-:W-:Y:S01]  /*6b00*/  IMAD R2, R2, c[0x0][0x1b0], RZ ;  /* 0x00006c0002027a24 */ /* 0x000fe200078e02ff */
[----:B------:R-:W-:Y:S01]  /*6b10*/  ULDC UR7, c[0x0][0x2c4] ;  /* 0x0000b10000077ab9 */ /* 0x000fe20000000800 */
[----:B------:R-:W-:Y:S01]  /*6b20*/  IMAD R5, R5, c[0x0][0x2c4], R0 ;  /* 0x0000b10005057a24 */ /* 0x000fe200078e0200 */
[----:B------:R-:W-:Y:S01]  /*6b30*/  UIADD3 UR5, UR15, UR5, URZ ;  /* 0x000000050f057290 */ /* 0x000fe2000fffe03f */
[----:B------:R-:W-:Y:S01]  /*6b40*/  IMAD.U32 R9, RZ, RZ, UR15 ;  /* 0x0000000fff097e24 */ /* 0x000fe2000f8e00ff */
[----:B------:R-:W-:Y:S01]  /*6b50*/  UIMAD UR7, UR17, UR7, URZ ;  /* 0x00000007110772a4 */ /* 0x000fe2000f8e023f */
[----:B------:R-:W-:Y:S01]  /*6b60*/  IMAD.U32 R8, RZ, RZ, UR14 ;  /* 0x0000000eff087e24 */ /* 0x000fe2000f8e00ff */
[----:B------:R-:W-:Y:S01]  /*6b70*/  SHF.R.S32.HI R0, RZ, 0x1f, R5 ;  /* 0x0000001fff007819 */ /* 0x000fe20000011405 */
[----:B------:R-:W-:Y:S01]  /*6b80*/  IMAD R2, R7, c[0x0][0x1b4], R2 ;  /* 0x00006d0007027a24 */ /* 0x000fe200078e0202 */
[----:B------:R-:W-:Y:S01]  /*6b90*/  ISETP.GE.AND P3, PT, R14, c[0x0][0x198], PT ;  /* 0x000066000e007a0c */ /* 0x000fe20003f66270 */
[----:B------:R-:W-:-:S02]  /*6ba0*/  IMAD.U32 R9, RZ, RZ, UR5 ;  /* 0x00000005ff097e24 */ /* 0x000fc4000f8e00ff */
[----:B------:R-:W-:Y:S02]  /*6bb0*/  IMAD R0, R0, c[0x0][0x1a8], RZ ;  /* 0x00006a0000007a24 */ /* 0x000fe400078e02ff */
[----:B------:R-:W-:-:S04]  /*6bc0*/  IMAD.WIDE.U32 R8, R7, c[0x0][0x1b0], R8 ;  /* 0x00006c0007087a25 */ /* 0x000fc800078e0008 */
[----:B------:R-:W-:Y:S01]  /*6bd0*/  IMAD.IADD R9, R9, 0x1, R2 ;  /* 0x0000000109097824 */ /* 0x000fe200078e0202 */
[----:B------:R-:W-:Y:S01]  /*6be0*/  LOP3.LUT R2, R53, 0xfffffff0, RZ, 0xc0, !PT ;  /* 0xfffffff035027812 */ /* 0x000fe200078ec0ff */
[C---:B------:R-:W-:Y:S02]  /*6bf0*/  IMAD R7, R5.reuse, c[0x0][0x1ac], R0 ;  /* 0x00006b0005077a24 */ /* 0x040fe400078e0200 */
[----:B------:R-:W-:-:S04]  /*6c00*/  IMAD.WIDE.U32 R4, R5, c[0x0][0x1a8], R8 ;  /* 0x00006a0005047a25 */ /* 0x000fc800078e0008 */
[----:B------:R-:W-:Y:S01]  /*6c10*/  IMAD.IADD R2, R83, 0x1, -R2 ;  /* 0x0000000153027824 */ /* 0x000fe200078e0a02 */
[----:B------:R-:W-:Y:S01]  /*6c20*/  LEA R9, P0, R4, c[0x0][0x160], 0x1 ;  /* 0x0000580004097a11 */ /* 0x000fe200078008ff */
[----:B------:R-:W-:Y:S02]  /*6c30*/  IMAD.IADD R5, R5, 0x1, R7 ;  /* 0x0000000105057824 */ /* 0x000fe400078e0207 */
[----:B------:R-:W-:Y:S01]  /*6c40*/  IMAD.SHL.U32 R0, R50, 0x40, RZ ;  /* 0x0000004032007824 */ /* 0x000fe200078e00ff */
[----:B------:R-:W-:Y:S01]  /*6c50*/  SHF.R.S32.HI R7, RZ, 0x1f, R2 ;  /* 0x0000001fff077819 */ /* 0x000fe20000011402 */
[----:B------:R1:W3:Y:S01]  /*6c60*/  SHFL.IDX PT, R10, R9, RZ, 0x181f ;  /* 0x00181fff090a7589 */ /* 0x0002e200000e0000 */
[----:B------:R-:W-:Y:S02]  /*6c70*/  LEA.HI.X R5, R4, c[0x0][0x164], R5, 0x1, P0 ;  /* 0x0000590004057a11 */ /* 0x000fe400000f0c05 */
[----:B------:R-:W-:Y:S02]  /*6c80*/  LOP3.LUT R0, R0, 0x1c0, RZ, 0xc0, !PT ;  /* 0x000001c000007812 */ /* 0x000fe400078ec0ff */
[----:B------:R-:W-:Y:S01]  /*6c90*/  LEA.HI R48, R7, R2, RZ, 0x3 ;  /* 0x0000000207307211 */ /* 0x000fe200078f18ff */
[----:B------:R1:W4:Y:S01]  /*6ca0*/  SHFL.IDX PT, R11, R5, RZ, 0x181f ;  /* 0x00181fff050b7589 */ /* 0x00032200000e0000 */
[----:B------:R-:W-:-:S02]  /*6cb0*/  IADD3 R4, R50, UR12, RZ ;  /* 0x0000000c32047c10 */ /* 0x000fc4000fffe0ff */
[----:B------:R-:W-:Y:S02]  /*6cc0*/  SHF.R.U32.HI R7, RZ, 0x3, R0 ;  /* 0x00000003ff077819 */ /* 0x000fe40000011600 */
[----:B------:R-:W-:Y:S02]  /*6cd0*/  LOP3.LUT R0, R0, 0x38, R89, 0xf8, !PT ;  /* 0x0000003800007812 */ /* 0x000fe400078ef859 */
[----:B------:R-:W-:Y:S02]  /*6ce0*/  LOP3.LUT R49, R48, 0xfffffff8, RZ, 0xc0, !PT ;  /* 0xfffffff830317812 */ /* 0x000fe400078ec0ff */
[----:B------:R-:W-:Y:S02]  /*6cf0*/  ISETP.GE.AND P0, PT, R4, UR7, PT ;  /* 0x0000000704007c0c */ /* 0x000fe4000bf06270 */
[----:B------:R-:W-:Y:S01]  /*6d00*/  LOP3.LUT R7, R0, R7, RZ, 0x3c, !PT ;  /* 0x0000000700077212 */ /* 0x000fe200078e3cff */
[----:B------:R-:W-:Y:S01]  /*6d10*/  IMAD.IADD R49, R2, 0x1, -R49 ;  /* 0x0000000102317824 */ /* 0x000fe200078e0a31 */
[----:B------:R-:W-:Y:S01]  /*6d20*/  LEA.HI R0, R82, R83, RZ, 0x6 ;  /* 0x0000005352007211 */ /* 0x000fe200078f30ff */
[----:B------:R-:W-:-:S04]  /*6d30*/  IMAD.MOV.U32 R2, RZ, RZ, 0x10 ;  /* 0x00000010ff027424 */ /* 0x000fc800078e00ff */
[----:B------:R-:W-:-:S05]  /*6d40*/  IMAD.SHL.U32 R0, R0, 0x8, RZ ;  /* 0x0000000800007824 */ /* 0x000fca00078e00ff */
[----:B------:R-:W-:Y:S01]  /*6d50*/  LOP3.LUT R0, R7, 0xfffffe00, R0, 0xf8, !PT ;  /* 0xfffffe0007007812 */ /* 0x000fe200078ef800 */
[----:B--2---:R2:W5:Y:S01]  /*6d60*/  @P2 R2UR UR16, R3 ;  /* 0x00000000031023c2 */ /* 0x00456200000e0000 */
        /* <DEDUP_REMOVED lines=20> */
.L_x_767:
[----:B-1-34-:R-:W-:Y:S05]  /*6eb0*/  BSYNC B0 ;  /* 0x0000000000007941 */ /* 0x01afea0003800000 */
.L_x_766:
        /* <DEDUP_REMOVED lines=8> */
[----:B------:R-:W-:Y:S01]  /*6f40*/  SHF.R.S32.HI R6, RZ, 0x1f, R13 ;  /* 0x0000001fff067819 */ /* 0x000fe2000001140d */
[----:B--23--:R-:W-:Y:S01]  /*6f50*/  IMAD.WIDE R16, R89, 0x2, R10 ;  /* 0x0000000259107825 */ /* 0x00cfe200078e020a */
        /* <DEDUP_REMOVED lines=10> */
.L_x_769:
[----:B------:R-:W-:Y:S05]  /*7000*/  BSYNC B0 ;  /* 0x0000000000007941 */ /* 0x000fea0003800000 */
.L_x_768:
        /* <DEDUP_REMOVED lines=8> */
[----:B------:R-:W-:Y:S01]  /*7090*/  SHF.R.S32.HI R6, RZ, 0x1f, R13 ;  /* 0x0000001fff067819 */ /* 0x000fe2000001140d */
[----:B---34-:R-:W-:Y:S01]  /*70a0*/  IMAD.WIDE R16, R89, 0x2, R10 ;  /* 0x0000000259107825 */ /* 0x018fe200078e020a */
        /* <DEDUP_REMOVED lines=10> */
.L_x_771:
[----:B------:R-:W-:Y:S05]  /*7150*/  BSYNC B0 ;  /* 0x0000000000007941 */ /* 0x000fea0003800000 */
.L_x_770:
[----:B---3--:R-:W-:Y:S01]  /*7160*/  IADD3 R6, R4, 0x60, RZ ;  /* 0x0000006004067810 */ /* 0x008fe20007ffe0ff */
[----:B------:R-:W-:Y:S01]  /*7170*/  SHFL.IDX PT, R10, R9, 0x3, 0x181f ;  /* 0x00781f00090a7f89 */ /* 0x000fe200000e0000 */
[----:B------:R-:W-:Y:S01]  /*7180*/  IMAD.MOV.U32 R207, RZ, RZ, c[0x0][0x2b8] ;  /* 0x0000ae00ffcf7624 */ /* 0x000fe200078e00ff */
[----:B------:R-:W-:Y:S01]  /*7190*/  USHF.R.S32.HI UR6, URZ, 0x1f, UR16 ;  /* 0x0000001f3f067899 */ /* 0x000fe20008011410 */
[----:B------:R-:W-:Y:S01]  /*71a0*/  ISETP.GE.AND P0, PT, R6, UR7, PT ;  /* 0x0000000706007c0c */ /* 0x000fe2000bf06270 */
[----:B------:R-:W-:Y:S01]  /*71b0*/  IMAD.U32 R7, RZ, RZ, UR8 ;  /* 0x00000008ff077e24 */ /* 0x000fe2000f8e00ff */
[----:B----4-:R3:W4:Y:S01]  /*71c0*/  SHFL.IDX PT, R11, R5, 0x3, 0x181f ;  /* 0x00781f00050b7f89 */ /* 0x01072200000e0000 */
[----:B------:R-:W-:Y:S01]  /*71d0*/  ISETP.NE.AND P2, PT, R207, 0x1, PT ;  /* 0x00000001cf00780c */ /* 0x000fe20003f45270 */
[----:B------:R-:W-:Y:S01]  /*71e0*/  ULDC.64 UR4, c[0x0][0x2b0] ;  /* 0x0000ac0000047ab9 */ /* 0x000fe20000000a00 */
[----:B------:R-:W-:Y:S01]  /*71f0*/  IMAD R7, R7, 0x40, R210 ;  /* 0x0000004007077824 */ /* 0x000fe200078e02d2 */
[----:B------:R-:W-:Y:S01]  /*7200*/  UIMAD UR6, UR6, UR4, URZ ;  /* 0x00000004060672a4 */ /* 0x000fe2000f8e023f */
[----:B------:R-:W-:Y:S01]  /*7210*/  IMAD.MOV.U32 R208, RZ, RZ, RZ ;  /* 0x000000ffffd07224 */ /* 0x000fe200078e00ff */
[----:B------:R-:W-:-:S02]  /*7220*/  UIMAD.WIDE.U32 UR14, UR16, UR4, URZ ;  /* 0x00000004100e72a5 */ /* 0x000fc4000f8e003f */
[----:B------:R-:W-:Y:S01]  /*7230*/  IADD3 R4, R7, -0x40, RZ ;  /* 0xffffffc007047810 */ /* 0x000fe20007ffe0ff */
[----:B------:R-:W-:Y:S02]  /*7240*/  UIMAD UR6, UR16, UR5, UR6 ;  /* 0x00000005100672a4 */ /* 0x000fe4000f8e0206 */
[----:B------:R-:W-:Y:S01]  /*7250*/  @!P0 SHF.R.S32.HI R7, RZ, 0x1f, R14 ;  /* 0x0000001fff078819 */ /* 0x000fe2000001140e */
[----:B------:R-:W-:Y:S01]  /*7260*/  ULDC.64 UR4, c[0x0][0x1e8] ;  /* 0x00007a0000047ab9 */ /* 0x000fe20000000a00 */
[C---:B------:R-:W-:Y:S01]  /*7270*/  IADD3 R209, R4.reuse, UR13, RZ ;  /* 0x0000000d04d17c10 */ /* 0x040fe2000fffe0ff */
[----:B------:R-:W-:Y:S01]  /*7280*/  UIADD3 UR6, UR15, UR6, URZ ;  /* 0x000000060f067290 */ /* 0x000fe2000fffe03f */
[----:B------:R-:W-:Y:S02]  /*7290*/  @!P0 SHF.R.S32.HI R6, RZ, 0x1f, R13 ;  /* 0x0000001fff068819 */ /* 0x000fe4000001140d */
[----:B------:R-:W-:Y:S02]  /*72a0*/  @!P0 LEA.HI R7, R7, R14, RZ, 0x3 ;  /* 0x0000000e07078211 */ /* 0x000fe400078f18ff */
[----:B------:R-:W-:Y:S01]  /*72b0*/  ISETP.GE.AND P1, PT, R4, UR9, PT ;  /* 0x0000000904007c0c */ /* 0x000fe2000bf26270 */
[----:B------:R-:W-:Y:S01]  /*72c0*/  @P2 IMAD.HI.U32 R4, R209, c[0x0][0x2bc], RZ ;  /* 0x0000af00d1042a27 */ /* 0x000fe200078e00ff */
[----:B------:R-:W-:-:S02]  /*72d0*/  @!P0 LEA.HI R6, R6, R13, RZ, 0x3 ;  /* 0x0000000d06068211 */ /* 0x000fc400078f18ff */
[----:B-123--:R-:W-:Y:S01]  /*72e0*/  LOP3.LUT R5, R5, 0xfffffffd, RZ, 0xc0, !PT ;  /* 0xfffffffd05057812 */ /* 0x00efe200078ec0ff */
[----:B----4-:R-:W-:Y:S01]  /*72f0*/  @!P0 IMAD.WIDE R16, R89, 0x2, R10 ;  /* 0x0000000259108825 */ /* 0x010fe200078e020a */
[----:B------:R-:W-:Y:S02]  /*7300*/  @!P0 LOP3.LUT R7, R7, 0xfffffff8, RZ, 0xc0, !PT ;  /* 0xfffffff807078812 */ /* 0x000fe400078ec0ff */
[----:B------:R-:W-:Y:S01]  /*7310*/  @P2 LOP3.LUT R5, R5, 0x2, RZ, 0xfc, !PT ;  /* 0x0000000205052812 */ /* 0x000fe200078efcff */
[----:B------:R-:W-:Y:S01]  /*7320*/  IMAD.MOV.U32 R5, RZ, RZ, R209 ;  /* 0x000000ffff057224 */ /* 0x000fe200078e00d1 */
[----:B------:R-:W-:Y:S01]  /*7330*/  @!P0 LOP3.LUT R6, R6, 0xfffffff8, RZ, 0xc0, !PT ;  /* 0xfffffff806068812 */ /* 0x000fe200078ec0ff */
[----:B------:R-:W-:Y:S01]  /*7340*/  @!P0 IMAD.WIDE R20, R7, 0x2, R10 ;  /* 0x0000000207148825 */ /* 0x000fe200078e020a */
[----:B------:R-:W-:Y:S02]  /*7350*/  @P2 SHF.R.U32.HI R5, RZ, c[0x0][0x2c0], R4 ;  /* 0x0000b000ff052a19 */ /* 0x000fe40000011604 */
[----:B------:R-:W-:Y:S01]  /*7360*/  ISETP.GT.OR P1, PT, R210, 0x3f, P1 ;  /* 0x0000003fd200780c */ /* 0x000fe20000f24670 */
[----:B------:R-:W-:-:S02]  /*7370*/  @!P0 IMAD.SHL.U32 R4, R0, 0x2, RZ ;  /* 0x0000000200048824 */ /* 0x000fc400078e00ff */
[----:B------:R-:W-:-:S03]  /*7380*/  @!P0 IMAD.WIDE R10, R6, 0x2, R10 ;  /* 0x00000002060a8825 */ /* 0x000fc600078e020a */
[----:B------:R-:W-:Y:S01]  /*7390*/  @!PT LDS RZ, [RZ] ;  /* 0x00000000fffff984 */ /* 0x000fe20000000800 */
[----:B------:R1:W-:Y:S04]  /*73a0*/  @!P0 LDGSTS.E.BYPASS.LTC128B.128 [R4+0xf100], [R16.64], !P5 ;  /* 0x0f10000010048fae */ /* 0x0003e8000e901d54 */
[----:B------:R1:W-:Y:S03]  /*73b0*/  @!P0 LDGSTS.E.BYPASS.LTC128B.128 [R4+0x13100], [R20.64], !P3 ;  /* 0x1310000014048fae */ /* 0x0003e6000d901d54 */
[C---:B------:R-:W-:Y:S01]  /*73c0*/  @!P1 IADD3 R8, P2, R5.reuse, UR14, RZ ;  /* 0x0000000e05089c10 */ /* 0x040fe2000ff5e0ff */
[----:B------:R1:W-:Y:S03]  /*73d0*/  @!P0 LDGSTS.E.BYPASS.LTC128B.128 [R4+0x17100], [R10.64], !P4 ;  /* 0x171000000a048fae */ /* 0x0003e6000e101d54 */
[----:B------:R-:W-:Y:S01]  /*73e0*/  @!P1 LEA.HI.X.SX32 R7, R5, UR6, 0x1, P2 ;  /* 0x0000000605079c11 */ /* 0x000fe200090f0eff */
[----:B------:R-:W0:Y:S01]  /*73f0*/  LDGDEPBAR ;  /* 0x00000000000079af */ /* 0x000e220000000000 */
[----:B------:R-:W-:-:S04]  /*7400*/  @!P1 LEA R18, P2, R8, c[0x0][0x2a0], 0x2 ;  /* 0x0000a80008129a11 */ /* 0x000fc800078410ff */
[----:B------:R-:W-:Y:S01]  /*7410*/  @!P1 LEA.HI.X R19, R8, c[0x0][0x2a4], R7, 0x2, P2 ;  /* 0x0000a90008139a11 */ /* 0x000fe200010f1407 */
[----:B------:R-:W-:Y:S06]  /*7420*/  BAR.SYNC.DEFER_BLOCKING 0x0 ;  /* 0x0000000000007b1d */ /* 0x000fec0000010000 */
[----:B------:R2:W3:Y:S01]  /*7430*/  @!P1 LDG.E R208, [R18.64] ;  /* 0x0000001412d09981 */ /* 0x0004e2000c1e1900 */
[----:B------:R-:W-:Y:S01]  /*7440*/  IMAD.MOV R6, RZ, RZ, -R5 ;  /* 0x000000ffff067224 */ /* 0x000fe200078e0a05 */
[----:B------:R-:W-:Y:S01]  /*7450*/  UIMAD UR16, UR10, UR4, URZ ;  /* 0x000000040a1072a4 */ /* 0x000fe2000f8e023f */
[----:B------:R-:W-:Y:S01]  /*7460*/  ISETP.GE.AND P4, PT, R89, c[0x0][0x1d4], PT ;  /* 0x0000750059007a0c */ /* 0x000fe20003f86270 */
[----:B------:R-:W-:Y:S01]  /*7470*/  UIMAD.WIDE.U32 UR22, UR11, UR4, URZ ;  /* 0x000000040b1672a5 */ /* 0x000fe2000f8e003f */
[----:B------:R-:W-:Y:S01]  /*7480*/  IMAD R209, R6, c[0x0][0x2b8], R209 ;  /* 0x0000ae0006d17a24 */ /* 0x000fe200078e02d1 */
[----:B------:R-:W-:Y:S01]  /*7490*/  UIMAD UR16, UR11, UR5, UR16 ;  /* 0x000000050b1072a4 */ /* 0x000fe2000f8e0210 */
[----:B------:R-:W-:Y:S01]  /*74a0*/  ISETP.GE.AND P6, PT, R14, c[0x0][0x1d4], PT ;  /* 0x000075000e007a0c */ /* 0x000fe20003fc6270 */
[----:B------:R-:W-:Y:S01]  /*74b0*/  ULEA UR19, UR8, 0xffffffc0, 0x6 ;  /* 0xffffffc008137891 */ /* 0x000fe2000f8e303f */
[----:B------:R-:W-:Y:S01]  /*74c0*/  IMAD.WIDE.U32 R6, R209, c[0x0][0x1e0], RZ ;  /* 0x00007800d1067a25 */ /* 0x000fe200078e00ff */
[----:B------:R-:W-:Y:S01]  /*74d0*/  SHF.R.S32.HI R52, RZ, 0x1f, R209 ;  /* 0x0000001fff347819 */ /* 0x000fe200000114d1 */
[----:B------:R-:W-:Y:S01]  /*74e0*/  UIADD3 UR16, UR23, UR16, URZ ;  /* 0x0000001017107290 */ /* 0x000fe2000fffe03f */
[----:B------:R-:W-:Y:S01]  /*74f0*/  ISETP.GE.AND P5, PT, R13, c[0x0][0x1d4], PT ;  /* 0x000075000d007a0c */ /* 0x000fe20003fa6270 */
[----:B-1----:R-:W-:Y:S01]  /*7500*/  IMAD.MOV.U32 R4, RZ, RZ, R6 ;  /* 0x000000ffff047224 */ /* 0x002fe200078e0006 */
[----:B------:R-:W-:Y:S01]  /*7510*/  UIADD3 UR19, UR9, -UR19, URZ ;  /* 0x8000001309137290 */ /* 0x000fe2000fffe03f */
[----:B------:R-:W-:Y:S01]  /*7520*/  IMAD R8, R52, c[0x0][0x1e0], RZ ;  /* 0x0000780034087a24 */ /* 0x000fe200078e02ff */
[----:B------:R-:W-:Y:S01]  /*7530*/  ULDC.64 UR4, c[0x0][0x210] ;  /* 0x0000840000047ab9 */ /* 0x000fe20000000a00 */
[----:B------:R-:W-:Y:S01]  /*7540*/  LEA.HI R80, R82, R83, RZ, 0x5 ;  /* 0x0000005352507211 */ /* 0x000fe200078f28ff */
[----:B------:R-:W-:Y:S01]  /*7550*/  UIMAD UR10, UR10, UR4, URZ ;  /* 0x000000040a0a72a4 */ /* 0x000fe2000f8e023f */
[----:B------:R-:W-:Y:S01]  /*7560*/  IMAD R5, R209, c[0x0][0x1e4], R8 ;  /* 0x00007900d1057a24 */ /* 0x000fe200078e0208 */
[----:B------:R-:W-:Y:S01]  /*7570*/  IADD3 R12, -R50, UR19, RZ ;  /* 0x00000013320c7c10 */ /* 0x000fe2000fffe1ff */
[----:B------:R-:W-:Y:S01]  /*7580*/  UIMAD.WIDE.U32 UR24, UR11, UR4, URZ ;  /* 0x000000040b1872a5 */ /* 0x000fe2000f8e003f */
[----:B------:R-:W-:Y:S01]  /*7590*/  ISETP.GT.AND P3, PT, R210, 0x3f, PT ;  /* 0x0000003fd200780c */ /* 0x000fe20003f64270 */
[----:B------:R-:W-:Y:S01]  /*75a0*/  IMAD.IADD R5, R7, 0x1, R5 ;  /* 0x0000000107057824 */ /* 0x000fe200078e0205 */
[----:B------:R-:W-:Y:S01]  /*75b0*/  ISETP.GE.AND P1, PT, R12, 0x1, PT ;  /* 0x000000010c00780c */ /* 0x000fe20003f26270 */
[----:B------:R-:W-:Y:S01]  /*75c0*/  UIMAD UR10, UR11, UR5, UR10 ;  /* 0x000000050b0a72a4 */ /* 0x000fe2000f8e020a */
[----:B------:R-:W-:-:S02]  /*75d0*/  SEL R88, RZ, 0x10, P5 ;  /* 0x00000010ff587807 */ /* 0x000fc40002800000 */
[----:B------:R-:W-:Y:S01]  /*75e0*/  SHF.R.S32.HI R81, RZ, 0x5, R80 ;  /* 0x00000005ff517819 */ /* 0x000fe20000011450 */
[----:B------:R-:W-:-:S08]  /*75f0*/  UIADD3 UR10, UR25, UR10, URZ ;  /* 0x0000000a190a7290 */ /* 0x000fd0000fffe03f */
[----:B------:R-:W-:Y:S01]  /*7600*/  @P1 SHF.R.S32.HI R7, RZ, 0x1f, R14 ;  /* 0x0000001fff071819 */ /* 0x000fe2000001140e */
[----:B------:R-:W-:Y:S01]  /*7610*/  @P1 IMAD.SHL.U32 R9, R0, 0x2, RZ ;  /* 0x0000000200091824 */ /* 0x000fe200078e00ff */
[----:B--2---:R-:W-:Y:S02]  /*7620*/  @P1 SHF.R.S32.HI R18, RZ, 0x1f, R13 ;  /* 0x0000001fff121819 */ /* 0x004fe4000001140d */
[----:B---3--:R-:W-:Y:S01]  /*7630*/  SHF.R.S32.HI R51, RZ, 0x1f, R208 ;  /* 0x0000001fff337819 */ /* 0x008fe200000114d0 */
[----:B------:R-:W-:-:S04]  /*7640*/  IMAD.WIDE.U32 R4, R208, c[0x0][0x1f0], R4 ;  /* 0x00007c00d0047a25 */ /* 0x000fc800078e0004 */
[----:B------:R-:W-:Y:S01]  /*7650*/  IMAD R19, R51, c[0x0][0x1f0], RZ ;  /* 0x00007c0033137a24 */ /* 0x000fe200078e02ff */
[----:B------:R-:W-:-:S03]  /*7660*/  IADD3 R4, P0, R4, UR22, RZ ;  /* 0x0000001604047c10 */ /* 0x000fc6000ff1e0ff */
[----:B------:R-:W-:-:S05]  /*7670*/  IMAD R19, R208, c[0x0][0x1f4], R19 ;  /* 0x00007d00d0137a24 */ /* 0x000fca00078e0213 */
[----:B------:R-:W-:Y:S02]  /*7680*/  IADD3.X R19, R5, UR16, R19, P0, !PT ;  /* 0x0000001005137c10 */ /* 0x000fe400087fe413 */
[----:B------:R-:W-:-:S04]  /*7690*/  LEA R8, P0, R4, c[0x0][0x1c8], 0x1 ;  /* 0x0000720004087a11 */ /* 0x000fc800078008ff */
[----:B------:R-:W-:Y:S01]  /*76a0*/  LEA.HI.X R19, R4, c[0x0][0x1cc], R19, 0x1, P0 ;  /* 0x0000730004137a11 */ /* 0x000fe200000f0c13 */
[----:B------:R-:W-:Y:S01]  /*76b0*/  SHFL.IDX PT, R16, R8, RZ, 0x181f ;  /* 0x00181fff08107589 */ /* 0x000fe200000e0000 */
[----:B------:R-:W-:-:S03]  /*76c0*/  ISETP.GE.AND P0, PT, R12, 0x21, PT ;  /* 0x000000210c00780c */ /* 0x000fc60003f06270 */
[----:B------:R-:W-:Y:S04]  /*76d0*/  SHFL.IDX PT, R17, R19, RZ, 0x181f ;  /* 0x00181fff13117589 */ /* 0x000fe800000e0000 */
[----:B------:R1:W-:Y:S04]  /*76e0*/  SHFL.IDX PT, R10, R8, 0x1, 0x181f ;  /* 0x00381f00080a7f89 */ /* 0x0003e800000e0000 */
[----:B------:R-:W2:Y:S02]  /*76f0*/  SHFL.IDX PT, R11, R19, 0x1, 0x181f ;  /* 0x00381f00130b7f89 */ /* 0x000ea400000e0000 */
[----:B------:R-:W-:Y:S01]  /*7700*/  @P0 SHF.R.S32.HI R5, RZ, 0x1f, R14 ;  /* 0x0000001fff050819 */ /* 0x000fe2000001140e */
[----:B------:R-:W-:Y:S01]  /*7710*/  @P0 IMAD.SHL.U32 R6, R0, 0x2, RZ ;  /* 0x0000000200060824 */ /* 0x000fe200078e00ff */
[----:B------:R-:W-:-:S02]  /*7720*/  @P0 SHF.R.S32.HI R4, RZ, 0x1f, R13 ;  /* 0x0000001fff040819 */ /* 0x000fc4000001140d */
[-C--:B------:R-:W-:Y:S02]  /*7730*/  @P0 LEA.HI R5, R5, R14.reuse, RZ, 0x3 ;  /* 0x0000000e05050211 */ /* 0x080fe400078f18ff */
[-C--:B------:R-:W-:Y:S02]  /*7740*/  @P0 LEA.HI R4, R4, R13.reuse, RZ, 0x3 ;  /* 0x0000000d04040211 */ /* 0x080fe400078f18ff */
[----:B------:R-:W-:Y:S02]  /*7750*/  @P0 LOP3.LUT R5, R5, 0xfffffff8, RZ, 0xc0, !PT ;  /* 0xfffffff805050812 */ /* 0x000fe400078ec0ff */
[----:B------:R-:W-:Y:S02]  /*7760*/  @P0 LOP3.LUT R4, R4, 0xfffffff8, RZ, 0xc0, !PT ;  /* 0xfffffff804040812 */ /* 0x000fe400078ec0ff */
[----:B-1----:R-:W-:Y:S02]  /*7770*/  @P1 LEA.HI R8, R7, R14, RZ, 0x3 ;  /* 0x0000000e07081211 */ /* 0x002fe400078f18ff */
[----:B------:R-:W-:-:S02]  /*7780*/  @P1 LEA.HI R7, R18, R13, RZ, 0x3 ;  /* 0x0000000d12071211 */ /* 0x000fc400078f18ff */
[----:B------:R-:W-:Y:S01]  /*7790*/  @P1 LOP3.LUT R8, R8, 0xfffffff8, RZ, 0xc0, !PT ;  /* 0xfffffff808081812 */ /* 0x000fe200078ec0ff */
[----:B--2---:R-:W-:Y:S01]  /*77a0*/  @P0 IMAD.WIDE R24, R89, 0x2, R10 ;  /* 0x0000000259180825 */ /* 0x004fe200078e020a */
[----:B------:R-:W-:-:S03]  /*77b0*/  @P1 LOP3.LUT R7, R7, 0xfffffff8, RZ, 0xc0, !PT ;  /* 0xfffffff807071812 */ /* 0x000fc600078ec0ff */
[----:B------:R-:W-:-:S04]  /*77c0*/  @P1 IMAD.WIDE R18, R8, 0x2, R16 ;  /* 0x0000000208121825 */ /* 0x000fc800078e0210 */
[----:B------:R-:W-:-:S04]  /*77d0*/  @P1 IMAD.WIDE R20, R7, 0x2, R16 ;  /* 0x0000000207141825 */ /* 0x000fc800078e0210 */
[----:B------:R-:W-:-:S04]  /*77e0*/  @P1 IMAD.WIDE R16, R89, 0x2, R16 ;  /* 0x0000000259101825 */ /* 0x000fc800078e0210 */
[--C-:B------:R-:W-:Y:S01]  /*77f0*/  @P0 IMAD.WIDE R22, R5, 0x2, R10.reuse ;  /* 0x0000000205160825 */ /* 0x100fe200078e020a */
[----:B------:R1:W-:Y:S03]  /*7800*/  @P1 LDGSTS.E.BYPASS.LTC128B.128 [R9+0x6100], [R16.64], !P4 ;  /* 0x0610000010091fae */ /* 0x0003e6000e101d54 */
[----:B------:R-:W-:Y:S01]  /*7810*/  @P0 IMAD.WIDE R4, R4, 0x2, R10 ;  /* 0x0000000204040825 */ /* 0x000fe200078e020a */
[----:B------:R1:W-:Y:S04]  /*7820*/  @P1 LDGSTS.E.BYPASS.LTC128B.128 [R9+0x8100], [R18.64], !P6 ;  /* 0x0810000012091fae */ /* 0x0003e8000f101d54 */
[----:B------:R1:W-:Y:S04]  /*7830*/  @P1 LDGSTS.E.BYPASS.LTC128B.128 [R9+0xa100], [R20.64], !P5 ;  /* 0x0a10000014091fae */ /* 0x0003e8000e901d54 */
[----:B------:R1:W-:Y:S04]  /*7840*/  @P0 LDGSTS.E.BYPASS.LTC128B.128 [R6+0x7100], [R24.64], !P4 ;  /* 0x0710000018060fae */ /* 0x0003e8000e101d54 */
[----:B------:R1:W-:Y:S04]  /*7850*/  @P0 LDGSTS.E.BYPASS.LTC128B.128 [R6+0x9100], [R22.64], !P6 ;  /* 0x0910000016060fae */ /* 0x0003e8000f101d54 */
[----:B------:R1:W-:Y:S01]  /*7860*/  @P0 LDGSTS.E.BYPASS.LTC128B.128 [R6+0xb100], [R4.64], !P5 ;  /* 0x0b10000004060fae */ /* 0x0003e2000e901d54 */
[----:B------:R-:W-:-:S03]  /*7870*/  ISETP.LT.AND P0, PT, RZ, c[0x0][0x27c], PT ;  /* 0x00009f00ff007a0c */ /* 0x000fc60003f01270 */
[----:B------:R-:W0:Y:S10]  /*7880*/  LDGDEPBAR ;  /* 0x00000000000079af */ /* 0x000e340000000000 */
[----:B------:R-:W-:Y:S05]  /*7890*/  @P0 BRA `(.L_x_772) ;  /* 0x0000002000000947 */ /* 0x000fea0003800000 */
[----:B------:R-:W-:-:S04]  /*78a0*/  DEPBAR.LE SB0, 0x1 ;  /* 0x000080400000791a */ /* 0x000fc80000000000 */
[----:B------:R-:W-:Y:S05]  /*78b0*/  BRA `(.L_x_773) ;  /* 0x000076b000007947 */ /* 0x000fea0003800000 */
.L_x_772:
[----:B------:R-:W-:Y:S01]  /*78c0*/  ULDC.U8 UR4, c[0x0][0x298] ;  /* 0x0000a60000047ab9 */ /* 0x000fe20000000000 */
[----:B------:R-:W-:Y:S01]  /*78d0*/  SHF.R.S32.HI R11, RZ, 0x1f, R84 ;  /* 0x0000001fff0b7819 */ /* 0x000fe20000011454 */
[----:B-1----:R-:W-:Y:S01]  /*78e0*/  IMAD.WIDE.U32 R6, R84, c[0x0][0x280], RZ ;  /* 0x0000a00054067a25 */ /* 0x002fe200078e00ff */
[----:B------:R-:W-:Y:S01]  /*78f0*/  ISETP.NE.AND P0, PT, RZ, UR4, PT ;  /* 0x00000004ff007c0c */ /* 0x000fe2000bf05270 */
[----:B------:R-:W-:Y:S01]  /*7900*/  BSSY B2, `(.L_x_773) ;  /* 0x0000766000027945 */ /* 0x000fe20003800000 */
[-C--:B------:R-:W-:Y:S01]  /*7910*/  LEA.HI R93, R82, R83.reuse, RZ, 0x2 ;  /* 0x00000053525d7211 */ /* 0x080fe200078f10ff */
[C---:B------:R-:W-:Y:S02]  /*7920*/  IMAD R17, R11.reuse, c[0x0][0x280], RZ ;  /* 0x0000a0000b117a24 */ /* 0x040fe400078e02ff */
[----:B------:R-:W-:Y:S01]  /*7930*/  IMAD R11, R11, c[0x0][0x290], RZ ;  /* 0x0000a4000b0b7a24 */ /* 0x000fe200078e02ff */
[----:B------:R-:W-:Y:S01]  /*7940*/  LOP3.LUT R102, R93, 0xfffffffc, RZ, 0xc0, !PT ;  /* 0xfffffffc5d667812 */ /* 0x000fe200078ec0ff */
[C---:B------:R-:W-:Y:S01]  /*7950*/  IMAD R17, R84.reuse, c[0x0][0x284], R17 ;  /* 0x0000a10054117a24 */ /* 0x040fe200078e0211 */
[----:B------:R-:W-:Y:S01]  /*7960*/  SHF.R.S32.HI R93, RZ, 0x2, R93 ;  /* 0x00000002ff5d7819 */ /* 0x000fe2000001145d */
[----:B------:R-:W-:Y:S01]  /*7970*/  IMAD R11, R84, c[0x0][0x294], R11 ;  /* 0x0000a500540b7a24 */ /* 0x000fe200078e020b */
[----:B------:R-:W-:Y:S01]  /*7980*/  IADD3 R102, -R102, R83, RZ ;  /* 0x0000005366667210 */ /* 0x000fe20007ffe1ff */
[----:B------:R-:W-:Y:S01]  /*7990*/  IMAD.WIDE.U32 R84, R84, c[0x0][0x290], RZ ;  /* 0x0000a40054547a25 */ /* 0x000fe200078e00ff */
[----:B------:R-:W-:-:S02]  /*79a0*/  IADD3 R5, R93, UR12, RZ ;  /* 0x0000000c5d057c10 */ /* 0x000fc4000fffe0ff */
[----:B------:R-:W-:Y:S01]  /*79b0*/  IADD3 R17, R17, R7, RZ ;  /* 0x0000000711117210 */ /* 0x000fe20007ffe0ff */
[----:B------:R-:W-:Y:S01]  /*79c0*/  IMAD.IADD R11, R11, 0x1, R85 ;  /* 0x000000010b0b7824 */ /* 0x000fe200078e0255 */
[C---:B------:R-:W-:Y:S01]  /*79d0*/  SHF.L.U32 R70, R102.reuse, 0x3, RZ ;  /* 0x0000000366467819 */ /* 0x040fe200000006ff */
[----:B------:R-:W-:Y:S01]  /*79e0*/  IMAD R9, R102, 0x40, R5 ;  /* 0x0000004066097824 */ /* 0x000fe200078e0205 */
[----:B------:R-:W-:Y:S05]  /*79f0*/  @!P0 BRA `(.L_x_774) ;  /* 0x0000393000008947 */ /* 0x000fea0003800000 */
[----:B------:R-:W-:Y:S01]  /*7a00*/  PLOP3.LUT P1, PT, PT, PT, UP2, 0x80, 0x0 ;  /* 0x000000000000781c */ /* 0x000fe20003f2f028 */
[----:B------:R-:W-:Y:S01]  /*7a10*/  IMAD.MOV.U32 R16, RZ, RZ, R6 ;  /* 0x000000ffff107224 */ /* 0x000fe200078e0006 */
[----:B------:R-:W-:Y:S01]  /*7a20*/  PLOP3.LUT P0, PT, PT, PT, UP2, 0x80, 0x0 ;  /* 0x000000000000781c */ /* 0x000fe20003f0f028 */
[----:B------:R-:W-:Y:S01]  /*7a30*/  BSSY B0, `(.L_x_775) ;  /* 0x0000063000007945 */ /* 0x000fe20003800000 */
[----:B------:R-:W-:Y:S01]  /*7a40*/  MOV R10, R84 ;  /* 0x00000054000a7202 */ /* 0x000fe20000000f00 */
        /* <DEDUP_REMOVED lines=8> */
[----:B------:R-:W-:Y:S01]  /*7ad0*/  @P1 IMAD.HI.U32 R4, R9, c[0x0][0x2c8], RZ ;  /* 0x0000b20009041a27 */ /* 0x000fe200078e00ff */
[----:B------:R-:W-:Y:S01]  /*7ae0*/  CS2R R110, SRZ ;  /* 0x00000000006e7805 */ /* 0x000fe2000001ff00 */
[----:B------:R-:W-:Y:S01]  /*7af0*/  CS2R R122, SRZ ;  /* 0x00000000007a7805 */ /* 0x000fe2000001ff00 */
[----:B------:R-:W-:Y:S01]  /*7b00*/  CS2R R126, SRZ ;  /* 0x00000000007e7805 */ /* 0x000fe2000001ff00 */
[----:B------:R-:W-:Y:S01]  /*7b10*/  CS2R R116, SRZ ;  /* 0x0000000000747805 */ /* 0x000fe2000001ff00 */
[----:B------:R-:W-:-:S04]  /*7b20*/  @P0 SHF.R.U32.HI R9, RZ, c[0x0][0x2cc], R4 ;  /* 0x0000b300ff090a19 */ /* 0x000fc80000011604 */
[----:B------:R-:W-:Y:S01]  /*7b30*/  SHF.R.S32.HI R4, RZ, 0x1f, R9 ;  /* 0x0000001fff047819 */ /* 0x000fe20000011409 */
[----:B------:R-:W-:-:S04]  /*7b40*/  IMAD.WIDE.U32 R20, R9, c[0x0][0x280], R16 ;  /* 0x0000a00009147a25 */ /* 0x000fc800078e0010 */
[----:B------:R-:W-:Y:S01]  /*7b50*/  IMAD R6, R4, c[0x0][0x280], RZ ;  /* 0x0000a00004067a24 */ /* 0x000fe200078e02ff */
[----:B------:R-:W-:Y:S01]  /*7b60*/  LEA R17, P1, R20, c[0x0][0x270], 0x1 ;  /* 0x00009c0014117a11 */ /* 0x000fe200078208ff */
[----:B------:R-:W-:Y:S02]  /*7b70*/  IMAD R4, R4, c[0x0][0x290], RZ ;  /* 0x0000a40004047a24 */ /* 0x000fe400078e02ff */
[C---:B------:R-:W-:Y:S02]  /*7b80*/  IMAD.WIDE.U32 R10, R9.reuse, c[0x0][0x290], R10 ;  /* 0x0000a400090a7a25 */ /* 0x040fe400078e000a */
[----:B------:R1:W2:Y:S02]  /*7b90*/  SHFL.IDX PT, R24, R17, RZ, 0x1c1f ;  /* 0x001c1fff11187589 */ /* 0x0002a400000e0000 */
[C---:B------:R-:W-:Y:S01]  /*7ba0*/  IMAD R6, R9.reuse, c[0x0][0x284], R6 ;  /* 0x0000a10009067a24 */ /* 0x040fe200078e0206 */
[----:B------:R-:W-:Y:S01]  /*7bb0*/  LEA R8, P0, R10, c[0x0][0x288], 0x1 ;  /* 0x0000a2000a087a11 */ /* 0x000fe200078008ff */
[----:B------:R-:W-:-:S02]  /*7bc0*/  IMAD R9, R9, c[0x0][0x294], R4 ;  /* 0x0000a50009097a24 */ /* 0x000fc400078e0204 */
[----:B------:R-:W-:Y:S02]  /*7bd0*/  IMAD.IADD R7, R21, 0x1, R6 ;  /* 0x0000000115077824 */ /* 0x000fe400078e0206 */
[----:B------:R1:W3:Y:S01]  /*7be0*/  SHFL.IDX PT, R18, R8, RZ, 0x1c1f ;  /* 0x001c1fff08127589 */ /* 0x0002e200000e0000 */
[----:B------:R-:W-:Y:S01]  /*7bf0*/  IADD3 R9, R11, R9, RZ ;  /* 0x000000090b097210 */ /* 0x000fe20007ffe0ff */
[----:B------:R-:W-:Y:S01]  /*7c00*/  IMAD.SHL.U32 R16, R102, 0x4, RZ ;  /* 0x0000000466107824 */ /* 0x000fe200078e00ff */
[----:B------:R-:W-:Y:S01]  /*7c10*/  LEA.HI.X R20, R20, c[0x0][0x274], R7, 0x1, P1 ;  /* 0x00009d0014147a11 */ /* 0x000fe200008f0c07 */
[----:B------:R-:W-:Y:S01]  /*7c20*/  CS2R R102, SRZ ;  /* 0x0000000000667805 */ /* 0x000fe2000001ff00 */
[----:B------:R-:W-:Y:S02]  /*7c30*/  LEA.HI.X R9, R10, c[0x0][0x28c], R9, 0x1, P0 ;  /* 0x0000a3000a097a11 */ /* 0x000fe400000f0c09 */
[----:B------:R-:W-:Y:S01]  /*7c40*/  ISETP.GE.AND P0, PT, R5, UR7, PT ;  /* 0x0000000705007c0c */ /* 0x000fe2000bf06270 */
[----:B------:R1:W4:Y:S04]  /*7c50*/  SHFL.IDX PT, R25, R20, RZ, 0x1c1f ;  /* 0x001c1fff14197589 */ /* 0x00032800000e0000 */
[----:B------:R1:W1:Y:S08]  /*7c60*/  SHFL.IDX PT, R19, R9, RZ, 0x1c1f ;  /* 0x001c1fff09137589 */ /* 0x00027000000e0000 */
[----:B------:R-:W-:Y:S05]  /*7c70*/  @P0 BRA `(.L_x_776) ;  /* 0x000003e000000947 */ /* 0x000fea0003800000 */
[C---:B--2---:R-:W-:Y:S01]  /*7c80*/  IADD3 R7, R16.reuse, 0x10, RZ ;  /* 0x0000001010077810 */ /* 0x044fe20007ffe0ff */
[----:B------:R-:W-:Y:S01]  /*7c90*/  CS2R R108, SRZ ;  /* 0x00000000006c7805 */ /* 0x000fe2000001ff00 */
[----:B------:R-:W-:Y:S01]  /*7ca0*/  ISETP.GE.AND P0, PT, R16, c[0x0][0x27c], PT ;  /* 0x00009f0010007a0c */ /* 0x000fe20003f06270 */
[----:B------:R-:W-:Y:S01]  /*7cb0*/  CS2R R116, SRZ ;  /* 0x0000000000747805 */ /* 0x000fe2000001ff00 */
[----:B------:R-:W-:-:S02]  /*7cc0*/  ISETP.GE.AND P2, PT, R7, c[0x0][0x27c], PT ;  /* 0x00009f0007007a0c */ /* 0x000fc40003f46270 */
[----:B------:R-:W-:-:S04]  /*7cd0*/  IADD3 R6, R16, 0x20, RZ ;  /* 0x0000002010067810 */ /* 0x000fc80007ffe0ff */
[----:B------:R-:W-:-:S05]  /*7ce0*/  ISETP.GE.AND P1, PT, R6, c[0x0][0x27c], PT ;  /* 0x00009f0006007a0c */ /* 0x000fca0003f26270 */
[C---:B----4-:R-:W-:Y:S02]  /*7cf0*/  @!P0 IMAD.WIDE R30, R16.reuse, 0x2, R24 ;  /* 0x00000002101e8825 */ /* 0x050fe400078e0218 */
[----:B------:R-:W-:Y:S02]  /*7d00*/  @!P2 SHF.R.S32.HI R4, RZ, 0x1f, R7 ;  /* 0x0000001fff04a819 */ /* 0x000fe40000011407 */
[----:B-1-3--:R-:W-:Y:S01]  /*7d10*/  @!P0 IMAD.WIDE R10, R16, 0x2, R18 ;  /* 0x00000002100a8825 */ /* 0x00afe200078e0212 */
[----:B------:R1:W5:Y:S01]  /*7d20*/  @!P0 LD.E.64 R108, [R30.64] ;  /* 0x000000141e6c8980 */ /* 0x000362000c101b00 */
[----:B------:R-:W-:Y:S02]  /*7d30*/  @!P2 LEA.HI R7, R4, R7, RZ, 0x2 ;  /* 0x000000070407a211 */ /* 0x000fe400078f10ff */
[----:B------:R-:W-:Y:S01]  /*7d40*/  IADD3 R4, R16, 0x30, RZ ;  /* 0x0000003010047810 */ /* 0x000fe20007ffe0ff */
[----:B------:R2:W5:Y:S01]  /*7d50*/  @!P0 LD.E.64 R116, [R10.64] ;  /* 0x000000140a748980 */ /* 0x000562000c101b00 */
[----:B------:R-:W-:-:S02]  /*7d60*/  @!P2 LOP3.LUT R7, R7, 0xfffffffc, RZ, 0xc0, !PT ;  /* 0xfffffffc0707a812 */ /* 0x000fc400078ec0ff */
[----:B------:R-:W-:-:S03]  /*7d70*/  ISETP.GE.AND P0, PT, R4, c[0x0][0x27c], PT ;  /* 0x00009f0004007a0c */ /* 0x000fc60003f06270 */
[----:B------:R-:W-:-:S04]  /*7d80*/  @!P2 IMAD.WIDE R26, R7, 0x2, R24 ;  /* 0x00000002071aa825 */ /* 0x000fc800078e0218 */
[----:B------:R-:W-:Y:S01]  /*7d90*/  @!P2 IMAD.WIDE R28, R7, 0x2, R18 ;  /* 0x00000002071ca825 */ /* 0x000fe200078e0212 */
[----:B------:R-:W-:-:S04]  /*7da0*/  @!P1 SHF.R.S32.HI R7, RZ, 0x1f, R6 ;  /* 0x0000001fff079819 */ /* 0x000fc80000011406 */
[----:B------:R-:W-:Y:S01]  /*7db0*/  @!P1 LEA.HI R7, R7, R6, RZ, 0x2 ;  /* 0x0000000607079211 */ /* 0x000fe200078f10ff */
[----:B------:R-:W-:Y:S01]  /*7dc0*/  CS2R R128, SRZ ;  /* 0x0000000000807805 */ /* 0x000fe2000001ff00 */
[----:B------:R-:W-:Y:S01]  /*7dd0*/  CS2R R126, SRZ ;  /* 0x00000000007e7805 */ /* 0x000fe2000001ff00 */
[----:B------:R-:W-:Y:S01]  /*7de0*/  CS2R R124, SRZ ;  /* 0x00000000007c7805 */ /* 0x000fe2000001ff00 */
[----:B------:R-:W-:Y:S01]  /*7df0*/  CS2R R122, SRZ ;  /* 0x00000000007a7805 */ /* 0x000fe2000001ff00 */
[----:B------:R-:W-:Y:S02]  /*7e00*/  CS2R R112, SRZ ;  /* 0x0000000000707805 */ /* 0x000fe4000001ff00 */
[----:B------:R3:W5:Y:S01]  /*7e10*/  @!P2 LD.E.64 R128, [R26.64] ;  /* 0x000000141a80a980 */ /* 0x000762000c101b00 */
[----:B--2---:R-:W-:-:S03]  /*7e20*/  @!P1 LOP3.LUT R11, R7, 0xfffffffc, RZ, 0xc0, !PT ;  /* 0xfffffffc070b9812 */ /* 0x004fc600078ec0ff */
[----:B------:R2:W5:Y:S01]  /*7e30*/  @!P2 LD.E.64 R126, [R28.64] ;  /* 0x000000141c7ea980 */ /* 0x000562000c101b00 */
[----:B------:R-:W-:-:S04]  /*7e40*/  @!P0 SHF.R.S32.HI R7, RZ, 0x1f, R4 ;  /* 0x0000001fff078819 */ /* 0x000fc80000011404 */
[----:B------:R-:W-:Y:S01]  /*7e50*/  @!P0 LEA.HI R7, R7, R4, RZ, 0x2 ;  /* 0x0000000407078211 */ /* 0x000fe200078f10ff */
[----:B------:R-:W-:-:S03]  /*7e60*/  @!P1 IMAD.WIDE R32, R11, 0x2, R24 ;  /* 0x000000020b209825 */ /* 0x000fc600078e0218 */
[----:B------:R-:W-:Y:S01]  /*7e70*/  @!P0 LOP3.LUT R7, R7, 0xfffffffc, RZ, 0xc0, !PT ;  /* 0xfffffffc07078812 */ /* 0x000fe200078ec0ff */
[----:B------:R-:W-:Y:S01]  /*7e80*/  CS2R R110, SRZ ;  /* 0x00000000006e7805 */ /* 0x000fe2000001ff00 */
[C---:B------:R-:W-:Y:S01]  /*7e90*/  IADD3 R6, R16.reuse, 0x40, RZ ;  /* 0x0000004010067810 */ /* 0x040fe20007ffe0ff */
[----:B------:R4:W5:Y:S02]  /*7ea0*/  @!P1 LD.E.64 R124, [R32.64] ;  /* 0x00000014207c9980 */ /* 0x000964000c101b00 */
[----:B-1----:R-:W-:Y:S01]  /*7eb0*/  @!P0 IMAD.WIDE R30, R7, 0x2, R18 ;  /* 0x00000002071e8825 */ /* 0x002fe200078e0212 */
[----:B------:R-:W-:-:S04]  /*7ec0*/  IADD3 R4, R16, 0x50, RZ ;  /* 0x0000005010047810 */ /* 0x000fc80007ffe0ff */
[----:B------:R4:W5:Y:S01]  /*7ed0*/  @!P0 LD.E.64 R110, [R30.64] ;  /* 0x000000141e6e8980 */ /* 0x000962000c101b00 */
[----:B---3--:R-:W-:-:S04]  /*7ee0*/  @!P1 IMAD.WIDE R26, R11, 0x2, R18 ;  /* 0x000000020b1a9825 */ /* 0x008fc800078e0212 */
[----:B--2---:R-:W-:Y:S01]  /*7ef0*/  @!P0 IMAD.WIDE R28, R7, 0x2, R24 ;  /* 0x00000002071c8825 */ /* 0x004fe200078e0218 */
[----:B------:R1:W5:Y:S01]  /*7f00*/  @!P1 LD.E.64 R122, [R26.64] ;  /* 0x000000141a7a9980 */ /* 0x000362000c101b00 */
[----:B------:R-:W-:-:S03]  /*7f10*/  ISETP.GE.AND P1, PT, R6, c[0x0][0x27c], PT ;  /* 0x00009f0006007a0c */ /* 0x000fc60003f26270 */
[----:B------:R4:W5:Y:S01]  /*7f20*/  @!P0 LD.E.64 R112, [R28.64] ;  /* 0x000000141c708980 */ /* 0x000962000c101b00 */
[----:B------:R-:W-:-:S09]  /*7f30*/  ISETP.GE.AND P0, PT, R4, c[0x0][0x27c], PT ;  /* 0x00009f0004007a0c */ /* 0x000fd20003f06270 */
[----:B------:R-:W-:-:S04]  /*7f40*/  @!P1 SHF.R.S32.HI R11, RZ, 0x1f, R6 ;  /* 0x0000001fff0b9819 */ /* 0x000fc80000011406 */
[----:B------:R-:W-:Y:S02]  /*7f50*/  @!P0 SHF.R.S32.HI R7, RZ, 0x1f, R4 ;  /* 0x0000001fff078819 */ /* 0x000fe40000011404 */
[----:B------:R-:W-:Y:S02]  /*7f60*/  @!P1 LEA.HI R11, R11, R6, RZ, 0x2 ;  /* 0x000000060b0b9211 */ /* 0x000fe400078f10ff */
[----:B------:R-:W-:Y:S02]  /*7f70*/  @!P0 LEA.HI R7, R7, R4, RZ, 0x2 ;  /* 0x0000000407078211 */ /* 0x000fe400078f10ff */
[----:B------:R-:W-:Y:S02]  /*7f80*/  @!P1 LOP3.LUT R11, R11, 0xfffffffc, RZ, 0xc0, !PT ;  /* 0xfffffffc0b0b9812 */ /* 0x000fe400078ec0ff */
[----:B------:R-:W-:Y:S01]  /*7f90*/  @!P0 LOP3.LUT R7, R7, 0xfffffffc, RZ, 0xc0, !PT ;  /* 0xfffffffc07078812 */ /* 0x000fe200078ec0ff */
[----:B------:R-:W-:Y:S01]  /*7fa0*/  CS2R R104, SRZ ;  /* 0x0000000000687805 */ /* 0x000fe2000001ff00 */
[----:B------:R-:W-:Y:S01]  /*7fb0*/  CS2R R96, SRZ ;  /* 0x0000000000607805 */ /* 0x000fe2000001ff00 */
[----:B-1----:R-:W-:Y:S01]  /*7fc0*/  @!P1 IMAD.WIDE R26, R11, 0x2, R24 ;  /* 0x000000020b1a9825 */ /* 0x002fe200078e0218 */
[----:B------:R-:W-:Y:S01]  /*7fd0*/  CS2R R102, SRZ ;  /* 0x0000000000667805 */ /* 0x000fe2000001ff00 */
[----:B------:R-:W-:-:S02]  /*7fe0*/  CS2R R94, SRZ ;  /* 0x00000000005e7805 */ /* 0x000fc4000001ff00 */
[----:B------:R-:W-:Y:S01]  /*7ff0*/  @!P1 IMAD.WIDE R10, R11, 0x2, R18 ;  /* 0x000000020b0a9825 */ /* 0x000fe200078e0212 */
[----:B------:R4:W5:Y:S03]  /*8000*/  @!P1 LD.E.64 R104, [R26.64] ;  /* 0x000000141a689980 */ /* 0x000966000c101b00 */
[C---:B------:R-:W-:Y:S01]  /*8010*/  @!P0 IMAD.WIDE R24, R7.reuse, 0x2, R24 ;  /* 0x0000000207188825 */ /* 0x040fe200078e0218 */
[----:B------:R4:W5:Y:S03]  /*8020*/  @!P1 LD.E.64 R102, [R10.64] ;  /* 0x000000140a669980 */ /* 0x000966000c101b00 */
[----:B------:R-:W-:Y:S01]  /*8030*/  @!P0 IMAD.WIDE R18, R7, 0x2, R18 ;  /* 0x0000000207128825 */ /* 0x000fe200078e0212 */
[----:B------:R4:W5:Y:S04]  /*8040*/  @!P0 LD.E.64 R96, [R24.64] ;  /* 0x0000001418608980 */ /* 0x000968000c101b00 */
[----:B------:R4:W5:Y:S02]  /*8050*/  @!P0 LD.E.64 R94, [R18.64] ;  /* 0x00000014125e8980 */ /* 0x000964000c101b00 */
.L_x_776:
[----:B--2---:R-:W-:Y:S05]  /*8060*/  BSYNC B0 ;  /* 0x0000000000007941 */ /* 0x004fea0003800000 */
.L_x_775:
[----:B-----5:R-:W-:Y:S01]  /*8070*/  IMAD.MOV.U32 R4, RZ, RZ, R96 ;  /* 0x000000ffff047224 */ /* 0x020fe200078e0060 */
[----:B------:R-:W-:Y:S01]  /*8080*/  IADD3 R5, R5, 0x40, RZ ;  /* 0x0000004005057810 */ /* 0x000fe20007ffe0ff */
[----:B------:R-:W-:Y:S01]  /*8090*/  IMAD.MOV.U32 R6, RZ, RZ, R104 ;  /* 0x000000ffff067224 */ /* 0x000fe200078e0068 */
[----:B-1--4-:R1:W2:Y:S01]  /*80a0*/  SHFL.IDX PT, R19, R20, 0x1, 0x1c1f ;  /* 0x003c1f0014137f89 */ /* 0x0122a200000e0000 */
[----:B------:R-:W-:Y:S01]  /*80b0*/  IMAD.MOV.U32 R7, RZ, RZ, R97 ;  /* 0x000000ffff077224 */ /* 0x000fe200078e0061 */
[----:B------:R-:W-:Y:S01]  /*80c0*/  ISETP.GE.AND P0, PT, R5, UR7, PT ;  /* 0x0000000705007c0c */ /* 0x000fe2000bf06270 */
        /* <DEDUP_REMOVED lines=41> */
[----:B---3--:R-:W3:Y:S01]  /*8360*/  SHFL.IDX PT, R18, R17, 0x1, 0x1c1f ;  /* 0x003c1f0011127f89 */ /* 0x008ee200000e0000 */
[----:B------:R-:W-:Y:S01]  /*8370*/  BSSY B0, `(.L_x_777) ;  /* 0x0000051000007945 */ /* 0x000fe20003800000 */
[----:B------:R-:W-:Y:S01]  /*8380*/  PRMT R98, R7, 0x7610, R98 ;  /* 0x0000761007627816 */ /* 0x000fe20000000062 */
[----:B------:R-:W-:Y:S01]  /*8390*/  CS2R R44, SRZ ;  /* 0x00000000002c7805 */ /* 0x000fe2000001ff00 */
[----:B------:R-:W4:Y:S01]  /*83a0*/  SHFL.IDX PT, R11, R9, 0x1, 0x1c1f ;  /* 0x003c1f00090b7f89 */ /* 0x000f2200000e0000 */
[----:B------:R-:W-:Y:S01]  /*83b0*/  PRMT R92, R6, 0x7610, R92 ;  /* 0x00007610065c7816 */ /* 0x000fe2000000005c */
[----:B------:R-:W-:Y:S01]  /*83c0*/  CS2R R60, SRZ ;  /* 0x00000000003c7805 */ /* 0x000fe2000001ff00 */
[----:B------:R-:W-:Y:S01]  /*83d0*/  PRMT R101, R5, 0x7610, R101 ;  /* 0x0000761005657816 */ /* 0x000fe20000000065 */
[----:B------:R2:W3:Y:S01]  /*83e0*/  SHFL.IDX PT, R10, R8, 0x1, 0x1c1f ;  /* 0x003c1f00080a7f89 */ /* 0x0004e200000e0000 */
[----:B------:R-:W-:Y:S01]  /*83f0*/  CS2R R68, SRZ ;  /* 0x0000000000447805 */ /* 0x000fe2000001ff00 */
[----:B------:R-:W-:Y:S01]  /*8400*/  CS2R R74, SRZ ;  /* 0x00000000004a7805 */ /* 0x000fe2000001ff00 */
[----:B------:R-:W-:Y:S01]  /*8410*/  CS2R R84, SRZ ;  /* 0x0000000000547805 */ /* 0x000fe2000001ff00 */
[----:B-1----:R-:W-:Y:S01]  /*8420*/  CS2R R20, SRZ ;  /* 0x0000000000147805 */ /* 0x002fe2000001ff00 */
[----:B------:R-:W-:Y:S01]  /*8430*/  CS2R R40, SRZ ;  /* 0x0000000000287805 */ /* 0x000fe2000001ff00 */
[----:B------:R-:W-:Y:S01]  /*8440*/  CS2R R58, SRZ ;  /* 0x00000000003a7805 */ /* 0x000fe2000001ff00 */
[----:B------:R-:W-:Y:S01]  /*8450*/  CS2R R62, SRZ ;  /* 0x00000000003e7805 */ /* 0x000fe2000001ff00 */
[----:B------:R-:W-:Y:S01]  /*8460*/  CS2R R72, SRZ ;  /* 0x0000000000487805 */ /* 0x000fe2000001ff00 */
[----:B------:R-:W-:Y:S01]  /*8470*/  CS2R R78, SRZ ;  /* 0x00000000004e7805 */ /* 0x000fe2000001ff00 */
[----:B--2---:R-:W-:Y:S01]  /*8480*/  PRMT R8, R8, 0x5410, R4 ;  /* 0x0000541008087816 */ /* 0x004fe20000000004 */
[----:B------:R-:W-:Y:S05]  /*8490*/  @P0 BRA `(.L_x_778) ;  /* 0x000003e000000947 */ /* 0x000fea0003800000 */
[C---:B---34-:R-:W-:Y:S01]  /*84a0*/  IADD3 R4, R16.reuse, 0x10, RZ ;  /* 0x0000001010047810 */ /* 0x058fe20007ffe0ff */
[----:B------:R-:W-:Y:S01]  /*84b0*/  CS2R R84, SRZ ;  /* 0x0000000000547805 */ /* 0x000fe2000001ff00 */
[----:B------:R-:W-:Y:S01]  /*84c0*/  ISETP.GE.AND P0, PT, R16, c[0x0][0x27c], PT ;  /* 0x00009f0010007a0c */ /* 0x000fe20003f06270 */
[----:B------:R-:W-:Y:S01]  /*84d0*/  CS2R R78, SRZ ;  /* 0x00000000004e7805 */ /* 0x000fe2000001ff00 */
[----:B------:R-:W-:-:S02]  /*84e0*/  ISETP.GE.AND P2, PT, R4, c[0x0][0x27c], PT ;  /* 0x00009f0004007a0c */ /* 0x000fc40003f46270 */
[----:B------:R-:W-:-:S09]  /*84f0*/  IADD3 R5, R16, 0x20, RZ ;  /* 0x0000002010057810 */ /* 0x000fd20007ffe0ff */
[C---:B------:R-:W-:Y:S02]  /*8500*/  @!P0 IMAD.WIDE R26, R16.reuse, 0x2, R18 ;  /* 0x00000002101a8825 */ /* 0x040fe400078e0212 */
[----:B------:R-:W-:Y:S02]  /*8510*/  @!P2 SHF.R.S32.HI R7, RZ, 0x1f, R4 ;  /* 0x0000001fff07a819 */ /* 0x000fe40000011404 */
[----:B------:R-:W-:Y:S01]  /*8520*/  @!P0 IMAD.WIDE R24, R16, 0x2, R10 ;  /* 0x0000000210188825 */ /* 0x000fe200078e020a */
[----:B------:R-:W-:Y:S01]  /*8530*/  ISETP.GE.AND P1, PT, R5, c[0x0][0x27c], PT ;  /* 0x00009f0005007a0c */ /* 0x000fe20003f26270 */
[----:B------:R1:W5:Y:S01]  /*8540*/  @!P0 LD.E.64 R84, [R26.64] ;  /* 0x000000141a548980 */ /* 0x000362000c101b00 */
[----:B------:R-:W-:-:S03]  /*8550*/  @!P2 LEA.HI R7, R7, R4, RZ, 0x2 ;  /* 0x000000040707a211 */ /* 0x000fc600078f10ff */
[----:B------:R2:W5:Y:S01]  /*8560*/  @!P0 LD.E.64 R78, [R24.64] ;  /* 0x00000014184e8980 */ /* 0x000562000c101b00 */
[----:B------:R-:W-:-:S05]  /*8570*/  @!P2 LOP3.LUT R7, R7, 0xfffffffc, RZ, 0xc0, !PT ;  /* 0xfffffffc0707a812 */ /* 0x000fca00078ec0ff */
[----:B------:R-:W-:-:S04]  /*8580*/  @!P2 IMAD.WIDE R20, R7, 0x2, R18 ;  /* 0x000000020714a825 */ /* 0x000fc800078e0212 */
[----:B------:R-:W-:Y:S01]  /*8590*/  @!P2 IMAD.WIDE R22, R7, 0x2, R10 ;  /* 0x000000020716a825 */ /* 0x000fe200078e020a */
[----:B------:R-:W-:-:S04]  /*85a0*/  IADD3 R7, R16, 0x30, RZ ;  /* 0x0000003010077810 */ /* 0x000fc80007ffe0ff */
[----:B------:R-:W-:Y:S02]  /*85b0*/  ISETP.GE.AND P0, PT, R7, c[0x0][0x27c], PT ;  /* 0x00009f0007007a0c */ /* 0x000fe40003f06270 */
[----:B------:R-:W-:-:S04]  /*85c0*/  @!P1 SHF.R.S32.HI R4, RZ, 0x1f, R5 ;  /* 0x0000001fff049819 */ /* 0x000fc80000011405 */
[----:B------:R-:W-:Y:S01]  /*85d0*/  @!P1 LEA.HI R5, R4, R5, RZ, 0x2 ;  /* 0x0000000504059211 */ /* 0x000fe200078f10ff */
[----:B------:R-:W-:-:S06]  /*85e0*/  CS2R R74, SRZ ;  /* 0x00000000004a7805 */ /* 0x000fcc000001ff00 */
[----:B------:R-:W-:Y:S01]  /*85f0*/  @!P0 SHF.R.S32.HI R4, RZ, 0x1f, R7 ;  /* 0x0000001fff048819 */ /* 0x000fe20000011407 */
[----:B------:R-:W-:Y:S01]  /*8600*/  CS2R R72, SRZ ;  /* 0x0000000000487805 */ /* 0x000fe2000001ff00 */
[----:B------:R-:W-:Y:S01]  /*8610*/  @!P1 LOP3.LUT R5, R5, 0xfffffffc, RZ, 0xc0, !PT ;  /* 0xfffffffc05059812 */ /* 0x000fe200078ec0ff */
[----:B------:R-:W-:Y:S01]  /*8620*/  CS2R R68, SRZ ;  /* 0x0000000000447805 */ /* 0x000fe2000001ff00 */
[----:B------:R-:W-:Y:S01]  /*8630*/  @!P0 LEA.HI R4, R4, R7, RZ, 0x2 ;  /* 0x0000000704048211 */ /* 0x000fe200078f10ff */
[----:B------:R-:W-:Y:S01]  /*8640*/  CS2R R62, SRZ ;  /* 0x00000000003e7805 */ /* 0x000fe2000001ff00 */
[----:B------:R3:W5:Y:S02]  /*8650*/  @!P2 LD.E.64 R74, [R20.64] ;  /* 0x00000014144aa980 */ /* 0x000764000c101b00 */
[----:B------:R-:W-:Y:S01]  /*8660*/  @!P0 LOP3.LUT R4, R4, 0xfffffffc, RZ, 0xc0, !PT ;  /* 0xfffffffc04048812 */ /* 0x000fe200078ec0ff */
[C---:B-1----:R-:W-:Y:S01]  /*8670*/  @!P1 IMAD.WIDE R26, R5.reuse, 0x2, R18 ;  /* 0x00000002051a9825 */ /* 0x042fe200078e0212 */
[----:B------:R1:W5:Y:S01]  /*8680*/  @!P2 LD.E.64 R72, [R22.64] ;  /* 0x000000141648a980 */ /* 0x000362000c101b00 */
[----:B------:R-:W-:Y:S01]  /*8690*/  CS2R R60, SRZ ;  /* 0x00000000003c7805 */ /* 0x000fe2000001ff00 */
[----:B------:R-:W-:Y:S01]  /*86a0*/  CS2R R58, SRZ ;  /* 0x00000000003a7805 */ /* 0x000fe2000001ff00 */
[----:B--2---:R-:W-:Y:S01]  /*86b0*/  @!P1 IMAD.WIDE R24, R5, 0x2, R10 ;  /* 0x0000000205189825 */ /* 0x004fe200078e020a */
[C---:B------:R-:W-:Y:S01]  /*86c0*/  IADD3 R7, R16.reuse, 0x40, RZ ;  /* 0x0000004010077810 */ /* 0x040fe20007ffe0ff */
[----:B------:R2:W5:Y:S01]  /*86d0*/  @!P1 LD.E.64 R68, [R26.64] ;  /* 0x000000141a449980 */ /* 0x000562000c101b00 */
[----:B------:R-:W-:-:S03]  /*86e0*/  IADD3 R5, R16, 0x50, RZ ;  /* 0x0000005010057810 */ /* 0x000fc60007ffe0ff */
[----:B------:R4:W5:Y:S01]  /*86f0*/  @!P1 LD.E.64 R62, [R24.64] ;  /* 0x00000014183e9980 */ /* 0x000962000c101b00 */
[----:B------:R-:W-:Y:S01]  /*8700*/  ISETP.GE.AND P1, PT, R7, c[0x0][0x27c], PT ;  /* 0x00009f0007007a0c */ /* 0x000fe20003f26270 */
[----:B---3--:R-:W-:-:S04]  /*8710*/  @!P0 IMAD.WIDE R20, R4, 0x2, R18 ;  /* 0x0000000204148825 */ /* 0x008fc800078e0212 */
[----:B-1----:R-:W-:Y:S01]  /*8720*/  @!P0 IMAD.WIDE R22, R4, 0x2, R10 ;  /* 0x0000000204168825 */ /* 0x002fe200078e020a */
[----:B------:R1:W5:Y:S04]  /*8730*/  @!P0 LD.E.64 R60, [R20.64] ;  /* 0x00000014143c8980 */ /* 0x000368000c101b00 */
[----:B------:R3:W5:Y:S01]  /*8740*/  @!P0 LD.E.64 R58, [R22.64] ;  /* 0x00000014163a8980 */ /* 0x000762000c101b00 */
[----:B------:R-:W-:Y:S02]  /*8750*/  ISETP.GE.AND P0, PT, R5, c[0x0][0x27c], PT ;  /* 0x00009f0005007a0c */ /* 0x000fe40003f06270 */
[----:B------:R-:W-:-:S04]  /*8760*/  @!P1 SHF.R.S32.HI R6, RZ, 0x1f, R7 ;  /* 0x0000001fff069819 */ /* 0x000fc80000011407 */
[----:B------:R-:W-:-:S07]  /*8770*/  @!P1 LEA.HI R6, R6, R7, RZ, 0x2 ;  /* 0x0000000706069211 */ /* 0x000fce00078f10ff */
[----:B------:R-:W-:-:S04]  /*8780*/  @!P0 SHF.R.S32.HI R4, RZ, 0x1f, R5 ;  /* 0x0000001fff048819 */ /* 0x000fc80000011405 */
[----:B------:R-:W-:Y:S02]  /*8790*/  @!P0 LEA.HI R4, R4, R5, RZ, 0x2 ;  /* 0x0000000504048211 */ /* 0x000fe400078f10ff */
[----:B------:R-:W-:Y:S02]  /*87a0*/  @!P1 LOP3.LUT R6, R6, 0xfffffffc, RZ, 0xc0, !PT ;  /* 0xfffffffc06069812 */ /* 0x000fe400078ec0ff */
[----:B------:R-:W-:Y:S01]  /*87b0*/  @!P0 LOP3.LUT R4, R4, 0xfffffffc, RZ, 0xc0, !PT ;  /* 0xfffffffc04048812 */ /* 0x000fe200078ec0ff */
[----:B------:R-:W-:Y:S01]  /*87c0*/  CS2R R44, SRZ ;  /* 0x00000000002c7805 */ /* 0x000fe2000001ff00 */
[----:B------:R-:W-:Y:S01]  /*87d0*/  CS2R R40, SRZ ;  /* 0x0000000000287805 */ /* 0x000fe2000001ff00 */
[--C-:B----4-:R-:W-:Y:S01]  /*87e0*/  @!P1 IMAD.WIDE R24, R6, 0x2, R18.reuse ;  /* 0x0000000206189825 */ /* 0x110fe200078e0212 */
[----:B---3--:R-:W-:Y:S01]  /*87f0*/  CS2R R22, SRZ ;  /* 0x0000000000167805 */ /* 0x008fe2000001ff00 */
[----:B-1----:R-:W-:Y:S02]  /*8800*/  CS2R R20, SRZ ;  /* 0x0000000000147805 */ /* 0x002fe4000001ff00 */
[----:B------:R-:W-:Y:S01]  /*8810*/  @!P0 IMAD.WIDE R18, R4, 0x2, R18 ;  /* 0x0000000204128825 */ /* 0x000fe200078e0212 */
[----:B------:R2:W5:Y:S03]  /*8820*/  @!P1 LD.E.64 R44, [R24.64] ;  /* 0x00000014182c9980 */ /* 0x000566000c101b00 */
[--C-:B------:R-:W-:Y:S01]  /*8830*/  @!P1 IMAD.WIDE R6, R6, 0x2, R10.reuse ;  /* 0x0000000206069825 */ /* 0x100fe200078e020a */
[----:B------:R2:W5:Y:S03]  /*8840*/  @!P0 LD.E.64 R22, [R18.64] ;  /* 0x0000001412168980 */ /* 0x000566000c101b00 */
[----:B------:R-:W-:Y:S01]  /*8850*/  @!P0 IMAD.WIDE R4, R4, 0x2, R10 ;  /* 0x0000000204048825 */ /* 0x000fe200078e020a */
[----:B------:R2:W5:Y:S04]  /*8860*/  @!P1 LD.E.64 R40, [R6.64] ;  /* 0x0000001406289980 */ /* 0x000568000c101b00 */
[----:B------:R2:W5:Y:S02]  /*8870*/  @!P0 LD.E.64 R20, [R4.64] ;  /* 0x0000001404148980 */ /* 0x000564000c101b00 */
.L_x_778:
[----:B---34-:R-:W-:Y:S05]  /*8880*/  BSYNC B0 ;  /* 0x0000000000007941 */ /* 0x018fea0003800000 */
.L_x_777:
[----:B--2--5:R-:W-:Y:S01]  /*8890*/  IMAD.MOV.U32 R4, RZ, RZ, R23 ;  /* 0x000000ffff047224 */ /* 0x024fe200078e0017 */
[----:B------:R-:W-:Y:S01]  /*88a0*/  UIADD3 UR4, -UR12, UR7, URZ ;  /* 0x000000070c047290 */ /* 0x000fe2000fffe13f */
[----:B------:R-:W-:Y:S01]  /*88b0*/  IMAD.MOV.U32 R6, RZ, RZ, R22 ;  /* 0x000000ffff067224 */ /* 0x000fe200078e0016 */
[----:B------:R-:W-:-:S04]  /*88c0*/  DEPBAR.LE SB0, 0x1 ;  /* 0x000080400000791a */ /* 0x000fc80000000000 */
[----:B------:R-:W-:Y:S01]  /*88d0*/  PRMT R10, R4, 0x7610, R10 ;  /* 0x00007610040a7816 */ /* 0x000fe2000000000a */
[----:B------:R-:W-:Y:S01]  /*88e0*/  IMAD.MOV.U32 R4, RZ, RZ, R60 ;  /* 0x000000ffff047224 */ /* 0x000fe200078e003c */
[----:B------:R-:W-:Y:S01]  /*88f0*/  PRMT R11, R6, 0x7610, R11 ;  /* 0x00007610060b7816 */ /* 0x000fe2000000000b */
[----:B------:R-:W-:Y:S01]  /*8900*/  IMAD.MOV.U32 R6, RZ, RZ, R45 ;  /* 0x000000ffff067224 */ /* 0x000fe200078e002d */
[----:B------:R-:W-:Y:S01]  /*8910*/  UISETP.LT.AND UP0, UPT, UR4, 0x80, UPT ;  /* 0x000000800400788c */ /* 0x000fe2000bf01270 */
        /* <DEDUP_REMOVED lines=19> */
[----:B------:R-:W-:Y:S01]  /*8a50*/  SHF.R.S32.HI R6, RZ, 0x1f, R93 ;  /* 0x0000001fff067819 */ /* 0x000fe2000001145d */
[----:B------:R-:W-:Y:S01]  /*8a60*/  USEL UR4, UR4, 0x80, UP0 ;  /* 0x0000008004047887 */ /* 0x000fe20008000000 */
[----:B------:R-:W-:Y:S01]  /*8a70*/  PRMT R9, R4, 0x7610, R9 ;  /* 0x0000761004097816 */ /* 0x000fe20000000009 */
[----:B------:R-:W-:Y:S01]  /*8a80*/  IMAD.MOV.U32 R4, RZ, RZ, R41 ;  /* 0x000000ffff047224 */ /* 0x000fe200078e0029 */
[----:B------:R-:W-:Y:S01]  /*8a90*/  LEA.HI R6, R6, R93, RZ, 0x3 ;  /* 0x0000005d06067211 */ /* 0x000fe200078f18ff */
[----:B------:R-:W-:Y:S01]  /*8aa0*/  BSSY B1, `(.L_x_779) ;  /* 0x0000155000017945 */ /* 0x000fe20003800000 */
[----:B------:R-:W-:Y:S01]  /*8ab0*/  PRMT R39, R5, 0x7610, R39 ;  /* 0x0000761005277816 */ /* 0x000fe20000000027 */
[----:B------:R-:W-:Y:S01]  /*8ac0*/  IMAD.MOV.U32 R5, RZ, RZ, R40 ;  /* 0x000000ffff057224 */ /* 0x000fe200078e0028 */
[----:B------:R-:W-:-:S02]  /*8ad0*/  LOP3.LUT R6, R6, 0xfffffff8, RZ, 0xc0, !PT ;  /* 0xfffffff806067812 */ /* 0x000fc400078ec0ff */
[----:B------:R-:W-:Y:S01]  /*8ae0*/  PRMT R19, R4, 0x7610, R19 ;  /* 0x0000761004137816 */ /* 0x000fe20000000013 */
[----:B------:R-:W-:Y:S01]  /*8af0*/  IMAD.MOV.U32 R4, RZ, RZ, R58 ;  /* 0x000000ffff047224 */ /* 0x000fe200078e003a */
[----:B------:R-:W-:Y:S01]  /*8b00*/  PRMT R24, R5, 0x7610, R24 ;  /* 0x0000761005187816 */ /* 0x000fe20000000018 */
[----:B------:R-:W-:Y:S01]  /*8b10*/  IMAD.IADD R5, R93, 0x1, -R6 ;  /* 0x000000015d057824 */ /* 0x000fe200078e0a06 */
[----:B------:R-:W-:Y:S01]  /*8b20*/  PRMT R8, R7, 0x7610, R8 ;  /* 0x0000761007087816 */ /* 0x000fe20000000008 */
[----:B------:R-:W-:Y:S01]  /*8b30*/  IMAD.MOV.U32 R7, RZ, RZ, R59 ;  /* 0x000000ffff077224 */ /* 0x000fe200078e003b */
[----:B------:R-:W-:Y:S01]  /*8b40*/  PRMT R28, R4, 0x7610, R28 ;  /* 0x00007610041c7816 */ /* 0x000fe2000000001c */
[C---:B------:R-:W-:Y:S01]  /*8b50*/  IMAD.SHL.U32 R4, R5.reuse, 0x40, RZ ;  /* 0x0000004005047824 */ /* 0x040fe200078e00ff */
[----:B------:R-:W-:Y:S01]  /*8b60*/  BAR.SYNC.DEFER_BLOCKING 0x0 ;  /* 0x0000000000007b1d */ /* 0x000fe20000010000 */
[----:B------:R-:W-:Y:S01]  /*8b70*/  LOP3.LUT P1, RZ, R5, 0x4, RZ, 0xc0, !PT ;  /* 0x0000000405ff7812 */ /* 0x000fe2000782c0ff */
[----:B------:R-:W-:Y:S01]  /*8b80*/  IMAD.MOV.U32 R6, RZ, RZ, R62 ;  /* 0x000000ffff067224 */ /* 0x000fe200078e003e */
[----:B------:R-:W-:-:S02]  /*8b90*/  PRMT R27, R7, 0x7610, R27 ;  /* 0x00007610071b7816 */ /* 0x000fc4000000001b */
[----:B------:R-:W-:Y:S01]  /*8ba0*/  LOP3.LUT R5, R4, 0x1c0, RZ, 0xc0, !PT ;  /* 0x000001c004057812 */ /* 0x000fe200078ec0ff */
[----:B------:R-:W-:Y:S01]  /*8bb0*/  IMAD.MOV.U32 R4, RZ, RZ, R72 ;  /* 0x000000ffff047224 */ /* 0x000fe200078e0048 */
[----:B------:R-:W-:Y:S02]  /*8bc0*/  ISETP.GE.AND P0, PT, R93, UR4, PT ;  /* 0x000000045d007c0c */ /* 0x000fe4000bf06270 */
[----:B------:R-:W-:Y:S02]  /*8bd0*/  LOP3.LUT R7, R5, 0x18, R70, 0xf8, !PT ;  /* 0x0000001805077812 */ /* 0x000fe400078ef846 */
[----:B------:R-:W-:Y:S01]  /*8be0*/  SHF.R.U32.HI R18, RZ, 0x3, R5 ;  /* 0x00000003ff127819 */ /* 0x000fe20000011605 */
[----:B------:R-:W-:Y:S01]  /*8bf0*/  IMAD.MOV.U32 R5, RZ, RZ, R63 ;  /* 0x000000ffff057224 */ /* 0x000fe200078e003f */
[----:B------:R-:W-:Y:S01]  /*8c00*/  PRMT R31, R6, 0x7610, R31 ;  /* 0x00007610061f7816 */ /* 0x000fe2000000001f */
[----:B------:R-:W-:Y:S01]  /*8c10*/  IMAD.MOV.U32 R6, RZ, RZ, R73 ;  /* 0x000000ffff067224 */ /* 0x000fe200078e0049 */
[----:B------:R-:W-:-:S02]  /*8c20*/  LOP3.LUT R18, R7, R18, RZ, 0x3c, !PT ;  /* 0x0000001207127212 */ /* 0x000fc400078e3cff */
[----:B------:R-:W-:Y:S01]  /*8c30*/  PRMT R34, R5, 0x7610, R34 ;  /* 0x0000761005227816 */ /* 0x000fe20000000022 */
[----:B------:R-:W-:Y:S01]  /*8c40*/  IMAD.MOV.U32 R5, RZ, RZ, R78 ;  /* 0x000000ffff057224 */ /* 0x000fe200078e004e */
[----:B------:R-:W-:Y:S01]  /*8c50*/  PRMT R38, R4, 0x7610, R38 ;  /* 0x0000761004267816 */ /* 0x000fe20000000026 */
[----:B------:R-:W-:Y:S01]  /*8c60*/  IMAD R18, R81, 0x200, R18 ;  /* 0x0000020051127824 */ /* 0x000fe200078e0212 */
[----:B------:R-:W-:Y:S01]  /*8c70*/  PRMT R37, R6, 0x7610, R37 ;  /* 0x0000761006257816 */ /* 0x000fe20000000025 */
[----:B------:R-:W-:Y:S01]  /*8c80*/  IMAD.MOV.U32 R4, RZ, RZ, R79 ;  /* 0x000000ffff047224 */ /* 0x000fe200078e004f */
[----:B------:R-:W-:Y:S02]  /*8c90*/  PRMT R46, R5, 0x7610, R46 ;  /* 0x00007610052e7816 */ /* 0x000fe4000000002e */
[C---:B------:R-:W-:Y:S02]  /*8ca0*/  IADD3 R17, R18.reuse, 0x20, RZ ;  /* 0x0000002012117810 */ /* 0x040fe40007ffe0ff */
[----:B------:R-:W-:-:S02]  /*8cb0*/  @P1 IADD3 R17, R18, -0x20, RZ ;  /* 0xffffffe012111810 */ /* 0x000fc40007ffe0ff */
[----:B------:R-:W-:Y:S02]  /*8cc0*/  PRMT R43, R4, 0x7610, R43 ;  /* 0x00007610042b7816 */ /* 0x000fe4000000002b */
[----:B------:R-:W-:Y:S02]  /*8cd0*/  LEA R18, R18, 0xc100, 0x1 ;  /* 0x0000c10012127811 */ /* 0x000fe400078e08ff */
[----:B------:R-:W-:Y:S01]  /*8ce0*/  LEA R17, R17, 0xc100, 0x1 ;  /* 0x0000c10011117811 */ /* 0x000fe200078e08ff */
[----:B------:R-:W-:Y:S05]  /*8cf0*/  @P0 BRA `(.L_x_780) ;  /* 0x000012f000000947 */ /* 0x000fea0003800000 */
[----:B------:R-:W-:Y:S01]  /*8d00*/  ISETP.GE.AND P0, PT, R16, c[0x0][0x27c], PT ;  /* 0x00009f0010007a0c */ /* 0x000fe20003f06270 */
[----:B------:R-:W-:-:S12]  /*8d10*/  BSSY B0, `(.L_x_781) ;  /* 0x0000030000007945 */ /* 0x000fd80003800000 */
[----:B------:R-:W-:Y:S05]  /*8d20*/  @P0 BRA `(.L_x_782) ;  /* 0x000002e000000947 */ /* 0x000fea0003800000 */
[----:B------:R-:W1:Y:S01]  /*8d30*/  LDS.128 R4, [R18] ;  /* 0x0000000012047984 */ /* 0x000e620000000c00 */
[--C-:B------:R-:W-:Y:S02]  /*8d40*/  SHF.R.U64 R108, R108, 0x10, R109.reuse ;  /* 0x000000106c6c7819 */ /* 0x100fe4000000126d */
[----:B------:R-:W-:Y:S02]  /*8d50*/  SHF.R.U32.HI R115, RZ, 0x10, R109 ;  /* 0x00000010ff737819 */ /* 0x000fe4000001166d */
[--C-:B------:R-:W-:Y:S02]  /*8d60*/  SHF.R.U64 R70, R116, 0x10, R117.reuse ;  /* 0x0000001074467819 */ /* 0x100fe40000001275 */
[----:B------:R-:W-:Y:S02]  /*8d70*/  SHF.R.U32.HI R109, RZ, 0x10, R117 ;  /* 0x00000010ff6d7819 */ /* 0x000fe40000011675 */
[----:B------:R-:W-:Y:S02]  /*8d80*/  PRMT R101, R101, 0x5410, R70 ;  /* 0x0000541065657816 */ /* 0x000fe40000000046 */
[----:B------:R-:W-:-:S02]  /*8d90*/  PRMT R70, R8, 0x5432, R109 ;  /* 0x0000543208467816 */ /* 0x000fc4000000006d */
[----:B------:R-:W-:Y:S02]  /*8da0*/  PRMT R106, R106, 0x5410, R115 ;  /* 0x000054106a6a7816 */ /* 0x000fe40000000073 */
[----:B------:R-:W-:Y:S02]  /*8db0*/  PRMT R107, R107, 0x5410, R108 ;  /* 0x000054106b6b7816 */ /* 0x000fe4000000006c */
[----:B------:R-:W-:Y:S02]  /*8dc0*/  LOP3.LUT R119, R70, 0xffff0000, RZ, 0xc0, !PT ;  /* 0xffff000046777812 */ /* 0x000fe400078ec0ff */
[----:B------:R-:W-:Y:S01]  /*8dd0*/  LOP3.LUT R121, R106, 0xffff0000, RZ, 0xc0, !PT ;  /* 0xffff00006a797812 */ /* 0x000fe200078ec0ff */
[C---:B-1----:R-:W-:Y:S01]  /*8de0*/  IMAD.U32 R109, R6.reuse, 0x10000, RZ ;  /* 0x00010000066d7824 */ /* 0x042fe200078e00ff */
[----:B------:R-:W-:Y:S01]  /*8df0*/  LOP3.LUT R108, R6, 0xffff0000, RZ, 0xc0, !PT ;  /* 0xffff0000066c7812 */ /* 0x000fe200078ec0ff */
[----:B------:R-:W-:Y:S01]  /*8e00*/  IMAD.U32 R6, R7, 0x10000, RZ ;  /* 0x0001000007067824 */ /* 0x000fe200078e00ff */
[----:B------:R-:W-:-:S02]  /*8e10*/  SHF.L.U32 R117, R4, 0x10, RZ ;  /* 0x0000001004757819 */ /* 0x000fc400000006ff */
[----:B------:R-:W-:Y:S01]  /*8e20*/  LOP3.LUT R116, R4, 0xffff0000, RZ, 0xc0, !PT ;  /* 0xffff000004747812 */ /* 0x000fe200078ec0ff */
[----:B------:R-:W-:Y:S01]  /*8e30*/  IMAD.U32 R4, R70, 0x10000, RZ ;  /* 0x0001000046047824 */ /* 0x000fe200078e00ff */
[----:B------:R-:W-:Y:S01]  /*8e40*/  LOP3.LUT R114, R7, 0xffff0000, RZ, 0xc0, !PT ;  /* 0xffff000007727812 */ /* 0x000fe200078ec0ff */
[----:B------:R-:W-:Y:S01]  /*8e50*/  IMAD.U32 R7, R106, 0x10000, RZ ;  /* 0x000100006a077824 */ /* 0x000fe200078e00ff */
[C---:B------:R-:W-:Y:S01]  /*8e60*/  SHF.L.U32 R115, R5.reuse, 0x10, RZ ;  /* 0x0000001005737819 */ /* 0x040fe200000006ff */
[CC--:B------:R-:W-:Y:S01]  /*8e70*/  FMUL.FTZ R70, R108.reuse, R4.reuse ;  /* 0x000000046c467220 */ /* 0x0c0fe20000410000 */
[----:B------:R-:W-:Y:S01]  /*8e80*/  LOP3.LUT R106, R5, 0xffff0000, RZ, 0xc0, !PT ;  /* 0xffff0000056a7812 */ /* 0x000fe200078ec0ff */
[-C--:B------:R-:W-:Y:S02]  /*8e90*/  FMUL.FTZ R108, R108, R7.reuse ;  /* 0x000000076c6c7220 */ /* 0x080fe40000410000 */
[----:B------:R-:W-:Y:S01]  /*8ea0*/  FFMA.FTZ R70, R109, R7, -R70 ;  /* 0x000000076d467223 */ /* 0x000fe20000010846 */
[----:B------:R-:W-:Y:S01]  /*8eb0*/  SHF.L.U32 R7, R107, 0x10, RZ ;  /* 0x000000106b077819 */ /* 0x000fe200000006ff */
[----:B------:R-:W-:Y:S01]  /*8ec0*/  FFMA.FTZ R109, R109, R4, R108 ;  /* 0x000000046d6d7223 */ /* 0x000fe2000001006c */
[----:B------:R-:W-:Y:S01]  /*8ed0*/  LOP3.LUT R107, R107, 0xffff0000, RZ, 0xc0, !PT ;  /* 0xffff00006b6b7812 */ /* 0x000fe200078ec0ff */
[----:B------:R-:W-:-:S02]  /*8ee0*/  FMUL.FTZ R5, R114, R119 ;  /* 0x0000007772057220 */ /* 0x000fc40000410000 */
[C---:B------:R-:W-:Y:S01]  /*8ef0*/  IMAD.U32 R4, R101.reuse, 0x10000, RZ ;  /* 0x0001000065047824 */ /* 0x040fe200078e00ff */
[----:B------:R-:W-:Y:S01]  /*8f00*/  LOP3.LUT R101, R101, 0xffff0000, RZ, 0xc0, !PT ;  /* 0xffff000065657812 */ /* 0x000fe200078ec0ff */
[-C--:B------:R-:W-:Y:S02]  /*8f10*/  FMUL.FTZ R114, R114, R121.reuse ;  /* 0x0000007972727220 */ /* 0x080fe40000410000 */
[C---:B------:R-:W-:Y:S02]  /*8f20*/  FFMA.FTZ R5, R6.reuse, R121, -R5 ;  /* 0x0000007906057223 */ /* 0x040fe40000010805 */
[----:B------:R-:W-:Y:S02]  /*8f30*/  FFMA.FTZ R114, R6, R119, R114 ;  /* 0x0000007706727223 */ /* 0x000fe40000010072 */
[----:B------:R-:W-:Y:S02]  /*8f40*/  FMUL.FTZ R6, R116, R4 ;  /* 0x0000000474067220 */ /* 0x000fe40000410000 */
[----:B------:R-:W-:-:S02]  /*8f50*/  FMUL.FTZ R108, R106, R101 ;  /* 0x000000656a6c7220 */ /* 0x000fc40000410000 */
[----:B------:R-:W-:Y:S02]  /*8f60*/  FMUL.FTZ R116, R116, R7 ;  /* 0x0000000774747220 */ /* 0x000fe40000410000 */
[----:B------:R-:W-:Y:S02]  /*8f70*/  FMUL.FTZ R106, R106, R107 ;  /* 0x0000006b6a6a7220 */ /* 0x000fe40000410000 */
[C---:B------:R-:W-:Y:S01]  /*8f80*/  FFMA.FTZ R118, R117.reuse, R7, -R6 ;  /* 0x0000000775767223 */ /* 0x040fe20000010806 */
[----:B------:R-:W-:Y:S01]  /*8f90*/  F2FP.BF16.PACK_AB R7, R114, R5 ;  /* 0x000000057207723e */ /* 0x000fe200000010ff */
[----:B------:R-:W-:Y:S01]  /*8fa0*/  FFMA.FTZ R117, R117, R4, R116 ;  /* 0x0000000475757223 */ /* 0x000fe20000010074 */
[----:B------:R-:W-:Y:S01]  /*8fb0*/  F2FP.BF16.PACK_AB R6, R109, R70 ;  /* 0x000000466d06723e */ /* 0x000fe200000010ff */
[C---:B------:R-:W-:Y:S02]  /*8fc0*/  FFMA.FTZ R108, R115.reuse, R107, -R108 ;  /* 0x0000006b736c7223 */ /* 0x040fe4000001086c */
[----:B------:R-:W-:Y:S01]  /*8fd0*/  FFMA.FTZ R101, R115, R101, R106 ;  /* 0x0000006573657223 */ /* 0x000fe2000001006a */
[----:B------:R-:W-:-:S04]  /*8fe0*/  F2FP.BF16.PACK_AB R4, R117, R118 ;  /* 0x000000767504723e */ /* 0x000fc800000010ff */
[----:B------:R-:W-:-:S05]  /*8ff0*/  F2FP.BF16.PACK_AB R5, R101, R108 ;  /* 0x0000006c6505723e */ /* 0x000fca00000010ff */
[----:B------:R1:W-:Y:S02]  /*9000*/  STS.128 [R18], R4 ;  /* 0x0000000412007388 */ /* 0x0003e40000000c00 */
.L_x_782:
[----:B------:R-:W-:Y:S05]  /*9010*/  BSYNC B0 ;  /* 0x0000000000007941 */ /* 0x000fea0003800000 */
.L_x_781:
[----:B-1----:R-:W-:Y:S01]  /*9020*/  IADD3 R4, R16, 0x10, RZ ;  /* 0x0000001010047810 */ /* 0x002fe20007ffe0ff */
[----:B------:R-:W-:Y:S03]  /*9030*/  BSSY B0, `(.L_x_783) ;  /* 0x0000031000007945 */ /* 0x000fe60003800000 */
[----:B------:R-:W-:-:S13]  /*9040*/  ISETP.GE.AND P0, PT, R4, c[0x0][0x27c], PT ;  /* 0x00009f0004007a0c */ /* 0x000fda0003f06270 */
[----:B------:R-:W-:Y:S05]  /*9050*/  @P0 BRA `(.L_x_784) ;  /* 0x000002e000000947 */ /* 0x000fea0003800000 */
[----:B------:R-:W1:Y:S01]  /*9060*/  LDS.128 R4, [R17] ;  /* 0x0000000011047984 */ /* 0x000e620000000c00 */
[----:B------:R-:W-:Y:S02]  /*9070*/  SHF.R.U64 R107, R126, 0x10, R127 ;  /* 0x000000107e6b7819 */ /* 0x000fe4000000127f */
[----:B------:R-:W-:Y:S02]  /*9080*/  SHF.R.U64 R101, R128, 0x10, R129 ;  /* 0x0000001080657819 */ /* 0x000fe40000001281 */
[----:B------:R-:W-:Y:S02]  /*9090*/  SHF.R.U32.HI R127, RZ, 0x10, R127 ;  /* 0x00000010ff7f7819 */ /* 0x000fe4000001167f */
[----:B------:R-:W-:Y:S02]  /*90a0*/  SHF.R.U32.HI R128, RZ, 0x10, R129 ;  /* 0x00000010ff807819 */ /* 0x000fe40000011681 */
[----:B------:R-:W-:Y:S02]  /*90b0*/  PRMT R92, R92, 0x5410, R127 ;  /* 0x000054105c5c7816 */ /* 0x000fe4000000007f */
[----:B------:R-:W-:-:S02]  /*90c0*/  PRMT R99, R99, 0x5410, R128 ;  /* 0x0000541063637816 */ /* 0x000fc40000000080 */
[----:B------:R-:W-:Y:S02]  /*90d0*/  PRMT R100, R100, 0x5410, R101 ;  /* 0x0000541064647816 */ /* 0x000fe40000000065 */
[----:B------:R-:W-:Y:S02]  /*90e0*/  LOP3.LUT R115, R92, 0xffff0000, RZ, 0xc0, !PT ;  /* 0xffff00005c737812 */ /* 0x000fe400078ec0ff */
[----:B------:R-:W-:Y:S01]  /*90f0*/  PRMT R98, R98, 0x5410, R107 ;  /* 0x0000541062627816 */ /* 0x000fe2000000006b */
[C---:B-1----:R-:W-:Y:S01]  /*9100*/  IMAD.U32 R101, R6.reuse, 0x10000, RZ ;  /* 0x0001000006657824 */ /* 0x042fe200078e00ff */
[----:B------:R-:W-:Y:S01]  /*9110*/  LOP3.LUT R70, R6, 0xffff0000, RZ, 0xc0, !PT ;  /* 0xffff000006467812 */ /* 0x000fe200078ec0ff */
[C---:B------:R-:W-:Y:S01]  /*9120*/  IMAD.U32 R6, R7.reuse, 0x10000, RZ ;  /* 0x0001000007067824 */ /* 0x040fe200078e00ff */
[C---:B------:R-:W-:Y:S02]  /*9130*/  SHF.L.U32 R109, R4.reuse, 0x10, RZ ;  /* 0x00000010046d7819 */ /* 0x040fe400000006ff */
[----:B------:R-:W-:Y:S01]  /*9140*/  LOP3.LUT R108, R4, 0xffff0000, RZ, 0xc0, !PT ;  /* 0xffff0000046c7812 */ /* 0x000fe200078ec0ff */
[----:B------:R-:W-:Y:S01]  /*9150*/  IMAD.U32 R4, R92, 0x10000, RZ ;  /* 0x000100005c047824 */ /* 0x000fe200078e00ff */
[----:B------:R-:W-:Y:S01]  /*9160*/  LOP3.LUT R106, R7, 0xffff0000, RZ, 0xc0, !PT ;  /* 0xffff0000076a7812 */ /* 0x000fe200078ec0ff */
[C---:B------:R-:W-:Y:S01]  /*9170*/  IMAD.U32 R7, R99.reuse, 0x10000, RZ ;  /* 0x0001000063077824 */ /* 0x040fe200078e00ff */
[----:B------:R-:W-:Y:S01]  /*9180*/  LOP3.LUT R99, R99, 0xffff0000, RZ, 0xc0, !PT ;  /* 0xffff000063637812 */ /* 0x000fe200078ec0ff */
[CC--:B------:R-:W-:Y:S01]  /*9190*/  FMUL.FTZ R92, R70.reuse, R4.reuse ;  /* 0x00000004465c7220 */ /* 0x0c0fe20000410000 */
[C---:B------:R-:W-:Y:S01]  /*91a0*/  SHF.L.U32 R107, R5.reuse, 0x10, RZ ;  /* 0x00000010056b7819 */ /* 0x040fe200000006ff */
[-C--:B------:R-:W-:Y:S01]  /*91b0*/  FMUL.FTZ R70, R70, R7.reuse ;  /* 0x0000000746467220 */ /* 0x080fe20000410000 */
[----:B------:R-:W-:Y:S01]  /*91c0*/  LOP3.LUT R114, R5, 0xffff0000, RZ, 0xc0, !PT ;  /* 0xffff000005727812 */ /* 0x000fe200078ec0ff */
[C---:B------:R-:W-:Y:S01]  /*91d0*/  FFMA.FTZ R92, R101.reuse, R7, -R92 ;  /* 0x00000007655c7223 */ /* 0x040fe2000001085c */
[C---:B------:R-:W-:Y:S01]  /*91e0*/  SHF.L.U32 R7, R100.reuse, 0x10, RZ ;  /* 0x0000001064077819 */ /* 0x040fe200000006ff */
        /* <DEDUP_REMOVED lines=10> */
[-C--:B------:R-:W-:Y:S02]  /*9290*/  FMUL.FTZ R108, R108, R7.reuse ;  /* 0x000000076c6c7220 */ /* 0x080fe40000410000 */
[-C--:B------:R-:W-:Y:S02]  /*92a0*/  FMUL.FTZ R114, R114, R100.reuse ;  /* 0x0000006472727220 */ /* 0x080fe40000410000 */
[----:B------:R-:W-:Y:S02]  /*92b0*/  FFMA.FTZ R70, R107, R100, -R70 ;  /* 0x000000646b467223 */ /* 0x000fe40000010846 */
[C---:B------:R-:W-:Y:S01]  /*92c0*/  FFMA.FTZ R99, R109.reuse, R7, -R6 ;  /* 0x000000076d637223 */ /* 0x040fe20000010806 */
[----:B------:R-:W-:Y:S01]  /*92d0*/  F2FP.BF16.PACK_AB R7, R106, R5 ;  /* 0x000000056a07723e */ /* 0x000fe200000010ff */
[----:B------:R-:W-:Y:S01]  /*92e0*/  FFMA.FTZ R4, R109, R4, R108 ;  /* 0x000000046d047223 */ /* 0x000fe2000001006c */
[----:B------:R-:W-:Y:S01]  /*92f0*/  F2FP.BF16.PACK_AB R6, R101, R92 ;  /* 0x0000005c6506723e */ /* 0x000fe200000010ff */
[----:B------:R-:W-:-:S03]  /*9300*/  FFMA.FTZ R107, R107, R98, R114 ;  /* 0x000000626b6b7223 */ /* 0x000fc60000010072 */
[----:B------:R-:W-:Y:S02]  /*9310*/  F2FP.BF16.PACK_AB R4, R4, R99 ;  /* 0x000000630404723e */ /* 0x000fe400000010ff */
[----:B------:R-:W-:-:S05]  /*9320*/  F2FP.BF16.PACK_AB R5, R107, R70 ;  /* 0x000000466b05723e */ /* 0x000fca00000010ff */
[----:B------:R1:W-:Y:S02]  /*9330*/  STS.128 [R17], R4 ;  /* 0x0000000411007388 */ /* 0x0003e40000000c00 */
.L_x_784:
[----:B------:R-:W-:Y:S05]  /*9340*/  BSYNC B0 ;  /* 0x0000000000007941 */ /* 0x000fea0003800000 */
.L_x_783:
[----:B-1----:R-:W-:Y:S01]  /*9350*/  IADD3 R4, R16, 0x20, RZ ;  /* 0x0000002010047810 */ /* 0x002fe20007ffe0ff */
[----:B------:R-:W-:Y:S03]  /*9360*/  BSSY B0, `(.L_x_785) ;  /* 0x0000031000007945 */ /* 0x000fe60003800000 */
[----:B------:R-:W-:-:S13]  /*9370*/  ISETP.GE.AND P0, PT, R4, c[0x0][0x27c], PT ;  /* 0x00009f0004007a0c */ /* 0x000fda0003f06270 */
[----:B------:R-:W-:Y:S05]  /*9380*/  @P0 BRA `(.L_x_786) ;  /* 0x000002e000000947 */ /* 0x000fea0003800000 */
[----:B------:R-:W1:Y:S01]  /*9390*/  LDS.128 R4, [R18+0x4000] ;  /* 0x0040000012047984 */ /* 0x000e620000000c00 */
[----:B------:R-:W-:Y:S02]  /*93a0*/  SHF.R.U64 R92, R122, 0x10, R123 ;  /* 0x000000107a5c7819 */ /* 0x000fe4000000127b */
[----:B------:R-:W-:Y:S02]  /*93b0*/  SHF.R.U64 R70, R124, 0x10, R125 ;  /* 0x000000107c467819 */ /* 0x000fe4000000127d */
[----:B------:R-:W-:Y:S02]  /*93c0*/  SHF.R.U32.HI R123, RZ, 0x10, R123 ;  /* 0x00000010ff7b7819 */ /* 0x000fe4000001167b */
[----:B------:R-:W-:Y:S02]  /*93d0*/  SHF.R.U32.HI R125, RZ, 0x10, R125 ;  /* 0x00000010ff7d7819 */ /* 0x000fe4000001167d */
[----:B------:R-:W-:Y:S02]  /*93e0*/  PRMT R86, R86, 0x5410, R123 ;  /* 0x0000541056567816 */ /* 0x000fe4000000007b */
[----:B------:R-:W-:-:S02]  /*93f0*/  PRMT R90, R90, 0x5410, R125 ;  /* 0x000054105a5a7816 */ /* 0x000fc4000000007d */
[----:B------:R-:W-:Y:S02]  /*9400*/  PRMT R91, R91, 0x5410, R70 ;  /* 0x000054105b5b7816 */ /* 0x000fe40000000046 */
[----:B------:R-:W-:Y:S01]  /*9410*/  PRMT R87, R87, 0x5410, R92 ;  /* 0x0000541057577816 */ /* 0x000fe2000000005c */
[----:B------:R-:W-:Y:S01]  /*9420*/  IMAD.U32 R99, R90, 0x10000, RZ ;  /* 0x000100005a637824 */ /* 0x000fe200078e00ff */
[----:B------:R-:W-:Y:S02]  /*9430*/  LOP3.LUT R107, R86, 0xffff0000, RZ, 0xc0, !PT ;  /* 0xffff0000566b7812 */ /* 0x000fe400078ec0ff */
[----:B------:R-:W-:Y:S01]  /*9440*/  LOP3.LUT R109, R90, 0xffff0000, RZ, 0xc0, !PT ;  /* 0xffff00005a6d7812 */ /* 0x000fe200078ec0ff */
[C---:B-1----:R-:W-:Y:S01]  /*9450*/  IMAD.U32 R92, R6.reuse, 0x10000, RZ ;  /* 0x00010000065c7824 */ /* 0x042fe200078e00ff */
[----:B------:R-:W-:Y:S01]  /*9460*/  LOP3.LUT R70, R6, 0xffff0000, RZ, 0xc0, !PT ;  /* 0xffff000006467812 */ /* 0x000fe200078ec0ff */
[C---:B------:R-:W-:Y:S01]  /*9470*/  IMAD.U32 R6, R7.reuse, 0x10000, RZ ;  /* 0x0001000007067824 */ /* 0x040fe200078e00ff */
[----:B------:R-:W-:Y:S01]  /*9480*/  LOP3.LUT R98, R7, 0xffff0000, RZ, 0xc0, !PT ;  /* 0xffff000007627812 */ /* 0x000fe200078ec0ff */
[----:B------:R-:W-:Y:S01]  /*9490*/  IMAD.U32 R7, R86, 0x10000, RZ ;  /* 0x0001000056077824 */ /* 0x000fe200078e00ff */
[----:B------:R-:W-:-:S02]  /*94a0*/  SHF.L.U32 R101, R4, 0x10, RZ ;  /* 0x0000001004657819 */ /* 0x000fc400000006ff */
[----:B------:R-:W-:Y:S01]  /*94b0*/  LOP3.LUT R100, R4, 0xffff0000, RZ, 0xc0, !PT ;  /* 0xffff000004647812 */ /* 0x000fe200078ec0ff */
[C---:B------:R-:W-:Y:S01]  /*94c0*/  FMUL.FTZ R86, R70.reuse, R7 ;  /* 0x0000000746567220 */ /* 0x040fe20000410000 */
[C---:B------:R-:W-:Y:S01]  /*94d0*/  SHF.L.U32 R4, R5.reuse, 0x10, RZ ;  /* 0x0000001005047819 */ /* 0x040fe200000006ff */
[----:B------:R-:W-:Y:S01]  /*94e0*/  FMUL.FTZ R70, R70, R99 ;  /* 0x0000006346467220 */ /* 0x000fe20000410000 */
[----:B------:R-:W-:Y:S01]  /*94f0*/  LOP3.LUT R90, R5, 0xffff0000, RZ, 0xc0, !PT ;  /* 0xffff0000055a7812 */ /* 0x000fe200078ec0ff */
[----:B------:R-:W-:Y:S02]  /*9500*/  FMUL.FTZ R5, R98, R107 ;  /* 0x0000006b62057220 */ /* 0x000fe40000410000 */
[C---:B------:R-:W-:Y:S02]  /*9510*/  FFMA.FTZ R7, R92.reuse, R7, R70 ;  /* 0x000000075c077223 */ /* 0x040fe40000010046 */
[----:B------:R-:W-:Y:S01]  /*9520*/  FFMA.FTZ R86, R92, R99, -R86 ;  /* 0x000000635c567223 */ /* 0x000fe20000010856 */
[----:B------:R-:W-:Y:S01]  /*9530*/  SHF.L.U32 R92, R91, 0x10, RZ ;  /* 0x000000105b5c7819 */ /* 0x000fe200000006ff */
[C---:B------:R-:W-:Y:S01]  /*9540*/  IMAD.U32 R70, R87.reuse, 0x10000, RZ ;  /* 0x0001000057467824 */ /* 0x040fe200078e00ff */
        /* <DEDUP_REMOVED lines=11> */
[----:B------:R-:W-:Y:S01]  /*9600*/  FFMA.FTZ R101, R101, R70, R100 ;  /* 0x0000004665657223 */ /* 0x000fe20000010064 */
[----:B------:R-:W-:Y:S01]  /*9610*/  F2FP.BF16.PACK_AB R7, R98, R5 ;  /* 0x000000056207723e */ /* 0x000fe200000010ff */
[----:B------:R-:W-:-:S02]  /*9620*/  FFMA.FTZ R99, R4, R91, -R99 ;  /* 0x0000005b04637223 */ /* 0x000fc40000010863 */
[----:B------:R-:W-:Y:S01]  /*9630*/  FFMA.FTZ R90, R4, R87, R90 ;  /* 0x00000057045a7223 */ /* 0x000fe2000001005a */
[----:B------:R-:W-:-:S04]  /*9640*/  F2FP.BF16.PACK_AB R4, R101, R92 ;  /* 0x0000005c6504723e */ /* 0x000fc800000010ff */
[----:B------:R-:W-:-:S05]  /*9650*/  F2FP.BF16.PACK_AB R5, R90, R99 ;  /* 0x000000635a05723e */ /* 0x000fca00000010ff */
[----:B------:R1:W-:Y:S02]  /*9660*/  STS.128 [R18+0x4000], R4 ;  /* 0x0040000412007388 */ /* 0x0003e40000000c00 */
.L_x_786:
[----:B------:R-:W-:Y:S05]  /*9670*/  BSYNC B0 ;  /* 0x0000000000007941 */ /* 0x000fea0003800000 */
.L_x_785:
        /* <DEDUP_REMOVED lines=13> */
[C---:B------:R-:W-:Y:S01]  /*9750*/  IMAD.U32 R87, R76.reuse, 0x10000, RZ ;  /* 0x000100004c577824 */ /* 0x040fe200078e00ff */
[----:B------:R-:W-:Y:S01]  /*9760*/  LOP3.LUT R99, R76, 0xffff0000, RZ, 0xc0, !PT ;  /* 0xffff00004c637812 */ /* 0x000fe200078ec0ff */
[C---:B-1----:R-:W-:Y:S01]  /*9770*/  IMAD.U32 R86, R6.reuse, 0x10000, RZ ;  /* 0x0001000006567824 */ /* 0x042fe200078e00ff */
[----:B------:R-:W-:Y:S01]  /*9780*/  LOP3.LUT R70, R6, 0xffff0000, RZ, 0xc0, !PT ;  /* 0xffff000006467812 */ /* 0x000fe200078ec0ff */
[C---:B------:R-:W-:Y:S01]  /*9790*/  IMAD.U32 R6, R7.reuse, 0x10000, RZ ;  /* 0x0001000007067824 */ /* 0x040fe200078e00ff */
[----:B------:R-:W-:Y:S01]  /*97a0*/  LOP3.LUT R90, R7, 0xffff0000, RZ, 0xc0, !PT ;  /* 0xffff0000075a7812 */ /* 0x000fe200078ec0ff */
[C---:B------:R-:W-:Y:S01]  /*97b0*/  IMAD.U32 R7, R67.reuse, 0x10000, RZ ;  /* 0x0001000043077824 */ /* 0x040fe200078e00ff */
[----:B------:R-:W-:-:S02]  /*97c0*/  LOP3.LUT R67, R67, 0xffff0000, RZ, 0xc0, !PT ;  /* 0xffff000043437812 */ /* 0x000fc400078ec0ff */
[----:B------:R-:W-:Y:S01]  /*97d0*/  SHF.L.U32 R92, R4, 0x10, RZ ;  /* 0x00000010045c7819 */ /* 0x000fe200000006ff */
[----:B------:R-:W-:Y:S01]  /*97e0*/  FMUL.FTZ R76, R70, R7 ;  /* 0x00000007464c7220 */ /* 0x000fe20000410000 */
[----:B------:R-:W-:Y:S01]  /*97f0*/  LOP3.LUT R91, R4, 0xffff0000, RZ, 0xc0, !PT ;  /* 0xffff0000045b7812 */ /* 0x000fe200078ec0ff */
[-C--:B------:R-:W-:Y:S01]  /*9800*/  FMUL.FTZ R70, R70, R87.reuse ;  /* 0x0000005746467220 */ /* 0x080fe20000410000 */
[C---:B------:R-:W-:Y:S01]  /*9810*/  SHF.L.U32 R4, R5.reuse, 0x10, RZ ;  /* 0x0000001005047819 */ /* 0x040fe200000006ff */
[C---:B------:R-:W-:Y:S01]  /*9820*/  FFMA.FTZ R76, R86.reuse, R87, -R76 ;  /* 0x00000057564c7223 */ /* 0x040fe2000001084c */
[----:B------:R-:W-:Y:S01]  /*9830*/  LOP3.LUT R98, R5, 0xffff0000, RZ, 0xc0, !PT ;  /* 0xffff000005627812 */ /* 0x000fe200078ec0ff */
[----:B------:R-:W-:Y:S01]  /*9840*/  FFMA.FTZ R7, R86, R7, R70 ;  /* 0x0000000756077223 */ /* 0x000fe20000010046 */
[C---:B------:R-:W-:Y:S01]  /*9850*/  SHF.L.U32 R86, R77.reuse, 0x10, RZ ;  /* 0x000000104d567819 */ /* 0x040fe200000006ff */
[C---:B------:R-:W-:Y:S01]  /*9860*/  FMUL.FTZ R5, R90.reuse, R67 ;  /* 0x000000435a057220 */ /* 0x040fe20000410000 */
[----:B------:R-:W-:Y:S01]  /*9870*/  LOP3.LUT R77, R77, 0xffff0000, RZ, 0xc0, !PT ;  /* 0xffff00004d4d7812 */ /* 0x000fe200078ec0ff */
[C---:B------:R-:W-:Y:S01]  /*9880*/  IMAD.U32 R70, R71.reuse, 0x10000, RZ ;  /* 0x0001000047467824 */ /* 0x040fe200078e00ff */
[----:B------:R-:W-:Y:S01]  /*9890*/  LOP3.LUT R71, R71, 0xffff0000, RZ, 0xc0, !PT ;  /* 0xffff000047477812 */ /* 0x000fe200078ec0ff */
[----:B------:R-:W-:-:S02]  /*98a0*/  FMUL.FTZ R90, R90, R99 ;  /* 0x000000635a5a7220 */ /* 0x000fc40000410000 */
[C---:B------:R-:W-:Y:S02]  /*98b0*/  FFMA.FTZ R5, R6.reuse, R99, -R5 ;  /* 0x0000006306057223 */ /* 0x040fe40000010805 */
[----:B------:R-:W-:Y:S02]  /*98c0*/  FFMA.FTZ R90, R6, R67, R90 ;  /* 0x00000043065a7223 */ /* 0x000fe4000001005a */
[C---:B------:R-:W-:Y:S02]  /*98d0*/  FMUL.FTZ R67, R91.reuse, R70 ;  /* 0x000000465b437220 */ /* 0x040fe40000410000 */
[C---:B------:R-:W-:Y:S02]  /*98e0*/  FMUL.FTZ R6, R98.reuse, R71 ;  /* 0x0000004762067220 */ /* 0x040fe40000410000 */
[----:B------:R-:W-:Y:S02]  /*98f0*/  FMUL.FTZ R91, R91, R86 ;  /* 0x000000565b5b7220 */ /* 0x000fe40000410000 */
[----:B------:R-:W-:-:S02]  /*9900*/  FMUL.FTZ R98, R98, R77 ;  /* 0x0000004d62627220 */ /* 0x000fc40000410000 */
[C---:B------:R-:W-:Y:S02]  /*9910*/  FFMA.FTZ R67, R92.reuse, R86, -R67 ;  /* 0x000000565c437223 */ /* 0x040fe40000010843 */
[----:B------:R-:W-:Y:S02]  /*9920*/  FFMA.FTZ R70, R92, R70, R91 ;  /* 0x000000465c467223 */ /* 0x000fe4000001005b */
[C---:B------:R-:W-:Y:S01]  /*9930*/  FFMA.FTZ R77, R4.reuse, R77, -R6 ;  /* 0x0000004d044d7223 */ /* 0x040fe20000010806 */
[----:B------:R-:W-:Y:S01]  /*9940*/  F2FP.BF16.PACK_AB R6, R7, R76 ;  /* 0x0000004c0706723e */ /* 0x000fe200000010ff */
[----:B------:R-:W-:Y:S01]  /*9950*/  FFMA.FTZ R98, R4, R71, R98 ;  /* 0x0000004704627223 */ /* 0x000fe20000010062 */
[----:B------:R-:W-:Y:S02]  /*9960*/  F2FP.BF16.PACK_AB R7, R90, R5 ;  /* 0x000000055a07723e */ /* 0x000fe400000010ff */
[----:B------:R-:W-:Y:S02]  /*9970*/  F2FP.BF16.PACK_AB R4, R70, R67 ;  /* 0x000000434604723e */ /* 0x000fe400000010ff */
[----:B------:R-:W-:-:S05]  /*9980*/  F2FP.BF16.PACK_AB R5, R98, R77 ;  /* 0x0000004d6205723e */ /* 0x000fca00000010ff */
[----:B------:R1:W-:Y:S02]  /*9990*/  STS.128 [R17+0x4000], R4 ;  /* 0x0040000411007388 */ /* 0x0003e40000000c00 */
.L_x_788:
[----:B------:R-:W-:Y:S05]  /*99a0*/  BSYNC B0 ;  /* 0x0000000000007941 */ /* 0x000fea0003800000 */
.L_x_787:
[----:B-1----:R-:W-:Y:S01]  /*99b0*/  IADD3 R4, R16, 0x40, RZ ;  /* 0x0000004010047810 */ /* 0x002fe20007ffe0ff */
[----:B------:R-:W-:Y:S03]  /*99c0*/  BSSY B0, `(.L_x_789) ;  /* 0x0000031000007945 */ /* 0x000fe60003800000 */
[----:B------:R-:W-:-:S13]  /*99d0*/  ISETP.GE.AND P0, PT, R4, c[0x0][0x27c], PT ;  /* 0x00009f0004007a0c */ /* 0x000fda0003f06270 */
[----:B------:R-:W-:Y:S05]  /*99e0*/  @P0 BRA `(.L_x_790) ;  /* 0x000002e000000947 */ /* 0x000fea0003800000 */
[----:B------:R-:W1:Y:S01]  /*99f0*/  LDS.128 R4, [R18+0x8000] ;  /* 0x0080000012047984 */ /* 0x000e620000000c00 */
        /* <DEDUP_REMOVED lines=9> */
[----:B------:R-:W-:Y:S02]  /*9a90*/  LOP3.LUT R91, R66, 0xffff0000, RZ, 0xc0, !PT ;  /* 0xffff0000425b7812 */ /* 0x000fe400078ec0ff */
[----:B-1----:R-:W-:Y:S01]  /*9aa0*/  SHF.L.U32 R86, R4, 0x10, RZ ;  /* 0x0000001004567819 */ /* 0x002fe200000006ff */
[----:B------:R-:W-:Y:S01]  /*9ab0*/  IMAD.U32 R70, R6, 0x10000, RZ ;  /* 0x0001000006467824 */ /* 0x000fe200078e00ff */
[----:B------:R-:W-:Y:S01]  /*9ac0*/  LOP3.LUT R77, R4, 0xffff0000, RZ, 0xc0, !PT ;  /* 0xffff0000044d7812 */ /* 0x000fe200078ec0ff */
[----:B------:R-:W-:Y:S01]  /*9ad0*/  IMAD.U32 R4, R57, 0x10000, RZ ;  /* 0x0001000039047824 */ /* 0x000fe200078e00ff */
[----:B------:R-:W-:Y:S01]  /*9ae0*/  LOP3.LUT R67, R6, 0xffff0000, RZ, 0xc0, !PT ;  /* 0xffff000006437812 */ /* 0x000fe200078ec0ff */
[C---:B------:R-:W-:Y:S01]  /*9af0*/  IMAD.U32 R6, R7.reuse, 0x10000, RZ ;  /* 0x0001000007067824 */ /* 0x040fe200078e00ff */
[----:B------:R-:W-:Y:S01]  /*9b00*/  LOP3.LUT R71, R7, 0xffff0000, RZ, 0xc0, !PT ;  /* 0xffff000007477812 */ /* 0x000fe200078ec0ff */
[----:B------:R-:W-:Y:S01]  /*9b10*/  IMAD.U32 R7, R65, 0x10000, RZ ;  /* 0x0001000041077824 */ /* 0x000fe200078e00ff */
[----:B------:R-:W-:Y:S01]  /*9b20*/  LOP3.LUT R57, R57, 0xffff0000, RZ, 0xc0, !PT ;  /* 0xffff000039397812 */ /* 0x000fe200078ec0ff */
[----:B------:R-:W-:Y:S01]  /*9b30*/  FMUL.FTZ R65, R67, R4 ;  /* 0x0000000443417220 */ /* 0x000fe20000410000 */
[----:B------:R-:W-:Y:S01]  /*9b40*/  SHF.L.U32 R76, R5, 0x10, RZ ;  /* 0x00000010054c7819 */ /* 0x000fe200000006ff */
[----:B------:R-:W-:Y:S01]  /*9b50*/  FMUL.FTZ R67, R67, R7 ;  /* 0x0000000743437220 */ /* 0x000fe20000410000 */
[----:B------:R-:W-:Y:S01]  /*9b60*/  LOP3.LUT R90, R5, 0xffff0000, RZ, 0xc0, !PT ;  /* 0xffff0000055a7812 */ /* 0x000fe200078ec0ff */
[----:B------:R-:W-:-:S02]  /*9b70*/  FMUL.FTZ R5, R71, R57 ;  /* 0x0000003947057220 */ /* 0x000fc40000410000 */
[-C--:B------:R-:W-:Y:S02]  /*9b80*/  FMUL.FTZ R71, R71, R87.reuse ;  /* 0x0000005747477220 */ /* 0x080fe40000410000 */
[----:B------:R-:W-:Y:S01]  /*9b90*/  FFMA.FTZ R5, R6, R87, -R5 ;  /* 0x0000005706057223 */ /* 0x000fe20000010805 */
[----:B------:R-:W-:Y:S01]  /*9ba0*/  LOP3.LUT R87, R64, 0xffff0000, RZ, 0xc0, !PT ;  /* 0xffff000040577812 */ /* 0x000fe200078ec0ff */
[C---:B------:R-:W-:Y:S02]  /*9bb0*/  FFMA.FTZ R65, R70.reuse, R7, -R65 ;  /* 0x0000000746417223 */ /* 0x040fe40000010841 */
[----:B------:R-:W-:Y:S01]  /*9bc0*/  FFMA.FTZ R4, R70, R4, R67 ;  /* 0x0000000446047223 */ /* 0x000fe20000010043 */
[----:B------:R-:W-:Y:S01]  /*9bd0*/  SHF.L.U32 R67, R66, 0x10, RZ ;  /* 0x0000001042437819 */ /* 0x000fe200000006ff */
[----:B------:R-:W-:Y:S02]  /*9be0*/  IMAD.U32 R7, R64, 0x10000, RZ ;  /* 0x0001000040077824 */ /* 0x000fe400078e00ff */
[----:B------:R-:W-:-:S02]  /*9bf0*/  FFMA.FTZ R64, R6, R57, R71 ;  /* 0x0000003906407223 */ /* 0x000fc40000010047 */
[C---:B------:R-:W-:Y:S02]  /*9c00*/  FMUL.FTZ R6, R77.reuse, R7 ;  /* 0x000000074d067220 */ /* 0x040fe40000410000 */
[C---:B------:R-:W-:Y:S02]  /*9c10*/  FMUL.FTZ R57, R90.reuse, R87 ;  /* 0x000000575a397220 */ /* 0x040fe40000410000 */
[----:B------:R-:W-:Y:S02]  /*9c20*/  FMUL.FTZ R77, R77, R67 ;  /* 0x000000434d4d7220 */ /* 0x000fe40000410000 */
        /* <DEDUP_REMOVED lines=10> */
.L_x_790:
[----:B------:R-:W-:Y:S05]  /*9cd0*/  BSYNC B0 ;  /* 0x0000000000007941 */ /* 0x000fea0003800000 */
.L_x_789:
[----:B-1----:R-:W-:-:S04]  /*9ce0*/  IADD3 R4, R16, 0x50, RZ ;  /* 0x0000005010047810 */ /* 0x002fc80007ffe0ff */
        /* <DEDUP_REMOVED lines=48> */
.L_x_780:
[----:B------:R-:W-:Y:S05]  /*9ff0*/  BSYNC B1 ;  /* 0x0000000000017941 */ /* 0x000fea0003800000 */
.L_x_779:
[----:B------:R-:W-:-:S04]  /*a000*/  IADD3 R93, R93, 0x40, RZ ;  /* 0x000000405d5d7810 */ /* 0x000fc80007ffe0ff */
[----:B------:R-:W-:-:S13]  /*a010*/  ISETP.GE.AND P0, PT, R93, UR4, PT ;  /* 0x000000045d007c0c */ /* 0x000fda000bf06270 */
[----:B------:R-:W-:Y:S05]  /*a020*/  @P0 BRA `(.L_x_791) ;  /* 0x00004f3000000947 */ /* 0x000fea0003800000 */
[----:B------:R-:W-:Y:S01]  /*a030*/  ISETP.GE.AND P0, PT, R16, c[0x0][0x27c], PT ;  /* 0x00009f0010007a0c */ /* 0x000fe20003f06270 */
[----:B------:R-:W-:-:S12]  /*a040*/  BSSY B0, `(.L_x_792) ;  /* 0x0000030000007945 */ /* 0x000fd80003800000 */
[----:B------:R-:W-:Y:S05]  /*a050*/  @P0 BRA `(.L_x_793) ;  /* 0x000002e000000947 */ /* 0x000fea0003800000 */
[----:B-1----:R-:W1:Y:S01]  /*a060*/  LDS.128 R4, [R18+0x2000] ;  /* 0x0020000012047984 */ /* 0x002e620000000c00 */
        /* <DEDUP_REMOVED lines=45> */
.L_x_793:
[----:B------:R-:W-:Y:S05]  /*a340*/  BSYNC B0 ;  /* 0x0000000000007941 */ /* 0x000fea0003800000 */
.L_x_792:
        /* <DEDUP_REMOVED lines=50> */
.L_x_795:
[----:B------:R-:W-:Y:S05]  /*a670*/  BSYNC B0 ;  /* 0x0000000000007941 */ /* 0x000fea0003800000 */
.L_x_794:
        /* <DEDUP_REMOVED lines=28> */
[C---:B------:R-:W-:Y:S02]  /*a840*/  FFMA.FTZ R35, R36.reuse, R4, R35 ;  /* 0x0000000424237223 */ /* 0x040fe40000010023 */
[----:B------:R-:W-:Y:S01]  /*a850*/  FFMA.FTZ R32, R36, R7, -R32 ;  /* 0x0000000724207223 */ /* 0x000fe20000010820 */
[----:B------:R-:W-:Y:S01]  /*a860*/  SHF.L.U32 R7, R33, 0x10, RZ ;  /* 0x0000001021077819 */ /* 0x000fe200000006ff */
[C---:B------:R-:W-:Y:S01]  /*a870*/  IMAD.U32 R4, R31.reuse, 0x10000, RZ ;  /* 0x000100001f047824 */ /* 0x040fe200078e00ff */
[----:B------:R-:W-:Y:S01]  /*a880*/  LOP3.LUT R31, R31, 0xffff0000, RZ, 0xc0, !PT ;  /* 0xffff00001f1f7812 */ /* 0x000fe200078ec0ff */
[-C--:B------:R-:W-:Y:S01]  /*a890*/  FMUL.FTZ R37, R37, R43.reuse ;  /* 0x0000002b25257220 */ /* 0x080fe20000410000 */
[----:B------:R-:W-:Y:S01]  /*a8a0*/  LOP3.LUT R33, R33, 0xffff0000, RZ, 0xc0, !PT ;  /* 0xffff000021217812 */ /* 0x000fe200078ec0ff */
[C---:B------:R-:W-:Y:S02]  /*a8b0*/  FFMA.FTZ R5, R6.reuse, R43, -R5 ;  /* 0x0000002b06057223 */ /* 0x040fe40000010805 */
[----:B------:R-:W-:-:S02]  /*a8c0*/  FFMA.FTZ R34, R6, R34, R37 ;  /* 0x0000002206227223 */ /* 0x000fc40000010025 */
[CC--:B------:R-:W-:Y:S02]  /*a8d0*/  FMUL.FTZ R6, R39.reuse, R4.reuse ;  /* 0x0000000427067220 */ /* 0x0c0fe40000410000 */
        /* <DEDUP_REMOVED lines=12> */
.L_x_797:
[----:B------:R-:W-:Y:S05]  /*a9a0*/  BSYNC B0 ;  /* 0x0000000000007941 */ /* 0x000fea0003800000 */
.L_x_796:
        /* <DEDUP_REMOVED lines=50> */
.L_x_799:
[----:B------:R-:W-:Y:S05]  /*acd0*/  BSYNC B0 ;  /* 0x0000000000007941 */ /* 0x000fea0003800000 */
.L_x_798:
        /* <DEDUP_REMOVED lines=50> */
.L_x_801:
[----:B------:R-:W-:Y:S05]  /*b000*/  BSYNC B0 ;  /* 0x0000000000007941 */ /* 0x000fea0003800000 */
.L_x_800:
[----:B------:R-:W-:-:S04]  /*b010*/  IADD3 R16, R16, 0x50, RZ ;  /* 0x0000005010107810 */ /* 0x000fc80007ffe0ff */
[----:B------:R-:W-:-:S13]  /*b020*/  ISETP.GE.AND P0, PT, R16, c[0x0][0x27c], PT ;  /* 0x00009f0010007a0c */ /* 0x000fda0003f06270 */
[----:B------:R-:W-:Y:S05]  /*b030*/  @P0 BRA `(.L_x_791) ;  /* 0x00003f2000000947 */ /* 0x000fea0003800000 */
[----:B-1----:R-:W1:Y:S01]  /*b040*/  LDS.128 R4, [R17+0xa000] ;  /* 0x00a0000011047984 */ /* 0x002e620000000c00 */
        /* <DEDUP_REMOVED lines=32> */
[C---:B------:R-:W-:Y:S02]  /*b250*/  FMUL.FTZ R19, R21.reuse, R16 ;  /* 0x0000001015137220 */ /* 0x040fe40000410000 */
[C---:B------:R-:W-:Y:S02]  /*b260*/  FMUL.FTZ R6, R10.reuse, R9 ;  /* 0x000000090a067220 */ /* 0x040fe40000410000 */
[-C--:B------:R-:W-:Y:S02]  /*b270*/  FMUL.FTZ R21, R21, R18.reuse ;  /* 0x0000001215157220 */ /* 0x080fe40000410000 */
[----:B------:R-:W-:Y:S02]  /*b280*/  FMUL.FTZ R10, R10, R11 ;  /* 0x0000000b0a0a7220 */ /* 0x000fe40000410000 */
[----:B------:R-:W-:-:S02]  /*b290*/  FFMA.FTZ R19, R22, R18, -R19 ;  /* 0x0000001216137223 */ /* 0x000fc40000010813 */
[----:B------:R-:W-:Y:S02]  /*b2a0*/  FFMA.FTZ R16, R22, R16, R21 ;  /* 0x0000001016107223 */ /* 0x000fe40000010015 */
[C---:B------:R-:W-:Y:S01]  /*b2b0*/  FFMA.FTZ R11, R4.reuse, R11, -R6 ;  /* 0x0000000b040b7223 */ /* 0x040fe20000010806 */
[----:B------:R-:W-:Y:S01]  /*b2c0*/  F2FP.BF16.PACK_AB R6, R7, R8 ;  /* 0x000000080706723e */ /* 0x000fe200000010ff */
[----:B------:R-:W-:Y:S01]  /*b2d0*/  FFMA.FTZ R10, R4, R9, R10 ;  /* 0x00000009040a7223 */ /* 0x000fe2000001000a */
[----:B------:R-:W-:Y:S02]  /*b2e0*/  F2FP.BF16.PACK_AB R7, R20, R5 ;  /* 0x000000051407723e */ /* 0x000fe400000010ff */
[----:B------:R-:W-:Y:S02]  /*b2f0*/  F2FP.BF16.PACK_AB R4, R16, R19 ;  /* 0x000000131004723e */ /* 0x000fe400000010ff */
[----:B------:R-:W-:-:S05]  /*b300*/  F2FP.BF16.PACK_AB R5, R10, R11 ;  /* 0x0000000b0a05723e */ /* 0x000fca00000010ff */
[----:B------:R1:W-:Y:S01]  /*b310*/  STS.128 [R17+0xa000], R4 ;  /* 0x00a0000411007388 */ /* 0x0003e20000000c00 */
[----:B------:R-:W-:Y:S05]  /*b320*/  BRA `(.L_x_791) ;  /* 0x00003c3000007947 */ /* 0x000fea0003800000 */
.L_x_774:
[----:B------:R-:W-:Y:S01]  /*b330*/  PLOP3.LUT P1, PT, PT, PT, UP2, 0x80, 0x0 ;  /* 0x000000000000781c */ /* 0x000fe20003f2f028 */
[----:B------:R-:W-:Y:S01]  /*b340*/  IMAD.MOV.U32 R18, RZ, RZ, R6 ;  /* 0x000000ffff127224 */ /* 0x000fe200078e0006 */
[----:B------:R-:W-:Y:S01]  /*b350*/  PLOP3.LUT P0, PT, PT, PT, UP2, 0x80, 0x0 ;  /* 0x000000000000781c */ /* 0x000fe20003f0f028 */
[----:B------:R-:W-:Y:S01]  /*b360*/  IMAD.MOV.U32 R19, RZ, RZ, R17 ;  /* 0x000000ffff137224 */ /* 0x000fe200078e0011 */
[----:B------:R-:W-:Y:S01]  /*b370*/  MOV R6, R84 ;  /* 0x0000005400067202 */ /* 0x000fe20000000f00 */
[----:B------:R-:W-:Y:S01]  /*b380*/  IMAD.MOV.U32 R7, RZ, RZ, R11 ;  /* 0x000000ffff077224 */ /* 0x000fe200078e000b */
[----:B------:R-:W-:Y:S01]  /*b390*/  BSSY B0, `(.L_x_802) ;  /* 0x0000046000007945 */ /* 0x000fe20003800000 */
        /* <DEDUP_REMOVED lines=11> */
[----:B------:R-:W-:Y:S01]  /*b450*/  @P0 SHF.R.U32.HI R9, RZ, c[0x0][0x2cc], R4 ;  /* 0x0000b300ff090a19 */ /* 0x000fe20000011604 */
[----:B------:R-:W-:Y:S01]  /*b460*/  CS2R R56, SRZ ;  /* 0x0000000000387805 */ /* 0x000fe2000001ff00 */
[----:B------:R-:W-:Y:S01]  /*b470*/  CS2R R74, SRZ ;  /* 0x00000000004a7805 */ /* 0x000fe2000001ff00 */
[----:B------:R-:W-:Y:S01]  /*b480*/  CS2R R72, SRZ ;  /* 0x0000000000487805 */ /* 0x000fe2000001ff00 */
[----:B------:R-:W-:Y:S01]  /*b490*/  SHF.R.S32.HI R4, RZ, 0x1f, R9 ;  /* 0x0000001fff047819 */ /* 0x000fe20000011409 */
[----:B------:R-:W-:-:S04]  /*b4a0*/  IMAD.WIDE.U32 R18, R9, c[0x0][0x280], R18 ;  /* 0x0000a00009127a25 */ /* 0x000fc800078e0012 */
[----:B------:R-:W-:Y:S01]  /*b4b0*/  IMAD R8, R4, c[0x0][0x280], RZ ;  /* 0x0000a00004087a24 */ /* 0x000fe200078e02ff */
[----:B------:R-:W-:Y:S01]  /*b4c0*/  LEA R10, P1, R18, c[0x0][0x270], 0x1 ;  /* 0x00009c00120a7a11 */ /* 0x000fe200078208ff */
[----:B------:R-:W-:Y:S02]  /*b4d0*/  IMAD R4, R4, c[0x0][0x290], RZ ;  /* 0x0000a40004047a24 */ /* 0x000fe400078e02ff */
[----:B------:R-:W-:-:S04]  /*b4e0*/  IMAD.WIDE.U32 R6, R9, c[0x0][0x290], R6 ;  /* 0x0000a40009067a25 */ /* 0x000fc800078e0006 */
[C---:B------:R-:W-:Y:S01]  /*b4f0*/  IMAD R17, R9.reuse, c[0x0][0x284], R8 ;  /* 0x0000a10009117a24 */ /* 0x040fe200078e0208 */
[----:B------:R-:W-:Y:S01]  /*b500*/  LEA R8, P0, R6, c[0x0][0x288], 0x1 ;  /* 0x0000a20006087a11 */ /* 0x000fe200078008ff */
[----:B------:R-:W-:-:S03]  /*b510*/  IMAD R9, R9, c[0x0][0x294], R4 ;  /* 0x0000a50009097a24 */ /* 0x000fc600078e0204 */
[----:B------:R-:W-:Y:S01]  /*b520*/  IADD3 R17, R19, R17, RZ ;  /* 0x0000001113117210 */ /* 0x000fe20007ffe0ff */
[----:B------:R-:W-:-:S03]  /*b530*/  IMAD.IADD R16, R7, 0x1, R9 ;  /* 0x0000000107107824 */ /* 0x000fc600078e0209 */
[----:B------:R-:W-:Y:S02]  /*b540*/  LEA.HI.X R17, R18, c[0x0][0x274], R17, 0x1, P1 ;  /* 0x00009d0012117a11 */ /* 0x000fe400008f0c11 */
[----:B------:R-:W-:Y:S01]  /*b550*/  LEA.HI.X R16, R6, c[0x0][0x28c], R16, 0x1, P0 ;  /* 0x0000a30006107a11 */ /* 0x000fe200000f0c10 */
[----:B------:R1:W2:Y:S01]  /*b560*/  SHFL.IDX PT, R18, R10, RZ, 0x1c1f ;  /* 0x001c1fff0a127589 */ /* 0x0002a200000e0000 */
[----:B------:R-:W-:-:S03]  /*b570*/  ISETP.GE.AND P0, PT, R5, UR7, PT ;  /* 0x0000000705007c0c */ /* 0x000fc6000bf06270 */
[----:B------:R1:W3:Y:S04]  /*b580*/  SHFL.IDX PT, R6, R8, RZ, 0x1c1f ;  /* 0x001c1fff08067589 */ /* 0x0002e800000e0000 */
[----:B------:R1:W4:Y:S04]  /*b590*/  SHFL.IDX PT, R19, R17, RZ, 0x1c1f ;  /* 0x001c1fff11137589 */ /* 0x00032800000e0000 */
[----:B------:R1:W1:Y:S02]  /*b5a0*/  SHFL.IDX PT, R7, R16, RZ, 0x1c1f ;  /* 0x001c1fff10077589 */ /* 0x00026400000e0000 */
        /* <DEDUP_REMOVED lines=8> */
[----:B--2-4-:R-:W-:-:S04]  /*b630*/  @!P0 IMAD.WIDE R26, R70, 0x2, R18 ;  /* 0x00000002461a8825 */ /* 0x014fc800078e0212 */
[----:B-1-3--:R-:W-:Y:S01]  /*b640*/  @!P0 IMAD.WIDE R24, R70, 0x2, R6 ;  /* 0x0000000246188825 */ /* 0x00afe200078e0206 */
[----:B------:R1:W5:Y:S01]  /*b650*/  @!P0 LD.E.128 R76, [R26.64] ;  /* 0x000000141a4c8980 */ /* 0x000362000c101d00 */
[----:B------:R-:W-:-:S03]  /*b660*/  ISETP.GE.AND P1, PT, R20, c[0x0][0x27c], PT ;  /* 0x00009f0014007a0c */ /* 0x000fc60003f26270 */
[----:B------:R2:W5:Y:S01]  /*b670*/  @!P0 LD.E.128 R72, [R24.64] ;  /* 0x0000001418488980 */ /* 0x000562000c101d00 */
[----:B------:R-:W-:Y:S01]  /*b680*/  ISETP.GE.AND P0, PT, R9, c[0x0][0x27c], PT ;  /* 0x00009f0009007a0c */ /* 0x000fe20003f06270 */
        /* <DEDUP_REMOVED lines=8> */
[----:B------:R-:W-:-:S04]  /*b710*/  @!P1 SHF.R.S32.HI R11, RZ, 0x1f, R20 ;  /* 0x0000001fff0b9819 */ /* 0x000fc80000011414 */
[----:B------:R-:W-:Y:S02]  /*b720*/  @!P0 SHF.R.S32.HI R4, RZ, 0x1f, R9 ;  /* 0x0000001fff048819 */ /* 0x000fe40000011409 */
[----:B------:R-:W-:Y:S02]  /*b730*/  @!P1 LEA.HI R11, R11, R20, RZ, 0x3 ;  /* 0x000000140b0b9211 */ /* 0x000fe400078f18ff */
[----:B------:R-:W-:Y:S02]  /*b740*/  @!P0 LEA.HI R9, R4, R9, RZ, 0x3 ;  /* 0x0000000904098211 */ /* 0x000fe400078f18ff */
[----:B------:R-:W-:Y:S02]  /*b750*/  @!P1 LOP3.LUT R11, R11, 0xfffffff8, RZ, 0xc0, !PT ;  /* 0xfffffff80b0b9812 */ /* 0x000fe400078ec0ff */
[----:B------:R-:W-:-:S03]  /*b760*/  @!P0 LOP3.LUT R9, R9, 0xfffffff8, RZ, 0xc0, !PT ;  /* 0xfffffff809098812 */ /* 0x000fc600078ec0ff */
[----:B------:R-:W-:-:S04]  /*b770*/  @!P1 IMAD.WIDE R20, R11, 0x2, R18 ;  /* 0x000000020b149825 */ /* 0x000fc800078e0212 */
[----:B--2---:R-:W-:Y:S01]  /*b780*/  @!P1 IMAD.WIDE R24, R11, 0x2, R6 ;  /* 0x000000020b189825 */ /* 0x004fe200078e0206 */
[----:B------:R1:W5:Y:S03]  /*b790*/  @!P1 LD.E.128 R60, [R20.64] ;  /* 0x00000014143c9980 */ /* 0x000366000c101d00 */
[C---:B------:R-:W-:Y:S01]  /*b7a0*/  @!P0 IMAD.WIDE R18, R9.reuse, 0x2, R18 ;  /* 0x0000000209128825 */ /* 0x040fe200078e0212 */
[----:B------:R1:W5:Y:S03]  /*b7b0*/  @!P1 LD.E.128 R56, [R24.64] ;  /* 0x0000001418389980 */ /* 0x000366000c101d00 */
[----:B------:R-:W-:Y:S01]  /*b7c0*/  @!P0 IMAD.WIDE R6, R9, 0x2, R6 ;  /* 0x0000000209068825 */ /* 0x000fe200078e0206 */
[----:B------:R1:W5:Y:S04]  /*b7d0*/  @!P0 LD.E.128 R44, [R18.64] ;  /* 0x00000014122c8980 */ /* 0x000368000c101d00 */
[----:B------:R1:W5:Y:S02]  /*b7e0*/  @!P0 LD.E.128 R40, [R6.64] ;  /* 0x0000001406288980 */ /* 0x000364000c101d00 */
.L_x_803:
[----:B------:R-:W-:Y:S05]  /*b7f0*/  BSYNC B0 ;  /* 0x0000000000007941 */ /* 0x000fea0003800000 */
.L_x_802:
[----:B-----5:R-:W-:Y:S01]  /*b800*/  IMAD.MOV.U32 R4, RZ, RZ, R46 ;  /* 0x000000ffff047224 */ /* 0x020fe200078e002e */
[----:B------:R-:W-:Y:S01]  /*b810*/  IADD3 R5, R5, 0x40, RZ ;  /* 0x0000004005057810 */ /* 0x000fe20007ffe0ff */
[----:B-1-3--:R-:W-:Y:S01]  /*b820*/  IMAD.MOV.U32 R6, RZ, RZ, R44 ;  /* 0x000000ffff067224 */ /* 0x00afe200078e002c */
[----:B------:R-:W1:Y:S01]  /*b830*/  SHFL.IDX PT, R11, R17, 0x1, 0x1c1f ;  /* 0x003c1f00110b7f89 */ /* 0x000e6200000e0000 */
        /* <DEDUP_REMOVED lines=43> */
[----:B------:R-:W3:Y:S01]  /*baf0*/  SHFL.IDX PT, R10, R10, 0x1, 0x1c1f ;  /* 0x003c1f000a0a7f89 */ /* 0x000ee200000e0000 */
[----:B------:R-:W-:Y:S01]  /*bb00*/  BSSY B0, `(.L_x_804) ;  /* 0x0000036000007945 */ /* 0x000fe20003800000 */
[----:B------:R-:W-:Y:S01]  /*bb10*/  PRMT R124, R7, 0x7610, R124 ;  /* 0x00007610077c7816 */ /* 0x000fe2000000007c */
[----:B------:R-:W-:Y:S01]  /*bb20*/  CS2R R20, SRZ ;  /* 0x0000000000147805 */ /* 0x000fe2000001ff00 */
[----:B------:R4:W2:Y:S01]  /*bb30*/  SHFL.IDX PT, R9, R16, 0x1, 0x1c1f ;  /* 0x003c1f0010097f89 */ /* 0x0008a200000e0000 */
[----:B------:R-:W-:Y:S01]  /*bb40*/  PRMT R123, R6, 0x7610, R123 ;  /* 0x00007610067b7816 */ /* 0x000fe2000000007b */
[----:B------:R-:W-:Y:S01]  /*bb50*/  CS2R R30, SRZ ;  /* 0x00000000001e7805 */ /* 0x000fe2000001ff00 */
[----:B------:R-:W-:Y:S01]  /*bb60*/  PRMT R122, R5, 0x7610, R122 ;  /* 0x00007610057a7816 */ /* 0x000fe2000000007a */
[----:B------:R-:W1:Y:S01]  /*bb70*/  SHFL.IDX PT, R8, R8, 0x1, 0x1c1f ;  /* 0x003c1f0008087f89 */ /* 0x000e6200000e0000 */
[----:B------:R-:W-:Y:S01]  /*bb80*/  PRMT R121, R4, 0x7610, R121 ;  /* 0x0000761004797816 */ /* 0x000fe20000000079 */
[----:B------:R-:W-:Y:S01]  /*bb90*/  CS2R R28, SRZ ;  /* 0x00000000001c7805 */ /* 0x000fe2000001ff00 */
[----:B------:R-:W-:Y:S01]  /*bba0*/  CS2R R38, SRZ ;  /* 0x0000000000267805 */ /* 0x000fe2000001ff00 */
[----:B------:R-:W-:Y:S01]  /*bbb0*/  CS2R R36, SRZ ;  /* 0x0000000000247805 */ /* 0x000fe2000001ff00 */
[----:B--2-4-:R-:W-:Y:S01]  /*bbc0*/  CS2R R18, SRZ ;  /* 0x0000000000127805 */ /* 0x014fe2000001ff00 */
[----:B------:R-:W-:Y:S01]  /*bbd0*/  CS2R R26, SRZ ;  /* 0x00000000001a7805 */ /* 0x000fe2000001ff00 */
[----:B------:R-:W-:Y:S01]  /*bbe0*/  CS2R R24, SRZ ;  /* 0x0000000000187805 */ /* 0x000fe2000001ff00 */
[----:B------:R-:W-:Y:S01]  /*bbf0*/  CS2R R34, SRZ ;  /* 0x0000000000227805 */ /* 0x000fe2000001ff00 */
[----:B------:R-:W-:Y:S01]  /*bc00*/  CS2R R32, SRZ ;  /* 0x0000000000207805 */ /* 0x000fe2000001ff00 */
[----:B------:R-:W-:Y:S01]  /*bc10*/  CS2R R16, SRZ ;  /* 0x0000000000107805 */ /* 0x000fe2000001ff00 */
[----:B------:R-:W-:Y:S05]  /*bc20*/  @P0 BRA `(.L_x_805) ;  /* 0x0000023000000947 */ /* 0x000fea0003800000 */
[C---:B---3--:R-:W-:Y:S01]  /*bc30*/  ISETP.GE.AND P0, PT, R70.reuse, c[0x0][0x27c], PT ;  /* 0x00009f0046007a0c */ /* 0x048fe20003f06270 */
[----:B------:R-:W-:Y:S01]  /*bc40*/  CS2R R38, SRZ ;  /* 0x0000000000267805 */ /* 0x000fe2000001ff00 */
[----:B------:R-:W-:Y:S01]  /*bc50*/  CS2R R36, SRZ ;  /* 0x0000000000247805 */ /* 0x000fe2000001ff00 */
[----:B------:R-:W-:Y:S01]  /*bc60*/  CS2R R34, SRZ ;  /* 0x0000000000227805 */ /* 0x000fe2000001ff00 */
[----:B------:R-:W-:Y:S01]  /*bc70*/  CS2R R32, SRZ ;  /* 0x0000000000207805 */ /* 0x000fe2000001ff00 */
[----:B------:R-:W-:-:S02]  /*bc80*/  IADD3 R7, R70, 0x20, RZ ;  /* 0x0000002046077810 */ /* 0x000fc40007ffe0ff */
[----:B------:R-:W-:-:S06]  /*bc90*/  IADD3 R5, R70, 0x40, RZ ;  /* 0x0000004046057810 */ /* 0x000fcc0007ffe0ff */
[----:B-1----:R-:W-:-:S04]  /*bca0*/  @!P0 IMAD.WIDE R18, R70, 0x2, R10 ;  /* 0x0000000246128825 */ /* 0x002fc800078e020a */
        /* <DEDUP_REMOVED lines=10> */
[----:B------:R-:W-:-:S03]  /*bd50*/  CS2R R20, SRZ ;  /* 0x0000000000147805 */ /* 0x000fc6000001ff00 */
        /* <DEDUP_REMOVED lines=10> */
[----:B------:R1:W5:Y:S03]  /*be00*/  @!P1 LD.E.128 R28, [R54.64] ;  /* 0x00000014361c9980 */ /* 0x000366000c101d00 */
[--C-:B------:R-:W-:Y:S01]  /*be10*/  @!P1 IMAD.WIDE R6, R6, 0x2, R8.reuse ;  /* 0x0000000206069825 */ /* 0x100fe200078e0208 */
[----:B------:R1:W5:Y:S03]  /*be20*/  @!P0 LD.E.128 R20, [R10.64] ;  /* 0x000000140a148980 */ /* 0x000366000c101d00 */
[----:B------:R-:W-:Y:S01]  /*be30*/  @!P0 IMAD.WIDE R4, R4, 0x2, R8 ;  /* 0x0000000204048825 */ /* 0x000fe200078e0208 */
[----:B------:R1:W5:Y:S04]  /*be40*/  @!P1 LD.E.128 R24, [R6.64] ;  /* 0x0000001406189980 */ /* 0x000368000c101d00 */
[----:B------:R1:W5:Y:S02]  /*be50*/  @!P0 LD.E.128 R16, [R4.64] ;  /* 0x0000001404108980 */ /* 0x000364000c101d00 */
.L_x_805:
[----:B---3--:R-:W-:Y:S05]  /*be60*/  BSYNC B0 ;  /* 0x0000000000007941 */ /* 0x008fea0003800000 */
.L_x_804:
[----:B-1---5:R-:W-:Y:S01]  /*be70*/  IMAD.MOV.U32 R4, RZ, RZ, R22 ;  /* 0x000000ffff047224 */ /* 0x022fe200078e0016 */
        /* <DEDUP_REMOVED lines=21> */
[----:B------:R-:W-:Y:S01]  /*bfd0*/  USEL UR4, UR4, 0x80, UP0 ;  /* 0x0000008004047887 */ /* 0x000fe20008000000 */
        /* <DEDUP_REMOVED lines=9> */
[----:B------:R-:W-:Y:S01]  /*c070*/  BAR.SYNC.DEFER_BLOCKING 0x0 ;  /* 0x0000000000007b1d */ /* 0x000fe20000010000 */
[----:B------:R-:W-:-:S02]  /*c080*/  ISETP.GE.AND P0, PT, R93, UR4, PT ;  /* 0x000000045d007c0c */ /* 0x000fc4000bf06270 */
        /* <DEDUP_REMOVED lines=16> */
[----:B------:R-:W-:Y:S01]  /*c190*/  BSSY B1, `(.L_x_806) ;  /* 0x000016c000017945 */ /* 0x000fe20003800000 */
[----:B------:R-:W-:-:S02]  /*c1a0*/  PRMT R97, R7, 0x7610, R97 ;  /* 0x0000761007617816 */ /* 0x000fc40000000061 */
[----:B------:R-:W-:Y:S02]  /*c1b0*/  PRMT R96, R6, 0x7610, R96 ;  /* 0x0000761006607816 */ /* 0x000fe40000000060 */
[----:B------:R-:W-:Y:S02]  /*c1c0*/  PRMT R95, R5, 0x7610, R95 ;  /* 0x00007610055f7816 */ /* 0x000fe4000000005f */
[----:B------:R-:W-:Y:S01]  /*c1d0*/  PRMT R94, R4, 0x7610, R94 ;  /* 0x00007610045e7816 */ /* 0x000fe2000000005e */
[----:B------:R-:W-:Y:S05]  /*c1e0*/  @P0 BRA `(.L_x_807) ;  /* 0x0000166000000947 */ /* 0x000fea0003800000 */
[----:B------:R-:W-:Y:S01]  /*c1f0*/  ISETP.GE.AND P0, PT, R70, c[0x0][0x27c], PT ;  /* 0x00009f0046007a0c */ /* 0x000fe20003f06270 */
[----:B------:R-:W-:-:S12]  /*c200*/  BSSY B0, `(.L_x_808) ;  /* 0x0000070000007945 */ /* 0x000fd80003800000 */
[----:B------:R-:W-:Y:S05]  /*c210*/  @P0 BRA `(.L_x_809) ;  /* 0x000006e000000947 */ /* 0x000fea0003800000 */
[----:B------:R-:W-:Y:S01]  /*c220*/  IMAD.MOV.U32 R5, RZ, RZ, c[0x0][0x27c] ;  /* 0x00009f00ff057624 */ /* 0x000fe200078e00ff */
[--C-:B------:R-:W-:Y:S01]  /*c230*/  SHF.R.U64 R129, R76, 0x10, R77.reuse ;  /* 0x000000104c817819 */ /* 0x100fe2000000124d */
[----:B------:R-:W-:Y:S01]  /*c240*/  IMAD.SHL.U32 R11, R93, 0x40, RZ ;  /* 0x000000405d0b7824 */ /* 0x000fe200078e00ff */
[----:B------:R-:W-:Y:S01]  /*c250*/  SHF.R.U32.HI R76, RZ, 0x10, R77 ;  /* 0x00000010ff4c7819 */ /* 0x000fe2000001164d */
[----:B------:R-:W-:Y:S01]  /*c260*/  IMAD.SHL.U32 R4, R81, 0x200, RZ ;  /* 0x0000020051047824 */ /* 0x000fe200078e00ff */
[----:B------:R-:W-:Y:S02]  /*c270*/  LEA.HI R8, R5, R102, RZ, 0x1d ;  /* 0x0000006605087211 */ /* 0x000fe400078fe8ff */
[----:B------:R-:W-:Y:S02]  /*c280*/  LOP3.LUT R11, R11, 0x1c0, RZ, 0xc0, !PT ;  /* 0x000001c00b0b7812 */ /* 0x000fe400078ec0ff */
[----:B------:R-:W-:Y:S01]  /*c290*/  SHF.R.S32.HI R5, RZ, 0x1f, R8 ;  /* 0x0000001fff057819 */ /* 0x000fe20000011408 */
[----:B------:R-:W-:Y:S01]  /*c2a0*/  IMAD.SHL.U32 R6, R8, 0x8, RZ ;  /* 0x0000000808067824 */ /* 0x000fe200078e00ff */
[----:B------:R-:W-:-:S02]  /*c2b0*/  SHF.R.U32.HI R7, RZ, 0x3, R11 ;  /* 0x00000003ff077819 */ /* 0x000fc4000001160b */
[----:B------:R-:W-:Y:S02]  /*c2c0*/  LEA.HI R5, R5, R8, RZ, 0x3 ;  /* 0x0000000805057211 */ /* 0x000fe400078f18ff */
[C---:B------:R-:W-:Y:S02]  /*c2d0*/  LOP3.LUT R6, R11.reuse, 0x38, R6, 0xf8, !PT ;  /* 0x000000380b067812 */ /* 0x040fe400078ef806 */
[----:B------:R-:W-:Y:S01]  /*c2e0*/  LOP3.LUT R9, R11, 0x38, R70, 0xf8, !PT ;  /* 0x000000380b097812 */ /* 0x000fe200078ef846 */
[----:B------:R-:W-:Y:S01]  /*c2f0*/  IMAD.SHL.U32 R5, R5, 0x400, RZ ;  /* 0x0000040005057824 */ /* 0x000fe200078e00ff */
[----:B------:R-:W-:Y:S02]  /*c300*/  LOP3.LUT R119, R6, R7, RZ, 0x3c, !PT ;  /* 0x0000000706777212 */ /* 0x000fe400078e3cff */
[----:B------:R-:W-:Y:S02]  /*c310*/  LOP3.LUT R9, R4, R9, R7, 0xf6, !PT ;  /* 0x0000000904097212 */ /* 0x000fe400078ef607 */
[----:B------:R-:W-:-:S02]  /*c320*/  LOP3.LUT R5, R5, 0x7fffe000, RZ, 0xc0, !PT ;  /* 0x7fffe00005057812 */ /* 0x000fc400078ec0ff */
[--C-:B------:R-:W-:Y:S01]  /*c330*/  SHF.R.U64 R77, R78, 0x10, R79.reuse ;  /* 0x000000104e4d7819 */ /* 0x100fe2000000124f */
[----:B------:R-:W-:Y:S01]  /*c340*/  IMAD.SHL.U32 R120, R9, 0x2, RZ ;  /* 0x0000000209787824 */ /* 0x000fe200078e00ff */
[----:B------:R-:W-:Y:S02]  /*c350*/  IADD3 R119, R119, R5, R4 ;  /* 0x0000000577777210 */ /* 0x000fe40007ffe004 */
[----:B------:R-:W-:Y:S02]  /*c360*/  SHF.R.U32.HI R78, RZ, 0x10, R79 ;  /* 0x00000010ff4e7819 */ /* 0x000fe4000001164f */
[----:B------:R-:W1:Y:S01]  /*c370*/  LDS.128 R8, [R120+0xc100] ;  /* 0x00c1000078087984 */ /* 0x000e620000000c00 */
[----:B------:R-:W-:Y:S01]  /*c380*/  IMAD.SHL.U32 R119, R119, 0x2, RZ ;  /* 0x0000000277777824 */ /* 0x000fe200078e00ff */
[--C-:B------:R-:W-:Y:S02]  /*c390*/  SHF.R.U64 R79, R72, 0x10, R73.reuse ;  /* 0x00000010484f7819 */ /* 0x100fe40000001249 */
[----:B------:R-:W-:-:S02]  /*c3a0*/  SHF.R.U32.HI R72, RZ, 0x10, R73 ;  /* 0x00000010ff487819 */ /* 0x000fc40000011649 */
[----:B------:R-:W2:Y:S01]  /*c3b0*/  LDS.128 R4, [R119+0xc100] ;  /* 0x00c1000077047984 */ /* 0x000ea20000000c00 */
[----:B------:R-:W-:Y:S02]  /*c3c0*/  SHF.R.U64 R73, R74, 0x10, R75 ;  /* 0x000000104a497819 */ /* 0x000fe4000000124b */
[----:B------:R-:W-:Y:S02]  /*c3d0*/  PRMT R121, R121, 0x5410, R72 ;  /* 0x0000541079797816 */ /* 0x000fe40000000048 */
[----:B------:R-:W-:Y:S02]  /*c3e0*/  PRMT R124, R124, 0x5410, R73 ;  /* 0x000054107c7c7816 */ /* 0x000fe40000000049 */
[----:B------:R-:W-:Y:S01]  /*c3f0*/  SHF.R.U32.HI R74, RZ, 0x10, R75 ;  /* 0x00000010ff4a7819 */ /* 0x000fe2000001164b */
[----:B------:R-:W-:Y:S01]  /*c400*/  IMAD.U32 R133, R121, 0x10000, RZ ;  /* 0x0001000079857824 */ /* 0x000fe200078e00ff */
[----:B------:R-:W-:Y:S02]  /*c410*/  PRMT R128, R128, 0x5410, R77 ;  /* 0x0000541080807816 */ /* 0x000fe4000000004d */
[----:B------:R-:W-:-:S02]  /*c420*/  PRMT R122, R122, 0x5410, R79 ;  /* 0x000054107a7a7816 */ /* 0x000fc4000000004f */
[----:B------:R-:W-:Y:S02]  /*c430*/  PRMT R126, R126, 0x5410, R129 ;  /* 0x000054107e7e7816 */ /* 0x000fe40000000081 */
[----:B------:R-:W-:Y:S02]  /*c440*/  PRMT R125, R125, 0x5410, R76 ;  /* 0x000054107d7d7816 */ /* 0x000fe4000000004c */
[----:B------:R-:W-:Y:S01]  /*c450*/  PRMT R123, R123, 0x5410, R74 ;  /* 0x000054107b7b7816 */ /* 0x000fe2000000004a */
[C---:B------:R-:W-:Y:S01]  /*c460*/  IMAD.U32 R79, R126.reuse, 0x10000, RZ ;  /* 0x000100007e4f7824 */ /* 0x040fe200078e00ff */
[----:B------:R-:W-:Y:S02]  /*c470*/  LOP3.LUT R126, R126, 0xffff0000, RZ, 0xc0, !PT ;  /* 0xffff00007e7e7812 */ /* 0x000fe400078ec0ff */
[----:B------:R-:W-:Y:S02]  /*c480*/  PRMT R127, R127, 0x5410, R78 ;  /* 0x000054107f7f7816 */ /* 0x000fe4000000004e */
[----:B-1----:R-:W-:Y:S01]  /*c490*/  SHF.L.U32 R73, R8, 0x10, RZ ;  /* 0x0000001008497819 */ /* 0x002fe200000006ff */
[----:B------:R-:W-:Y:S01]  /*c4a0*/  IMAD.U32 R74, R10, 0x10000, RZ ;  /* 0x000100000a4a7824 */ /* 0x000fe200078e00ff */
[----:B------:R-:W-:Y:S01]  /*c4b0*/  LOP3.LUT R72, R8, 0xffff0000, RZ, 0xc0, !PT ;  /* 0xffff000008487812 */ /* 0x000fe200078ec0ff */
[C---:B------:R-:W-:Y:S01]  /*c4c0*/  IMAD.U32 R8, R9.reuse, 0x10000, RZ ;  /* 0x0001000009087824 */ /* 0x040fe200078e00ff */
        /* <DEDUP_REMOVED lines=10> */
[----:B------:R-:W-:-:S02]  /*c570*/  LOP3.LUT R129, R6, 0xffff0000, RZ, 0xc0, !PT ;  /* 0xffff000006817812 */ /* 0x000fc400078ec0ff */
[----:B------:R-:W-:Y:S01]  /*c580*/  LOP3.LUT R122, R122, 0xffff0000, RZ, 0xc0, !PT ;  /* 0xffff00007a7a7812 */ /* 0x000fe200078ec0ff */
[C---:B------:R-:W-:Y:S01]  /*c590*/  FMUL.FTZ R6, R76.reuse, R5 ;  /* 0x000000054c067220 */ /* 0x040fe20000410000 */
[----:B------:R-:W-:Y:S01]  /*c5a0*/  LOP3.LUT R7, R7, 0xffff0000, RZ, 0xc0, !PT ;  /* 0xffff000007077812 */ /* 0x000fe200078ec0ff */
[-C--:B------:R-:W-:Y:S01]  /*c5b0*/  FMUL.FTZ R76, R76, R79.reuse ;  /* 0x0000004f4c4c7220 */ /* 0x080fe20000410000 */
[----:B------:R-:W-:Y:S01]  /*c5c0*/  LOP3.LUT R10, R10, 0xffff0000, RZ, 0xc0, !PT ;  /* 0xffff00000a0a7812 */ /* 0x000fe200078ec0ff */
[----:B------:R-:W-:Y:S02]  /*c5d0*/  FFMA.FTZ R6, R73, R79, -R6 ;  /* 0x0000004f49067223 */ /* 0x000fe40000010806 */
[----:B------:R-:W-:Y:S02]  /*c5e0*/  FMUL.FTZ R79, R11, R122 ;  /* 0x0000007a0b4f7220 */ /* 0x000fe40000410000 */
[----:B------:R-:W-:Y:S02]  /*c5f0*/  FFMA.FTZ R76, R73, R5, R76 ;  /* 0x00000005494c7223 */ /* 0x000fe4000001004c */
[----:B------:R-:W-:-:S02]  /*c600*/  IMAD.U32 R5, R125, 0x10000, RZ ;  /* 0x000100007d057824 */ /* 0x000fc400078e00ff */
[-C--:B------:R-:W-:Y:S02]  /*c610*/  FMUL.FTZ R11, R11, R126.reuse ;  /* 0x0000007e0b0b7220 */ /* 0x080fe40000410000 */
[----:B------:R-:W-:Y:S01]  /*c620*/  FFMA.FTZ R79, R72, R126, -R79 ;  /* 0x0000007e484f7223 */ /* 0x000fe2000001084f */
[----:B------:R-:W-:Y:S01]  /*c630*/  SHF.L.U32 R126, R123, 0x10, RZ ;  /* 0x000000107b7e7819 */ /* 0x000fe200000006ff */
[C---:B------:R-:W-:Y:S02]  /*c640*/  FMUL.FTZ R73, R4.reuse, R133 ;  /* 0x0000008504497220 */ /* 0x040fe40000410000 */
[-C--:B------:R-:W-:Y:S02]  /*c650*/  FMUL.FTZ R4, R4, R5.reuse ;  /* 0x0000000504047220 */ /* 0x080fe40000410000 */
[----:B------:R-:W-:Y:S01]  /*c660*/  FFMA.FTZ R11, R72, R122, R11 ;  /* 0x0000007a480b7223 */ /* 0x000fe2000001000b */
[----:B------:R-:W-:Y:S01]  /*c670*/  LOP3.LUT R122, R121, 0xffff0000, RZ, 0xc0, !PT ;  /* 0xffff0000797a7812 */ /* 0x000fe200078ec0ff */
[----:B------:R-:W-:-:S02]  /*c680*/  FFMA.FTZ R73, R8, R5, -R73 ;  /* 0x0000000508497223 */ /* 0x000fc40000010849 */
[----:B------:R-:W-:Y:S02]  /*c690*/  IMAD.U32 R72, R127, 0x10000, RZ ;  /* 0x000100007f487824 */ /* 0x000fe400078e00ff */
[----:B------:R-:W-:Y:S01]  /*c6a0*/  FFMA.FTZ R5, R8, R133, R4 ;  /* 0x0000008508057223 */ /* 0x000fe20000010004 */
[----:B------:R-:W-:Y:S01]  /*c6b0*/  LOP3.LUT R4, R125, 0xffff0000, RZ, 0xc0, !PT ;  /* 0xffff00007d047812 */ /* 0x000fe200078ec0ff */
[C---:B------:R-:W-:Y:S02]  /*c6c0*/  FMUL.FTZ R8, R78.reuse, R126 ;  /* 0x0000007e4e087220 */ /* 0x040fe40000410000 */
[-C--:B------:R-:W-:Y:S02]  /*c6d0*/  FMUL.FTZ R78, R78, R72.reuse ;  /* 0x000000484e4e7220 */ /* 0x080fe40000410000 */
[----:B------:R-:W-:Y:S02]  /*c6e0*/  FFMA.FTZ R72, R9, R72, -R8 ;  /* 0x0000004809487223 */ /* 0x000fe40000010808 */
[C---:B------:R-:W-:Y:S01]  /*c6f0*/  IMAD.U32 R121, R124.reuse, 0x10000, RZ ;  /* 0x000100007c797824 */ /* 0x040fe200078e00ff */
[----:B------:R-:W-:Y:S01]  /*c700*/  LOP3.LUT R124, R124, 0xffff0000, RZ, 0xc0, !PT ;  /* 0xffff00007c7c7812 */ /* 0x000fe200078ec0ff */
[----:B------:R-:W-:-:S02]  /*c710*/  FMUL.FTZ R8, R131, R122 ;  /* 0x0000007a83087220 */ /* 0x000fc40000410000 */
[C---:B------:R-:W-:Y:S01]  /*c720*/  IMAD.U32 R125, R128.reuse, 0x10000, RZ ;  /* 0x00010000807d7824 */ /* 0x040fe200078e00ff */
[----:B------:R-:W-:Y:S01]  /*c730*/  LOP3.LUT R128, R128, 0xffff0000, RZ, 0xc0, !PT ;  /* 0xffff000080807812 */ /* 0x000fe200078ec0ff */
[----:B------:R-:W-:Y:S02]  /*c740*/  FFMA.FTZ R126, R9, R126, R78 ;  /* 0x0000007e097e7223 */ /* 0x000fe4000001004e */
[-C--:B------:R-:W-:Y:S02]  /*c750*/  FMUL.FTZ R131, R131, R4.reuse ;  /* 0x0000000483837220 */ /* 0x080fe40000410000 */
[C---:B------:R-:W-:Y:S02]  /*c760*/  FMUL.FTZ R9, R130.reuse, R121 ;  /* 0x0000007982097220 */ /* 0x040fe40000410000 */
[----:B------:R-:W-:Y:S01]  /*c770*/  FFMA.FTZ R78, R75, R4, -R8 ;  /* 0x000000044b4e7223 */ /* 0x000fe20000010808 */
[----:B------:R-:W-:Y:S01]  /*c780*/  LOP3.LUT R4, R123, 0xffff0000, RZ, 0xc0, !PT ;  /* 0xffff00007b047812 */ /* 0x000fe200078ec0ff */
[-C--:B------:R-:W-:Y:S01]  /*c790*/  FMUL.FTZ R130, R130, R125.reuse ;  /* 0x0000007d82827220 */ /* 0x080fe20000410000 */
[----:B------:R-:W-:Y:S01]  /*c7a0*/  LOP3.LUT R8, R127, 0xffff0000, RZ, 0xc0, !PT ;  /* 0xffff00007f087812 */ /* 0x000fe200078ec0ff */
[----:B------:R-:W-:-:S02]  /*c7b0*/  FFMA.FTZ R125, R74, R125, -R9 ;  /* 0x0000007d4a7d7223 */ /* 0x000fc40000010809 */
[----:B------:R-:W-:Y:S02]  /*c7c0*/  FFMA.FTZ R130, R74, R121, R130 ;  /* 0x000000794a827223 */ /* 0x000fe40000010082 */
[----:B------:R-:W-:Y:S02]  /*c7d0*/  FFMA.FTZ R122, R75, R122, R131 ;  /* 0x0000007a4b7a7223 */ /* 0x000fe40000010083 */
[----:B------:R-:W-:Y:S02]  /*c7e0*/  FMUL.FTZ R121, R129, R124 ;  /* 0x0000007c81797220 */ /* 0x000fe40000410000 */
[----:B------:R-:W-:Y:S01]  /*c7f0*/  FMUL.FTZ R74, R7, R4 ;  /* 0x00000004074a7220 */ /* 0x000fe20000410000 */
[----:B------:R-:W-:Y:S01]  /*c800*/  F2FP.BF16.PACK_AB R5, R122, R5 ;  /* 0x000000057a05723e */ /* 0x000fe200000010ff */
[----:B------:R-:W-:Y:S02]  /*c810*/  FMUL.FTZ R75, R129, R128 ;  /* 0x00000080814b7220 */ /* 0x000fe40000410000 */
[----:B------:R-:W-:-:S02]  /*c820*/  FMUL.FTZ R9, R7, R8 ;  /* 0x0000000807097220 */ /* 0x000fc40000410000 */
[C---:B------:R-:W-:Y:S02]  /*c830*/  FFMA.FTZ R128, R10.reuse, R128, -R121 ;  /* 0x000000800a807223 */ /* 0x040fe40000010879 */
[----:B------:R-:W-:Y:S01]  /*c840*/  FFMA.FTZ R7, R77, R8, -R74 ;  /* 0x000000084d077223 */ /* 0x000fe2000001084a */
[----:B------:R-:W-:Y:S01]  /*c850*/  F2FP.BF16.PACK_AB R8, R79, R6 ;  /* 0x000000064f08723e */ /* 0x000fe200000010ff */
[----:B------:R-:W-:Y:S01]  /*c860*/  FFMA.FTZ R75, R10, R124, R75 ;  /* 0x0000007c0a4b7223 */ /* 0x000fe2000001004b */
[----:B------:R-:W-:Y:S01]  /*c870*/  F2FP.BF16.PACK_AB R10, R128, R125 ;  /* 0x0000007d800a723e */ /* 0x000fe200000010ff */
[----:B------:R-:W-:Y:S01]  /*c880*/  FFMA.FTZ R77, R77, R4, R9 ;  /* 0x000000044d4d7223 */ /* 0x000fe20000010009 */
[----:B------:R-:W-:Y:S02]  /*c890*/  F2FP.BF16.PACK_AB R4, R11, R76 ;  /* 0x0000004c0b04723e */ /* 0x000fe400000010ff */
[----:B------:R-:W-:Y:S02]  /*c8a0*/  F2FP.BF16.PACK_AB R9, R78, R73 ;  /* 0x000000494e09723e */ /* 0x000fe400000010ff */
[----:B------:R-:W-:-:S02]  /*c8b0*/  F2FP.BF16.PACK_AB R11, R7, R72 ;  /* 0x00000048070b723e */ /* 0x000fc400000010ff */
[----:B------:R-:W-:Y:S02]  /*c8c0*/  F2FP.BF16.PACK_AB R6, R75, R130 ;  /* 0x000000824b06723e */ /* 0x000fe400000010ff */
[----:B------:R-:W-:Y:S01]  /*c8d0*/  F2FP.BF16.PACK_AB R7, R77, R126 ;  /* 0x0000007e4d07723e */ /* 0x000fe200000010ff */
[----:B------:R1:W-:Y:S04]  /*c8e0*/  STS.128 [R120+0xc100], R8 ;  /* 0x00c1000878007388 */ /* 0x0003e80000000c00 */
[----:B------:R1:W-:Y:S02]  /*c8f0*/  STS.128 [R119+0xc100], R4 ;  /* 0x00c1000477007388 */ /* 0x0003e40000000c00 */
.L_x_809:
[----:B------:R-:W-:Y:S05]  /*c900*/  BSYNC B0 ;  /* 0x0000000000007941 */ /* 0x000fea0003800000 */
.L_x_808:
[----:B-1----:R-:W-:Y:S01]  /*c910*/  IADD3 R8, R70, 0x20, RZ ;  /* 0x0000002046087810 */ /* 0x002fe20007ffe0ff */
[----:B------:R-:W-:Y:S03]  /*c920*/  BSSY B0, `(.L_x_810) ;  /* 0x0000079000007945 */ /* 0x000fe60003800000 */
[----:B------:R-:W-:-:S13]  /*c930*/  ISETP.GE.AND P0, PT, R8, c[0x0][0x27c], PT ;  /* 0x00009f0008007a0c */ /* 0x000fda0003f06270 */
[----:B------:R-:W-:Y:S05]  /*c940*/  @P0 BRA `(.L_x_811) ;  /* 0x0000076000000947 */ /* 0x000fea0003800000 */
[----:B------:R-:W-:Y:S01]  /*c950*/  SHF.R.S32.HI R7, RZ, 0x1f, R8 ;  /* 0x0000001fff077819 */ /* 0x000fe20000011408 */
[----:B------:R-:W-:Y:S01]  /*c960*/  IMAD.MOV.U32 R4, RZ, RZ, c[0x0][0x27c] ;  /* 0x00009f00ff047624 */ /* 0x000fe200078e00ff */
[----:B------:R-:W-:Y:S01]  /*c970*/  SHF.R.U64 R75, R60, 0x10, R61 ;  /* 0x000000103c4b7819 */ /* 0x000fe2000000123d */
[----:B------:R-:W-:Y:S01]  /*c980*/  IMAD.SHL.U32 R5, R93, 0x40, RZ ;  /* 0x000000405d057824 */ /* 0x000fe200078e00ff */
[CC--:B------:R-:W-:Y:S02]  /*c990*/  LEA.HI R6, R7.reuse, R8.reuse, RZ, 0x3 ;  /* 0x0000000807067211 */ /* 0x0c0fe400078f18ff */
[----:B------:R-:W-:Y:S02]  /*c9a0*/  LEA.HI R7, R7, R8, RZ, 0x6 ;  /* 0x0000000807077211 */ /* 0x000fe400078f30ff */
[----:B------:R-:W-:Y:S02]  /*c9b0*/  SHF.R.S32.HI R9, RZ, 0x3, R6 ;  /* 0x00000003ff097819 */ /* 0x000fe40000011406 */
[----:B------:R-:W-:Y:S01]  /*c9c0*/  LOP3.LUT R5, R5, 0x1c0, RZ, 0xc0, !PT ;  /* 0x000001c005057812 */ /* 0x000fe200078ec0ff */
[----:B------:R-:W-:Y:S01]  /*c9d0*/  IMAD.SHL.U32 R7, R7, 0x80, RZ ;  /* 0x0000008007077824 */ /* 0x000fe200078e00ff */
[----:B------:R-:W-:-:S02]  /*c9e0*/  LEA.HI R4, R4, R9, RZ, 0x1d ;  /* 0x0000000904047211 */ /* 0x000fc400078fe8ff */
[----:B------:R-:W-:Y:S02]  /*c9f0*/  LOP3.LUT R11, R5, 0x38, R6, 0xf8, !PT ;  /* 0x00000038050b7812 */ /* 0x000fe400078ef806 */
[----:B------:R-:W-:Y:S02]  /*ca00*/  SHF.R.S32.HI R9, RZ, 0x1f, R4 ;  /* 0x0000001fff097819 */ /* 0x000fe40000011404 */
[----:B------:R-:W-:Y:S02]  /*ca10*/  SHF.R.U32.HI R6, RZ, 0x3, R5 ;  /* 0x00000003ff067819 */ /* 0x000fe40000011605 */
[----:B------:R-:W-:Y:S01]  /*ca20*/  LEA.HI R9, R9, R4, RZ, 0x3 ;  /* 0x0000000409097211 */ /* 0x000fe200078f18ff */
[----:B------:R-:W-:Y:S01]  /*ca30*/  IMAD.SHL.U32 R4, R4, 0x8, RZ ;  /* 0x0000000804047824 */ /* 0x000fe200078e00ff */
[----:B------:R-:W-:Y:S02]  /*ca40*/  LOP3.LUT R8, R7, 0x7fffe000, RZ, 0xc0, !PT ;  /* 0x7fffe00007087812 */ /* 0x000fe400078ec0ff */
[----:B------:R-:W-:Y:S01]  /*ca50*/  LOP3.LUT R11, R11, R6, RZ, 0x3c, !PT ;  /* 0x000000060b0b7212 */ /* 0x000fe200078e3cff */
[----:B------:R-:W-:Y:S01]  /*ca60*/  IMAD.SHL.U32 R9, R9, 0x400, RZ ;  /* 0x0000040009097824 */ /* 0x000fe200078e00ff */
[----:B------:R-:W-:Y:S01]  /*ca70*/  LOP3.LUT R5, R5, 0x38, R4, 0xf8, !PT ;  /* 0x0000003805057812 */ /* 0x000fe200078ef804 */
[----:B------:R-:W-:Y:S01]  /*ca80*/  IMAD R8, R81, 0x200, R8 ;  /* 0x0000020051087824 */ /* 0x000fe200078e0208 */
[----:B------:R-:W-:-:S02]  /*ca90*/  SHF.R.U32.HI R60, RZ, 0x10, R61 ;  /* 0x00000010ff3c7819 */ /* 0x000fc4000001163d */
[----:B------:R-:W-:Y:S01]  /*caa0*/  LOP3.LUT R4, R9, 0x7fffe000, RZ, 0xc0, !PT ;  /* 0x7fffe00009047812 */ /* 0x000fe200078ec0ff */
[----:B------:R-:W-:Y:S01]  /*cab0*/  IMAD.IADD R8, R8, 0x1, R11 ;  /* 0x0000000108087824 */ /* 0x000fe200078e020b */
[----:B------:R-:W-:Y:S02]  /*cac0*/  LOP3.LUT R5, R5, R6, RZ, 0x3c, !PT ;  /* 0x0000000605057212 */ /* 0x000fe400078e3cff */
[--C-:B------:R-:W-:Y:S01]  /*cad0*/  SHF.R.U64 R61, R62, 0x10, R63.reuse ;  /* 0x000000103e3d7819 */ /* 0x100fe2000000123f */
[----:B------:R-:W-:Y:S01]  /*cae0*/  IMAD R4, R81, 0x200, R4 ;  /* 0x0000020051047824 */ /* 0x000fe200078e0204 */
[----:B------:R-:W-:Y:S01]  /*caf0*/  SHF.R.U32.HI R62, RZ, 0x10, R63 ;  /* 0x00000010ff3e7819 */ /* 0x000fe2000001163f */
[----:B------:R-:W-:Y:S01]  /*cb00*/  IMAD.SHL.U32 R73, R8, 0x2, RZ ;  /* 0x0000000208497824 */ /* 0x000fe200078e00ff */
[----:B------:R-:W-:Y:S02]  /*cb10*/  SHF.R.U64 R63, R56, 0x10, R57 ;  /* 0x00000010383f7819 */ /* 0x000fe40000001239 */
[----:B------:R-:W-:-:S02]  /*cb20*/  IADD3 R72, R4, R5, RZ ;  /* 0x0000000504487210 */ /* 0x000fc40007ffe0ff */
[----:B------:R-:W1:Y:S01]  /*cb30*/  LDS.128 R8, [R73+0xc100] ;  /* 0x00c1000049087984 */ /* 0x000e620000000c00 */
[----:B------:R-:W-:Y:S02]  /*cb40*/  SHF.R.U32.HI R56, RZ, 0x10, R57 ;  /* 0x00000010ff387819 */ /* 0x000fe40000011639 */
[----:B------:R-:W-:Y:S01]  /*cb50*/  IMAD.SHL.U32 R72, R72, 0x2, RZ ;  /* 0x0000000248487824 */ /* 0x000fe200078e00ff */
[----:B------:R-:W-:Y:S02]  /*cb60*/  SHF.R.U64 R57, R58, 0x10, R59 ;  /* 0x000000103a397819 */ /* 0x000fe4000000123b */
[----:B------:R-:W-:Y:S02]  /*cb70*/  PRMT R111, R111, 0x5410, R56 ;  /* 0x000054106f6f7816 */ /* 0x000fe40000000038 */
[----:B------:R-:W2:Y:S01]  /*cb80*/  LDS.128 R4, [R72+0xc100] ;  /* 0x00c1000048047984 */ /* 0x000ea20000000c00 */
[----:B------:R-:W-:Y:S02]  /*cb90*/  PRMT R114, R114, 0x5410, R57 ;  /* 0x0000541072727816 */ /* 0x000fe40000000039 */
[----:B------:R-:W-:Y:S01]  /*cba0*/  SHF.R.U32.HI R58, RZ, 0x10, R59 ;  /* 0x00000010ff3a7819 */ /* 0x000fe2000001163b */
[----:B------:R-:W-:Y:S01]  /*cbb0*/  IMAD.U32 R77, R111, 0x10000, RZ ;  /* 0x000100006f4d7824 */ /* 0x000fe200078e00ff */
[----:B------:R-:W-:-:S02]  /*cbc0*/  PRMT R112, R112, 0x5410, R63 ;  /* 0x0000541070707816 */ /* 0x000fc4000000003f */
[----:B------:R-:W-:Y:S02]  /*cbd0*/  PRMT R116, R116, 0x5410, R75 ;  /* 0x0000541074747816 */ /* 0x000fe4000000004b */
[----:B------:R-:W-:Y:S02]  /*cbe0*/  PRMT R118, R118, 0x5410, R61 ;  /* 0x0000541076767816 */ /* 0x000fe4000000003d */
[----:B------:R-:W-:Y:S01]  /*cbf0*/  PRMT R115, R115, 0x5410, R60 ;  /* 0x0000541073737816 */ /* 0x000fe2000000003c */
[C---:B------:R-:W-:Y:S01]  /*cc00*/  IMAD.U32 R63, R116.reuse, 0x10000, RZ ;  /* 0x00010000743f7824 */ /* 0x040fe200078e00ff */
[----:B------:R-:W-:Y:S02]  /*cc10*/  LOP3.LUT R116, R116, 0xffff0000, RZ, 0xc0, !PT ;  /* 0xffff000074747812 */ /* 0x000fe400078ec0ff */
[----:B------:R-:W-:Y:S02]  /*cc20*/  PRMT R113, R113, 0x5410, R58 ;  /* 0x0000541071717816 */ /* 0x000fe4000000003a */
[----:B------:R-:W-:-:S02]  /*cc30*/  PRMT R117, R117, 0x5410, R62 ;  /* 0x0000541075757816 */ /* 0x000fc4000000003e */
[----:B------:R-:W-:Y:S01]  /*cc40*/  LOP3.LUT R111, R111, 0xffff0000, RZ, 0xc0, !PT ;  /* 0xffff00006f6f7812 */ /* 0x000fe200078ec0ff */
[----:B------:R-:W-:Y:S02]  /*cc50*/  IMAD.U32 R78, R113, 0x10000, RZ ;  /* 0x00010000714e7824 */ /* 0x000fe400078e00ff */
[C---:B-1----:R-:W-:Y:S01]  /*cc60*/  IMAD.U32 R57, R8.reuse, 0x10000, RZ ;  /* 0x0001000008397824 */ /* 0x042fe200078e00ff */
[----:B------:R-:W-:Y:S01]  /*cc70*/  LOP3.LUT R56, R8, 0xffff0000, RZ, 0xc0, !PT ;  /* 0xffff000008387812 */ /* 0x000fe200078ec0ff */
[C---:B------:R-:W-:Y:S01]  /*cc80*/  IMAD.U32 R8, R9.reuse, 0x10000, RZ ;  /* 0x0001000009087824 */ /* 0x040fe200078e00ff */
        /* <DEDUP_REMOVED lines=8> */
[----:B------:R-:W-:Y:S01]  /*cd10*/  SHF.L.U32 R4, R5, 0x10, RZ ;  /* 0x0000001005047819 */ /* 0x000fe200000006ff */
[----:B------:R-:W-:Y:S01]  /*cd20*/  IMAD.U32 R62, R7, 0x10000, RZ ;  /* 0x00010000073e7824 */ /* 0x000fe200078e00ff */
[----:B------:R-:W-:Y:S01]  /*cd30*/  LOP3.LUT R76, R5, 0xffff0000, RZ, 0xc0, !PT ;  /* 0xffff0000054c7812 */ /* 0x000fe200078ec0ff */
[----:B------:R-:W-:Y:S01]  /*cd40*/  IMAD.U32 R5, R112, 0x10000, RZ ;  /* 0x0001000070057824 */ /* 0x000fe200078e00ff */
[----:B------:R-:W-:-:S02]  /*cd50*/  LOP3.LUT R74, R6, 0xffff0000, RZ, 0xc0, !PT ;  /* 0xffff0000064a7812 */ /* 0x000fc400078ec0ff */
[----:B------:R-:W-:Y:S01]  /*cd60*/  LOP3.LUT R112, R112, 0xffff0000, RZ, 0xc0, !PT ;  /* 0xffff000070707812 */ /* 0x000fe200078ec0ff */
[C---:B------:R-:W-:Y:S01]  /*cd70*/  FMUL.FTZ R6, R60.reuse, R5 ;  /* 0x000000053c067220 */ /* 0x040fe20000410000 */
[----:B------:R-:W-:Y:S01]  /*cd80*/  LOP3.LUT R7, R7, 0xffff0000, RZ, 0xc0, !PT ;  /* 0xffff000007077812 */ /* 0x000fe200078ec0ff */
[-C--:B------:R-:W-:Y:S02]  /*cd90*/  FMUL.FTZ R60, R60, R63.reuse ;  /* 0x0000003f3c3c7220 */ /* 0x080fe40000410000 */
[C---:B------:R-:W-:Y:S02]  /*cda0*/  FFMA.FTZ R6, R57.reuse, R63, -R6 ;  /* 0x0000003f39067223 */ /* 0x040fe40000010806 */
[----:B------:R-:W-:Y:S01]  /*cdb0*/  FFMA.FTZ R60, R57, R5, R60 ;  /* 0x00000005393c7223 */ /* 0x000fe2000001003c */
[----:B------:R-:W-:Y:S01]  /*cdc0*/  SHF.L.U32 R5, R115, 0x10, RZ ;  /* 0x0000001073057819 */ /* 0x000fe200000006ff */
[----:B------:R-:W-:Y:S01]  /*cdd0*/  FMUL.FTZ R63, R11, R112 ;  /* 0x000000700b3f7220 */ /* 0x000fe20000410000 */
[----:B------:R-:W-:Y:S01]  /*cde0*/  LOP3.LUT R115, R115, 0xffff0000, RZ, 0xc0, !PT ;  /* 0xffff000073737812 */ /* 0x000fe200078ec0ff */
[----:B------:R-:W-:-:S02]  /*cdf0*/  FMUL.FTZ R11, R11, R116 ;  /* 0x000000740b0b7220 */ /* 0x000fc40000410000 */
[C---:B------:R-:W-:Y:S02]  /*ce00*/  FMUL.FTZ R57, R4.reuse, R77 ;  /* 0x0000004d04397220 */ /* 0x040fe40000410000 */
[-C--:B------:R-:W-:Y:S02]  /*ce10*/  FMUL.FTZ R4, R4, R5.reuse ;  /* 0x0000000504047220 */ /* 0x080fe40000410000 */
[C---:B------:R-:W-:Y:S02]  /*ce20*/  FFMA.FTZ R63, R56.reuse, R116, -R63 ;  /* 0x00000074383f7223 */ /* 0x040fe4000001083f */
[----:B------:R-:W-:Y:S01]  /*ce30*/  FFMA.FTZ R11, R56, R112, R11 ;  /* 0x00000070380b7223 */ /* 0x000fe2000001000b */
[C---:B------:R-:W-:Y:S01]  /*ce40*/  LOP3.LUT R112, R117.reuse, 0xffff0000, RZ, 0xc0, !PT ;  /* 0xffff000075707812 */ /* 0x040fe200078ec0ff */
[----:B------:R-:W-:Y:S02]  /*ce50*/  IMAD.U32 R56, R117, 0x10000, RZ ;  /* 0x0001000075387824 */ /* 0x000fe400078e00ff */
[----:B------:R-:W-:-:S02]  /*ce60*/  FFMA.FTZ R57, R8, R5, -R57 ;  /* 0x0000000508397223 */ /* 0x000fc40000010839 */
[----:B------:R-:W-:Y:S02]  /*ce70*/  FFMA.FTZ R5, R8, R77, R4 ;  /* 0x0000004d08057223 */ /* 0x000fe40000010004 */
[C---:B------:R-:W-:Y:S02]  /*ce80*/  FMUL.FTZ R4, R62.reuse, R78 ;  /* 0x0000004e3e047220 */ /* 0x040fe40000410000 */
[-C--:B------:R-:W-:Y:S02]  /*ce90*/  FMUL.FTZ R62, R62, R56.reuse ;  /* 0x000000383e3e7220 */ /* 0x080fe40000410000 */
[----:B------:R-:W-:Y:S02]  /*cea0*/  IMAD.U32 R8, R114, 0x10000, RZ ;  /* 0x0001000072087824 */ /* 0x000fe400078e00ff */
[----:B------:R-:W-:Y:S02]  /*ceb0*/  FFMA.FTZ R56, R9, R56, -R4 ;  /* 0x0000003809387223 */ /* 0x000fe40000010804 */
[----:B------:R-:W-:-:S02]  /*cec0*/  IMAD.U32 R77, R118, 0x10000, RZ ;  /* 0x00010000764d7824 */ /* 0x000fc400078e00ff */
[----:B------:R-:W-:Y:S02]  /*ced0*/  FFMA.FTZ R78, R9, R78, R62 ;  /* 0x0000004e094e7223 */ /* 0x000fe4000001003e */
[C---:B------:R-:W-:Y:S02]  /*cee0*/  FMUL.FTZ R4, R76.reuse, R111 ;  /* 0x0000006f4c047220 */ /* 0x040fe40000410000 */
[CC--:B------:R-:W-:Y:S02]  /*cef0*/  FMUL.FTZ R9, R75.reuse, R8.reuse ;  /* 0x000000084b097220 */ /* 0x0c0fe40000410000 */
[----:B------:R-:W-:Y:S02]  /*cf00*/  FMUL.FTZ R76, R76, R115 ;  /* 0x000000734c4c7220 */ /* 0x000fe40000410000 */
[----:B------:R-:W-:Y:S02]  /*cf10*/  FMUL.FTZ R75, R75, R77 ;  /* 0x0000004d4b4b7220 */ /* 0x000fe40000410000 */
[----:B------:R-:W-:Y:S01]  /*cf20*/  FFMA.FTZ R62, R59, R115, -R4 ;  /* 0x000000733b3e7223 */ /* 0x000fe20000010804 */
[----:B------:R-:W-:Y:S01]  /*cf30*/  LOP3.LUT R4, R113, 0xffff0000, RZ, 0xc0, !PT ;  /* 0xffff000071047812 */ /* 0x000fe200078ec0ff */
[----:B------:R-:W-:Y:S01]  /*cf40*/  FFMA.FTZ R77, R58, R77, -R9 ;  /* 0x0000004d3a4d7223 */ /* 0x000fe20000010809 */
[----:B------:R-:W-:Y:S01]  /*cf50*/  LOP3.LUT R9, R114, 0xffff0000, RZ, 0xc0, !PT ;  /* 0xffff000072097812 */ /* 0x000fe200078ec0ff */
[----:B------:R-:W-:Y:S01]  /*cf60*/  FFMA.FTZ R76, R59, R111, R76 ;  /* 0x0000006f3b4c7223 */ /* 0x000fe2000001004c */
[----:B------:R-:W-:Y:S01]  /*cf70*/  LOP3.LUT R59, R118, 0xffff0000, RZ, 0xc0, !PT ;  /* 0xffff0000763b7812 */ /* 0x000fe200078ec0ff */
[----:B------:R-:W-:-:S02]  /*cf80*/  FFMA.FTZ R75, R58, R8, R75 ;  /* 0x000000083a4b7223 */ /* 0x000fc4000001004b */
[----:B------:R-:W-:Y:S01]  /*cf90*/  FMUL.FTZ R58, R74, R9 ;  /* 0x000000094a3a7220 */ /* 0x000fe20000410000 */
[----:B------:R-:W-:Y:S01]  /*cfa0*/  F2FP.BF16.PACK_AB R5, R76, R5 ;  /* 0x000000054c05723e */ /* 0x000fe200000010ff */
[C---:B------:R-:W-:Y:S02]  /*cfb0*/  FMUL.FTZ R79, R7.reuse, R4 ;  /* 0x00000004074f7220 */ /* 0x040fe40000410000 */
[-C--:B------:R-:W-:Y:S02]  /*cfc0*/  FMUL.FTZ R74, R74, R59.reuse ;  /* 0x0000003b4a4a7220 */ /* 0x080fe40000410000 */
[-C--:B------:R-:W-:Y:S02]  /*cfd0*/  FMUL.FTZ R8, R7, R112.reuse ;  /* 0x0000007007087220 */ /* 0x080fe40000410000 */
[----:B------:R-:W-:Y:S02]  /*cfe0*/  FFMA.FTZ R58, R10, R59, -R58 ;  /* 0x0000003b0a3a7223 */ /* 0x000fe4000001083a */
[----:B------:R-:W-:-:S02]  /*cff0*/  FFMA.FTZ R7, R61, R112, -R79 ;  /* 0x000000703d077223 */ /* 0x000fc4000001084f */
[----:B------:R-:W-:Y:S01]  /*d000*/  FFMA.FTZ R74, R10, R9, R74 ;  /* 0x000000090a4a7223 */ /* 0x000fe2000001004a */
[----:B------:R-:W-:Y:S01]  /*d010*/  F2FP.BF16.PACK_AB R9, R62, R57 ;  /* 0x000000393e09723e */ /* 0x000fe200000010ff */
[----:B------:R-:W-:Y:S01]  /*d020*/  FFMA.FTZ R61, R61, R4, R8 ;  /* 0x000000043d3d7223 */ /* 0x000fe20000010008 */
[----:B------:R-:W-:Y:S02]  /*d030*/  F2FP.BF16.PACK_AB R4, R11, R60 ;  /* 0x0000003c0b04723e */ /* 0x000fe400000010ff */
[----:B------:R-:W-:Y:S02]  /*d040*/  F2FP.BF16.PACK_AB R8, R63, R6 ;  /* 0x000000063f08723e */ /* 0x000fe400000010ff */
[----:B------:R-:W-:Y:S02]  /*d050*/  F2FP.BF16.PACK_AB R10, R58, R77 ;  /* 0x0000004d3a0a723e */ /* 0x000fe400000010ff */
[----:B------:R-:W-:Y:S02]  /*d060*/  F2FP.BF16.PACK_AB R11, R7, R56 ;  /* 0x00000038070b723e */ /* 0x000fe400000010ff */
[----:B------:R-:W-:-:S02]  /*d070*/  F2FP.BF16.PACK_AB R6, R74, R75 ;  /* 0x0000004b4a06723e */ /* 0x000fc400000010ff */
[----:B------:R-:W-:Y:S01]  /*d080*/  F2FP.BF16.PACK_AB R7, R61, R78 ;  /* 0x0000004e3d07723e */ /* 0x000fe200000010ff */
[----:B------:R1:W-:Y:S04]  /*d090*/  STS.128 [R73+0xc100], R8 ;  /* 0x00c1000849007388 */ /* 0x0003e80000000c00 */
[----:B------:R1:W-:Y:S02]  /*d0a0*/  STS.128 [R72+0xc100], R4 ;  /* 0x00c1000448007388 */ /* 0x0003e40000000c00 */
.L_x_811:
[----:B------:R-:W-:Y:S05]  /*d0b0*/  BSYNC B0 ;  /* 0x0000000000007941 */ /* 0x000fea0003800000 */
.L_x_810:
[----:B-1----:R-:W-:-:S04]  /*d0c0*/  IADD3 R8, R70, 0x40, RZ ;  /* 0x0000004046087810 */ /* 0x002fc80007ffe0ff */
        /* <DEDUP_REMOVED lines=50> */
[----:B------:R-:W-:Y:S01]  /*d3f0*/  IMAD.U32 R62, R105, 0x10000, RZ ;  /* 0x00010000693e7824 */ /* 0x000fe200078e00ff */
[----:B------:R-:W-:Y:S01]  /*d400*/  LOP3.LUT R72, R109, 0xffff0000, RZ, 0xc0, !PT ;  /* 0xffff00006d487812 */ /* 0x000fe200078ec0ff */
        /* <DEDUP_REMOVED lines=29> */
[----:B------:R-:W-:Y:S02]  /*d5e0*/  FFMA.FTZ R11, R40, R104, R11 ;  /* 0x00000068280b7223 */ /* 0x000fe4000001000b */
        /* <DEDUP_REMOVED lines=38> */
.L_x_807:
[----:B------:R-:W-:Y:S05]  /*d850*/  BSYNC B1 ;  /* 0x0000000000017941 */ /* 0x000fea0003800000 */
.L_x_806:
[----:B------:R-:W-:-:S04]  /*d860*/  IADD3 R40, R93, 0x40, RZ ;  /* 0x000000405d287810 */ /* 0x000fc80007ffe0ff */
[----:B------:R-:W-:-:S13]  /*d870*/  ISETP.GE.AND P0, PT, R40, UR4, PT ;  /* 0x0000000428007c0c */ /* 0x000fda000bf06270 */
[----:B------:R-:W-:Y:S05]  /*d880*/  @P0 BRA `(.L_x_791) ;  /* 0x000016d000000947 */ /* 0x000fea0003800000 */
[----:B------:R-:W-:Y:S01]  /*d890*/  ISETP.GE.AND P0, PT, R70, c[0x0][0x27c], PT ;  /* 0x00009f0046007a0c */ /* 0x000fe20003f06270 */
[----:B------:R-:W-:-:S12]  /*d8a0*/  BSSY B0, `(.L_x_812) ;  /* 0x0000073000007945 */ /* 0x000fd80003800000 */
[----:B------:R-:W-:Y:S05]  /*d8b0*/  @P0 BRA `(.L_x_813) ;  /* 0x0000071000000947 */ /* 0x000fea0003800000 */
[----:B-1----:R-:W-:Y:S01]  /*d8c0*/  IMAD.MOV.U32 R7, RZ, RZ, c[0x0][0x27c] ;  /* 0x00009f00ff077624 */ /* 0x002fe200078e00ff */
[----:B------:R-:W-:Y:S01]  /*d8d0*/  SHF.R.S32.HI R9, RZ, 0x1f, R40 ;  /* 0x0000001fff097819 */ /* 0x000fe20000011428 */
[----:B------:R-:W-:Y:S01]  /*d8e0*/  IMAD.SHL.U32 R5, R40, 0x40, RZ ;  /* 0x0000004028057824 */ /* 0x000fe200078e00ff */
[----:B------:R-:W-:Y:S02]  /*d8f0*/  SHF.R.U64 R32, R32, 0x10, R33 ;  /* 0x0000001020207819 */ /* 0x000fe40000001221 */
[----:B------:R-:W-:Y:S02]  /*d900*/  LEA.HI R7, R7, R102, RZ, 0x1d ;  /* 0x0000006607077211 */ /* 0x000fe400078fe8ff */
[----:B------:R-:W-:Y:S02]  /*d910*/  LEA.HI R4, R9, R40, RZ, 0x3 ;  /* 0x0000002809047211 */ /* 0x000fe400078f18ff */
[----:B------:R-:W-:Y:S01]  /*d920*/  SHF.R.S32.HI R6, RZ, 0x1f, R7 ;  /* 0x0000001fff067819 */ /* 0x000fe20000011407 */
[----:B------:R-:W-:Y:S01]  /*d930*/  IMAD.SHL.U32 R8, R7, 0x8, RZ ;  /* 0x0000000807087824 */ /* 0x000fe200078e00ff */
[----:B------:R-:W-:Y:S01]  /*d940*/  LOP3.LUT R5, R5, 0x1c0, RZ, 0xc0, !PT ;  /* 0x000001c005057812 */ /* 0x000fe200078ec0ff */
[----:B------:R-:W-:Y:S01]  /*d950*/  IMAD.SHL.U32 R4, R4, 0x40, RZ ;  /* 0x0000004004047824 */ /* 0x000fe200078e00ff */
[----:B------:R-:W-:-:S02]  /*d960*/  LEA.HI R6, R6, R7, RZ, 0x3 ;  /* 0x0000000706067211 */ /* 0x000fc400078f18ff */
[----:B------:R-:W-:Y:S02]  /*d970*/  SHF.R.U32.HI R9, RZ, 0x3, R5 ;  /* 0x00000003ff097819 */ /* 0x000fe40000011605 */
[C---:B------:R-:W-:Y:S01]  /*d980*/  LOP3.LUT R8, R5.reuse, 0x38, R8, 0xf8, !PT ;  /* 0x0000003805087812 */ /* 0x040fe200078ef808 */
[----:B------:R-:W-:Y:S01]  /*d990*/  IMAD.SHL.U32 R6, R6, 0x400, RZ ;  /* 0x0000040006067824 */ /* 0x000fe200078e00ff */
[----:B------:R-:W-:Y:S02]  /*d9a0*/  LOP3.LUT R10, R5, 0x38, R70, 0xf8, !PT ;  /* 0x00000038050a7812 */ /* 0x000fe400078ef846 */
[----:B------:R-:W-:Y:S02]  /*d9b0*/  LOP3.LUT R4, R4, 0xfffffe00, RZ, 0xc0, !PT ;  /* 0xfffffe0004047812 */ /* 0x000fe400078ec0ff */
[----:B------:R-:W-:Y:S02]  /*d9c0*/  LOP3.LUT R41, R8, R9, RZ, 0x3c, !PT ;  /* 0x0000000908297212 */ /* 0x000fe400078e3cff */
[----:B------:R-:W-:-:S02]  /*d9d0*/  LOP3.LUT R6, R6, 0x7fffe000, RZ, 0xc0, !PT ;  /* 0x7fffe00006067812 */ /* 0x000fc400078ec0ff */
[----:B------:R-:W-:Y:S02]  /*d9e0*/  LOP3.LUT R10, R4, R10, R9, 0xf6, !PT ;  /* 0x0000000a040a7212 */ /* 0x000fe400078ef609 */
[----:B------:R-:W-:Y:S02]  /*d9f0*/  IADD3 R41, R41, R6, R4 ;  /* 0x0000000629297210 */ /* 0x000fe40007ffe004 */
[----:B------:R-:W-:Y:S01]  /*da00*/  SHF.R.U32.HI R33, RZ, 0x10, R33 ;  /* 0x00000010ff217819 */ /* 0x000fe20000011621 */
[----:B------:R-:W-:Y:S01]  /*da10*/  IMAD.SHL.U32 R42, R10, 0x2, RZ ;  /* 0x000000020a2a7824 */ /* 0x000fe200078e00ff */
[----:B------:R-:W-:Y:S01]  /*da20*/  SHF.R.U64 R34, R34, 0x10, R35 ;  /* 0x0000001022227819 */ /* 0x000fe20000001223 */
[----:B------:R-:W-:Y:S01]  /*da30*/  IMAD.SHL.U32 R41, R41, 0x2, RZ ;  /* 0x0000000229297824 */ /* 0x000fe200078e00ff */
[----:B------:R-:W-:Y:S02]  /*da40*/  SHF.R.U64 R36, R36, 0x10, R37 ;  /* 0x0000001024247819 */ /* 0x000fe40000001225 */
[----:B------:R-:W1:Y:S01]  /*da50*/  LDS.128 R8, [R42+0xc100] ;  /* 0x00c100002a087984 */ /* 0x000e620000000c00 */
[----:B------:R-:W-:-:S02]  /*da60*/  SHF.R.U32.HI R35, RZ, 0x10, R35 ;  /* 0x00000010ff237819 */ /* 0x000fc40000011623 */
[----:B------:R-:W-:Y:S01]  /*da70*/  SHF.R.U32.HI R37, RZ, 0x10, R37 ;  /* 0x00000010ff257819 */ /* 0x000fe20000011625 */
[----:B------:R-:W2:Y:S01]  /*da80*/  LDS.128 R4, [R41+0xc100] ;  /* 0x00c1000029047984 */ /* 0x000ea20000000c00 */
[----:B------:R-:W-:Y:S02]  /*da90*/  PRMT R95, R95, 0x5410, R32 ;  /* 0x000054105f5f7816 */ /* 0x000fe40000000020 */
[----:B------:R-:W-:Y:S02]  /*daa0*/  PRMT R94, R94, 0x5410, R33 ;  /* 0x000054105e5e7816 */ /* 0x000fe40000000021 */
[----:B------:R-:W-:Y:S02]  /*dab0*/  SHF.R.U64 R38, R38, 0x10, R39 ;  /* 0x0000001026267819 */ /* 0x000fe40000001227 */
[----:B------:R-:W-:Y:S01]  /*dac0*/  PRMT R96, R96, 0x5410, R35 ;  /* 0x0000541060607816 */ /* 0x000fe20000000023 */
[----:B------:R-:W-:Y:S01]  /*dad0*/  IMAD.U32 R47, R94, 0x10000, RZ ;  /* 0x000100005e2f7824 */ /* 0x000fe200078e00ff */
[----:B------:R-:W-:-:S02]  /*dae0*/  SHF.R.U32.HI R39, RZ, 0x10, R39 ;  /* 0x00000010ff277819 */ /* 0x000fc40000011627 */
[----:B------:R-:W-:Y:S02]  /*daf0*/  PRMT R99, R99, 0x5410, R36 ;  /* 0x0000541063637816 */ /* 0x000fe40000000024 */
[----:B------:R-:W-:Y:S02]  /*db00*/  PRMT R98, R98, 0x5410, R37 ;  /* 0x0000541062627816 */ /* 0x000fe40000000025 */
[----:B------:R-:W-:Y:S01]  /*db10*/  PRMT R100, R100, 0x5410, R39 ;  /* 0x0000541064647816 */ /* 0x000fe20000000027 */
[C---:B------:R-:W-:Y:S01]  /*db20*/  IMAD.U32 R39, R99.reuse, 0x10000, RZ ;  /* 0x0001000063277824 */ /* 0x040fe200078e00ff */
[----:B------:R-:W-:Y:S02]  /*db30*/  LOP3.LUT R46, R99, 0xffff0000, RZ, 0xc0, !PT ;  /* 0xffff0000632e7812 */ /* 0x000fe400078ec0ff */
[----:B------:R-:W-:Y:S02]  /*db40*/  PRMT R97, R97, 0x5410, R34 ;  /* 0x0000541061617816 */ /* 0x000fe40000000022 */
[----:B------:R-:W-:-:S02]  /*db50*/  PRMT R101, R101, 0x5410, R38 ;  /* 0x0000541065657816 */ /* 0x000fc40000000026 */
[----:B------:R-:W-:-:S03]  /*db60*/  LOP3.LUT R94, R94, 0xffff0000, RZ, 0xc0, !PT ;  /* 0xffff00005e5e7812 */ /* 0x000fc600078ec0ff */
[C---:B------:R-:W-:Y:S01]  /*db70*/  IMAD.U32 R57, R101.reuse, 0x10000, RZ ;  /* 0x0001000065397824 */ /* 0x040fe200078e00ff */
[----:B------:R-:W-:Y:S01]  /*db80*/  LOP3.LUT R101, R101, 0xffff0000, RZ, 0xc0, !PT ;  /* 0xffff000065657812 */ /* 0x000fe200078ec0ff */
[C---:B-1----:R-:W-:Y:S01]  /*db90*/  IMAD.U32 R33, R8.reuse, 0x10000, RZ ;  /* 0x0001000008217824 */ /* 0x042fe200078e00ff */
[----:B------:R-:W-:Y:S01]  /*dba0*/  LOP3.LUT R32, R8, 0xffff0000, RZ, 0xc0, !PT ;  /* 0xffff000008207812 */ /* 0x000fe200078ec0ff */
[C---:B------:R-:W-:Y:S01]  /*dbb0*/  IMAD.U32 R8, R9.reuse, 0x10000, RZ ;  /* 0x0001000009087824 */ /* 0x040fe200078e00ff */
[----:B------:R-:W-:Y:S01]  /*dbc0*/  LOP3.LUT R35, R9, 0xffff0000, RZ, 0xc0, !PT ;  /* 0xffff000009237812 */ /* 0x000fe200078ec0ff */
[C---:B------:R-:W-:Y:S01]  /*dbd0*/  IMAD.U32 R9, R11.reuse, 0x10000, RZ ;  /* 0x000100000b097824 */ /* 0x040fe200078e00ff */
[----:B------:R-:W-:Y:S01]  /*dbe0*/  LOP3.LUT R37, R11, 0xffff0000, RZ, 0xc0, !PT ;  /* 0xffff00000b257812 */ /* 0x000fe200078ec0ff */
[----:B--2---:R-:W-:Y:S01]  /*dbf0*/  IMAD.U32 R44, R6, 0x10000, RZ ;  /* 0x00010000062c7824 */ /* 0x004fe200078e00ff */
[C---:B------:R-:W-:Y:S01]  /*dc00*/  SHF.L.U32 R36, R4.reuse, 0x10, RZ ;  /* 0x0000001004247819 */ /* 0x040fe200000006ff */
[----:B------:R-:W-:Y:S01]  /*dc10*/  IMAD.U32 R38, R7, 0x10000, RZ ;  /* 0x0001000007267824 */ /* 0x000fe200078e00ff */
[----:B------:R-:W-:Y:S01]  /*dc20*/  LOP3.LUT R11, R4, 0xffff0000, RZ, 0xc0, !PT ;  /* 0xffff0000040b7812 */ /* 0x000fe200078ec0ff */
[C---:B------:R-:W-:Y:S01]  /*dc30*/  IMAD.U32 R4, R5.reuse, 0x10000, RZ ;  /* 0x0001000005047824 */ /* 0x040fe200078e00ff */
[----:B------:R-:W-:Y:S01]  /*dc40*/  LOP3.LUT R45, R5, 0xffff0000, RZ, 0xc0, !PT ;  /* 0xffff0000052d7812 */ /* 0x000fe200078ec0ff */
[C---:B------:R-:W-:Y:S01]  /*dc50*/  IMAD.U32 R5, R95.reuse, 0x10000, RZ ;  /* 0x000100005f057824 */ /* 0x040fe200078e00ff */
[----:B------:R-:W-:Y:S01]  /*dc60*/  LOP3.LUT R43, R6, 0xffff0000, RZ, 0xc0, !PT ;  /* 0xffff0000062b7812 */ /* 0x000fe200078ec0ff */
[----:B------:R-:W-:Y:S01]  /*dc70*/  IMAD.U32 R34, R10, 0x10000, RZ ;  /* 0x000100000a227824 */ /* 0x000fe200078e00ff */
[----:B------:R-:W-:Y:S01]  /*dc80*/  LOP3.LUT R95, R95, 0xffff0000, RZ, 0xc0, !PT ;  /* 0xffff00005f5f7812 */ /* 0x000fe200078ec0ff */
[C---:B------:R-:W-:Y:S01]  /*dc90*/  FMUL.FTZ R6, R36.reuse, R5 ;  /* 0x0000000524067220 */ /* 0x040fe20000410000 */
[----:B------:R-:W-:Y:S01]  /*dca0*/  LOP3.LUT R7, R7, 0xffff0000, RZ, 0xc0, !PT ;  /* 0xffff000007077812 */ /* 0x000fe200078ec0ff */
[-C--:B------:R-:W-:Y:S01]  /*dcb0*/  FMUL.FTZ R36, R36, R39.reuse ;  /* 0x0000002724247220 */ /* 0x080fe20000410000 */
[----:B------:R-:W-:Y:S01]  /*dcc0*/  LOP3.LUT R10, R10, 0xffff0000, RZ, 0xc0, !PT ;  /* 0xffff00000a0a7812 */ /* 0x000fe200078ec0ff */
[----:B------:R-:W-:-:S02]  /*dcd0*/  FFMA.FTZ R6, R33, R39, -R6 ;  /* 0x0000002721067223 */ /* 0x000fc40000010806 */
[----:B------:R-:W-:Y:S01]  /*dce0*/  FFMA.FTZ R36, R33, R5, R36 ;  /* 0x0000000521247223 */ /* 0x000fe20000010024 */
[C---:B------:R-:W-:Y:S01]  /*dcf0*/  SHF.L.U32 R5, R98.reuse, 0x10, RZ ;  /* 0x0000001062057819 */ /* 0x040fe200000006ff */
[C---:B------:R-:W-:Y:S01]  /*dd00*/  FMUL.FTZ R39, R11.reuse, R95 ;  /* 0x0000005f0b277220 */ /* 0x040fe20000410000 */
[----:B------:R-:W-:Y:S01]  /*dd10*/  LOP3.LUT R98, R98, 0xffff0000, RZ, 0xc0, !PT ;  /* 0xffff000062627812 */ /* 0x000fe200078ec0ff */
[C---:B------:R-:W-:Y:S02]  /*dd20*/  FMUL.FTZ R33, R4.reuse, R47 ;  /* 0x0000002f04217220 */ /* 0x040fe40000410000 */
[-C--:B------:R-:W-:Y:S02]  /*dd30*/  FMUL.FTZ R11, R11, R46.reuse ;  /* 0x0000002e0b0b7220 */ /* 0x080fe40000410000 */
[----:B------:R-:W-:Y:S02]  /*dd40*/  FMUL.FTZ R4, R4, R5 ;  /* 0x0000000504047220 */ /* 0x000fe40000410000 */
[----:B------:R-:W-:-:S02]  /*dd50*/  FFMA.FTZ R39, R32, R46, -R39 ;  /* 0x0000002e20277223 */ /* 0x000fc40000010827 */
[C---:B------:R-:W-:Y:S01]  /*dd60*/  IMAD.U32 R46, R96.reuse, 0x10000, RZ ;  /* 0x00010000602e7824 */ /* 0x040fe200078e00ff */
[----:B------:R-:W-:Y:S01]  /*dd70*/  LOP3.LUT R96, R96, 0xffff0000, RZ, 0xc0, !PT ;  /* 0xffff000060607812 */ /* 0x000fe200078ec0ff */
[----:B------:R-:W-:Y:S02]  /*dd80*/  FFMA.FTZ R33, R8, R5, -R33 ;  /* 0x0000000508217223 */ /* 0x000fe40000010821 */
[----:B------:R-:W-:Y:S02]  /*dd90*/  FFMA.FTZ R11, R32, R95, R11 ;  /* 0x0000005f200b7223 */ /* 0x000fe4000001000b */
[----:B------:R-:W-:Y:S02]  /*dda0*/  FFMA.FTZ R5, R8, R47, R4 ;  /* 0x0000002f08057223 */ /* 0x000fe40000010004 */
[C---:B------:R-:W-:Y:S01]  /*ddb0*/  IMAD.U32 R32, R100.reuse, 0x10000, RZ ;  /* 0x0001000064207824 */ /* 0x040fe200078e00ff */
[----:B------:R-:W-:Y:S01]  /*ddc0*/  LOP3.LUT R100, R100, 0xffff0000, RZ, 0xc0, !PT ;  /* 0xffff000064647812 */ /* 0x000fe200078ec0ff */
[C---:B------:R-:W-:Y:S01]  /*ddd0*/  IMAD.U32 R47, R97.reuse, 0x10000, RZ ;  /* 0x00010000612f7824 */ /* 0x040fe200078e00ff */
[----:B------:R-:W-:Y:S01]  /*dde0*/  LOP3.LUT R97, R97, 0xffff0000, RZ, 0xc0, !PT ;  /* 0xffff000061617812 */ /* 0x000fe200078ec0ff */
[----:B------:R-:W-:-:S02]  /*ddf0*/  FMUL.FTZ R4, R38, R46 ;  /* 0x0000002e26047220 */ /* 0x000fc40000410000 */
[-C--:B------:R-:W-:Y:S02]  /*de00*/  FMUL.FTZ R38, R38, R32.reuse ;  /* 0x0000002026267220 */ /* 0x080fe40000410000 */
[C---:B------:R-:W-:Y:S02]  /*de10*/  FMUL.FTZ R8, R44.reuse, R47 ;  /* 0x0000002f2c087220 */ /* 0x040fe40000410000 */
[----:B------:R-:W-:Y:S02]  /*de20*/  FFMA.FTZ R32, R9, R32, -R4 ;  /* 0x0000002009207223 */ /* 0x000fe40000010804 */
[----:B------:R-:W-:Y:S02]  /*de30*/  FMUL.FTZ R44, R44, R57 ;  /* 0x000000392c2c7220 */ /* 0x000fe40000410000 */
[C---:B------:R-:W-:Y:S02]  /*de40*/  FMUL.FTZ R4, R45.reuse, R94 ;  /* 0x0000005e2d047220 */ /* 0x040fe40000410000 */
[----:B------:R-:W-:-:S02]  /*de50*/  FMUL.FTZ R45, R45, R98 ;  /* 0x000000622d2d7220 */ /* 0x000fc40000410000 */
[C---:B------:R-:W-:Y:S02]  /*de60*/  FFMA.FTZ R57, R34.reuse, R57, -R8 ;  /* 0x0000003922397223 */ /* 0x040fe40000010808 */
[----:B------:R-:W-:Y:S02]  /*de70*/  FFMA.FTZ R44, R34, R47, R44 ;  /* 0x0000002f222c7223 */ /* 0x000fe4000001002c */
[----:B------:R-:W-:Y:S02]  /*de80*/  FFMA.FTZ R98, R35, R98, -R4 ;  /* 0x0000006223627223 */ /* 0x000fe40000010804 */
[----:B------:R-:W-:Y:S02]  /*de90*/  FMUL.FTZ R34, R43, R97 ;  /* 0x000000612b227220 */ /* 0x000fe40000410000 */
[----:B------:R-:W-:Y:S02]  /*dea0*/  FMUL.FTZ R8, R7, R96 ;  /* 0x0000006007087220 */ /* 0x000fe40000410000 */
[----:B------:R-:W-:-:S02]  /*deb0*/  FMUL.FTZ R43, R43, R101 ;  /* 0x000000652b2b7220 */ /* 0x000fc40000410000 */
[-C--:B------:R-:W-:Y:S02]  /*dec0*/  FMUL.FTZ R4, R7, R100.reuse ;  /* 0x0000006407047220 */ /* 0x080fe40000410000 */
[----:B------:R-:W-:Y:S02]  /*ded0*/  FFMA.FTZ R34, R10, R101, -R34 ;  /* 0x000000650a227223 */ /* 0x000fe40000010822 */
[----:B------:R-:W-:Y:S01]  /*dee0*/  FFMA.FTZ R7, R37, R100, -R8 ;  /* 0x0000006425077223 */ /* 0x000fe20000010808 */
[----:B------:R-:W-:Y:S01]  /*def0*/  F2FP.BF16.PACK_AB R8, R39, R6 ;  /* 0x000000062708723e */ /* 0x000fe200000010ff */
[----:B------:R-:W-:Y:S01]  /*df00*/  FFMA.FTZ R46, R9, R46, R38 ;  /* 0x0000002e092e7223 */ /* 0x000fe20000010026 */
[----:B------:R-:W-:Y:S01]  /*df10*/  F2FP.BF16.PACK_AB R9, R98, R33 ;  /* 0x000000216209723e */ /* 0x000fe200000010ff */
[----:B------:R-:W-:Y:S02]  /*df20*/  FFMA.FTZ R94, R35, R94, R45 ;  /* 0x0000005e235e7223 */ /* 0x000fe4000001002d */
        /* <DEDUP_REMOVED lines=10> */
.L_x_813:
[----:B------:R-:W-:Y:S05]  /*dfd0*/  BSYNC B0 ;  /* 0x0000000000007941 */ /* 0x000fea0003800000 */
.L_x_812:
        /* <DEDUP_REMOVED lines=8> */
[CC--:B------:R-:W-:Y:S02]  /*e060*/  LEA.HI R11, R8.reuse, R7.reuse, RZ, 0x3 ;  /* 0x00000007080b7211 */ /* 0x0c0fe400078f18ff */
[----:B------:R-:W-:Y:S02]  /*e070*/  LEA.HI R8, R8, R7, RZ, 0x6 ;  /* 0x0000000708087211 */ /* 0x000fe400078f30ff */
[----:B------:R-:W-:Y:S02]  /*e080*/  SHF.R.S32.HI R4, RZ, 0x3, R11 ;  /* 0x00000003ff047819 */ /* 0x000fe4000001140b */
[----:B------:R-:W-:Y:S01]  /*e090*/  LEA.HI R5, R5, R40, RZ, 0x3 ;  /* 0x0000002805057211 */ /* 0x000fe200078f18ff */
[----:B------:R-:W-:Y:S01]  /*e0a0*/  IMAD.SHL.U32 R8, R8, 0x80, RZ ;  /* 0x0000008008087824 */ /* 0x000fe200078e00ff */
[----:B------:R-:W-:-:S02]  /*e0b0*/  LEA.HI R9, R9, R4, RZ, 0x1d ;  /* 0x0000000409097211 */ /* 0x000fc400078fe8ff */
[----:B------:R-:W-:Y:S01]  /*e0c0*/  LOP3.LUT R10, R10, 0x1c0, RZ, 0xc0, !PT ;  /* 0x000001c00a0a7812 */ /* 0x000fe200078ec0ff */
[----:B------:R-:W-:Y:S01]  /*e0d0*/  IMAD.SHL.U32 R5, R5, 0x40, RZ ;  /* 0x0000004005057824 */ /* 0x000fe200078e00ff */
[----:B------:R-:W-:Y:S01]  /*e0e0*/  SHF.R.S32.HI R6, RZ, 0x1f, R9 ;  /* 0x0000001fff067819 */ /* 0x000fe20000011409 */
[----:B------:R-:W-:Y:S01]  /*e0f0*/  IMAD.SHL.U32 R7, R9, 0x8, RZ ;  /* 0x0000000809077824 */ /* 0x000fe200078e00ff */
[----:B------:R-:W-:Y:S02]  /*e100*/  LOP3.LUT R11, R10, 0x38, R11, 0xf8, !PT ;  /* 0x000000380a0b7812 */ /* 0x000fe400078ef80b */
[----:B------:R-:W-:Y:S02]  /*e110*/  LEA.HI R6, R6, R9, RZ, 0x3 ;  /* 0x0000000906067211 */ /* 0x000fe400078f18ff */
[----:B------:R-:W-:Y:S02]  /*e120*/  SHF.R.U32.HI R4, RZ, 0x3, R10 ;  /* 0x00000003ff047819 */ /* 0x000fe4000001160a */
[----:B------:R-:W-:Y:S01]  /*e130*/  LOP3.LUT R7, R10, 0x38, R7, 0xf8, !PT ;  /* 0x000000380a077812 */ /* 0x000fe200078ef807 */
[----:B------:R-:W-:Y:S01]  /*e140*/  IMAD.SHL.U32 R6, R6, 0x400, RZ ;  /* 0x0000040006067824 */ /* 0x000fe200078e00ff */
[----:B------:R-:W-:-:S02]  /*e150*/  LOP3.LUT R8, R8, 0x7fffe000, RZ, 0xc0, !PT ;  /* 0x7fffe00008087812 */ /* 0x000fc400078ec0ff */
[-C--:B------:R-:W-:Y:S02]  /*e160*/  LOP3.LUT R11, R11, R4.reuse, RZ, 0x3c, !PT ;  /* 0x000000040b0b7212 */ /* 0x080fe400078e3cff */
[----:B------:R-:W-:Y:S02]  /*e170*/  LOP3.LUT R5, R5, 0xfffffe00, RZ, 0xc0, !PT ;  /* 0xfffffe0005057812 */ /* 0x000fe400078ec0ff */
[----:B------:R-:W-:Y:S02]  /*e180*/  LOP3.LUT R32, R7, R4, RZ, 0x3c, !PT ;  /* 0x0000000407207212 */ /* 0x000fe400078e3cff */
[----:B------:R-:W-:Y:S02]  /*e190*/  LOP3.LUT R6, R6, 0x7fffe000, RZ, 0xc0, !PT ;  /* 0x7fffe00006067812 */ /* 0x000fe400078ec0ff */
[--C-:B------:R-:W-:Y:S02]  /*e1a0*/  IADD3 R8, R11, R8, R5.reuse ;  /* 0x000000080b087210 */ /* 0x100fe40007ffe005 */
[----:B------:R-:W-:-:S02]  /*e1b0*/  IADD3 R32, R32, R6, R5 ;  /* 0x0000000620207210 */ /* 0x000fc40007ffe005 */
[--C-:B------:R-:W-:Y:S01]  /*e1c0*/  SHF.R.U64 R35, R28, 0x10, R29.reuse ;  /* 0x000000101c237819 */ /* 0x100fe2000000121d */
[----:B------:R-:W-:Y:S01]  /*e1d0*/  IMAD.SHL.U32 R33, R8, 0x2, RZ ;  /* 0x0000000208217824 */ /* 0x000fe200078e00ff */
[----:B------:R-:W-:Y:S01]  /*e1e0*/  SHF.R.U32.HI R28, RZ, 0x10, R29 ;  /* 0x00000010ff1c7819 */ /* 0x000fe2000001161d */
[----:B------:R-:W-:Y:S01]  /*e1f0*/  IMAD.SHL.U32 R32, R32, 0x2, RZ ;  /* 0x0000000220207824 */ /* 0x000fe200078e00ff */
[--C-:B------:R-:W-:Y:S02]  /*e200*/  SHF.R.U64 R29, R30, 0x10, R31.reuse ;  /* 0x000000101e1d7819 */ /* 0x100fe4000000121f */
[----:B------:R-:W1:Y:S01]  /*e210*/  LDS.128 R8, [R33+0xc100] ;  /* 0x00c1000021087984 */ /* 0x000e620000000c00 */
[----:B------:R-:W-:Y:S02]  /*e220*/  SHF.R.U32.HI R30, RZ, 0x10, R31 ;  /* 0x00000010ff1e7819 */ /* 0x000fe4000001161f */
[--C-:B------:R-:W-:Y:S01]  /*e230*/  SHF.R.U64 R31, R24, 0x10, R25.reuse ;  /* 0x00000010181f7819 */ /* 0x100fe20000001219 */
[----:B------:R-:W2:Y:S01]  /*e240*/  LDS.128 R4, [R32+0xc100] ;  /* 0x00c1000020047984 */ /* 0x000ea20000000c00 */
[----:B------:R-:W-:-:S02]  /*e250*/  SHF.R.U32.HI R24, RZ, 0x10, R25 ;  /* 0x00000010ff187819 */ /* 0x000fc40000011619 */
        /* <DEDUP_REMOVED lines=8> */
[----:B------:R-:W-:Y:S01]  /*e2e0*/  PRMT R87, R87, 0x5410, R28 ;  /* 0x0000541057577816 */ /* 0x000fe2000000001c */
[C---:B------:R-:W-:Y:S01]  /*e2f0*/  IMAD.U32 R31, R90.reuse, 0x10000, RZ ;  /* 0x000100005a1f7824 */ /* 0x040fe200078e00ff */
[----:B------:R-:W-:Y:S02]  /*e300*/  LOP3.LUT R90, R90, 0xffff0000, RZ, 0xc0, !PT ;  /* 0xffff00005a5a7812 */ /* 0x000fe400078ec0ff */
[----:B------:R-:W-:Y:S02]  /*e310*/  PRMT R85, R85, 0x5410, R26 ;  /* 0x0000541055557816 */ /* 0x000fe4000000001a */
[----:B------:R-:W-:Y:S02]  /*e320*/  PRMT R91, R91, 0x5410, R30 ;  /* 0x000054105b5b7816 */ /* 0x000fe4000000001e */
        /* <DEDUP_REMOVED lines=14> */
[C---:B------:R-:W-:Y:S01]  /*e410*/  LOP3.LUT R34, R6.reuse, 0xffff0000, RZ, 0xc0, !PT ;  /* 0xffff000006227812 */ /* 0x040fe200078ec0ff */
[----:B------:R-:W-:Y:S01]  /*e420*/  IMAD.U32 R35, R6, 0x10000, RZ ;  /* 0x0001000006237824 */ /* 0x000fe200078e00ff */
[----:B------:R-:W-:Y:S01]  /*e430*/  LOP3.LUT R84, R84, 0xffff0000, RZ, 0xc0, !PT ;  /* 0xffff000054547812 */ /* 0x000fe200078ec0ff */
[----:B------:R-:W-:-:S02]  /*e440*/  FMUL.FTZ R6, R28, R5 ;  /* 0x000000051c067220 */ /* 0x000fc40000410000 */
[-C--:B------:R-:W-:Y:S02]  /*e450*/  FMUL.FTZ R28, R28, R31.reuse ;  /* 0x0000001f1c1c7220 */ /* 0x080fe40000410000 */
[C---:B------:R-:W-:Y:S02]  /*e460*/  FFMA.FTZ R6, R25.reuse, R31, -R6 ;  /* 0x0000001f19067223 */ /* 0x040fe40000010806 */
[----:B------:R-:W-:Y:S02]  /*e470*/  FFMA.FTZ R28, R25, R5, R28 ;  /* 0x00000005191c7223 */ /* 0x000fe4000001001c */
[----:B------:R-:W-:Y:S02]  /*e480*/  FMUL.FTZ R31, R11, R84 ;  /* 0x000000540b1f7220 */ /* 0x000fe40000410000 */
[C---:B------:R-:W-:Y:S01]  /*e490*/  IMAD.U32 R5, R87.reuse, 0x10000, RZ ;  /* 0x0001000057057824 */ /* 0x040fe200078e00ff */
[----:B------:R-:W-:Y:S01]  /*e4a0*/  LOP3.LUT R87, R87, 0xffff0000, RZ, 0xc0, !PT ;  /* 0xffff000057577812 */ /* 0x000fe200078ec0ff */
[----:B------:R-:W-:-:S02]  /*e4b0*/  FMUL.FTZ R11, R11, R90 ;  /* 0x0000005a0b0b7220 */ /* 0x000fc40000410000 */
[C---:B------:R-:W-:Y:S02]  /*e4c0*/  FMUL.FTZ R25, R4.reuse, R37 ;  /* 0x0000002504197220 */ /* 0x040fe40000410000 */
[----:B------:R-:W-:Y:S02]  /*e4d0*/  FMUL.FTZ R4, R4, R5 ;  /* 0x0000000504047220 */ /* 0x000fe40000410000 */
[C---:B------:R-:W-:Y:S01]  /*e4e0*/  IMAD.U32 R30, R7.reuse, 0x10000, RZ ;  /* 0x00010000071e7824 */ /* 0x040fe200078e00ff */
[----:B------:R-:W-:Y:S01]  /*e4f0*/  LOP3.LUT R7, R7, 0xffff0000, RZ, 0xc0, !PT ;  /* 0xffff000007077812 */ /* 0x000fe200078ec0ff */
[C---:B------:R-:W-:Y:S02]  /*e500*/  FFMA.FTZ R31, R24.reuse, R90, -R31 ;  /* 0x0000005a181f7223 */ /* 0x040fe4000001081f */
[----:B------:R-:W-:Y:S02]  /*e510*/  FFMA.FTZ R11, R24, R84, R11 ;  /* 0x00000054180b7223 */ /* 0x000fe4000001000b */
[----:B------:R-:W-:-:S02]  /*e520*/  IMAD.U32 R24, R91, 0x10000, RZ ;  /* 0x000100005b187824 */ /* 0x000fc400078e00ff */
[C---:B------:R-:W-:Y:S02]  /*e530*/  FFMA.FTZ R25, R8.reuse, R5, -R25 ;  /* 0x0000000508197223 */ /* 0x040fe40000010819 */
[----:B------:R-:W-:Y:S02]  /*e540*/  FFMA.FTZ R5, R8, R37, R4 ;  /* 0x0000002508057223 */ /* 0x000fe40000010004 */
[C---:B------:R-:W-:Y:S02]  /*e550*/  FMUL.FTZ R4, R30.reuse, R38 ;  /* 0x000000261e047220 */ /* 0x040fe40000410000 */
[-C--:B------:R-:W-:Y:S02]  /*e560*/  FMUL.FTZ R30, R30, R24.reuse ;  /* 0x000000181e1e7220 */ /* 0x080fe40000410000 */
[----:B------:R-:W-:Y:S02]  /*e570*/  IMAD.U32 R8, R86, 0x10000, RZ ;  /* 0x0001000056087824 */ /* 0x000fe400078e00ff */
[----:B------:R-:W-:-:S02]  /*e580*/  FFMA.FTZ R24, R9, R24, -R4 ;  /* 0x0000001809187223 */ /* 0x000fc40000010804 */
[----:B------:R-:W-:Y:S02]  /*e590*/  IMAD.U32 R37, R92, 0x10000, RZ ;  /* 0x000100005c257824 */ /* 0x000fe400078e00ff */
[----:B------:R-:W-:Y:S02]  /*e5a0*/  FFMA.FTZ R38, R9, R38, R30 ;  /* 0x0000002609267223 */ /* 0x000fe4000001001e */
[C---:B------:R-:W-:Y:S01]  /*e5b0*/  IMAD.U32 R26, R10.reuse, 0x10000, RZ ;  /* 0x000100000a1a7824 */ /* 0x040fe200078e00ff */
[----:B------:R-:W-:Y:S01]  /*e5c0*/  LOP3.LUT R10, R10, 0xffff0000, RZ, 0xc0, !PT ;  /* 0xffff00000a0a7812 */ /* 0x000fe200078ec0ff */
[C---:B------:R-:W-:Y:S02]  /*e5d0*/  FMUL.FTZ R4, R36.reuse, R71 ;  /* 0x0000004724047220 */ /* 0x040fe40000410000 */
[----:B------:R-:W-:Y:S02]  /*e5e0*/  FMUL.FTZ R9, R35, R8 ;  /* 0x0000000823097220 */ /* 0x000fe40000410000 */
[----:B------:R-:W-:-:S02]  /*e5f0*/  FMUL.FTZ R36, R36, R87 ;  /* 0x0000005724247220 */ /* 0x000fc40000410000 */
[----:B------:R-:W-:Y:S02]  /*e600*/  FMUL.FTZ R35, R35, R37 ;  /* 0x0000002523237220 */ /* 0x000fe40000410000 */
[----:B------:R-:W-:Y:S01]  /*e610*/  FFMA.FTZ R30, R27, R87, -R4 ;  /* 0x000000571b1e7223 */ /* 0x000fe20000010804 */
[----:B------:R-:W-:Y:S01]  /*e620*/  LOP3.LUT R4, R85, 0xffff0000, RZ, 0xc0, !PT ;  /* 0xffff000055047812 */ /* 0x000fe200078ec0ff */
[----:B------:R-:W-:Y:S01]  /*e630*/  FFMA.FTZ R37, R26, R37, -R9 ;  /* 0x000000251a257223 */ /* 0x000fe20000010809 */
[----:B------:R-:W-:Y:S01]  /*e640*/  LOP3.LUT R9, R86, 0xffff0000, RZ, 0xc0, !PT ;  /* 0xffff000056097812 */ /* 0x000fe200078ec0ff */
[----:B------:R-:W-:Y:S01]  /*e650*/  FFMA.FTZ R36, R27, R71, R36 ;  /* 0x000000471b247223 */ /* 0x000fe20000010024 */
[----:B------:R-:W-:Y:S01]  /*e660*/  LOP3.LUT R27, R92, 0xffff0000, RZ, 0xc0, !PT ;  /* 0xffff00005c1b7812 */ /* 0x000fe200078ec0ff */
[----:B------:R-:W-:Y:S02]  /*e670*/  FFMA.FTZ R35, R26, R8, R35 ;  /* 0x000000081a237223 */ /* 0x000fe40000010023 */
[----:B------:R-:W-:Y:S01]  /*e680*/  FMUL.FTZ R26, R34, R9 ;  /* 0x00000009221a7220 */ /* 0x000fe20000410000 */
[----:B------:R-:W-:Y:S01]  /*e690*/  F2FP.BF16.PACK_AB R5, R36, R5 ;  /* 0x000000052405723e */ /* 0x000fe200000010ff */
[----:B------:R-:W-:-:S02]  /*e6a0*/  FMUL.FTZ R39, R7, R4 ;  /* 0x0000000407277220 */ /* 0x000fc40000410000 */
[-C--:B------:R-:W-:Y:S02]  /*e6b0*/  FMUL.FTZ R34, R34, R27.reuse ;  /* 0x0000001b22227220 */ /* 0x080fe40000410000 */
[-C--:B------:R-:W-:Y:S02]  /*e6c0*/  FMUL.FTZ R8, R7, R42.reuse ;  /* 0x0000002a07087220 */ /* 0x080fe40000410000 */
[C---:B------:R-:W-:Y:S02]  /*e6d0*/  FFMA.FTZ R26, R10.reuse, R27, -R26 ;  /* 0x0000001b0a1a7223 */ /* 0x040fe4000001081a */
[C---:B------:R-:W-:Y:S02]  /*e6e0*/  FFMA.FTZ R7, R29.reuse, R42, -R39 ;  /* 0x0000002a1d077223 */ /* 0x040fe40000010827 */
[----:B------:R-:W-:Y:S01]  /*e6f0*/  FFMA.FTZ R34, R10, R9, R34 ;  /* 0x000000090a227223 */ /* 0x000fe20000010022 */
[----:B------:R-:W-:Y:S01]  /*e700*/  F2FP.BF16.PACK_AB R9, R30, R25 ;  /* 0x000000191e09723e */ /* 0x000fe200000010ff */
[----:B------:R-:W-:Y:S01]  /*e710*/  FFMA.FTZ R29, R29, R4, R8 ;  /* 0x000000041d1d7223 */ /* 0x000fe20000010008 */
[----:B------:R-:W-:-:S02]  /*e720*/  F2FP.BF16.PACK_AB R4, R11, R28 ;  /* 0x0000001c0b04723e */ /* 0x000fc400000010ff */
[----:B------:R-:W-:Y:S02]  /*e730*/  F2FP.BF16.PACK_AB R8, R31, R6 ;  /* 0x000000061f08723e */ /* 0x000fe400000010ff */
[----:B------:R-:W-:Y:S02]  /*e740*/  F2FP.BF16.PACK_AB R10, R26, R37 ;  /* 0x000000251a0a723e */ /* 0x000fe400000010ff */
[----:B------:R-:W-:Y:S02]  /*e750*/  F2FP.BF16.PACK_AB R11, R7, R24 ;  /* 0x00000018070b723e */ /* 0x000fe400000010ff */
[----:B------:R-:W-:Y:S02]  /*e760*/  F2FP.BF16.PACK_AB R6, R34, R35 ;  /* 0x000000232206723e */ /* 0x000fe400000010ff */
[----:B------:R-:W-:Y:S01]  /*e770*/  F2FP.BF16.PACK_AB R7, R29, R38 ;  /* 0x000000261d07723e */ /* 0x000fe200000010ff */
[----:B------:R1:W-:Y:S04]  /*e780*/  STS.128 [R33+0xc100], R8 ;  /* 0x00c1000821007388 */ /* 0x0003e80000000c00 */
[----:B------:R1:W-:Y:S02]  /*e790*/  STS.128 [R32+0xc100], R4 ;  /* 0x00c1000420007388 */ /* 0x0003e40000000c00 */
.L_x_815:
[----:B------:R-:W-:Y:S05]  /*e7a0*/  BSYNC B0 ;  /* 0x0000000000007941 */ /* 0x000fea0003800000 */
.L_x_814:
[----:B-1----:R-:W-:-:S04]  /*e7b0*/  IADD3 R11, R70, 0x40, RZ ;  /* 0x00000040460b7810 */ /* 0x002fc80007ffe0ff */
        /* <DEDUP_REMOVED lines=16> */
[C---:B------:R-:W-:Y:S02]  /*e8c0*/  LOP3.LUT R11, R9.reuse, 0x38, R4, 0xf8, !PT ;  /* 0x00000038090b7812 */ /* 0x040fe400078ef804 */
[----:B------:R-:W-:Y:S02]  /*e8d0*/  LEA.HI R6, R6, R7, RZ, 0x3 ;  /* 0x0000000706067211 */ /* 0x000fe400078f18ff */
[----:B------:R-:W-:Y:S02]  /*e8e0*/  SHF.R.U32.HI R4, RZ, 0x3, R9 ;  /* 0x00000003ff047819 */ /* 0x000fe40000011609 */
[----:B------:R-:W-:Y:S01]  /*e8f0*/  LOP3.LUT R9, R9, 0x38, R10, 0xf8, !PT ;  /* 0x0000003809097812 */ /* 0x000fe200078ef80a */
[----:B------:R-:W-:Y:S01]  /*e900*/  IMAD.SHL.U32 R6, R6, 0x400, RZ ;  /* 0x0000040006067824 */ /* 0x000fe200078e00ff */
[----:B------:R-:W-:-:S02]  /*e910*/  LOP3.LUT R8, R8, 0x7fffe000, RZ, 0xc0, !PT ;  /* 0x7fffe00008087812 */ /* 0x000fc400078ec0ff */
[----:B------:R-:W-:Y:S02]  /*e920*/  LOP3.LUT R5, R5, 0xfffffe00, RZ, 0xc0, !PT ;  /* 0xfffffe0005057812 */ /* 0x000fe400078ec0ff */
[-C--:B------:R-:W-:Y:S02]  /*e930*/  LOP3.LUT R11, R11, R4.reuse, RZ, 0x3c, !PT ;  /* 0x000000040b0b7212 */ /* 0x080fe400078e3cff */
        /* <DEDUP_REMOVED lines=8> */
[----:B------:R-:W-:Y:S02]  /*e9c0*/  SHF.R.U64 R18, R18, 0x10, R19 ;  /* 0x0000001012127819 */ /* 0x000fe40000001213 */
[----:B------:R-:W1:Y:S01]  /*e9d0*/  LDS.128 R8, [R25+0xc100] ;  /* 0x00c1000019087984 */ /* 0x000e620000000c00 */
[----:B------:R-:W-:Y:S02]  /*e9e0*/  SHF.R.U64 R20, R20, 0x10, R21 ;  /* 0x0000001014147819 */ /* 0x000fe40000001215 */
[----:B------:R-:W-:Y:S01]  /*e9f0*/  SHF.R.U32.HI R19, RZ, 0x10, R19 ;  /* 0x00000010ff137819 */ /* 0x000fe20000011613 */
[----:B------:R-:W2:Y:S01]  /*ea00*/  LDS.128 R4, [R24+0xc100] ;  /* 0x00c1000018047984 */ /* 0x000ea20000000c00 */
[----:B------:R-:W-:-:S02]  /*ea10*/  SHF.R.U32.HI R21, RZ, 0x10, R21 ;  /* 0x00000010ff157819 */ /* 0x000fc40000011615 */
[----:B------:R-:W-:Y:S02]  /*ea20*/  PRMT R55, R55, 0x5410, R16 ;  /* 0x0000541037377816 */ /* 0x000fe40000000010 */
[----:B------:R-:W-:Y:S02]  /*ea30*/  PRMT R54, R54, 0x5410, R17 ;  /* 0x0000541036367816 */ /* 0x000fe40000000011 */
[----:B------:R-:W-:Y:S02]  /*ea40*/  SHF.R.U64 R22, R22, 0x10, R23 ;  /* 0x0000001016167819 */ /* 0x000fe40000001217 */
[----:B------:R-:W-:Y:S01]  /*ea50*/  PRMT R64, R64, 0x5410, R19 ;  /* 0x0000541040407816 */ /* 0x000fe20000000013 */
[----:B------:R-:W-:Y:S01]  /*ea60*/  IMAD.U32 R29, R54, 0x10000, RZ ;  /* 0x00010000361d7824 */ /* 0x000fe200078e00ff */
[----:B------:R-:W-:Y:S02]  /*ea70*/  SHF.R.U32.HI R23, RZ, 0x10, R23 ;  /* 0x00000010ff177819 */ /* 0x000fe40000011617 */
        /* <DEDUP_REMOVED lines=18> */
[C---:B------:R-:W-:Y:S01]  /*eba0*/  IMAD.U32 R5, R55.reuse, 0x10000, RZ ;  /* 0x0001000037057824 */ /* 0x040fe200078e00ff */
[C---:B------:R-:W-:Y:S01]  /*ebb0*/  LOP3.LUT R26, R6.reuse, 0xffff0000, RZ, 0xc0, !PT ;  /* 0xffff0000061a7812 */ /* 0x040fe200078ec0ff */
[----:B------:R-:W-:Y:S01]  /*ebc0*/  IMAD.U32 R27, R6, 0x10000, RZ ;  /* 0x00010000061b7824 */ /* 0x000fe200078e00ff */
[----:B------:R-:W-:Y:S01]  /*ebd0*/  LOP3.LUT R55, R55, 0xffff0000, RZ, 0xc0, !PT ;  /* 0xffff000037377812 */ /* 0x000fe200078ec0ff */
[----:B------:R-:W-:-:S02]  /*ebe0*/  FMUL.FTZ R6, R20, R5 ;  /* 0x0000000514067220 */ /* 0x000fc40000410000 */
[-C--:B------:R-:W-:Y:S02]  /*ebf0*/  FMUL.FTZ R20, R20, R23.reuse ;  /* 0x0000001714147220 */ /* 0x080fe40000410000 */
[C---:B------:R-:W-:Y:S02]  /*ec00*/  FFMA.FTZ R6, R17.reuse, R23, -R6 ;  /* 0x0000001711067223 */ /* 0x040fe40000010806 */
[----:B------:R-:W-:Y:S02]  /*ec10*/  FFMA.FTZ R20, R17, R5, R20 ;  /* 0x0000000511147223 */ /* 0x000fe40000010014 */
[C---:B------:R-:W-:Y:S02]  /*ec20*/  FMUL.FTZ R23, R11.reuse, R55 ;  /* 0x000000370b177220 */ /* 0x040fe40000410000 */
[C---:B------:R-:W-:Y:S01]  /*ec30*/  IMAD.U32 R5, R66.reuse, 0x10000, RZ ;  /* 0x0001000042057824 */ /* 0x040fe200078e00ff */
[----:B------:R-:W-:Y:S01]  /*ec40*/  LOP3.LUT R66, R66, 0xffff0000, RZ, 0xc0, !PT ;  /* 0xffff000042427812 */ /* 0x000fe200078ec0ff */
[----:B------:R-:W-:-:S02]  /*ec50*/  FMUL.FTZ R11, R11, R30 ;  /* 0x0000001e0b0b7220 */ /* 0x000fc40000410000 */
[----:B------:R-:W-:Y:S02]  /*ec60*/  FMUL.FTZ R17, R4, R29 ;  /* 0x0000001d04117220 */ /* 0x000fe40000410000 */
[----:B------:R-:W-:Y:S02]  /*ec70*/  FFMA.FTZ R23, R16, R30, -R23 ;  /* 0x0000001e10177223 */ /* 0x000fe40000010817 */
[----:B------:R-:W-:Y:S02]  /*ec80*/  FMUL.FTZ R4, R4, R5 ;  /* 0x0000000504047220 */ /* 0x000fe40000410000 */
[C---:B------:R-:W-:Y:S01]  /*ec90*/  IMAD.U32 R22, R7.reuse, 0x10000, RZ ;  /* 0x0001000007167824 */ /* 0x040fe200078e00ff */
[----:B------:R-:W-:Y:S01]  /*eca0*/  LOP3.LUT R7, R7, 0xffff0000, RZ, 0xc0, !PT ;  /* 0xffff000007077812 */ /* 0x000fe200078ec0ff */
[C---:B------:R-:W-:Y:S01]  /*ecb0*/  IMAD.U32 R30, R64.reuse, 0x10000, RZ ;  /* 0x00010000401e7824 */ /* 0x040fe200078e00ff */
[----:B------:R-:W-:Y:S01]  /*ecc0*/  LOP3.LUT R64, R64, 0xffff0000, RZ, 0xc0, !PT ;  /* 0xffff000040407812 */ /* 0x000fe200078ec0ff */
[----:B------:R-:W-:-:S02]  /*ecd0*/  FFMA.FTZ R11, R16, R55, R11 ;  /* 0x00000037100b7223 */ /* 0x000fc4000001000b */
[C---:B------:R-:W-:Y:S01]  /*ece0*/  IMAD.U32 R16, R68.reuse, 0x10000, RZ ;  /* 0x0001000044107824 */ /* 0x040fe200078e00ff */
[----:B------:R-:W-:Y:S01]  /*ecf0*/  LOP3.LUT R68, R68, 0xffff0000, RZ, 0xc0, !PT ;  /* 0xffff000044447812 */ /* 0x000fe200078ec0ff */
[C---:B------:R-:W-:Y:S02]  /*ed00*/  FFMA.FTZ R17, R8.reuse, R5, -R17 ;  /* 0x0000000508117223 */ /* 0x040fe40000010811 */
[----:B------:R-:W-:Y:S02]  /*ed10*/  FFMA.FTZ R5, R8, R29, R4 ;  /* 0x0000001d08057223 */ /* 0x000fe40000010004 */
[C---:B------:R-:W-:Y:S02]  /*ed20*/  FMUL.FTZ R4, R22.reuse, R30 ;  /* 0x0000001e16047220 */ /* 0x040fe40000410000 */
[-C--:B------:R-:W-:Y:S02]  /*ed30*/  FMUL.FTZ R22, R22, R16.reuse ;  /* 0x0000001016167220 */ /* 0x080fe40000410000 */
[C---:B------:R-:W-:Y:S01]  /*ed40*/  IMAD.U32 R8, R65.reuse, 0x10000, RZ ;  /* 0x0001000041087824 */ /* 0x040fe200078e00ff */
[----:B------:R-:W-:Y:S01]  /*ed50*/  LOP3.LUT R65, R65, 0xffff0000, RZ, 0xc0, !PT ;  /* 0xffff000041417812 */ /* 0x000fe200078ec0ff */
[C---:B------:R-:W-:Y:S01]  /*ed60*/  IMAD.U32 R29, R69.reuse, 0x10000, RZ ;  /* 0x00010000451d7824 */ /* 0x040fe200078e00ff */
[----:B------:R-:W-:Y:S01]  /*ed70*/  LOP3.LUT R69, R69, 0xffff0000, RZ, 0xc0, !PT ;  /* 0xffff000045457812 */ /* 0x000fe200078ec0ff */
[----:B------:R-:W-:-:S02]  /*ed80*/  FFMA.FTZ R16, R9, R16, -R4 ;  /* 0x0000001009107223 */ /* 0x000fc40000010804 */
[----:B------:R-:W-:Y:S02]  /*ed90*/  FFMA.FTZ R30, R9, R30, R22 ;  /* 0x0000001e091e7223 */ /* 0x000fe40000010016 */
[C---:B------:R-:W-:Y:S02]  /*eda0*/  FMUL.FTZ R9, R27.reuse, R8 ;  /* 0x000000081b097220 */ /* 0x040fe40000410000 */
[C---:B------:R-:W-:Y:S01]  /*edb0*/  IMAD.U32 R18, R10.reuse, 0x10000, RZ ;  /* 0x000100000a127824 */ /* 0x040fe200078e00ff */
[----:B------:R-:W-:Y:S01]  /*edc0*/  LOP3.LUT R10, R10, 0xffff0000, RZ, 0xc0, !PT ;  /* 0xffff00000a0a7812 */ /* 0x000fe200078ec0ff */
[----:B------:R-:W-:Y:S02]  /*edd0*/  FMUL.FTZ R27, R27, R29 ;  /* 0x0000001d1b1b7220 */ /* 0x000fe40000410000 */
[C---:B------:R-:W-:Y:S02]  /*ede0*/  FMUL.FTZ R4, R28.reuse, R54 ;  /* 0x000000361c047220 */ /* 0x040fe40000410000 */
[----:B------:R-:W-:-:S02]  /*edf0*/  FMUL.FTZ R28, R28, R66 ;  /* 0x000000421c1c7220 */ /* 0x000fc40000410000 */
[C---:B------:R-:W-:Y:S02]  /*ee00*/  FFMA.FTZ R29, R18.reuse, R29, -R9 ;  /* 0x0000001d121d7223 */ /* 0x040fe40000010809 */
[----:B------:R-:W-:Y:S02]  /*ee10*/  FFMA.FTZ R27, R18, R8, R27 ;  /* 0x00000008121b7223 */ /* 0x000fe4000001001b */
[----:B------:R-:W-:Y:S02]  /*ee20*/  FFMA.FTZ R66, R19, R66, -R4 ;  /* 0x0000004213427223 */ /* 0x000fe40000010804 */
[----:B------:R-:W-:Y:S02]  /*ee30*/  FMUL.FTZ R18, R26, R65 ;  /* 0x000000411a127220 */ /* 0x000fe40000410000 */
[----:B------:R-:W-:Y:S01]  /*ee40*/  FMUL.FTZ R8, R7, R64 ;  /* 0x0000004007087220 */ /* 0x000fe20000410000 */
[----:B------:R-:W-:Y:S01]  /*ee50*/  F2FP.BF16.PACK_AB R9, R66, R17 ;  /* 0x000000114209723e */ /* 0x000fe200000010ff */
[----:B------:R-:W-:-:S02]  /*ee60*/  FMUL.FTZ R22, R26, R69 ;  /* 0x000000451a167220 */ /* 0x000fc40000410000 */
[-C--:B------:R-:W-:Y:S02]  /*ee70*/  FMUL.FTZ R4, R7, R68.reuse ;  /* 0x0000004407047220 */ /* 0x080fe40000410000 */
[C---:B------:R-:W-:Y:S02]  /*ee80*/  FFMA.FTZ R18, R10.reuse, R69, -R18 ;  /* 0x000000450a127223 */ /* 0x040fe40000010812 */
[----:B------:R-:W-:Y:S01]  /*ee90*/  FFMA.FTZ R7, R21, R68, -R8 ;  /* 0x0000004415077223 */ /* 0x000fe20000010808 */
        /* <DEDUP_REMOVED lines=12> */
.L_x_791:
[----:B------:R-:W-:Y:S05]  /*ef60*/  BSYNC B2 ;  /* 0x0000000000027941 */ /* 0x000fea0003800000 */
.L_x_773:
        /* <DEDUP_REMOVED lines=8> */
[----:B------:R-:W-:Y:S01]  /*eff0*/  LEA.HI R180, R180, R13, RZ, 0x3 ;  /* 0x0000000db4b47211 */ /* 0x000fe200078f18ff */
[----:B------:R-:W-:Y:S01]  /*f000*/  IMAD.IADD R7, R7, 0x1, R4 ;  /* 0x0000000107077824 */ /* 0x000fe200078e0204 */
[----:B------:R-:W-:Y:S01]  /*f010*/  SHF.R.S32.HI R4, RZ, 0x4, R53 ;  /* 0x00000004ff047819 */ /* 0x000fe20000011435 */
[C---:B------:R-:W-:Y:S01]  /*f020*/  IMAD R10, R208.reuse, c[0x0][0x21c], R51 ;  /* 0x00008700d00a7a24 */ /* 0x040fe200078e0233 */
[----:B------:R-:W-:Y:S01]  /*f030*/  LOP3.LUT R181, R181, 0xfffffff8, RZ, 0xc0, !PT ;  /* 0xfffffff8b5b57812 */ /* 0x000fe200078ec0ff */
[----:B------:R-:W-:Y:S01]  /*f040*/  IMAD.WIDE.U32 R6, R208, c[0x0][0x218], R6 ;  /* 0x00008600d0067a25 */ /* 0x000fe200078e0006 */
[----:B------:R-:W-:Y:S01]  /*f050*/  LOP3.LUT R180, R180, 0xfffffff8, RZ, 0xc0, !PT ;  /* 0xfffffff8b4b47812 */ /* 0x000fe200078ec0ff */
[----:B------:R-:W-:Y:S01]  /*f060*/  UISETP.GE.AND UP0, UPT, UR8, 0x2, UPT ;  /* 0x000000020800788c */ /* 0x000fe2000bf06270 */
[----:B------:R-:W-:Y:S01]  /*f070*/  BAR.SYNC.DEFER_BLOCKING 0x0 ;  /* 0x0000000000007b1d */ /* 0x000fe20000010000 */
[----:B------:R-:W-:Y:S01]  /*f080*/  IMAD.SHL.U32 R9, R15, 0x40, RZ ;  /* 0x000000400f097824 */ /* 0x000fe200078e00ff */
[----:B------:R-:W-:Y:S01]  /*f090*/  IADD3 R5, P0, R6, UR24, RZ ;  /* 0x0000001806057c10 */ /* 0x000fe2000ff1e0ff */
[----:B------:R-:W-:Y:S01]  /*f0a0*/  IMAD.SHL.U32 R6, R50, 0x8, RZ ;  /* 0x0000000832067824 */ /* 0x000fe200078e00ff */
[----:B------:R-:W-:Y:S01]  /*f0b0*/  ISETP.GE.AND P2, PT, R14, c[0x0][0x1d4], PT ;  /* 0x000075000e007a0c */ /* 0x000fe20003f46270 */
[----:B------:R-:W-:Y:S01]  /*f0c0*/  IMAD.SHL.U32 R90, R49, 0x40, RZ ;  /* 0x00000040315a7824 */ /* 0x000fe200078e00ff */
[----:B------:R-:W-:Y:S01]  /*f0d0*/  IADD3.X R10, R7, UR10, R10, P0, !PT ;  /* 0x0000000a070a7c10 */ /* 0x000fe200087fe40a */
[----:B------:R-:W-:Y:S01]  /*f0e0*/  IMAD.SHL.U32 R91, R48, 0x40, RZ ;  /* 0x00000040305b7824 */ /* 0x000fe200078e00ff */
[----:B------:R-:W-:Y:S01]  /*f0f0*/  LEA R8, P0, R5, c[0x0][0x1f8], 0x1 ;  /* 0x00007e0005087a11 */ /* 0x000fe200078008ff */
[----:B------:R-:W-:Y:S01]  /*f100*/  IMAD.SHL.U32 R211, R0, 0x2, RZ ;  /* 0x0000000200d37824 */ /* 0x000fe200078e00ff */
[----:B------:R-:W-:-:S02]  /*f110*/  LOP3.LUT R9, R9, 0x1c0, RZ, 0xc0, !PT ;  /* 0x000001c009097812 */ /* 0x000fc400078ec0ff */
[----:B------:R-:W-:Y:S01]  /*f120*/  LEA.HI R7, R53, R4, RZ, 0x1 ;  /* 0x0000000435077211 */ /* 0x000fe200078f08ff */
[----:B------:R-:W1:Y:S01]  /*f130*/  SHFL.IDX PT, R36, R8, RZ, 0x181f ;  /* 0x00181fff08247589 */ /* 0x000e6200000e0000 */
[----:B------:R-:W-:Y:S02]  /*f140*/  LEA.HI.X R10, R5, c[0x0][0x1fc], R10, 0x1, P0 ;  /* 0x00007f00050a7a11 */ /* 0x000fe400000f0c0a */
[----:B------:R-:W-:Y:S01]  /*f150*/  SHF.R.U32.HI R5, RZ, 0x3, R9 ;  /* 0x00000003ff057819 */ /* 0x000fe20000011609 */
[----:B------:R2:W3:Y:S01]  /*f160*/  SHFL.IDX PT, R20, R8, 0x1, 0x181f ;  /* 0x00381f0008147f89 */ /* 0x0004e200000e0000 */
[----:B------:R-:W-:Y:S02]  /*f170*/  LOP3.LUT R7, R7, 0xfffffffe, RZ, 0xc0, !PT ;  /* 0xfffffffe07077812 */ /* 0x000fe400078ec0ff */
[----:B------:R-:W-:Y:S02]  /*f180*/  LOP3.LUT R6, R9, 0x8, R6, 0xf8, !PT ;  /* 0x0000000809067812 */ /* 0x000fe400078ef806 */
[----:B------:R-:W-:Y:S01]  /*f190*/  LOP3.LUT P0, RZ, R15, 0x2, RZ, 0xc0, !PT ;  /* 0x000000020fff7812 */ /* 0x000fe2000780c0ff */
[----:B------:R-:W-:Y:S01]  /*f1a0*/  IMAD.IADD R7, R4, 0x1, -R7 ;  /* 0x0000000104077824 */ /* 0x000fe200078e0a07 */
[----:B------:R-:W-:Y:S01]  /*f1b0*/  LOP3.LUT R6, R6, R5, RZ, 0x3c, !PT ;  /* 0x0000000506067212 */ /* 0x000fe200078e3cff */
[----:B------:R-:W-:Y:S01]  /*f1c0*/  SHFL.IDX PT, R4, R10, 0x1, 0x181f ;  /* 0x00381f000a047f89 */ /* 0x000fe200000e0000 */
[----:B------:R-:W-:-:S02]  /*f1d0*/  LOP3.LUT R90, R90, 0x1c0, RZ, 0xc0, !PT ;  /* 0x000001c05a5a7812 */ /* 0x000fc400078ec0ff */
[----:B------:R-:W-:Y:S01]  /*f1e0*/  LOP3.LUT R91, R91, 0xfffffe00, RZ, 0xc0, !PT ;  /* 0xfffffe005b5b7812 */ /* 0x000fe200078ec0ff */
[----:B------:R4:W5:Y:S01]  /*f1f0*/  SHFL.IDX PT, R5, R10, RZ, 0x181f ;  /* 0x00181fff0a057589 */ /* 0x00096200000e0000 */
[C---:B------:R-:W-:Y:S01]  /*f200*/  IMAD R205, R7.reuse, 0x200, R6 ;  /* 0x0000020007cd7824 */ /* 0x040fe200078e0206 */
[----:B------:R-:W-:Y:S01]  /*f210*/  P2R R22, PR, RZ, 0x8 ;  /* 0x00000008ff167803 */ /* 0x000fe20000000000 */
[----:B------:R-:W-:Y:S02]  /*f220*/  IMAD.SHL.U32 R7, R7, 0x8, RZ ;  /* 0x0000000807077824 */ /* 0x000fe400078e00ff */
[----:B------:R-:W-:-:S03]  /*f230*/  IMAD.SHL.U32 R205, R205, 0x2, RZ ;  /* 0x00000002cdcd7824 */ /* 0x000fc600078e00ff */
[----:B------:R-:W-:Y:S02]  /*f240*/  LOP3.LUT R7, R90, 0x8, R7, 0xf8, !PT ;  /* 0x000000085a077812 */ /* 0x000fe400078ef807 */
[----:B------:R-:W-:Y:S01]  /*f250*/  IADD3 R6, R205, 0x6100, RZ ;  /* 0x00006100cd067810 */ /* 0x000fe20007ffe0ff */
[----:B--2---:R-:W-:Y:S01]  /*f260*/  IMAD.WIDE R8, R89, 0x2, RZ ;  /* 0x0000000259087825 */ /* 0x004fe200078e02ff */
[----:B------:R-:W-:Y:S01]  /*f270*/  IADD3 R204, R205, 0x6120, RZ ;  /* 0x00006120cdcc7810 */ /* 0x000fe20007ffe0ff */
[----:B------:R-:W-:Y:S01]  /*f280*/  LDSM.16.M88.4 R60, [R205+0x6100] ;  /* 0x00610000cd3c783b */ /* 0x000fe20000000200 */
[----:B------:R-:W-:Y:S02]  /*f290*/  @P0 IADD3 R204, R6, -0x20, RZ ;  /* 0xffffffe006cc0810 */ /* 0x000fe40007ffe0ff */
[----:B-1----:R-:W-:Y:S01]  /*f2a0*/  IADD3 R40, P1, R36, R8, RZ ;  /* 0x0000000824287210 */ /* 0x002fe20007f3e0ff */
[----:B------:R-:W-:Y:S01]  /*f2b0*/  LDSM.16.M88.4 R52, [R205+0x6900] ;  /* 0x00690000cd34783b */ /* 0x000fe20000000200 */
[----:B---3--:R-:W-:-:S02]  /*f2c0*/  IADD3 R30, P0, R8, R20, RZ ;  /* 0x00000014081e7210 */ /* 0x008fc40007f1e0ff */
[----:B------:R-:W-:Y:S01]  /*f2d0*/  SHF.R.U32.HI R90, RZ, 0x3, R90 ;  /* 0x00000003ff5a7819 */ /* 0x000fe2000001165a */
[----:B------:R-:W-:Y:S01]  /*f2e0*/  LDSM.16.M88.4 R44, [R205+0x7100] ;  /* 0x00710000cd2c783b */ /* 0x000fe20000000200 */
[C---:B------:R-:W-:Y:S01]  /*f2f0*/  IADD3 R195, R204.reuse, 0x800, RZ ;  /* 0x00000800ccc37810 */ /* 0x040fe20007ffe0ff */
[----:B----4-:R-:W-:Y:S01]  /*f300*/  IMAD.WIDE R10, R181, 0x2, RZ ;  /* 0x00000002b50a7825 */ /* 0x010fe200078e02ff */
[----:B------:R-:W-:Y:S01]  /*f310*/  LOP3.LUT R90, R7, R90, RZ, 0x3c, !PT ;  /* 0x0000005a075a7212 */ /* 0x000fe200078e3cff */
[----:B------:R-:W-:Y:S01]  /*f320*/  LDSM.16.M88.4 R76, [R204] ;  /* 0x00000000cc4c783b */ /* 0x000fe20000000200 */
[----:B------:R-:W-:Y:S01]  /*f330*/  IADD3 R194, R204, 0x1000, RZ ;  /* 0x00001000ccc27810 */ /* 0x000fe20007ffe0ff */
[----:B-----5:R-:W-:Y:S01]  /*f340*/  IMAD.X R41, R5, 0x1, R9, P1 ;  /* 0x0000000105297824 */ /* 0x020fe200008e0609 */
[----:B------:R-:W-:Y:S01]  /*f350*/  IADD3 R38, P1, R36, R10, RZ ;  /* 0x0000000a24267210 */ /* 0x000fe20007f3e0ff */
[----:B------:R-:W-:Y:S01]  /*f360*/  IMAD.X R31, R9, 0x1, R4, P0 ;  /* 0x00000001091f7824 */ /* 0x000fe200000e0604 */
[----:B------:R-:W-:Y:S01]  /*f370*/  IADD3 R28, P0, R10, R20, RZ ;  /* 0x000000140a1c7210 */ /* 0x000fe20007f1e0ff */
[----:B------:R-:W-:Y:S01]  /*f380*/  IMAD.WIDE R8, R180, 0x2, RZ ;  /* 0x00000002b4087825 */ /* 0x000fe200078e02ff */
[----:B------:R-:W-:Y:S01]  /*f390*/  LDSM.16.M88.4 R64, [R204+0x800] ;  /* 0x00080000cc40783b */ /* 0x000fe20000000200 */
[----:B------:R-:W-:-:S02]  /*f3a0*/  IADD3 R193, R204, 0x1800, RZ ;  /* 0x00001800ccc17810 */ /* 0x000fc40007ffe0ff */
[----:B------:R-:W-:Y:S01]  /*f3b0*/  IMAD.X R39, R5, 0x1, R11, P1 ;  /* 0x0000000105277824 */ /* 0x000fe200008e060b */
[----:B------:R-:W-:Y:S01]  /*f3c0*/  IADD3 R36, P1, R36, R8, RZ ;  /* 0x0000000824247210 */ /* 0x000fe20007f3e0ff */
[--C-:B------:R-:W-:Y:S01]  /*f3d0*/  IMAD.X R29, R11, 0x1, R4.reuse, P0 ;  /* 0x000000010b1d7824 */ /* 0x100fe200000e0604 */
[----:B------:R-:W-:Y:S01]  /*f3e0*/  IADD3 R20, P0, R8, R20, RZ ;  /* 0x0000001408147210 */ /* 0x000fe20007f1e0ff */
[----:B------:R-:W-:Y:S01]  /*f3f0*/  LDSM.16.M88.4 R32, [R204+0x1000] ;  /* 0x00100000cc20783b */ /* 0x000fe20000000200 */
[----:B------:R-:W-:Y:S01]  /*f400*/  IADD3 R191, R204, 0x2000, RZ ;  /* 0x00002000ccbf7810 */ /* 0x000fe20007ffe0ff */
[----:B------:R-:W-:Y:S01]  /*f410*/  IMAD.X R37, R5, 0x1, R9, P1 ;  /* 0x0000000105257824 */ /* 0x000fe200008e0609 */
[----:B------:R-:W-:Y:S01]  /*f420*/  ISETP.GE.AND P1, PT, R89, c[0x0][0x1d4], PT ;  /* 0x0000750059007a0c */ /* 0x000fe20003f26270 */
[----:B------:R-:W-:Y:S01]  /*f430*/  IMAD R5, R81, 0x400, R91 ;  /* 0x0000040051057824 */ /* 0x000fe200078e025b */
[----:B------:R-:W-:Y:S01]  /*f440*/  LDSM.16.M88.4 R24, [R204+0x1800] ;  /* 0x00180000cc18783b */ /* 0x000fe20000000200 */
[----:B------:R-:W-:Y:S01]  /*f450*/  IMAD.X R21, R9, 0x1, R4, P0 ;  /* 0x0000000109157824 */ /* 0x000fe200000e0604 */
[----:B------:R-:W-:Y:S01]  /*f460*/  ISETP.LT.OR P0, PT, R12, 0x1, P1 ;  /* 0x000000010c00780c */ /* 0x000fe20000f01670 */
[----:B------:R-:W-:Y:S01]  /*f470*/  IMAD.IADD R0, R90, 0x1, R5 ;  /* 0x000000015a007824 */ /* 0x000fe200078e0205 */
[----:B------:R-:W-:Y:S01]  /*f480*/  LDSM.16.M88.4 R8, [R205+0x7900] ;  /* 0x00790000cd08783b */ /* 0x000fe20000000200 */
[----:B------:R-:W-:-:S02]  /*f490*/  ISETP.LT.OR P1, PT, R12, 0x21, P1 ;  /* 0x000000210c00780c */ /* 0x000fc40000f21670 */
[----:B------:R-:W-:Y:S01]  /*f4a0*/  IMAD.SHL.U32 R206, R0, 0x2, RZ ;  /* 0x0000000200ce7824 */ /* 0x000fe200078e00ff */
[C---:B------:R-:W-:Y:S01]  /*f4b0*/  IADD3 R190, R204.reuse, 0x2800, RZ ;  /* 0x00002800ccbe7810 */ /* 0x040fe20007ffe0ff */
[----:B------:R-:W-:Y:S01]  /*f4c0*/  IMAD.MOV.U32 R0, RZ, RZ, 0x40 ;  /* 0x00000040ff007424 */ /* 0x000fe200078e00ff */
[----:B------:R-:W-:Y:S01]  /*f4d0*/  IADD3 R189, R204, 0x3000, RZ ;  /* 0x00003000ccbd7810 */ /* 0x000fe20007ffe0ff */
[--C-:B------:R-:W-:Y:S01]  /*f4e0*/  IMAD R202, R2, 0x2, R206.reuse ;  /* 0x0000000202ca7824 */ /* 0x100fe200078e02ce */
[----:B------:R-:W1:Y:S01]  /*f4f0*/  LDSM.16.M88.4 R4, [R206+0xc100] ;  /* 0x00c10000ce04783b */ /* 0x000e620000000200 */
[C---:B------:R-:W-:Y:S01]  /*f500*/  IMAD R201, R3.reuse, 0x2, R206 ;  /* 0x0000000203c97824 */ /* 0x040fe200078e02ce */
[C---:B------:R-:W-:Y:S01]  /*f510*/  IADD3 R188, R204.reuse, 0x3800, RZ ;  /* 0x00003800ccbc7810 */ /* 0x040fe20007ffe0ff */
[----:B------:R-:W-:Y:S01]  /*f520*/  IMAD R199, R3, 0x2, R202 ;  /* 0x0000000203c77824 */ /* 0x000fe200078e02ca */
[----:B------:R-:W2:Y:S01]  /*f530*/  LDSM.16.M88.4 R16, [R202+0xc100] ;  /* 0x00c10000ca10783b */ /* 0x000ea20000000200 */
[----:B------:R-:W-:-:S02]  /*f540*/  IADD3 R187, R204, 0x4000, RZ ;  /* 0x00004000ccbb7810 */ /* 0x000fc40007ffe0ff */
[----:B------:R-:W-:Y:S01]  /*f550*/  IADD3 R186, R204, 0x4800, RZ ;  /* 0x00004800ccba7810 */ /* 0x000fe20007ffe0ff */
[----:B------:R-:W-:Y:S01]  /*f560*/  @!PT LDS RZ, [RZ] ;  /* 0x00000000fffff984 */ /* 0x000fe20000000800 */
[----:B------:R-:W-:Y:S01]  /*f570*/  @!PT LDS RZ, [RZ] ;  /* 0x00000000fffff984 */ /* 0x000fe20000000800 */
[----:B------:R-:W-:Y:S01]  /*f580*/  @!PT LDS RZ, [RZ] ;  /* 0x00000000fffff984 */ /* 0x000fe20000000800 */
[----:B------:R3:W-:Y:S01]  /*f590*/  LDGSTS.E.BYPASS.LTC128B.128 [R211+0x100], [R40.64], !P0 ;  /* 0x0010000028d37fae */ /* 0x0007e2000c101d54 */
[----:B------:R-:W-:Y:S02]  /*f5a0*/  ISETP.LT.OR P0, PT, R12, 0x1, P2 ;  /* 0x000000010c00780c */ /* 0x000fe40001701670 */
[C---:B------:R-:W-:Y:S02]  /*f5b0*/  IADD3 R185, R204.reuse, 0x5000, RZ ;  /* 0x00005000ccb97810 */ /* 0x040fe40007ffe0ff */
[----:B------:R-:W-:-:S09]  /*f5c0*/  IADD3 R184, R204, 0x5800, RZ ;  /* 0x00005800ccb87810 */ /* 0x000fd20007ffe0ff */
[----:B------:R4:W-:Y:S01]  /*f5d0*/  LDGSTS.E.BYPASS.LTC128B.128 [R211+0x2100], [R38.64], !P0 ;  /* 0x0210000026d37fae */ /* 0x0009e2000c101d54 */
[----:B------:R-:W-:-:S04]  /*f5e0*/  ISETP.GE.AND P0, PT, R13, c[0x0][0x1d4], PT ;  /* 0x000075000d007a0c */ /* 0x000fc80003f06270 */
[C---:B------:R-:W-:Y:S02]  /*f5f0*/  ISETP.LT.OR P3, PT, R12.reuse, 0x1, P0 ;  /* 0x000000010c00780c */ /* 0x040fe40000761670 */
[----:B------:R-:W-:-:S11]  /*f600*/  ISETP.LT.OR P0, PT, R12, 0x21, P0 ;  /* 0x000000210c00780c */ /* 0x000fd60000701670 */
[----:B------:R4:W-:Y:S01]  /*f610*/  LDGSTS.E.BYPASS.LTC128B.128 [R211+0x4100], [R36.64], !P3 ;  /* 0x0410000024d37fae */ /* 0x0009e2000d901d54 */
[----:B-1----:R-:W-:Y:S01]  /*f620*/  HMMA.16816.F32.BF16 R56, R4, R52, RZ ;  /* 0x000000340438723c */ /* 0x002fe200000418ff */
[----:B------:R-:W-:Y:S02]  /*f630*/  ISETP.NE.AND P3, PT, R22, RZ, PT ;  /* 0x000000ff1600720c */ /* 0x000fe40003f65270 */
[----:B------:R1:W-:Y:S01]  /*f640*/  LDGSTS.E.BYPASS.LTC128B.128 [R211+0x1100], [R30.64], !P1 ;  /* 0x011000001ed37fae */ /* 0x0003e2000c901d54 */
[----:B------:R-:W-:-:S04]  /*f650*/  LOP3.LUT P1, RZ, R15, 0x4, RZ, 0xc0, !PT ;  /* 0x000000040fff7812 */ /* 0x000fc8000782c0ff */
[----:B------:R-:W-:Y:S01]  /*f660*/  SEL R0, R0, 0xffffffc0, !P1 ;  /* 0xffffffc000007807 */ /* 0x000fe20004800000 */
[----:B------:R-:W-:Y:S01]  /*f670*/  HMMA.16816.F32.BF16 R48, R4, R44, RZ ;  /* 0x0000002c0430723c */ /* 0x000fe200000418ff */
[----:B------:R-:W-:-:S03]  /*f680*/  ISETP.LT.OR P1, PT, R12, 0x21, P2 ;  /* 0x000000210c00780c */ /* 0x000fc60001721670 */
[----:B------:R-:W-:Y:S02]  /*f690*/  IMAD.IADD R200, R205, 0x1, R0 ;  /* 0x00000001cdc87824 */ /* 0x000fe400078e0200 */
[----:B------:R-:W-:Y:S02]  /*f6a0*/  IMAD.IADD R192, R0, 0x1, R204 ;  /* 0x0000000100c07824 */ /* 0x000fe400078e02cc */
[C---:B------:R-:W-:Y:S06]  /*f6b0*/  HMMA.16816.F32.BF16 R12, R4.reuse, R60, RZ ;  /* 0x0000003c040c723c */ /* 0x040fec00000418ff */
[----:B------:R1:W-:Y:S02]  /*f6c0*/  LDGSTS.E.BYPASS.LTC128B.128 [R211+0x3100], [R28.64], !P1 ;  /* 0x031000001cd37fae */ /* 0x0003e4000c901d54 */
[----:B------:R-:W-:Y:S02]  /*f6d0*/  HMMA.16816.F32.BF16 R60, R4, R62, RZ ;  /* 0x0000003e043c723c */ /* 0x000fe400000418ff */
[----:B------:R5:W-:Y:S01]  /*f6e0*/  LDGSTS.E.BYPASS.LTC128B.128 [R211+0x5100], [R20.64], !P0 ;  /* 0x0510000014d37fae */ /* 0x000be2000c101d54 */
[----:B------:R-:W-:-:S03]  /*f6f0*/  PLOP3.LUT P0, PT, PT, PT, UP0, 0x80, 0x0 ;  /* 0x000000000000781c */ /* 0x000fc60003f0f008 */
[----:B----4-:R-:W-:Y:S02]  /*f700*/  LDSM.16.M88.4 R36, [R201+0xc100] ;  /* 0x00c10000c924783b */ /* 0x010fe40000000200 */
[----:B------:R-:W-:Y:S02]  /*f710*/  HMMA.16816.F32.BF16 R52, R4, R54, RZ ;  /* 0x000000360434723c */ /* 0x000fe400000418ff */
[----:B------:R-:W4:Y:S04]  /*f720*/  LDSM.16.M88.4 R72, [R200+0x6100] ;  /* 0x00610000c848783b */ /* 0x000f280000000200 */
[----:B------:R-:W-:Y:S02]  /*f730*/  LDSM.16.M88.4 R84, [R192] ;  /* 0x00000000c054783b */ /* 0x000fe40000000200 */
[----:B--2---:R-:W-:Y:S02]  /*f740*/  HMMA.16816.F32.BF16 R12, R16, R76, R12 ;  /* 0x0000004c100c723c */ /* 0x004fe4000004180c */
[----:B------:R-:W-:Y:S04]  /*f750*/  LDSM.16.M88.4 R68, [R200+0x6900] ;  /* 0x00690000c844783b */ /* 0x000fe80000000200 */
[----:B------:R-:W0:Y:S02]  /*f760*/  LDGDEPBAR ;  /* 0x00000000000079af */ /* 0x000e240000000000 */
[C---:B------:R-:W-:Y:S02]  /*f770*/  HMMA.16816.F32.BF16 R44, R4.reuse, R46, RZ ;  /* 0x0000002e042c723c */ /* 0x040fe400000418ff */
[----:B-1----:R-:W-:Y:S04]  /*f780*/  LDSM.16.M88.4 R28, [R200+0x7100] ;  /* 0x00710000c81c783b */ /* 0x002fe80000000200 */
[----:B-----5:R-:W-:Y:S02]  /*f790*/  LDSM.16.M88.4 R20, [R200+0x7900] ;  /* 0x00790000c814783b */ /* 0x020fe40000000200 */
[C---:B---3--:R-:W-:Y:S08]  /*f7a0*/  HMMA.16816.F32.BF16 R40, R4.reuse, R8, RZ ;  /* 0x000000080428723c */ /* 0x048ff000000418ff */
[----:B------:R-:W-:Y:S01]  /*f7b0*/  HMMA.16816.F32.BF16 R4, R4, R10, RZ ;  /* 0x0000000a0404723c */ /* 0x000fe200000418ff */
[----:B------:R-:W1:Y:S07]  /*f7c0*/  LDSM.16.M88.4 R8, [R199+0xc100] ;  /* 0x00c10000c708783b */ /* 0x000e6e0000000200 */
[----:B------:R-:W-:Y:S01]  /*f7d0*/  HMMA.16816.F32.BF16 R60, R16, R78, R60 ;  /* 0x0000004e103c723c */ /* 0x000fe2000004183c */
[----:B------:R-:W-:Y:S07]  /*f7e0*/  LDSM.16.M88.4 R76, [R205+0x8100] ;  /* 0x00810000cd4c783b */ /* 0x000fee0000000200 */
[----:B----4-:R-:W-:Y:S08]  /*f7f0*/  HMMA.16816.F32.BF16 R12, R36, R72, R12 ;  /* 0x00000048240c723c */ /* 0x010ff0000004180c */
        /* <DEDUP_REMOVED lines=44> */
[----:B------:R-:W1:Y:S07]  /*fac0*/  LDSM.16.M88.4 R28, [R199+0x10100] ;  /* 0x01010000c71c783b */ /* 0x000e6e0000000200 */
[C---:B----4-:R-:W-:Y:S08]  /*fad0*/  HMMA.16816.F32.BF16 R40, R16.reuse, R20, R40 ;  /* 0x000000141028723c */ /* 0x050ff00000041828 */
[----:B------:R-:W-:Y:S01]  /*fae0*/  HMMA.16816.F32.BF16 R36, R16, R22, R36 ;  /* 0x000000161024723c */ /* 0x000fe20000041824 */
[----:B------:R-:W4:Y:S04]  /*faf0*/  LDSM.16.M88.4 R20, [R200+0x9100] ;  /* 0x00910000c814783b */ /* 0x000f280000000200 */
[----:B------:R-:W5:Y:S03]  /*fb00*/  LDSM.16.M88.4 R16, [R200+0x9900] ;  /* 0x00990000c810783b */ /* 0x000f660000000200 */
        /* <DEDUP_REMOVED lines=11> */
[----:B------:R-:W-:Y:S04]  /*fbc0*/  LDSM.16.M88.4 R4, [R206+0x14100] ;  /* 0x01410000ce04783b */ /* 0x000fe80000000200 */
[----:B------:R-:W2:Y:S03]  /*fbd0*/  LDSM.16.M88.4 R24, [R205+0xa100] ;  /* 0x00a10000cd18783b */ /* 0x000ea60000000200 */
[----:B------:R-:W-:Y:S01]  /*fbe0*/  HMMA.16816.F32.BF16 R60, R8, R86, R60 ;  /* 0x00000056083c723c */ /* 0x000fe2000004183c */
[----:B------:R-:W-:Y:S07]  /*fbf0*/  LDSM.16.M88.4 R84, [R204+0x4000] ;  /* 0x00400000cc54783b */ /* 0x000fee0000000200 */
[----:B-1----:R-:W-:Y:S08]  /*fc00*/  HMMA.16816.F32.BF16 R12, R28, R72, R12 ;  /* 0x000000481c0c723c */ /* 0x002ff0000004180c */
[C---:B------:R-:W-:Y:S08]  /*fc10*/  HMMA.16816.F32.BF16 R56, R8.reuse, R76, R56 ;  /* 0x0000004c0838723c */ /* 0x040ff00000041838 */
[C---:B------:R-:W-:Y:S01]  /*fc20*/  HMMA.16816.F32.BF16 R52, R8.reuse, R78, R52 ;  /* 0x0000004e0834723c */ /* 0x040fe20000041834 */
[----:B------:R-:W1:Y:S07]  /*fc30*/  LDSM.16.M88.4 R76, [R202+0x14100] ;  /* 0x01410000ca4c783b */ /* 0x000e6e0000000200 */
[C---:B----4-:R-:W-:Y:S08]  /*fc40*/  HMMA.16816.F32.BF16 R48, R8.reuse, R20, R48 ;  /* 0x000000140830723c */ /* 0x050ff00000041830 */
        /* <DEDUP_REMOVED lines=18> */
[----:B------:R-:W2:Y:S03]  /*fd70*/  LDSM.16.M88.4 R28, [R200+0xa100] ;  /* 0x00a10000c81c783b */ /* 0x000ea60000000200 */
[----:B------:R-:W-:Y:S01]  /*fd80*/  HMMA.16816.F32.BF16 R60, R4, R26, R60 ;  /* 0x0000001a043c723c */ /* 0x000fe2000004183c */
[----:B------:R-:W-:Y:S07]  /*fd90*/  LDSM.16.M88.4 R24, [R200+0xa900] ;  /* 0x00a90000c818783b */ /* 0x000fee0000000200 */
[----:B-1----:R-:W-:Y:S08]  /*fda0*/  HMMA.16816.F32.BF16 R12, R76, R84, R12 ;  /* 0x000000544c0c723c */ /* 0x002ff0000004180c */
        /* <DEDUP_REMOVED lines=9> */
[----:B------:R-:W1:Y:S03]  /*fe40*/  LDSM.16.M88.4 R4, [R192+0x4000] ;  /* 0x00400000c004783b */ /* 0x000e660000000200 */
[----:B------:R-:W-:Y:S08]  /*fe50*/  HMMA.16816.F32.BF16 R60, R76, R86, R60 ;  /* 0x000000564c3c723c */ /* 0x000ff0000004183c */
[----:B--2---:R-:W-:Y:S08]  /*fe60*/  HMMA.16816.F32.BF16 R12, R32, R28, R12 ;  /* 0x0000001c200c723c */ /* 0x004ff0000004180c */
[C---:B------:R-:W-:Y:S08]  /*fe70*/  HMMA.16816.F32.BF16 R56, R76.reuse, R72, R56 ;  /* 0x000000484c38723c */ /* 0x040ff00000041838 */
[C---:B------:R-:W-:Y:S08]  /*fe80*/  HMMA.16816.F32.BF16 R52, R76.reuse, R74, R52 ;  /* 0x0000004a4c34723c */ /* 0x040ff00000041834 */
[C---:B------:R-:W-:Y:S08]  /*fe90*/  HMMA.16816.F32.BF16 R48, R76.reuse, R68, R48 ;  /* 0x000000444c30723c */ /* 0x040ff00000041830 */
[C---:B------:R-:W-:Y:S01]  /*fea0*/  HMMA.16816.F32.BF16 R44, R76.reuse, R70, R44 ;  /* 0x000000464c2c723c */ /* 0x040fe2000004182c */
[----:B------:R-:W2:Y:S07]  /*feb0*/  LDSM.16.M88.4 R68, [R192+0x4800] ;  /* 0x00480000c044783b */ /* 0x000eae0000000200 */
[C---:B------:R-:W-:Y:S08]  /*fec0*/  HMMA.16816.F32.BF16 R40, R76.reuse, R64, R40 ;  /* 0x000000404c28723c */ /* 0x040ff00000041828 */
[----:B------:R-:W-:Y:S01]  /*fed0*/  HMMA.16816.F32.BF16 R76, R76, R66, R36 ;  /* 0x000000424c4c723c */ /* 0x000fe20000041824 */
[----:B------:R-:W3:Y:S04]  /*fee0*/  LDSM.16.M88.4 R64, [R192+0x5000] ;  /* 0x00500000c040783b */ /* 0x000ee80000000200 */
[----:B------:R-:W4:Y:S01]  /*fef0*/  LDSM.16.M88.4 R36, [R192+0x5800] ;  /* 0x00580000c024783b */ /* 0x000f220000000200 */
[----:B------:R-:W-:-:S04]  /*ff00*/  DEPBAR.LE SB0, 0x0 ;  /* 0x000080000000791a */ /* 0x000fc80000000000 */
[----:B------:R-:W-:Y:S08]  /*ff10*/  HMMA.16816.F32.BF16 R60, R32, R30, R60 ;  /* 0x0000001e203c723c */ /* 0x000ff0000004183c */
[----:B-1----:R-:W-:Y:S07]  /*ff20*/  HMMA.16816.F32.BF16 R12, R8, R4, R12 ;  /* 0x00000004080c723c */ /* 0x002fee000004180c */
[----:B------:R-:W-:Y:S01]  /*ff30*/  LOP3.LUT R4, R90, R91, RZ, 0xfc, !PT ;  /* 0x0000005b5a047212 */ /* 0x000fe200078efcff */
[C---:B------:R-:W-:Y:S08]  /*ff40*/  HMMA.16816.F32.BF16 R56, R32.reuse, R24, R56 ;  /* 0x000000182038723c */ /* 0x040ff00000041838 */
[C---:B------:R-:W-:Y:S08]  /*ff50*/  HMMA.16816.F32.BF16 R52, R32.reuse, R26, R52 ;  /* 0x0000001a2034723c */ /* 0x040ff00000041834 */
[----:B------:R-:W-:Y:S01]  /*ff60*/  HMMA.16816.F32.BF16 R48, R32, R20, R48 ;  /* 0x000000142030723c */ /* 0x000fe20000041830 */
[----:B------:R-:W-:-:S02]  /*ff70*/  FMUL.FTZ R5, R12, c[0x0][0x320] ;  /* 0x0000c8000c057a20 */ /* 0x000fc40000410000 */
[----:B------:R-:W-:-:S04]  /*ff80*/  FMUL.FTZ R0, R14, c[0x0][0x320] ;  /* 0x0000c8000e007a20 */ /* 0x000fc80000410000 */
[----:B------:R-:W1:Y:S01]  /*ff90*/  MUFU.TANH R5, R5 ;  /* 0x0000000500057308 */ /* 0x000e620000002400 */
[C---:B------:R-:W-:Y:S07]  /*ffa0*/  HMMA.16816.F32.BF16 R44, R32.reuse, R22, R44 ;  /* 0x00000016202c723c */ /* 0x040fee000004182c */
[----:B------:R-:W1:Y:S01]  /*ffb0*/  MUFU.TANH R0, R0 ;  /* 0x0000000000007308 */ /* 0x000e620000002400 */
[C---:B------:R-:W-:Y:S07]  /*ffc0*/  HMMA.16816.F32.BF16 R40, R32.reuse, R16, R40 ;  /* 0x000000102028723c */ /* 0x040fee0000041828 */
[----:B------:R-:W-:Y:S01]  /*ffd0*/  SHF.R.S32.HI R16, RZ, 0x1f, R181 ;  /* 0x0000001fff107819 */ /* 0x000fe200000114b5 */
[----:B------:R-:W-:Y:S07]  /*ffe0*/  HMMA.16816.F32.BF16 R76, R32, R18, R76 ;  /* 0x00000012204c723c */ /* 0x000fee000004184c */
[----:B------:R-:W-:Y:S01]  /*fff0*/  SHF.R.S32.HI R18, RZ, 0x1f, R89 ;  /* 0x0000001fff127819 */ /* 0x000fe20000011459 */
[C---:B------:R-:W-:Y:S07]  /*10000*/  HMMA.16816.F32.BF16 R60, R8.reuse, R6, R60 ;  /* 0x00000006083c723c */ /* 0x040fee000004183c */
[----:B------:R-:W-:Y:S01]  /*10010*/  FMUL.FTZ R6, R13, c[0x0][0x320] ;  /* 0x0000c8000d067a20 */ /* 0x000fe20000410000 */
[C---:B--2---:R-:W-:Y:S05]  /*10020*/  HMMA.16816.F32.BF16 R56, R8.reuse, R68, R56 ;  /* 0x000000440838723c */ /* 0x044fea0000041838 */
[----:B------:R-:W2:Y:S03]  /*10030*/  MUFU.TANH R6, R6 ;  /* 0x0000000600067308 */ /* 0x000ea60000002400 */
[C---:B------:R-:W-:Y:S08]  /*10040*/  HMMA.16816.F32.BF16 R52, R8.reuse, R70, R52 ;  /* 0x000000460834723c */ /* 0x040ff00000041834 */
[C---:B---3--:R-:W-:Y:S08]  /*10050*/  HMMA.16816.F32.BF16 R48, R8.reuse, R64, R48 ;  /* 0x000000400830723c */ /* 0x048ff00000041830 */
[C---:B------:R-:W-:Y:S08]  /*10060*/  HMMA.16816.F32.BF16 R44, R8.reuse, R66, R44 ;  /* 0x00000042082c723c */ /* 0x040ff0000004182c */
[C---:B----4-:R-:W-:Y:S08]  /*10070*/  HMMA.16816.F32.BF16 R40, R8.reuse, R36, R40 ;  /* 0x000000240828723c */ /* 0x050ff00000041828 */
[----:B------:R-:W-:Y:S07]  /*10080*/  HMMA.16816.F32.BF16 R76, R8, R38, R76 ;  /* 0x00000026084c723c */ /* 0x000fee000004184c */
[----:B------:R-:W-:Y:S01]  /*10090*/  SHF.R.S32.HI R11, RZ, 0x1f, R180 ;  /* 0x0000001fff0b7819 */ /* 0x000fe200000114b4 */
[----:B------:R-:W-:Y:S06]  /*100a0*/  BAR.SYNC.DEFER_BLOCKING 0x0 ;  /* 0x0000000000007b1d */ /* 0x000fec0000010000 */
[----:B------:R-:W-:Y:S05]  /*100b0*/  @!P0 BRA `(.L_x_816) ;  /* 0x0000043000008947 */ /* 0x000fea0003800000 */
[----:B-12---:R-:W-:Y:S01]  /*100c0*/  ULEA UR4, UR8, UR13, 0x6 ;  /* 0x0000000d08047291 */ /* 0x006fe2000f8e303f */
        /* <DEDUP_REMOVED lines=13> */
[C---:B------:R-:W-:Y:S01]  /*101a0*/  SHF.L.U64.HI R17, R181.reuse, 0x1, R16 ;  /* 0x00000001b5117819 */ /* 0x040fe20000010210 */
[----:B------:R-:W-:Y:S01]  /*101b0*/  IMAD.SHL.U32 R16, R181, 0x2, RZ ;  /* 0x00000002b5107824 */ /* 0x000fe200078e00ff */
[----:B------:R-:W-:Y:S01]  /*101c0*/  IADD3 R19, -R88, 0x10, RZ ;  /* 0x0000001058137810 */ /* 0x000fe20007ffe1ff */
[----:B------:R-:W-:Y:S01]  /*101d0*/  IMAD R209, R10, c[0x0][0x2b8], R209 ;  /* 0x0000ae000ad17a24 */ /* 0x000fe200078e02d1 */
[----:B------:R-:W-:Y:S02]  /*101e0*/  SHF.L.U64.HI R11, R180, 0x1, R11 ;  /* 0x00000001b40b7819 */ /* 0x000fe4000001020b */
[----:B------:R-:W-:Y:S01]  /*101f0*/  LOP3.LUT R19, R19, 0xf, RZ, 0xc0, !PT ;  /* 0x0000000f13137812 */ /* 0x000fe200078ec0ff */
        /* <DEDUP_REMOVED lines=8> */
[----:B------:R-:W-:Y:S02]  /*10280*/  IADD3 R24, P0, R8, UR22, RZ ;  /* 0x0000001608187c10 */ /* 0x000fe4000ff1e0ff */
[----:B------:R-:W-:Y:S01]  /*10290*/  SEL R8, RZ, 0x10, P4 ;  /* 0x00000010ff087807 */ /* 0x000fe20002000000 */
[----:B------:R-:W-:-:S03]  /*102a0*/  IMAD R7, R208, c[0x0][0x1f4], R7 ;  /* 0x00007d00d0077a24 */ /* 0x000fc600078e0207 */
[----:B------:R-:W-:Y:S02]  /*102b0*/  IADD3 R22, -R8, 0x10, RZ ;  /* 0x0000001008167810 */ /* 0x000fe40007ffe1ff */
[----:B------:R-:W-:Y:S02]  /*102c0*/  IADD3.X R7, R9, UR16, R7, P0, !PT ;  /* 0x0000001009077c10 */ /* 0x000fe400087fe407 */
[C---:B------:R-:W-:Y:S02]  /*102d0*/  LEA R14, P0, R24.reuse, c[0x0][0x1c8], 0x1 ;  /* 0x00007200180e7a11 */ /* 0x040fe400078008ff */
[C---:B------:R-:W-:Y:S01]  /*102e0*/  SHF.L.U64.HI R9, R89.reuse, 0x1, R18 ;  /* 0x0000000159097819 */ /* 0x040fe20000010212 */
[----:B------:R-:W-:Y:S01]  /*102f0*/  IMAD.SHL.U32 R89, R89, 0x2, RZ ;  /* 0x0000000259597824 */ /* 0x000fe200078e00ff */
[----:B------:R-:W-:Y:S01]  /*10300*/  LEA.HI.X R24, R24, c[0x0][0x1cc], R7, 0x1, P0 ;  /* 0x0000730018187a11 */ /* 0x000fe200000f0c07 */
[----:B------:R-:W1:Y:S01]  /*10310*/  SHFL.IDX PT, R10, R14, 0x1, 0x181f ;  /* 0x00381f000e0a7f89 */ /* 0x000e6200000e0000 */
[----:B------:R-:W-:-:S02]  /*10320*/  SEL R7, RZ, 0x10, P6 ;  /* 0x00000010ff077807 */ /* 0x000fc40003000000 */
[----:B------:R-:W-:Y:S01]  /*10330*/  LOP3.LUT R22, R22, 0xf, RZ, 0xc0, !PT ;  /* 0x0000000f16167812 */ /* 0x000fe200078ec0ff */
[----:B------:R-:W2:Y:S01]  /*10340*/  SHFL.IDX PT, R12, R24, 0x1, 0x181f ;  /* 0x00381f00180c7f89 */ /* 0x000ea200000e0000 */
[----:B------:R-:W-:Y:S02]  /*10350*/  IADD3 R21, -R7, 0x10, RZ ;  /* 0x0000001007157810 */ /* 0x000fe40007ffe1ff */
[----:B------:R-:W-:Y:S01]  /*10360*/  ISETP.NE.U32.AND P2, PT, R8, RZ, PT ;  /* 0x000000ff0800720c */ /* 0x000fe20003f45070 */
[----:B------:R3:W4:Y:S01]  /*10370*/  SHFL.IDX PT, R13, R14, RZ, 0x181f ;  /* 0x00181fff0e0d7589 */ /* 0x00072200000e0000 */
[----:B------:R-:W-:-:S03]  /*10380*/  LOP3.LUT R21, R21, 0xf, RZ, 0xc0, !PT ;  /* 0x0000000f15157812 */ /* 0x000fc600078ec0ff */
[----:B------:R5:W4:Y:S01]  /*10390*/  SHFL.IDX PT, R18, R24, RZ, 0x181f ;  /* 0x00181fff18127589 */ /* 0x000b2200000e0000 */
[----:B-1----:R-:W-:-:S04]  /*103a0*/  IADD3 R22, P1, P0, R22, R10, R89 ;  /* 0x0000000a16167210 */ /* 0x002fc8000783e059 */
[----:B--2---:R-:W-:Y:S02]  /*103b0*/  IADD3.X R23, RZ, R12, R9, P1, P0 ;  /* 0x0000000cff177210 */ /* 0x004fe40000fe0409 */
[----:B------:R-:W-:Y:S01]  /*103c0*/  IADD3 R20, P1, P0, R21, R10, R16 ;  /* 0x0000000a15147210 */ /* 0x000fe2000783e010 */
[----:B---3--:R-:W-:-:S03]  /*103d0*/  IMAD.SHL.U32 R14, R180, 0x2, RZ ;  /* 0x00000002b40e7824 */ /* 0x008fc600078e00ff */
[----:B------:R-:W-:Y:S02]  /*103e0*/  IADD3.X R21, RZ, R12, R17, P1, P0 ;  /* 0x0000000cff157210 */ /* 0x000fe40000fe0411 */
[----:B-----5:R-:W-:-:S04]  /*103f0*/  IADD3 R24, P1, P0, R19, R10, R14 ;  /* 0x0000000a13187210 */ /* 0x020fc8000783e00e */
[----:B------:R-:W-:Y:S02]  /*10400*/  IADD3.X R25, RZ, R12, R11, P1, P0 ;  /* 0x0000000cff197210 */ /* 0x000fe40000fe040b */
[C---:B----4-:R-:W-:Y:S02]  /*10410*/  IADD3 R16, P0, R13.reuse, R16, RZ ;  /* 0x000000100d107210 */ /* 0x050fe40007f1e0ff */
[----:B------:R-:W-:-:S03]  /*10420*/  IADD3 R26, P1, R13, R89, RZ ;  /* 0x000000590d1a7210 */ /* 0x000fc60007f3e0ff */
[C---:B------:R-:W-:Y:S01]  /*10430*/  IMAD.X R17, R18.reuse, 0x1, R17, P0 ;  /* 0x0000000112117824 */ /* 0x040fe200000e0611 */
        /* <DEDUP_REMOVED lines=11> */
.L_x_816:
[----:B-12---:R-:W-:Y:S01]  /*104f0*/  LEA.HI R16, R82, R83, RZ, 0x2 ;  /* 0x0000005352107211 */ /* 0x006fe200078f10ff */
[----:B------:R-:W-:Y:S01]  /*10500*/  UMOV UR4, 0xffffffc0 ;  /* 0xffffffc000047882 */ /* 0x000fe20000000000 */
[----:B------:R-:W-:Y:S01]  /*10510*/  LOP3.LUT R80, R80, 0xffffffe0, RZ, 0xc0, !PT ;  /* 0xffffffe050507812 */ /* 0x000fe200078ec0ff */
[----:B------:R-:W-:Y:S01]  /*10520*/  UIMAD UR4, UR8, UR4, 0x41 ;  /* 0x00000041080474a4 */ /* 0x000fe2000f8e0204 */
[----:B------:R-:W-:Y:S01]  /*10530*/  LOP3.LUT R16, R16, 0xfffffffc, RZ, 0xc0, !PT ;  /* 0xfffffffc10107812 */ /* 0x000fe200078ec0ff */
[----:B------:R-:W-:Y:S01]  /*10540*/  FMUL.FTZ R7, R60, c[0x0][0x320] ;  /* 0x0000c8003c077a20 */ /* 0x000fe20000410000 */
[----:B------:R-:W-:Y:S01]  /*10550*/  SHF.R.S32.HI R18, RZ, 0x1f, R81 ;  /* 0x0000001fff127819 */ /* 0x000fe20000011451 */
[C---:B------:R-:W-:Y:S01]  /*10560*/  IMAD.IADD R13, R83.reuse, 0x1, -R80 ;  /* 0x00000001530d7824 */ /* 0x040fe200078e0a50 */
[----:B------:R-:W-:Y:S01]  /*10570*/  PLOP3.LUT P1, PT, PT, PT, UP2, 0x80, 0x0 ;  /* 0x000000000000781c */ /* 0x000fe20003f2f028 */
[----:B------:R-:W-:Y:S01]  /*10580*/  IMAD.IADD R83, R83, 0x1, -R16 ;  /* 0x0000000153537824 */ /* 0x000fe200078e0a10 */
[----:B------:R-:W-:Y:S01]  /*10590*/  LEA.HI R18, R18, R81, RZ, 0x3 ;  /* 0x0000005112127211 */ /* 0x000fe200078f18ff */
[----:B------:R-:W-:Y:S01]  /*105a0*/  FMUL.FTZ R8, R61, c[0x0][0x320] ;  /* 0x0000c8003d087a20 */ /* 0x000fe20000410000 */
[----:B------:R-:W-:Y:S01]  /*105b0*/  SHF.R.S32.HI R20, RZ, 0x1f, R13 ;  /* 0x0000001fff147819 */ /* 0x000fe2000001140d */
[----:B------:R-:W-:Y:S01]  /*105c0*/  FMUL.FTZ R11, R56, c[0x0][0x320] ;  /* 0x0000c800380b7a20 */ /* 0x000fe20000410000 */
[----:B------:R-:W-:Y:S01]  /*105d0*/  LOP3.LUT R18, R18, 0xffffff8, RZ, 0xc0, !PT ;  /* 0x0ffffff812127812 */ /* 0x000fe200078ec0ff */
[----:B------:R-:W1:Y:S01]  /*105e0*/  MUFU.TANH R7, R7 ;  /* 0x0000000700077308 */ /* 0x000e620000002400 */
[----:B------:R-:W-:Y:S01]  /*105f0*/  LEA.HI R20, R20, R13, RZ, 0x2 ;  /* 0x0000000d14147211 */ /* 0x000fe200078f10ff */
[----:B------:R-:W-:Y:S01]  /*10600*/  FMUL.FTZ R9, R57, c[0x0][0x320] ;  /* 0x0000c80039097a20 */ /* 0x000fe20000410000 */
[----:B------:R-:W-:Y:S01]  /*10610*/  LEA.HI R16, R83, R83, RZ, 0x1 ;  /* 0x0000005353107211 */ /* 0x000fe200078f08ff */
[----:B------:R-:W-:Y:S01]  /*10620*/  IMAD.IADD R18, R81, 0x1, -R18 ;  /* 0x0000000151127824 */ /* 0x000fe200078e0a12 */
[----:B------:R-:W-:Y:S01]  /*10630*/  LEA.HI.SX32 R17, R20, UR12, 0x1e ;  /* 0x0000000c14117c11 */ /* 0x000fe2000f8ff2ff */
[----:B------:R-:W-:Y:S01]  /*10640*/  FMUL.FTZ R12, R52, c[0x0][0x320] ;  /* 0x0000c800340c7a20 */ /* 0x000fe20000410000 */
[----:B------:R-:W-:Y:S01]  /*10650*/  LOP3.LUT R16, R16, 0x1ffffffe, RZ, 0xc0, !PT ;  /* 0x1ffffffe10107812 */ /* 0x000fe200078ec0ff */
[----:B------:R-:W2:Y:S01]  /*10660*/  MUFU.TANH R8, R8 ;  /* 0x0000000800087308 */ /* 0x000ea20000002400 */
[----:B------:R-:W-:Y:S01]  /*10670*/  PLOP3.LUT P0, PT, PT, PT, UP2, 0x80, 0x0 ;  /* 0x000000000000781c */ /* 0x000fe20003f0f028 */
[----:B------:R-:W-:Y:S01]  /*10680*/  IMAD R17, R18, 0x10, R17 ;  /* 0x0000001012117824 */ /* 0x000fe200078e0211 */
[----:B------:R-:W-:Y:S01]  /*10690*/  LOP3.LUT R20, R20, 0x7ffffffc, RZ, 0xc0, !PT ;  /* 0x7ffffffc14147812 */ /* 0x000fe200078ec0ff */
[----:B------:R-:W-:Y:S01]  /*106a0*/  IMAD.IADD R16, R83, 0x1, -R16 ;  /* 0x0000000153107824 */ /* 0x000fe200078e0a10 */
[----:B------:R-:W-:Y:S01]  /*106b0*/  UIADD3 UR8, UR8, -0x2, URZ ;  /* 0xfffffffe08087890 */ /* 0x000fe2000fffe03f */
[----:B------:R-:W-:Y:S01]  /*106c0*/  FMUL.FTZ R10, R53, c[0x0][0x320] ;  /* 0x0000c800350a7a20 */ /* 0x000fe20000410000 */
[----:B------:R-:W0:Y:S01]  /*106d0*/  LDGDEPBAR ;  /* 0x00000000000079af */ /* 0x000e220000000000 */
[----:B------:R-:W-:Y:S01]  /*106e0*/  IMAD R182, R16, 0x8, R17 ;  /* 0x0000000810b67824 */ /* 0x000fe200078e0211 */
[----:B------:R-:W3:Y:S01]  /*106f0*/  MUFU.TANH R11, R11 ;  /* 0x0000000b000b7308 */ /* 0x000ee20000002400 */
[----:B------:R-:W-:-:S02]  /*10700*/  IMAD.IADD R183, R13, 0x1, -R20 ;  /* 0x000000010db77824 */ /* 0x000fc400078e0a14 */
[----:B------:R-:W-:-:S04]  /*10710*/  @P1 IMAD.HI.U32 R16, R182, c[0x0][0x2c8], RZ ;  /* 0x0000b200b6101a27 */ /* 0x000fc800078e00ff */
[----:B------:R-:W-:Y:S01]  /*10720*/  IMAD.MOV.U32 R17, RZ, RZ, R182 ;  /* 0x000000ffff117224 */ /* 0x000fe200078e00b6 */
[----:B------:R-:W-:Y:S01]  /*10730*/  @P0 SHF.R.U32.HI R17, RZ, c[0x0][0x2cc], R16 ;  /* 0x0000b300ff110a19 */ /* 0x000fe20000011610 */
[----:B------:R-:W-:Y:S01]  /*10740*/  IMAD.U32 R20, RZ, RZ, UR4 ;  /* 0x00000004ff147e24 */ /* 0x000fe2000f8e00ff */
[----:B------:R-:W4:Y:S01]  /*10750*/  MUFU.TANH R9, R9 ;  /* 0x0000000900097308 */ /* 0x000f220000002400 */
[----:B------:R-:W-:Y:S01]  /*10760*/  IMAD.SHL.U32 R183, R183, 0x2, RZ ;  /* 0x00000002b7b77824 */ /* 0x000fe200078e00ff */
[----:B------:R-:W-:Y:S01]  /*10770*/  ULDC.64 UR4, c[0x0][0x2c8] ;  /* 0x0000b20000047ab9 */ /* 0x000fe20000000a00 */
[----:B------:R-:W5:Y:S01]  /*10780*/  SHFL.IDX PT, R16, R17, RZ, 0x1c1f ;  /* 0x001c1fff11107589 */ /* 0x000f6200000e0000 */
[----:B------:R-:W-:Y:S01]  /*10790*/  FMUL.FTZ R48, R48, c[0x0][0x320] ;  /* 0x0000c80030307a20 */ /* 0x000fe20000410000 */
[----:B------:R-:W-:Y:S01]  /*107a0*/  UIMAD.WIDE.U32 UR22, UR12, UR4, URZ ;  /* 0x000000040c1672a5 */ /* 0x000fe2000f8e003f */
[C---:B------:R-:W-:Y:S01]  /*107b0*/  IADD3 R25, -R183.reuse, UR9, R20 ;  /* 0x00000009b7197c10 */ /* 0x040fe2000fffe114 */
[----:B------:R-:W1:Y:S01]  /*107c0*/  SHFL.IDX PT, R26, R17, 0x1, 0x1c1f ;  /* 0x003c1f00111a7f89 */ /* 0x000e6200000e0000 */
[----:B------:R-:W-:Y:S01]  /*107d0*/  IADD3 R24, -R183, UR19, RZ ;  /* 0x00000013b7187c10 */ /* 0x000fe2000fffe1ff */
[----:B------:R-:W1:Y:S01]  /*107e0*/  MUFU.TANH R12, R12 ;  /* 0x0000000c000c7308 */ /* 0x000e620000002400 */
[----:B------:R-:W-:Y:S01]  /*107f0*/  IADD3 R25, R25, -UR17, RZ ;  /* 0x8000001119197c10 */ /* 0x000fe2000fffe0ff */
[----:B------:R-:W-:Y:S01]  /*10800*/  FMUL.FTZ R49, R49, c[0x0][0x320] ;  /* 0x0000c80031317a20 */ /* 0x000fe20000410000 */
[----:B------:R-:W-:Y:S01]  /*10810*/  @UP2 UMOV UR7, UR23 ;  /* 0x0000001700072c82 */ /* 0x000fe20008000000 */
[----:B------:R-:W-:Y:S01]  /*10820*/  FMUL.FTZ R23, R15, c[0x0][0x320] ;  /* 0x0000c8000f177a20 */ /* 0x000fe20000410000 */
[----:B------:R-:W-:Y:S01]  /*10830*/  @UP2 USHF.R.U32.HI UR12, URZ, UR5, UR7 ;  /* 0x000000053f0c2299 */ /* 0x000fe20008011607 */
[----:B------:R-:W-:-:S02]  /*10840*/  FMUL.FTZ R44, R44, c[0x0][0x320] ;  /* 0x0000c8002c2c7a20 */ /* 0x000fc40000410000 */
[----:B------:R-:W2:Y:S01]  /*10850*/  MUFU.TANH R10, R10 ;  /* 0x0000000a000a7308 */ /* 0x000ea20000002400 */
[----:B------:R-:W-:Y:S01]  /*10860*/  FMUL.FTZ R45, R45, c[0x0][0x320] ;  /* 0x0000c8002d2d7a20 */ /* 0x000fe20000410000 */
[----:B------:R-:W-:Y:S01]  /*10870*/  UIADD3 UR12, UR12, UR9, -UR17 ;  /* 0x000000090c0c7290 */ /* 0x000fe2000fffe811 */
[----:B------:R-:W-:Y:S02]  /*10880*/  FMUL.FTZ R40, R40, c[0x0][0x320] ;  /* 0x0000c80028287a20 */ /* 0x000fe40000410000 */
[----:B------:R-:W-:Y:S01]  /*10890*/  FMUL.FTZ R41, R41, c[0x0][0x320] ;  /* 0x0000c80029297a20 */ /* 0x000fe20000410000 */
[----:B------:R-:W-:Y:S01]  /*108a0*/  USHF.R.S32.HI UR4, URZ, 0x1f, UR12 ;  /* 0x0000001f3f047899 */ /* 0x000fe2000801140c */
[----:B------:R-:W-:Y:S01]  /*108b0*/  FMUL.FTZ R76, R76, c[0x0][0x320] ;  /* 0x0000c8004c4c7a20 */ /* 0x000fe20000410000 */
[----:B------:R-:W2:Y:S01]  /*108c0*/  MUFU.TANH R159, R48 ;  /* 0x00000030009f7308 */ /* 0x000ea20000002400 */
[----:B------:R-:W-:Y:S01]  /*108d0*/  FMUL.FTZ R77, R77, c[0x0][0x320] ;  /* 0x0000c8004d4d7a20 */ /* 0x000fe20000410000 */
[----:B------:R-:W-:Y:S01]  /*108e0*/  ULEA.HI UR4, UR4, UR12, URZ, 0x6 ;  /* 0x0000000c04047291 */ /* 0x000fe2000f8f303f */
[----:B-----5:R-:W-:-:S02]  /*108f0*/  IMAD.IADD R13, R25, 0x1, R16 ;  /* 0x00000001190d7824 */ /* 0x020fc400078e0210 */
[----:B------:R-:W-:Y:S01]  /*10900*/  FMUL.FTZ R14, R62, c[0x0][0x320] ;  /* 0x0000c8003e0e7a20 */ /* 0x000fe20000410000 */
[----:B------:R-:W-:Y:S01]  /*10910*/  USHF.R.S32.HI UR7, URZ, 0x6, UR4 ;  /* 0x000000063f077899 */ /* 0x000fe20008011404 */
[----:B-1----:R-:W-:Y:S01]  /*10920*/  IMAD.IADD R25, R25, 0x1, R26 ;  /* 0x0000000119197824 */ /* 0x002fe200078e021a */
[----:B------:R-:W-:Y:S01]  /*10930*/  IMNMX R20, R24, R13, PT ;  /* 0x0000000d18147217 */ /* 0x000fe20003800200 */
[----:B------:R-:W1:Y:S01]  /*10940*/  MUFU.TANH R167, R49 ;  /* 0x0000003100a77308 */ /* 0x000e620000002400 */
[----:B------:R-:W-:Y:S01]  /*10950*/  FMUL.FTZ R63, R63, c[0x0][0x320] ;  /* 0x0000c8003f3f7a20 */ /* 0x000fe20000410000 */
[----:B------:R-:W-:Y:S01]  /*10960*/  UISETP.LT.AND UP0, UPT, URZ, UR7, UPT ;  /* 0x000000073f00728c */ /* 0x000fe2000bf01270 */
[----:B------:R-:W-:Y:S01]  /*10970*/  ISETP.GT.AND P0, PT, R20, RZ, PT ;  /* 0x000000ff1400720c */ /* 0x000fe20003f04270 */
[----:B------:R-:W-:Y:S01]  /*10980*/  FMUL.FTZ R21, R58, c[0x0][0x320] ;  /* 0x0000c8003a157a20 */ /* 0x000fe20000410000 */
[C---:B------:R-:W-:Y:S01]  /*10990*/  ISETP.GT.AND P1, PT, R20.reuse, 0x1, PT ;  /* 0x000000011400780c */ /* 0x040fe20003f24270 */
[----:B------:R-:W-:Y:S01]  /*109a0*/  FMUL.FTZ R22, R59, c[0x0][0x320] ;  /* 0x0000c8003b167a20 */ /* 0x000fe20000410000 */
[----:B------:R-:W-:Y:S01]  /*109b0*/  FSEL R16, R5, -INF , P0 ;  /* 0xff80000005107808 */ /* 0x000fe20000000000 */
[----:B------:R-:W5:Y:S01]  /*109c0*/  MUFU.TANH R165, R44 ;  /* 0x0000002c00a57308 */ /* 0x000f620000002400 */
[----:B------:R-:W-:Y:S01]  /*109d0*/  ISETP.GT.AND P0, PT, R20, 0x8, PT ;  /* 0x000000081400780c */ /* 0x000fe20003f04270 */
[----:B------:R-:W-:Y:S01]  /*109e0*/  FMUL.FTZ R19, R54, c[0x0][0x320] ;  /* 0x0000c80036137a20 */ /* 0x000fe20000410000 */
[----:B------:R-:W-:Y:S01]  /*109f0*/  FSEL R17, R6, -INF , P1 ;  /* 0xff80000006117808 */ /* 0x000fe20000800000 */
[----:B------:R-:W-:Y:S01]  /*10a00*/  FMUL.FTZ R18, R55, c[0x0][0x320] ;  /* 0x0000c80037127a20 */ /* 0x000fe20000410000 */
[----:B------:R-:W-:Y:S01]  /*10a10*/  ISETP.GT.AND P1, PT, R20, 0x9, PT ;  /* 0x000000091400780c */ /* 0x000fe20003f24270 */
[----:B------:R-:W-:Y:S01]  /*10a20*/  FMUL.FTZ R50, R50, c[0x0][0x320] ;  /* 0x0000c80032327a20 */ /* 0x000fe20000410000 */
[----:B------:R-:W-:Y:S01]  /*10a30*/  FSEL R15, R7, -INF , P0 ;  /* 0xff800000070f7808 */ /* 0x000fe20000000000 */
[----:B------:R-:W1:Y:S01]  /*10a40*/  MUFU.TANH R161, R45 ;  /* 0x0000002d00a17308 */ /* 0x000e620000002400 */
[----:B------:R-:W-:Y:S01]  /*10a50*/  ISETP.GT.AND P0, PT, R20, 0x10, PT ;  /* 0x000000101400780c */ /* 0x000fe20003f04270 */
[----:B------:R-:W-:Y:S01]  /*10a60*/  FMUL.FTZ R51, R51, c[0x0][0x320] ;  /* 0x0000c80033337a20 */ /* 0x000fe20000410000 */
[----:B--2---:R-:W-:Y:S01]  /*10a70*/  FSEL R13, R8, -INF , P1 ;  /* 0xff800000080d7808 */ /* 0x004fe20000800000 */
[----:B------:R-:W-:Y:S01]  /*10a80*/  FMUL.FTZ R46, R46, c[0x0][0x320] ;  /* 0x0000c8002e2e7a20 */ /* 0x000fe20000410000 */
[C---:B------:R-:W-:Y:S01]  /*10a90*/  ISETP.GT.AND P1, PT, R20.reuse, 0x11, PT ;  /* 0x000000111400780c */ /* 0x040fe20003f24270 */
[----:B------:R-:W-:Y:S01]  /*10aa0*/  FMUL.FTZ R47, R47, c[0x0][0x320] ;  /* 0x0000c8002f2f7a20 */ /* 0x000fe20000410000 */
[----:B---3--:R-:W-:Y:S01]  /*10ab0*/  FSEL R11, R11, -INF , P0 ;  /* 0xff8000000b0b7808 */ /* 0x008fe20000000000 */
[----:B------:R-:W2:Y:S01]  /*10ac0*/  MUFU.TANH R147, R40 ;  /* 0x0000002800937308 */ /* 0x000ea20000002400 */
[----:B------:R-:W-:Y:S01]  /*10ad0*/  ISETP.GT.AND P0, PT, R20, 0x18, PT ;  /* 0x000000181400780c */ /* 0x000fe20003f04270 */
[----:B------:R-:W-:Y:S01]  /*10ae0*/  FMUL.FTZ R42, R42, c[0x0][0x320] ;  /* 0x0000c8002a2a7a20 */ /* 0x000fe20000410000 */
[----:B----4-:R-:W-:Y:S01]  /*10af0*/  FSEL R9, R9, -INF , P1 ;  /* 0xff80000009097808 */ /* 0x010fe20000800000 */
[----:B------:R-:W-:Y:S01]  /*10b00*/  FMUL.FTZ R43, R43, c[0x0][0x320] ;  /* 0x0000c8002b2b7a20 */ /* 0x000fe20000410000 */
[----:B------:R-:W-:Y:S01]  /*10b10*/  ISETP.GT.AND P1, PT, R20, 0x19, PT ;  /* 0x000000191400780c */ /* 0x000fe20003f24270 */
[----:B------:R-:W-:Y:S01]  /*10b20*/  FMUL.FTZ R78, R78, c[0x0][0x320] ;  /* 0x0000c8004e4e7a20 */ /* 0x000fe20000410000 */
[----:B------:R-:W-:Y:S01]  /*10b30*/  FSEL R7, R12, -INF , P0 ;  /* 0xff8000000c077808 */ /* 0x000fe20000000000 */
[----:B------:R-:W3:Y:S01]  /*10b40*/  MUFU.TANH R145, R41 ;  /* 0x0000002900917308 */ /* 0x000ee20000002400 */
[----:B------:R-:W-:Y:S01]  /*10b50*/  ISETP.GT.AND P0, PT, R20, 0x20, PT ;  /* 0x000000201400780c */ /* 0x000fe20003f04270 */
[----:B------:R-:W-:Y:S01]  /*10b60*/  FMUL.FTZ R79, R79, c[0x0][0x320] ;  /* 0x0000c8004f4f7a20 */ /* 0x000fe20000410000 */
[----:B------:R-:W-:Y:S01]  /*10b70*/  FSEL R5, R10, -INF , P1 ;  /* 0xff8000000a057808 */ /* 0x000fe20000800000 */
[----:B------:R-:W-:Y:S01]  /*10b80*/  IMAD.SHL.U32 R203, R4, 0x2, RZ ;  /* 0x0000000204cb7824 */ /* 0x000fe200078e00ff */
[C---:B------:R-:W-:Y:S01]  /*10b90*/  ISETP.GT.AND P1, PT, R20.reuse, 0x21, PT ;  /* 0x000000211400780c */ /* 0x040fe20003f24270 */
[----:B------:R-:W-:Y:S01]  /*10ba0*/  USEL UR7, URZ, UR7, !UP0 ;  /* 0x000000073f077287 */ /* 0x000fe2000c000000 */
[----:B------:R-:W-:Y:S01]  /*10bb0*/  FSEL R159, R159, -INF , P0 ;  /* 0xff8000009f9f7808 */ /* 0x000fe20000000000 */
[----:B------:R-:W4:Y:S01]  /*10bc0*/  MUFU.TANH R143, R76 ;  /* 0x0000004c008f7308 */ /* 0x000f220000002400 */
[----:B------:R-:W-:Y:S01]  /*10bd0*/  ISETP.GT.AND P0, PT, R20, 0x28, PT ;  /* 0x000000281400780c */ /* 0x000fe20003f04270 */
[--C-:B------:R-:W-:Y:S01]  /*10be0*/  IMAD R198, R2, 0x2, R203.reuse ;  /* 0x0000000202c67824 */ /* 0x100fe200078e02cb */
[----:B-1----:R-:W-:Y:S01]  /*10bf0*/  FSEL R167, R167, -INF , P1 ;  /* 0xff800000a7a77808 */ /* 0x002fe20000800000 */
[C---:B------:R-:W-:Y:S01]  /*10c00*/  IMAD R197, R3.reuse, 0x2, R203 ;  /* 0x0000000203c57824 */ /* 0x040fe200078e02cb */
[C---:B------:R-:W-:Y:S01]  /*10c10*/  ISETP.GT.AND P1, PT, R20.reuse, 0x29, PT ;  /* 0x000000291400780c */ /* 0x040fe20003f24270 */
[----:B------:R-:W-:Y:S01]  /*10c20*/  IMAD R196, R3, 0x2, R198 ;  /* 0x0000000203c47824 */ /* 0x000fe200078e02c6 */
[----:B-----5:R-:W-:Y:S01]  /*10c30*/  FSEL R165, R165, -INF , P0 ;  /* 0xff800000a5a57808 */ /* 0x020fe20000000000 */
[----:B------:R-:W1:Y:S01]  /*10c40*/  MUFU.TANH R141, R77 ;  /* 0x0000004d008d7308 */ /* 0x000e620000002400 */
[C---:B------:R-:W-:Y:S01]  /*10c50*/  ISETP.GT.AND P0, PT, R20.reuse, 0x30, PT ;  /* 0x000000301400780c */ /* 0x040fe20003f04270 */
[----:B------:R-:W-:Y:S01]  /*10c60*/  LDSM.16.MT88.4 R124, [R203+0x100] ;  /* 0x00010000cb7c783b */ /* 0x000fe20000004200 */
[----:B------:R-:W-:Y:S01]  /*10c70*/  FSEL R161, R161, -INF , P1 ;  /* 0xff800000a1a17808 */ /* 0x000fe20000800000 */
[----:B------:R-:W-:Y:S01]  /*10c80*/  IMAD.U32 R214, RZ, RZ, UR8 ;  /* 0x00000008ffd67e24 */ /* 0x000fe2000f8e00ff */
[C---:B------:R-:W-:Y:S01]  /*10c90*/  ISETP.GT.AND P1, PT, R20.reuse, 0x31, PT ;  /* 0x000000311400780c */ /* 0x040fe20003f24270 */
[----:B------:R-:W-:Y:S01]  /*10ca0*/  LDSM.16.MT88.4 R116, [R198+0x100] ;  /* 0x00010000c674783b */ /* 0x000fe20000004200 */
[----:B--2---:R-:W-:Y:S01]  /*10cb0*/  FSEL R147, R147, -INF , P0 ;  /* 0xff80000093937808 */ /* 0x004fe20000000000 */
[----:B------:R2:W5:Y:S01]  /*10cc0*/  MUFU.TANH R6, R23 ;  /* 0x0000001700067308 */ /* 0x0005620000002400 */
[----:B------:R-:W-:Y:S01]  /*10cd0*/  ISETP.GT.AND P0, PT, R20, 0x38, PT ;  /* 0x000000381400780c */ /* 0x000fe20003f04270 */
[----:B------:R-:W-:Y:S01]  /*10ce0*/  LDSM.16.MT88.4 R108, [R197+0x100] ;  /* 0x00010000c56c783b */ /* 0x000fe20000004200 */
[----:B---3--:R-:W-:-:S02]  /*10cf0*/  FSEL R145, R145, -INF , P1 ;  /* 0xff80000091917808 */ /* 0x008fc40000800000 */
[----:B------:R-:W-:Y:S01]  /*10d00*/  IMNMX R24, R24, R25, PT ;  /* 0x0000001918187217 */ /* 0x000fe20003800200 */
[----:B------:R-:W-:Y:S01]  /*10d10*/  LDSM.16.MT88.4 R100, [R196+0x100] ;  /* 0x00010000c464783b */ /* 0x000fe20000004200 */
[----:B------:R-:W-:Y:S01]  /*10d20*/  ISETP.GT.AND P1, PT, R20, 0x39, PT ;  /* 0x000000391400780c */ /* 0x000fe20003f24270 */
[----:B------:R-:W3:Y:S01]  /*10d30*/  MUFU.TANH R14, R14 ;  /* 0x0000000e000e7308 */ /* 0x000ee20000002400 */
[----:B----4-:R-:W-:Y:S01]  /*10d40*/  FSEL R143, R143, -INF , P0 ;  /* 0xff8000008f8f7808 */ /* 0x010fe20000000000 */
[----:B------:R-:W-:Y:S01]  /*10d50*/  LDSM.16.MT88.4 R56, [R197+0x2100] ;  /* 0x00210000c538783b */ /* 0x000fe20000004200 */
[C---:B------:R-:W-:Y:S02]  /*10d60*/  ISETP.GT.AND P0, PT, R24.reuse, RZ, PT ;  /* 0x000000ff1800720c */ /* 0x040fe40003f04270 */
[----:B-1----:R-:W-:Y:S01]  /*10d70*/  FSEL R141, R141, -INF , P1 ;  /* 0xff8000008d8d7808 */ /* 0x002fe20000800000 */
[----:B------:R-:W-:Y:S01]  /*10d80*/  LDSM.16.MT88.4 R64, [R196+0x2100] ;  /* 0x00210000c440783b */ /* 0x000fe20000004200 */
[----:B------:R-:W-:Y:S01]  /*10d90*/  ISETP.GT.AND P1, PT, R24, 0x1, PT ;  /* 0x000000011800780c */ /* 0x000fe20003f24270 */
[----:B------:R-:W1:Y:S01]  /*10da0*/  MUFU.TANH R150, R63 ;  /* 0x0000003f00967308 */ /* 0x000e620000002400 */
[----:B------:R-:W-:Y:S01]  /*10db0*/  FMNMX.FTZ R8, R16, R17, !PT ;  /* 0x0000001110087209 */ /* 0x000fe20007810000 */
[----:B------:R-:W-:Y:S01]  /*10dc0*/  LDSM.16.MT88.4 R72, [R203+0x4100] ;  /* 0x00410000cb48783b */ /* 0x000fe20000004200 */
[----:B--2---:R-:W-:-:S02]  /*10dd0*/  FSEL R23, R0, -INF , P0 ;  /* 0xff80000000177808 */ /* 0x004fc40000000000 */
[----:B------:R-:W-:Y:S01]  /*10de0*/  ISETP.GT.AND P0, PT, R24, 0x8, PT ;  /* 0x000000081800780c */ /* 0x000fe20003f04270 */
[----:B------:R-:W-:Y:S01]  /*10df0*/  LDSM.16.MT88.4 R80, [R198+0x4100] ;  /* 0x00410000c650783b */ /* 0x000fe20000004200 */
[----:B-----5:R-:W-:Y:S01]  /*10e00*/  FSEL R20, R6, -INF , P1 ;  /* 0xff80000006147808 */ /* 0x020fe20000800000 */
[----:B------:R-:W2:Y:S01]  /*10e10*/  MUFU.TANH R21, R21 ;  /* 0x0000001500157308 */ /* 0x000ea20000002400 */
[----:B------:R-:W-:Y:S01]  /*10e20*/  FMNMX.FTZ R8, R15, R8, !PT ;  /* 0x000000080f087209 */ /* 0x000fe20007810000 */
[----:B------:R-:W-:Y:S01]  /*10e30*/  LDSM.16.MT88.4 R88, [R197+0x4100] ;  /* 0x00410000c558783b */ /* 0x000fe20000004200 */
[----:B------:R-:W-:Y:S02]  /*10e40*/  ISETP.GT.AND P1, PT, R24, 0x9, PT ;  /* 0x000000091800780c */ /* 0x000fe40003f24270 */
[----:B---3--:R-:W-:Y:S01]  /*10e50*/  FSEL R6, R14, -INF , P0 ;  /* 0xff8000000e067808 */ /* 0x008fe20000000000 */
[----:B------:R-:W-:Y:S01]  /*10e60*/  LDSM.16.MT88.4 R136, [R198+0x900] ;  /* 0x00090000c688783b */ /* 0x000fe20000004200 */
[----:B------:R-:W-:Y:S01]  /*10e70*/  FMNMX.FTZ R25, R23, R20, !PT ;  /* 0x0000001417197209 */ /* 0x000fe20007810000 */
[----:B------:R-:W3:Y:S01]  /*10e80*/  MUFU.TANH R22, R22 ;  /* 0x0000001600167308 */ /* 0x000ee20000002400 */
[----:B------:R-:W-:Y:S01]  /*10e90*/  FMNMX.FTZ R8, R13, R8, !PT ;  /* 0x000000080d087209 */ /* 0x000fe20007810000 */
[----:B------:R-:W-:Y:S01]  /*10ea0*/  LDSM.16.MT88.4 R32, [R197+0x900] ;  /* 0x00090000c520783b */ /* 0x000fe20000004200 */
[----:B------:R-:W-:-:S02]  /*10eb0*/  ISETP.GT.AND P0, PT, R24, 0x10, PT ;  /* 0x000000101800780c */ /* 0x000fc40003f04270 */
[----:B-1----:R-:W-:Y:S01]  /*10ec0*/  FSEL R150, R150, -INF , P1 ;  /* 0xff80000096967808 */ /* 0x002fe20000800000 */
[----:B------:R-:W-:Y:S01]  /*10ed0*/  LDSM.16.MT88.4 R28, [R196+0x900] ;  /* 0x00090000c41c783b */ /* 0x000fe20000004200 */
[----:B------:R-:W-:Y:S01]  /*10ee0*/  FMNMX.FTZ R25, R6, R25, !PT ;  /* 0x0000001906197209 */ /* 0x000fe20007810000 */
[----:B------:R-:W1:Y:S01]  /*10ef0*/  MUFU.TANH R19, R19 ;  /* 0x0000001300137308 */ /* 0x000e620000002400 */
[----:B------:R-:W-:Y:S02]  /*10f00*/  FMNMX.FTZ R8, R11, R8, !PT ;  /* 0x000000080b087209 */ /* 0x000fe40007810000 */
[----:B--2---:R-:W-:Y:S02]  /*10f10*/  FSEL R14, R21, -INF , P0 ;  /* 0xff800000150e7808 */ /* 0x004fe40000000000 */
[----:B------:R-:W-:Y:S02]  /*10f20*/  ISETP.GT.AND P1, PT, R24, 0x11, PT ;  /* 0x000000111800780c */ /* 0x000fe40003f24270 */
[----:B------:R-:W-:Y:S01]  /*10f30*/  FMNMX.FTZ R21, R150, R25, !PT ;  /* 0x0000001996157209 */ /* 0x000fe20007810000 */
[----:B------:R-:W2:Y:S01]  /*10f40*/  MUFU.TANH R18, R18 ;  /* 0x0000001200127308 */ /* 0x000ea20000002400 */
[----:B------:R-:W-:-:S02]  /*10f50*/  FMNMX.FTZ R0, R9, R8, !PT ;  /* 0x0000000809007209 */ /* 0x000fc40007810000 */
[----:B------:R-:W-:Y:S02]  /*10f60*/  ISETP.GT.AND P0, PT, R24, 0x18, PT ;  /* 0x000000181800780c */ /* 0x000fe40003f04270 */
[----:B---3--:R-:W-:Y:S02]  /*10f70*/  FSEL R12, R22, -INF , P1 ;  /* 0xff800000160c7808 */ /* 0x008fe40000800000 */
[----:B------:R-:W-:Y:S01]  /*10f80*/  FMNMX.FTZ R21, R14, R21, !PT ;  /* 0x000000150e157209 */ /* 0x000fe20007810000 */
[----:B------:R-:W3:Y:S01]  /*10f90*/  MUFU.TANH R172, R50 ;  /* 0x0000003200ac7308 */ /* 0x000ee20000002400 */
[----:B------:R-:W-:Y:S02]  /*10fa0*/  FMNMX.FTZ R0, R7, R0, !PT ;  /* 0x0000000007007209 */ /* 0x000fe40007810000 */
[----:B------:R-:W-:Y:S02]  /*10fb0*/  ISETP.GT.AND P1, PT, R24, 0x19, PT ;  /* 0x000000191800780c */ /* 0x000fe40003f24270 */
[----:B-1----:R-:W-:-:S02]  /*10fc0*/  FSEL R10, R19, -INF , P0 ;  /* 0xff800000130a7808 */ /* 0x002fc40000000000 */
[----:B------:R-:W-:Y:S01]  /*10fd0*/  FMNMX.FTZ R21, R12, R21, !PT ;  /* 0x000000150c157209 */ /* 0x000fe20007810000 */
[----:B------:R-:W1:Y:S01]  /*10fe0*/  MUFU.TANH R51, R51 ;  /* 0x0000003300337308 */ /* 0x000e620000002400 */
[----:B------:R-:W-:Y:S02]  /*10ff0*/  FMNMX.FTZ R0, R5, R0, !PT ;  /* 0x0000000005007209 */ /* 0x000fe40007810000 */
[----:B------:R-:W-:Y:S02]  /*11000*/  ISETP.GT.AND P0, PT, R24, 0x20, PT ;  /* 0x000000201800780c */ /* 0x000fe40003f04270 */
[----:B--2---:R-:W-:Y:S02]  /*11010*/  FSEL R8, R18, -INF , P1 ;  /* 0xff80000012087808 */ /* 0x004fe40000800000 */
        /* <DEDUP_REMOVED lines=12> */
[----:B------:R-:W-:Y:S01]  /*110e0*/  FMNMX.FTZ R0, R165, R0, !PT ;  /* 0x00000000a5007209 */ /* 0x000fe20007810000 */
[----:B------:R-:W-:Y:S01]  /*110f0*/  LDSM.16.MT88.4 R48, [R198+0x2100] ;  /* 0x00210000c630783b */ /* 0x000fe20000004200 */
[----:B------:R-:W-:Y:S02]  /*11100*/  ISETP.GT.AND P1, PT, R24, 0x29, PT ;  /* 0x000000291800780c */ /* 0x000fe40003f24270 */
[----:B--2---:R-:W-:Y:S02]  /*11110*/  FSEL R170, R170, -INF , P0 ;  /* 0xff800000aaaa7808 */ /* 0x004fe40000000000 */
[----:B------:R-:W-:Y:S01]  /*11120*/  FMNMX.FTZ R21, R166, R21, !PT ;  /* 0x00000015a6157209 */ /* 0x000fe20007810000 */
[----:B------:R2:W4:Y:S01]  /*11130*/  MUFU.TANH R142, R43 ;  /* 0x0000002b008e7308 */ /* 0x0005220000002400 */
        /* <DEDUP_REMOVED lines=11> */
[----:B--2---:R-:W-:Y:S01]  /*111f0*/  LDSM.16.MT88.4 R40, [R203+0x2100] ;  /* 0x00210000cb28783b */ /* 0x004fe20000004200 */
[----:B------:R-:W-:Y:S02]  /*11200*/  ISETP.GT.AND P1, PT, R24, 0x38, PT ;  /* 0x000000381800780c */ /* 0x000fe40003f24270 */
[----:B----4-:R-:W-:Y:S02]  /*11210*/  FSEL R142, R142, -INF , P2 ;  /* 0xff8000008e8e7808 */ /* 0x010fe40001000000 */
[----:B------:R-:W-:Y:S02]  /*11220*/  FMNMX.FTZ R21, R144, R21, !PT ;  /* 0x0000001590157209 */ /* 0x000fe40007810000 */
[----:B------:R-:W-:-:S02]  /*11230*/  FMNMX.FTZ R0, R143, R0, !PT ;  /* 0x000000008f007209 */ /* 0x000fc40007810000 */
[----:B------:R-:W-:Y:S02]  /*11240*/  ISETP.GT.AND P0, PT, R24, 0x39, PT ;  /* 0x000000391800780c */ /* 0x000fe40003f04270 */
[----:B---3--:R-:W-:Y:S02]  /*11250*/  FSEL R140, R140, -INF , P1 ;  /* 0xff8000008c8c7808 */ /* 0x008fe40000800000 */
[----:B------:R-:W-:Y:S02]  /*11260*/  FMNMX.FTZ R21, R142, R21, !PT ;  /* 0x000000158e157209 */ /* 0x000fe40007810000 */
[----:B------:R-:W-:Y:S02]  /*11270*/  FMNMX.FTZ R0, R141, R0, !PT ;  /* 0x000000008d007209 */ /* 0x000fe40007810000 */
[----:B-1----:R-:W-:Y:S02]  /*11280*/  FSEL R164, R164, -INF , P0 ;  /* 0xff800000a4a47808 */ /* 0x002fe40000000000 */
        /* <DEDUP_REMOVED lines=20> */
[----:B------:R-:W-:Y:S01]  /*113d0*/  LDSM.16.MT88.4 R16, [R196+0x2900] ;  /* 0x00290000c410783b */ /* 0x000fe20000004200 */
[----:B------:R-:W-:Y:S01]  /*113e0*/  FFMA.FTZ R149, R13, c[0x0][0x2d0], -R146 ;  /* 0x0000b4000d957a23 */ /* 0x000fe20000010892 */
[----:B------:R-:W-:Y:S01]  /*113f0*/  MUFU.EX2 R156, R156 ;  /* 0x0000009c009c7308 */ /* 0x000fe20000000800 */
[--C-:B------:R-:W-:Y:S01]  /*11400*/  FFMA.FTZ R155, R23, c[0x0][0x2d0], -R163.reuse ;  /* 0x0000b400179b7a23 */ /* 0x100fe200000108a3 */
[----:B------:R-:W-:Y:S01]  /*11410*/  ISETP.GE.AND P0, PT, R214, UR7, PT ;  /* 0x00000007d6007c0c */ /* 0x000fe2000bf06270 */
[----:B------:R-:W-:-:S02]  /*11420*/  FFMA.FTZ R158, R20, c[0x0][0x2d0], -R163 ;  /* 0x0000b400149e7a23 */ /* 0x000fc400000108a3 */
[--C-:B------:R-:W-:Y:S01]  /*11430*/  FFMA.FTZ R157, R6, c[0x0][0x2d0], -R163.reuse ;  /* 0x0000b400069d7a23 */ /* 0x100fe200000108a3 */
[----:B------:R-:W-:Y:S01]  /*11440*/  LDSM.16.MT88.4 R20, [R203+0x900] ;  /* 0x00090000cb14783b */ /* 0x000fe20000004200 */
[----:B------:R-:W-:Y:S01]  /*11450*/  FFMA.FTZ R150, R150, c[0x0][0x2d0], -R163 ;  /* 0x0000b40096967a23 */ /* 0x000fe200000108a3 */
[----:B------:R-:W1:Y:S01]  /*11460*/  MUFU.EX2 R153, R153 ;  /* 0x0000009900997308 */ /* 0x000e620000000800 */
[--C-:B------:R-:W-:Y:S02]  /*11470*/  FFMA.FTZ R148, R7, c[0x0][0x2d0], -R146.reuse ;  /* 0x0000b40007947a23 */ /* 0x100fe40000010892 */
[--C-:B------:R-:W-:Y:S02]  /*11480*/  FFMA.FTZ R133, R5, c[0x0][0x2d0], -R146.reuse ;  /* 0x0000b40005857a23 */ /* 0x100fe40000010892 */
[----:B------:R-:W2:Y:S01]  /*11490*/  LDSM.16.MT88.4 R4, [R196+0x4100] ;  /* 0x00410000c404783b */ /* 0x000ea20000004200 */
[--C-:B------:R-:W-:Y:S02]  /*114a0*/  FFMA.FTZ R152, R11, c[0x0][0x2d0], -R146.reuse ;  /* 0x0000b4000b987a23 */ /* 0x100fe40000010892 */
[----:B------:R-:W-:Y:S01]  /*114b0*/  MUFU.EX2 R154, R154 ;  /* 0x0000009a009a7308 */ /* 0x000fe20000000800 */
[----:B------:R-:W-:-:S02]  /*114c0*/  FFMA.FTZ R135, R9, c[0x0][0x2d0], -R146 ;  /* 0x0000b40009877a23 */ /* 0x000fc40000010892 */
[--C-:B------:R-:W-:Y:S02]  /*114d0*/  FFMA.FTZ R3, R10, c[0x0][0x2d0], -R163.reuse ;  /* 0x0000b4000a037a23 */ /* 0x100fe400000108a3 */
[--C-:B------:R-:W-:Y:S02]  /*114e0*/  FFMA.FTZ R2, R8, c[0x0][0x2d0], -R163.reuse ;  /* 0x0000b40008027a23 */ /* 0x100fe400000108a3 */
[----:B------:R-:W3:Y:S01]  /*114f0*/  LDSM.16.MT88.4 R8, [R203+0x2900] ;  /* 0x00290000cb08783b */ /* 0x000ee20000004200 */
        /* <DEDUP_REMOVED lines=24> */
[--C-:B------:R-:W-:Y:S01]  /*11680*/  FFMA.FTZ R173, R142, c[0x0][0x2d0], -R163.reuse ;  /* 0x0000b4008ead7a23 */ /* 0x100fe200000108a3 */
[----:B------:R-:W-:Y:S01]  /*11690*/  LDSM.16.MT88.4 R144, [R203+0x1900] ;  /* 0x00190000cb90783b */ /* 0x000fe20000004200 */
        /* <DEDUP_REMOVED lines=97> */
[C---:B--2---:R-:W-:Y:S08]  /*11cb0*/  HMMA.16816.F32.BF16 R68, R4.reuse, R20, R68 ;  /* 0x000000140444723c */ /* 0x044ff00000041844 */
[C---:B------:R-:W-:Y:S01]  /*11cc0*/  HMMA.16816.F32.BF16 R72, R4.reuse, R22, R72 ;  /* 0x000000160448723c */ /* 0x040fe20000041848 */
[----:B------:R-:W-:Y:S07]  /*11cd0*/  LDSM.16.MT88.4 R20, [R203+0x5100] ;  /* 0x00510000cb14783b */ /* 0x000fee0000004200 */
[C---:B---3--:R-:W-:Y:S08]  /*11ce0*/  HMMA.16816.F32.BF16 R84, R4.reuse, R12, R84 ;  /* 0x0000000c0454723c */ /* 0x048ff00000041854 */
[C---:B------:R-:W-:Y:S01]  /*11cf0*/  HMMA.16816.F32.BF16 R88, R4.reuse, R14, R88 ;  /* 0x0000000e0458723c */ /* 0x040fe20000041858 */
[----:B------:R-:W2:Y:S07]  /*11d00*/  LDSM.16.MT88.4 R12, [R198+0x1100] ;  /* 0x00110000c60c783b */ /* 0x000eae0000004200 */
        /* <DEDUP_REMOVED lines=33> */
[----:B------:R-:W-:Y:S07]  /*11f20*/  LDSM.16.MT88.4 R16, [R203+0x5900] ;  /* 0x00590000cb10783b */ /* 0x000fee0000004200 */
[C---:B------:R-:W-:Y:S01]  /*11f30*/  HMMA.16816.F32.BF16 R100, R4.reuse, R30, R100 ;  /* 0x0000001e0464723c */ /* 0x040fe20000041864 */
[----:B------:R-:W-:Y:S07]  /*11f40*/  LDSM.16.MT88.4 R28, [R198+0x3900] ;  /* 0x00390000c61c783b */ /* 0x000fee0000004200 */
        /* <DEDUP_REMOVED lines=8> */
[----:B------:R-:W3:Y:S07]  /*11fd0*/  LDSM.16.MT88.4 R32, [R203+0x3900] ;  /* 0x00390000cb20783b */ /* 0x000eee0000004200 */
[C---:B------:R-:W-:Y:S08]  /*11fe0*/  HMMA.16816.F32.BF16 R44, R4.reuse, R24, R44 ;  /* 0x00000018042c723c */ /* 0x040ff0000004182c */
[C---:B------:R-:W-:Y:S01]  /*11ff0*/  HMMA.16816.F32.BF16 R48, R4.reuse, R26, R48 ;  /* 0x0000001a0430723c */ /* 0x040fe20000041830 */
[----:B------:R-:W4:Y:S07]  /*12000*/  LDSM.16.MT88.4 R24, [R197+0x3900] ;  /* 0x00390000c518783b */ /* 0x000f2e0000004200 */
[C---:B--2---:R-:W-:Y:S08]  /*12010*/  HMMA.16816.F32.BF16 R92, R4.reuse, R12, R92 ;  /* 0x0000000c045c723c */ /* 0x044ff0000004185c */
[----:B------:R-:W-:Y:S01]  /*12020*/  HMMA.16816.F32.BF16 R96, R4, R14, R96 ;  /* 0x0000000e0460723c */ /* 0x000fe20000041860 */
[----:B------:R-:W2:Y:S06]  /*12030*/  LDSM.16.MT88.4 R12, [R198+0x5900] ;  /* 0x00590000c60c783b */ /* 0x000eac0000004200 */
        /* <DEDUP_REMOVED lines=15> */
[C---:B------:R-:W-:Y:S08]  /*12130*/  HMMA.16816.F32.BF16 R68, R4.reuse, R16, R68 ;  /* 0x000000100444723c */ /* 0x040ff00000041844 */
[C---:B------:R-:W-:Y:S01]  /*12140*/  HMMA.16816.F32.BF16 R72, R4.reuse, R18, R72 ;  /* 0x000000120448723c */ /* 0x040fe20000041848 */
[----:B------:R-:W5:Y:S07]  /*12150*/  LDSM.16.MT88.4 R16, [R196+0x5900] ;  /* 0x00590000c410783b */ /* 0x000f6e0000004200 */
[C---:B------:R-:W-:Y:S08]  /*12160*/  HMMA.16816.F32.BF16 R128, R4.reuse, R144, R128 ;  /* 0x000000900480723c */ /* 0x040ff00000041880 */
[C---:B------:R-:W-:Y:S08]  /*12170*/  HMMA.16816.F32.BF16 R124, R4.reuse, R146, R124 ;  /* 0x00000092047c723c */ /* 0x040ff0000004187c */
[C---:B------:R-:W-:Y:S08]  /*12180*/  HMMA.16816.F32.BF16 R120, R4.reuse, R140, R120 ;  /* 0x0000008c0478723c */ /* 0x040ff00000041878 */
[C---:B------:R-:W-:Y:S08]  /*12190*/  HMMA.16816.F32.BF16 R116, R4.reuse, R142, R116 ;  /* 0x0000008e0474723c */ /* 0x040ff00000041874 */
[C---:B------:R-:W-:Y:S08]  /*121a0*/  HMMA.16816.F32.BF16 R112, R4.reuse, R136, R112 ;  /* 0x000000880470723c */ /* 0x040ff00000041870 */
[C---:B------:R-:W-:Y:S08]  /*121b0*/  HMMA.16816.F32.BF16 R108, R4.reuse, R138, R108 ;  /* 0x0000008a046c723c */ /* 0x040ff0000004186c */
[C---:B---3--:R-:W-:Y:S08]  /*121c0*/  HMMA.16816.F32.BF16 R36, R4.reuse, R32, R36 ;  /* 0x000000200424723c */ /* 0x048ff00000041824 */
[C---:B------:R-:W-:Y:S08]  /*121d0*/  HMMA.16816.F32.BF16 R40, R4.reuse, R34, R40 ;  /* 0x000000220428723c */ /* 0x040ff00000041828 */
[C---:B------:R-:W-:Y:S08]  /*121e0*/  HMMA.16816.F32.BF16 R44, R4.reuse, R28, R44 ;  /* 0x0000001c042c723c */ /* 0x040ff0000004182c */
[C---:B------:R-:W-:Y:S08]  /*121f0*/  HMMA.16816.F32.BF16 R48, R4.reuse, R30, R48 ;  /* 0x0000001e0430723c */ /* 0x040ff00000041830 */
[C---:B----4-:R-:W-:Y:S08]  /*12200*/  HMMA.16816.F32.BF16 R52, R4.reuse, R24, R52 ;  /* 0x000000180434723c */ /* 0x050ff00000041834 */
[C---:B------:R-:W-:Y:S08]  /*12210*/  HMMA.16816.F32.BF16 R56, R4.reuse, R26, R56 ;  /* 0x0000001a0438723c */ /* 0x040ff00000041838 */
[C---:B------:R-:W-:Y:S08]  /*12220*/  HMMA.16816.F32.BF16 R60, R4.reuse, R20, R60 ;  /* 0x00000014043c723c */ /* 0x040ff0000004183c */
[C---:B------:R-:W-:Y:S08]  /*12230*/  HMMA.16816.F32.BF16 R64, R4.reuse, R22, R64 ;  /* 0x000000160440723c */ /* 0x040ff00000041840 */
[C---:B--2---:R-:W-:Y:S08]  /*12240*/  HMMA.16816.F32.BF16 R76, R4.reuse, R12, R76 ;  /* 0x0000000c044c723c */ /* 0x044ff0000004184c */
[C---:B------:R-:W-:Y:S08]  /*12250*/  HMMA.16816.F32.BF16 R80, R4.reuse, R14, R80 ;  /* 0x0000000e0450723c */ /* 0x040ff00000041850 */
[C---:B-1----:R-:W-:Y:S08]  /*12260*/  HMMA.16816.F32.BF16 R84, R4.reuse, R8, R84 ;  /* 0x000000080454723c */ /* 0x042ff00000041854 */
[C---:B------:R-:W-:Y:S08]  /*12270*/  HMMA.16816.F32.BF16 R88, R4.reuse, R10, R88 ;  /* 0x0000000a0458723c */ /* 0x040ff00000041858 */
[C---:B-----5:R-:W-:Y:S08]  /*12280*/  HMMA.16816.F32.BF16 R92, R4.reuse, R16, R92 ;  /* 0x00000010045c723c */ /* 0x060ff0000004185c */
[----:B------:R-:W-:Y:S01]  /*12290*/  HMMA.16816.F32.BF16 R96, R4, R18, R96 ;  /* 0x000000120460723c */ /* 0x000fe20000041860 */
[----:B------:R-:W-:Y:S07]  /*122a0*/  @!P0 BRA `(.L_x_817) ;  /* 0x000034a000008947 */ /* 0x000fee0003800000 */
[----:B------:R-:W1:Y:S01]  /*122b0*/  S2R R5, SR_TID.X ;  /* 0x0000000000057919 */ /* 0x000e620000002100 */
[----:B------:R-:W-:Y:S01]  /*122c0*/  PLOP3.LUT P1, PT, PT, PT, UP2, 0x80, 0x0 ;  /* 0x000000000000781c */ /* 0x000fe20003f2f028 */
[----:B------:R-:W-:Y:S01]  /*122d0*/  IMAD.MOV.U32 R3, RZ, RZ, R0 ;  /* 0x000000ffff037224 */ /* 0x000fe200078e0000 */
[----:B------:R-:W-:Y:S01]  /*122e0*/  PLOP3.LUT P0, PT, PT, PT, UP2, 0x80, 0x0 ;  /* 0x000000000000781c */ /* 0x000fe20003f0f028 */
[----:B------:R-:W-:Y:S01]  /*122f0*/  IMAD.MOV.U32 R2, RZ, RZ, R132 ;  /* 0x000000ffff027224 */ /* 0x000fe200078e0084 */
[----:B------:R-:W-:Y:S01]  /*12300*/  SHF.R.S32.HI R0, RZ, 0x1f, R181 ;  /* 0x0000001fff007819 */ /* 0x000fe200000114b5 */
[----:B------:R-:W-:Y:S01]  /*12310*/  IMAD.MOV.U32 R225, RZ, RZ, R214 ;  /* 0x000000ffffe17224 */ /* 0x000fe200078e00d6 */
[----:B------:R-:W-:Y:S01]  /*12320*/  SHF.R.S32.HI R215, RZ, 0x1f, R180 ;  /* 0x0000001fffd77819 */ /* 0x000fe200000114b4 */
[C---:B------:R-:W-:Y:S01]  /*12330*/  IMAD.SHL.U32 R220, R181.reuse, 0x2, RZ ;  /* 0x00000002b5dc7824 */ /* 0x040fe200078e00ff */
[----:B------:R-:W-:Y:S01]  /*12340*/  SEL R219, RZ, 0x10, P6 ;  /* 0x00000010ffdb7807 */ /* 0x000fe20003000000 */
[----:B------:R-:W-:Y:S01]  /*12350*/  IMAD.SHL.U32 R218, R180, 0x2, RZ ;  /* 0x00000002b4da7824 */ /* 0x000fe200078e00ff */
[----:B------:R-:W-:Y:S01]  /*12360*/  SEL R216, RZ, 0x10, P5 ;  /* 0x00000010ffd87807 */ /* 0x000fe20002800000 */
[----:B------:R-:W-:Y:S01]  /*12370*/  IMAD.MOV.U32 R224, RZ, RZ, 0x1 ;  /* 0x00000001ffe07424 */ /* 0x000fe200078e00ff */
[----:B------:R-:W-:Y:S01]  /*12380*/  SHF.L.U64.HI R221, R181, 0x1, R0 ;  /* 0x00000001b5dd7819 */ /* 0x000fe20000010200 */
[----:B------:R-:W-:Y:S01]  /*12390*/  @P1 IMAD.HI.U32 R223, R182, c[0x0][0x2c8], RZ ;  /* 0x0000b200b6df1a27 */ /* 0x000fe200078e00ff */
[----:B------:R-:W-:Y:S01]  /*123a0*/  SHF.L.U64.HI R215, R180, 0x1, R215 ;  /* 0x00000001b4d77819 */ /* 0x000fe200000102d7 */
[----:B------:R-:W-:-:S02]  /*123b0*/  ULDC UR5, c[0x0][0x210] ;  /* 0x0000840000057ab9 */ /* 0x000fc40000000800 */
[----:B------:R-:W-:Y:S01]  /*123c0*/  ULDC UR4, c[0x0][0x1e8] ;  /* 0x00007a0000047ab9 */ /* 0x000fe20000000800 */
[----:B------:R-:W-:Y:S01]  /*123d0*/  @P0 SHF.R.U32.HI R223, RZ, c[0x0][0x2cc], R223 ;  /* 0x0000b300ffdf0a19 */ /* 0x000fe200000116df */
[----:B------:R-:W-:Y:S02]  /*123e0*/  UIMAD UR5, UR11, UR5, URZ ;  /* 0x000000050b0572a4 */ /* 0x000fe4000f8e023f */
[----:B------:R-:W-:Y:S01]  /*123f0*/  UIMAD UR4, UR11, UR4, URZ ;  /* 0x000000040b0472a4 */ /* 0x000fe2000f8e023f */
[----:B-1----:R-:W-:-:S04]  /*12400*/  SHF.R.S32.HI R222, RZ, 0x1f, R5 ;  /* 0x0000001fffde7819 */ /* 0x002fc80000011405 */
[----:B------:R-:W-:-:S04]  /*12410*/  LEA.HI R222, R222, R5, RZ, 0x3 ;  /* 0x00000005dede7211 */ /* 0x000fc800078f18ff */
[----:B------:R-:W-:-:S05]  /*12420*/  LOP3.LUT R222, R222, 0xfffffff8, RZ, 0xc0, !PT ;  /* 0xfffffff8dede7812 */ /* 0x000fca00078ec0ff */
[----:B------:R-:W-:-:S04]  /*12430*/  IMAD.IADD R222, R5, 0x1, -R222 ;  /* 0x0000000105de7824 */ /* 0x000fc800078e0ade */
[----:B------:R-:W-:-:S05]  /*12440*/  IMAD.SHL.U32 R222, R222, 0x8, RZ ;  /* 0x00000008dede7824 */ /* 0x000fca00078e00ff */
[----:B------:R-:W-:-:S04]  /*12450*/  SHF.R.S32.HI R217, RZ, 0x1f, R222 ;  /* 0x0000001fffd97819 */ /* 0x000fc800000114de */
[C---:B------:R-:W-:Y:S01]  /*12460*/  SHF.L.U64.HI R217, R222.reuse, 0x1, R217 ;  /* 0x00000001ded97819 */ /* 0x040fe200000102d9 */
[----:B------:R-:W-:Y:S02]  /*12470*/  IMAD.SHL.U32 R222, R222, 0x2, RZ ;  /* 0x00000002dede7824 */ /* 0x000fe400078e00ff */
.L_x_820:
[----:B------:R-:W-:Y:S04]  /*12480*/  DEPBAR.LE SB0, 0x0 ;  /* 0x000080000000791a */ /* 0x000fe80000000000 */
[----:B------:R-:W-:Y:S01]  /*12490*/  BAR.SYNC.DEFER_BLOCKING 0x0 ;  /* 0x0000000000007b1d */ /* 0x000fe20000010000 */
[----:B------:R-:W-:Y:S05]  /*124a0*/  ISETP.GE.AND P0, PT, R225, RZ, PT ;  /* 0x000000ffe100720c */ /* 0x000fea0003f06270 */
        /* <DEDUP_REMOVED lines=31> */
[----:B------:R2:W1:Y:S01]  /*126a0*/  SHFL.IDX PT, R4, R14, RZ, 0x181f ;  /* 0x00181fff0e047589 */ /* 0x00046200000e0000 */
[-C--:B-----5:R-:W-:Y:S04]  /*126b0*/  IADD3 R10, P1, P0, R10, R5.reuse, R220 ;  /* 0x000000050a0a7210 */ /* 0x0a0fe8000783e0dc */
[----:B----4-:R-:W-:Y:S02]  /*126c0*/  IADD3.X R11, RZ, R0, R221, P1, P0 ;  /* 0x00000000ff0b7210 */ /* 0x010fe40000fe04dd */
[----:B------:R-:W-:Y:S02]  /*126d0*/  IADD3 R8, P1, P0, R8, R5, R218 ;  /* 0x0000000508087210 */ /* 0x000fe4000783e0da */
[C---:B---3--:R-:W-:Y:S02]  /*126e0*/  IADD3 R6, P2, R7.reuse, R220, RZ ;  /* 0x000000dc07067210 */ /* 0x048fe40007f5e0ff */
[----:B------:R-:W-:Y:S02]  /*126f0*/  IADD3.X R9, RZ, R0, R215, P1, P0 ;  /* 0x00000000ff097210 */ /* 0x000fe40000fe04d7 */
[C---:B------:R-:W-:Y:S02]  /*12700*/  IADD3 R12, P0, R7.reuse, R222, RZ ;  /* 0x000000de070c7210 */ /* 0x040fe40007f1e0ff */
[----:B--2---:R-:W-:Y:S01]  /*12710*/  IADD3 R14, P1, R7, R218, RZ ;  /* 0x000000da070e7210 */ /* 0x004fe20007f3e0ff */
[C---:B-1----:R-:W-:Y:S02]  /*12720*/  IMAD.X R7, R4.reuse, 0x1, R221, P2 ;  /* 0x0000000104077824 */ /* 0x042fe400010e06dd */
[C---:B------:R-:W-:Y:S01]  /*12730*/  IMAD.X R13, R4.reuse, 0x1, R217, P0 ;  /* 0x00000001040d7824 */ /* 0x040fe200000e06d9 */
[----:B------:R-:W-:Y:S01]  /*12740*/  IADD3 R16, P0, R5, R222, RZ ;  /* 0x000000de05107210 */ /* 0x000fe20007f1e0ff */
[----:B------:R-:W-:Y:S01]  /*12750*/  IMAD.X R15, R4, 0x1, R215, P1 ;  /* 0x00000001040f7824 */ /* 0x000fe200008e06d7 */
[----:B------:R-:W-:Y:S02]  /*12760*/  IADD3 R5, R211, 0x100, RZ ;  /* 0x00000100d3057810 */ /* 0x000fe40007ffe0ff */
[----:B------:R-:W-:Y:S01]  /*12770*/  ISETP.NE.U32.AND P1, PT, R219, RZ, PT ;  /* 0x000000ffdb00720c */ /* 0x000fe20003f25070 */
[----:B------:R-:W-:Y:S01]  /*12780*/  IMAD.X R17, R0, 0x1, R217, P0 ;  /* 0x0000000100117824 */ /* 0x000fe200000e06d9 */
[----:B------:R-:W-:Y:S01]  /*12790*/  ISETP.NE.U32.AND P0, PT, R216, RZ, PT ;  /* 0x000000ffd800720c */ /* 0x000fe20003f05070 */
[----:B------:R1:W-:Y:S04]  /*127a0*/  LDGSTS.E.BYPASS.LTC128B.128 [R5], [R12.64], !P4 ;  /* 0x000000000c057fae */ /* 0x0003e8000e101d54 */
[----:B------:R1:W-:Y:S04]  /*127b0*/  LDGSTS.E.BYPASS.LTC128B.128 [R5+0x2000], [R6.64], !P6 ;  /* 0x0200000006057fae */ /* 0x0003e8000f101d54 */
[----:B------:R1:W-:Y:S04]  /*127c0*/  LDGSTS.E.BYPASS.LTC128B.128 [R5+0x4000], [R14.64], !P5 ;  /* 0x040000000e057fae */ /* 0x0003e8000e901d54 */
[----:B------:R1:W-:Y:S04]  /*127d0*/  LDGSTS.E.BYPASS.LTC128B.128 [R5+0x1000], [R16.64], !P4 ;  /* 0x0100000010057fae */ /* 0x0003e8000e101d54 */
[----:B------:R1:W-:Y:S04]  /*127e0*/  LDGSTS.E.BYPASS.LTC128B.128.ZFILL [R5+0x3000], [R10.64], P1 ;  /* 0x030000000a057fae */ /* 0x0003e80008941d54 */
[----:B------:R1:W-:Y:S02]  /*127f0*/  LDGSTS.E.BYPASS.LTC128B.128.ZFILL [R5+0x5000], [R8.64], P0 ;  /* 0x0500000008057fae */ /* 0x0003e40008141d54 */
.L_x_818:
[C---:B-123--:R-:W-:Y:S01]  /*12800*/  HMMA.16816.F32.BF16 R4, R132.reuse, R136, RZ ;  /* 0x000000888404723c */ /* 0x04efe200000418ff */
[----:B------:R-:W-:Y:S02]  /*12810*/  LDSM.16.M88.4 R172, [R201+0xc100] ;  /* 0x00c10000c9ac783b */ /* 0x000fe40000000200 */
[----:B------:R-:W-:Y:S05]  /*12820*/  ISETP.GE.AND P0, PT, R225, 0x1, PT ;  /* 0x00000001e100780c */ /* 0x000fea0003f06270 */
[C---:B------:R-:W-:Y:S01]  /*12830*/  HMMA.16816.F32.BF16 R8, R132.reuse, R138, RZ ;  /* 0x0000008a8408723c */ /* 0x040fe200000418ff */
[----:B------:R-:W0:Y:S07]  /*12840*/  LDGDEPBAR ;  /* 0x00000000000079af */ /* 0x000e2e0000000000 */
[C---:B----4-:R-:W-:Y:S01]  /*12850*/  HMMA.16816.F32.BF16 R12, R132.reuse, R140, RZ ;  /* 0x0000008c840c723c */ /* 0x050fe200000418ff */
[----:B------:R-:W1:Y:S07]  /*12860*/  LDSM.16.M88.4 R176, [R200+0x6100] ;  /* 0x00610000c8b0783b */ /* 0x000e6e0000000200 */
[C---:B------:R-:W-:Y:S01]  /*12870*/  HMMA.16816.F32.BF16 R16, R132.reuse, R142, RZ ;  /* 0x0000008e8410723c */ /* 0x040fe200000418ff */
[----:B------:R-:W-:Y:S07]  /*12880*/  LDSM.16.M88.4 R136, [R200+0x7100] ;  /* 0x00710000c888783b */ /* 0x000fee0000000200 */
[C---:B------:R-:W-:Y:S01]  /*12890*/  HMMA.16816.F32.BF16 R20, R132.reuse, R144, RZ ;  /* 0x000000908414723c */ /* 0x040fe200000418ff */
[----:B------:R-:W-:Y:S07]  /*128a0*/  LDSM.16.M88.4 R140, [R200+0x7900] ;  /* 0x00790000c88c783b */ /* 0x000fee0000000200 */
[C---:B------:R-:W-:Y:S01]  /*128b0*/  HMMA.16816.F32.BF16 R24, R132.reuse, R146, RZ ;  /* 0x000000928418723c */ /* 0x040fe200000418ff */
[----:B------:R-:W-:Y:S07]  /*128c0*/  LDSM.16.M88.4 R144, [R199+0xc100] ;  /* 0x00c10000c790783b */ /* 0x000fee0000000200 */
[C---:B------:R-:W-:Y:S08]  /*128d0*/  HMMA.16816.F32.BF16 R28, R132.reuse, R148, RZ ;  /* 0x00000094841c723c */ /* 0x040ff000000418ff */
[----:B------:R-:W-:Y:S01]  /*128e0*/  HMMA.16816.F32.BF16 R32, R132, R150, RZ ;  /* 0x000000968420723c */ /* 0x000fe200000418ff */
[----:B------:R-:W2:Y:S07]  /*128f0*/  LDSM.16.M88.4 R132, [R200+0x6900] ;  /* 0x00690000c884783b */ /* 0x000eae0000000200 */
        /* <DEDUP_REMOVED lines=13> */
[C---:B-1----:R-:W-:Y:S01]  /*129d0*/  HMMA.16816.F32.BF16 R4, R172.reuse, R176, R4 ;  /* 0x000000b0ac04723c */ /* 0x042fe20000041804 */
        /* <DEDUP_REMOVED lines=25> */
[C---:B-1----:R-:W-:Y:S01]  /*12b70*/  HMMA.16816.F32.BF16 R4, R164.reuse, R168, R4 ;  /* 0x000000a8a404723c */ /* 0x042fe20000041804 */
[----:B------:R-:W1:Y:S07]  /*12b80*/  LDSM.16.M88.4 R160, [R200+0x8100] ;  /* 0x00810000c8a0783b */ /* 0x000e6e0000000200 */
[C---:B------:R-:W-:Y:S01]  /*12b90*/  HMMA.16816.F32.BF16 R8, R164.reuse, R170, R8 ;  /* 0x000000aaa408723c */ /* 0x040fe20000041808 */
[----:B------:R-:W-:Y:S07]  /*12ba0*/  LDSM.16.M88.4 R168, [R192+0x2000] ;  /* 0x00200000c0a8783b */ /* 0x000fee0000000200 */
[C---:B--2---:R-:W-:Y:S08]  /*12bb0*/  HMMA.16816.F32.BF16 R12, R164.reuse, R132, R12 ;  /* 0x00000084a40c723c */ /* 0x044ff0000004180c */
[C---:B------:R-:W-:Y:S01]  /*12bc0*/  HMMA.16816.F32.BF16 R16, R164.reuse, R134, R16 ;  /* 0x00000086a410723c */ /* 0x040fe20000041810 */
[----:B------:R-:W2:Y:S07]  /*12bd0*/  LDSM.16.M88.4 R132, [R200+0x8900] ;  /* 0x00890000c884783b */ /* 0x000eae0000000200 */
        /* <DEDUP_REMOVED lines=153> */
[----:B--234-:R-:W-:Y:S01]  /*13570*/  ISETP.NE.AND P1, PT, R207, 0x1, PT ;  /* 0x00000001cf00780c */ /* 0x01cfe20003f25270 */
[----:B------:R-:W-:Y:S01]  /*13580*/  IMAD.MOV.U32 R208, RZ, RZ, RZ ;  /* 0x000000ffffd07224 */ /* 0x000fe200078e00ff */
[----:B------:R-:W-:Y:S02]  /*13590*/  LEA R209, R225, UR13, 0x6 ;  /* 0x0000000de1d17c11 */ /* 0x000fe4000f8e30ff */
[----:B------:R-:W-:Y:S02]  /*135a0*/  IADD3 R10, -R219, 0x10, RZ ;  /* 0x00000010db0a7810 */ /* 0x000fe40007ffe1ff */
[----:B------:R-:W-:Y:S02]  /*135b0*/  IADD3 R209, R209, -0x40, R210 ;  /* 0xffffffc0d1d17810 */ /* 0x000fe40007ffe0d2 */
[----:B------:R-:W-:Y:S03]  /*135c0*/  LOP3.LUT R10, R10, 0xf, RZ, 0xc0, !PT ;  /* 0x0000000f0a0a7812 */ /* 0x000fe600078ec0ff */
[----:B------:R-:W-:Y:S02]  /*135d0*/  IMAD.MOV.U32 R4, RZ, RZ, R209 ;  /* 0x000000ffff047224 */ /* 0x000fe400078e00d1 */
[----:B------:R-:W-:Y:S05]  /*135e0*/  @P1 IMAD.HI.U32 R5, R209, c[0x0][0x2bc], RZ ;  /* 0x0000af00d1051a27 */ /* 0x000fea00078e00ff */
        /* <DEDUP_REMOVED lines=24> */
[----:B------:R2:W3:Y:S04]  /*13770*/  SHFL.IDX PT, R5, R12, 0x1, 0x181f ;  /* 0x00381f000c057f89 */ /* 0x0004e800000e0000 */
[----:B------:R-:W4:Y:S04]  /*13780*/  SHFL.IDX PT, R4, R16, 0x1, 0x181f ;  /* 0x00381f0010047f89 */ /* 0x000f2800000e0000 */
[----:B------:R-:W5:Y:S01]  /*13790*/  SHFL.IDX PT, R6, R16, RZ, 0x181f ;  /* 0x00181fff10067589 */ /* 0x000f6200000e0000 */
[C---:B--2---:R-:W-:Y:S02]  /*137a0*/  IADD3 R12, P2, R7.reuse, R220, RZ ;  /* 0x000000dc070c7210 */ /* 0x044fe40007f5e0ff */
[-C--:B---3--:R-:W-:Y:S04]  /*137b0*/  IADD3 R10, P1, P0, R10, R5.reuse, R220 ;  /* 0x000000050a0a7210 */ /* 0x088fe8000783e0dc */
[-CC-:B----4-:R-:W-:Y:S02]  /*137c0*/  IADD3.X R11, RZ, R4.reuse, R221.reuse, P1, P0 ;  /* 0x00000004ff0b7210 */ /* 0x190fe40000fe04dd */
[----:B------:R-:W-:Y:S01]  /*137d0*/  IADD3 R8, P1, P0, R8, R5, R218 ;  /* 0x0000000508087210 */ /* 0x000fe2000783e0da */
[C---:B-----5:R-:W-:Y:S03]  /*137e0*/  IMAD.X R13, R6.reuse, 0x1, R221, P2 ;  /* 0x00000001060d7824 */ /* 0x060fe600010e06dd */
[----:B------:R-:W-:Y:S02]  /*137f0*/  IADD3.X R9, RZ, R4, R215, P1, P0 ;  /* 0x00000004ff097210 */ /* 0x000fe40000fe04d7 */
[C---:B------:R-:W-:Y:S02]  /*13800*/  IADD3 R14, P0, R7.reuse, R222, RZ ;  /* 0x000000de070e7210 */ /* 0x040fe40007f1e0ff */
[----:B------:R-:W-:Y:S03]  /*13810*/  IADD3 R16, P1, R7, R218, RZ ;  /* 0x000000da07107210 */ /* 0x000fe60007f3e0ff */
[C---:B------:R-:W-:Y:S01]  /*13820*/  IMAD.X R15, R6.reuse, 0x1, R217, P0 ;  /* 0x00000001060f7824 */ /* 0x040fe200000e06d9 */
[----:B------:R-:W-:Y:S01]  /*13830*/  IADD3 R18, P0, R5, R222, RZ ;  /* 0x000000de05127210 */ /* 0x000fe20007f1e0ff */
[----:B------:R-:W-:Y:S01]  /*13840*/  IMAD.X R17, R6, 0x1, R215, P1 ;  /* 0x0000000106117824 */ /* 0x000fe200008e06d7 */
[----:B------:R-:W-:Y:S02]  /*13850*/  ISETP.NE.U32.AND P1, PT, R219, RZ, PT ;  /* 0x000000ffdb00720c */ /* 0x000fe40003f25070 */
[----:B------:R2:W-:Y:S01]  /*13860*/  LDGSTS.E.BYPASS.LTC128B.128 [R211+0x6100], [R14.64], !P4 ;  /* 0x061000000ed37fae */ /* 0x0005e2000e101d54 */
[----:B------:R-:W-:Y:S01]  /*13870*/  IMAD.X R19, R4, 0x1, R217, P0 ;  /* 0x0000000104137824 */ /* 0x000fe200000e06d9 */
[----:B------:R-:W-:Y:S02]  /*13880*/  ISETP.NE.U32.AND P0, PT, R216, RZ, PT ;  /* 0x000000ffd800720c */ /* 0x000fe40003f05070 */
[----:B------:R2:W-:Y:S04]  /*13890*/  LDGSTS.E.BYPASS.LTC128B.128 [R211+0x8100], [R12.64], !P6 ;  /* 0x081000000cd37fae */ /* 0x0005e8000f101d54 */
[----:B------:R2:W-:Y:S04]  /*138a0*/  LDGSTS.E.BYPASS.LTC128B.128 [R211+0xa100], [R16.64], !P5 ;  /* 0x0a10000010d37fae */ /* 0x0005e8000e901d54 */
[----:B------:R2:W-:Y:S04]  /*138b0*/  LDGSTS.E.BYPASS.LTC128B.128 [R211+0x7100], [R18.64], !P4 ;  /* 0x0710000012d37fae */ /* 0x0005e8000e101d54 */
[----:B------:R2:W-:Y:S04]  /*138c0*/  LDGSTS.E.BYPASS.LTC128B.128.ZFILL [R211+0x9100], [R10.64], P1 ;  /* 0x091000000ad37fae */ /* 0x0005e80008941d54 */
[----:B------:R2:W-:Y:S02]  /*138d0*/  LDGSTS.E.BYPASS.LTC128B.128.ZFILL [R211+0xb100], [R8.64], P0 ;  /* 0x0b10000008d37fae */ /* 0x0005e40008141d54 */
.L_x_819:
[----:B--234-:R-:W-:Y:S01]  /*138e0*/  PLOP3.LUT P0, PT, PT, PT, UP2, 0x80, 0x0 ;  /* 0x000000000000781c */ /* 0x01cfe20003f0f028 */
[----:B------:R-:W-:Y:S01]  /*138f0*/  IMAD R14, R225, -0x40, R224 ;  /* 0xffffffc0e10e7824 */ /* 0x000fe200078e02e0 */
[----:B------:R-:W-:Y:S01]  /*13900*/  MOV R6, R182 ;  /* 0x000000b600067202 */ /* 0x000fe20000000f00 */
[----:B------:R-:W-:Y:S03]  /*13910*/  LDSM.16.MT88.4 R20, [R198+0x100] ;  /* 0x00010000c614783b */ /* 0x000fe60000004200 */
[----:B------:R-:W-:Y:S04]  /*13920*/  IADD3 R14, R14, UR9, -R183 ;  /* 0x000000090e0e7c10 */ /* 0x000fe8000fffe8b7 */
[----:B------:R-:W-:Y:S01]  /*13930*/  IADD3 R14, R14, -UR17, RZ ;  /* 0x800000110e0e7c10 */ /* 0x000fe2000fffe0ff */
[----:B------:R-:W-:Y:S02]  /*13940*/  LDSM.16.MT88.4 R28, [R197+0x100] ;  /* 0x00010000c51c783b */ /* 0x000fe40000004200 */
[----:B------:R-:W-:Y:S06]  /*13950*/  @P0 MOV R6, R223 ;  /* 0x000000df00060202 */ /* 0x000fec0000000f00 */
[----:B------:R-:W2:Y:S08]  /*13960*/  SHFL.IDX PT, R7, R6, 0x1, 0x1c1f ;  /* 0x003c1f0006077f89 */ /* 0x000eb000000e0000 */
[----:B------:R-:W3:Y:S08]  /*13970*/  SHFL.IDX PT, R5, R6, RZ, 0x1c1f ;  /* 0x001c1fff06057589 */ /* 0x000ef000000e0000 */
[----:B------:R-:W0:Y:S01]  /*13980*/  LDGDEPBAR ;  /* 0x00000000000079af */ /* 0x000e220000000000 */
[----:B--2---:R-:W-:Y:S04]  /*13990*/  IADD3 R4, R14, R7, RZ ;  /* 0x000000070e047210 */ /* 0x004fe80007ffe0ff */
[C---:B------:R-:W-:Y:S02]  /*139a0*/  ISETP.GT.AND P0, PT, R4.reuse, RZ, PT ;  /* 0x000000ff0400720c */ /* 0x040fe40003f04270 */
[----:B------:R-:W-:Y:S02]  /*139b0*/  ISETP.GT.AND P1, PT, R4, 0x1, PT ;  /* 0x000000010400780c */ /* 0x000fe40003f24270 */
[----:B------:R-:W-:Y:S02]  /*139c0*/  FSEL R13, R154, -INF , P0 ;  /* 0xff8000009a0d7808 */ /* 0x000fe40000000000 */
[C---:B------:R-:W-:Y:S02]  /*139d0*/  ISETP.GT.AND P0, PT, R4.reuse, 0x8, PT ;  /* 0x000000080400780c */ /* 0x040fe40003f04270 */
[----:B-1----:R-:W-:Y:S02]  /*139e0*/  FSEL R11, R155, -INF , P1 ;  /* 0xff8000009b0b7808 */ /* 0x002fe40000800000 */
        /* <DEDUP_REMOVED lines=13> */
[----:B------:R-:W-:Y:S02]  /*13ac0*/  FMNMX.FTZ R0, R13, R2, !PT ;  /* 0x000000020d007209 */ /* 0x000fe40007810000 */
[----:B------:R-:W-:Y:S02]  /*13ad0*/  ISETP.GT.AND P1, PT, R14, 0x8, PT ;  /* 0x000000080e00780c */ /* 0x000fe40003f24270 */
[----:B------:R-:W-:Y:S02]  /*13ae0*/  FMNMX.FTZ R5, R6, R3, !PT ;  /* 0x0000000306057209 */ /* 0x000fe40007810000 */
[----:B------:R-:W-:Y:S02]  /*13af0*/  FSEL R141, R159, -INF , P0 ;  /* 0xff8000009f8d7808 */ /* 0x000fe40000000000 */
[----:B------:R-:W-:Y:S02]  /*13b00*/  FSEL R12, R153, -INF , P1 ;  /* 0xff800000990c7808 */ /* 0x000fe40000800000 */
[C---:B------:R-:W-:Y:S02]  /*13b10*/  ISETP.GT.AND P2, PT, R4.reuse, 0x9, PT ;  /* 0x000000090400780c */ /* 0x040fe40003f44270 */
[----:B------:R-:W-:Y:S02]  /*13b20*/  ISETP.GT.AND P0, PT, R4, 0x20, PT ;  /* 0x000000200400780c */ /* 0x000fe40003f04270 */
[----:B------:R-:W-:Y:S02]  /*13b30*/  FMNMX.FTZ R0, R11, R0, !PT ;  /* 0x000000000b007209 */ /* 0x000fe40007810000 */
        /* <DEDUP_REMOVED lines=8> */
[----:B------:R-:W-:Y:S02]  /*13bc0*/  ISETP.GT.AND P1, PT, R14, 0x10, PT ;  /* 0x000000100e00780c */ /* 0x000fe40003f24270 */
[----:B------:R-:W-:Y:S02]  /*13bd0*/  FSEL R157, R214, -INF , P0 ;  /* 0xff800000d69d7808 */ /* 0x000fe40000000000 */
[----:B------:R-:W-:Y:S02]  /*13be0*/  FSEL R164, R164, -INF , P1 ;  /* 0xff800000a4a47808 */ /* 0x000fe40000800000 */
[----:B------:R-:W-:Y:S02]  /*13bf0*/  FMNMX.FTZ R0, R7, R0, !PT ;  /* 0x0000000007007209 */ /* 0x000fe40007810000 */
        /* <DEDUP_REMOVED lines=68> */
[----:B--2---:R-:W-:Y:S04]  /*14040*/  FMNMX.FTZ R0, R4, R15, !PT ;  /* 0x0000000f04007209 */ /* 0x004fe80007810000 */
[----:B------:R-:W-:Y:S02]  /*14050*/  FSEL R144, R144, RZ, P1 ;  /* 0x000000ff90907208 */ /* 0x000fe40000800000 */
[C---:B------:R-:W-:Y:S01]  /*14060*/  FSETP.NEU.FTZ.AND P0, PT, R0.reuse, -INF , PT ;  /* 0xff8000000000780b */ /* 0x040fe20003f1d000 */
[----:B------:R-:W-:Y:S01]  /*14070*/  FMUL.FTZ R147, R0, c[0x0][0x2d0] ;  /* 0x0000b40000937a20 */ /* 0x000fe20000410000 */
[----:B------:R-:W-:Y:S01]  /*14080*/  FSEL R5, R132, RZ, P1 ;  /* 0x000000ff84057208 */ /* 0x000fe20000800000 */
[--C-:B------:R-:W-:Y:S01]  /*14090*/  FFMA.FTZ R173, R13, c[0x0][0x2d0], -R144.reuse ;  /* 0x0000b4000dad7a23 */ /* 0x100fe20000010890 */
[----:B------:R-:W-:Y:S01]  /*140a0*/  FSEL R4, R0, RZ, P0 ;  /* 0x000000ff00047208 */ /* 0x000fe20000000000 */
[----:B------:R-:W-:Y:S01]  /*140b0*/  FFMA.FTZ R168, R11, c[0x0][0x2d0], -R144 ;  /* 0x0000b4000ba87a23 */ /* 0x000fe20000010890 */
[----:B------:R-:W-:Y:S01]  /*140c0*/  FSEL R147, R147, RZ, P0 ;  /* 0x000000ff93937208 */ /* 0x000fe20000000000 */
[----:B------:R-:W-:Y:S01]  /*140d0*/  FADD.FTZ R5, -R5, R2 ;  /* 0x0000000205057221 */ /* 0x000fe20000010100 */
[----:B------:R-:W-:Y:S01]  /*140e0*/  ISETP.GT.AND P0, PT, R225, UR7, PT ;  /* 0x00000007e1007c0c */ /* 0x000fe2000bf04270 */
[----:B------:R-:W-:Y:S01]  /*140f0*/  FADD.FTZ R4, -R4, R3 ;  /* 0x0000000304047221 */ /* 0x000fe20000010100 */
[----:B------:R-:W-:Y:S01]  /*14100*/  MUFU.EX2 R173, R173 ;  /* 0x000000ad00ad7308 */ /* 0x000fe20000000800 */
[--C-:B------:R-:W-:Y:S02]  /*14110*/  FFMA.FTZ R170, R12, c[0x0][0x2d0], -R147.reuse ;  /* 0x0000b4000caa7a23 */ /* 0x100fe40000010893 */
[----:B------:R-:W1:Y:S01]  /*14120*/  LDSM.16.MT88.4 R12, [R203+0x100] ;  /* 0x00010000cb0c783b */ /* 0x000e620000004200 */
[--C-:B------:R-:W-:Y:S02]  /*14130*/  FFMA.FTZ R135, R9, c[0x0][0x2d0], -R144.reuse ;  /* 0x0000b40009877a23 */ /* 0x100fe40000010890 */
[--C-:B------:R-:W-:Y:S02]  /*14140*/  FFMA.FTZ R134, R7, c[0x0][0x2d0], -R144.reuse ;  /* 0x0000b40007867a23 */ /* 0x100fe40000010890 */
[--C-:B------:R-:W-:Y:S02]  /*14150*/  FFMA.FTZ R172, R6, c[0x0][0x2d0], -R147.reuse ;  /* 0x0000b40006ac7a23 */ /* 0x100fe40000010893 */
[--C-:B------:R-:W-:Y:S01]  /*14160*/  FFMA.FTZ R171, R8, c[0x0][0x2d0], -R147.reuse ;  /* 0x0000b40008ab7a23 */ /* 0x100fe20000010893 */
[----:B------:R-:W2:Y:S01]  /*14170*/  MUFU.EX2 R168, R168 ;  /* 0x000000a800a87308 */ /* 0x000ea20000000800 */
[--C-:B------:R-:W-:Y:S02]  /*14180*/  FFMA.FTZ R169, R10, c[0x0][0x2d0], -R147.reuse ;  /* 0x0000b4000aa97a23 */ /* 0x100fe40000010893 */
[----:B------:R-:W-:Y:S02]  /*14190*/  FMUL.FTZ R3, R4, c[0x0][0x2d0] ;  /* 0x0000b40004037a20 */ /* 0x000fe40000410000 */
[----:B------:R-:W-:Y:S02]  /*141a0*/  FMUL.FTZ R2, R5, c[0x0][0x2d0] ;  /* 0x0000b40005027a20 */ /* 0x000fe40000410000 */
[--C-:B------:R-:W-:Y:S02]  /*141b0*/  FFMA.FTZ R174, R164, c[0x0][0x2d0], -R147.reuse ;  /* 0x0000b400a4ae7a23 */ /* 0x100fe40000010893 */
[----:B------:R-:W-:Y:S01]  /*141c0*/  LDSM.16.MT88.4 R164, [R203+0x5900] ;  /* 0x00590000cba4783b */ /* 0x000fe20000004200 */
[----:B------:R-:W-:Y:S01]  /*141d0*/  MUFU.EX2 R135, R135 ;  /* 0x0000008700877308 */ /* 0x000fe20000000800 */
[--C-:B------:R-:W-:Y:S02]  /*141e0*/  FFMA.FTZ R175, R162, c[0x0][0x2d0], -R147.reuse ;  /* 0x0000b400a2af7a23 */ /* 0x100fe40000010893 */
[--C-:B------:R-:W-:Y:S02]  /*141f0*/  FFMA.FTZ R176, R163, c[0x0][0x2d0], -R144.reuse ;  /* 0x0000b400a3b07a23 */ /* 0x100fe40000010890 */
[--C-:B------:R-:W-:Y:S02]  /*14200*/  FFMA.FTZ R177, R161, c[0x0][0x2d0], -R144.reuse ;  /* 0x0000b400a1b17a23 */ /* 0x100fe40000010890 */
[--C-:B------:R-:W-:Y:S02]  /*14210*/  FFMA.FTZ R178, R142, c[0x0][0x2d0], -R147.reuse ;  /* 0x0000b4008eb27a23 */ /* 0x100fe40000010893 */
[--C-:B------:R-:W-:Y:S01]  /*14220*/  FFMA.FTZ R179, R140, c[0x0][0x2d0], -R147.reuse ;  /* 0x0000b4008cb37a23 */ /* 0x100fe20000010893 */
[----:B------:R-:W3:Y:S01]  /*14230*/  MUFU.EX2 R134, R134 ;  /* 0x0000008600867308 */ /* 0x000ee20000000800 */
[--C-:B------:R-:W-:Y:S02]  /*14240*/  FFMA.FTZ R214, R143, c[0x0][0x2d0], -R144.reuse ;  /* 0x0000b4008fd67a23 */ /* 0x100fe40000010890 */
[--C-:B------:R-:W-:Y:S01]  /*14250*/  FFMA.FTZ R227, R141, c[0x0][0x2d0], -R144.reuse ;  /* 0x0000b4008de37a23 */ /* 0x100fe20000010890 */
[----:B--2---:R-:W-:Y:S01]  /*14260*/  F2FP.BF16.PACK_AB R137, R168, R173 ;  /* 0x000000ada889723e */ /* 0x004fe200000010ff */
[----:B------:R-:W-:Y:S01]  /*14270*/  LDSM.16.MT88.4 R140, [R197+0x2900] ;  /* 0x00290000c58c783b */ /* 0x000fe20000004200 */
[--C-:B------:R-:W-:Y:S02]  /*14280*/  FFMA.FTZ R226, R160, c[0x0][0x2d0], -R147.reuse ;  /* 0x0000b400a0e27a23 */ /* 0x100fe40000010893 */
[--C-:B------:R-:W-:Y:S02]  /*14290*/  FFMA.FTZ R229, R158, c[0x0][0x2d0], -R147.reuse ;  /* 0x0000b4009ee57a23 */ /* 0x100fe40000010893 */
[----:B------:R-:W-:Y:S01]  /*142a0*/  MUFU.EX2 R172, R172 ;  /* 0x000000ac00ac7308 */ /* 0x000fe20000000800 */
[--C-:B------:R-:W-:Y:S02]  /*142b0*/  FFMA.FTZ R228, R159, c[0x0][0x2d0], -R144.reuse ;  /* 0x0000b4009fe47a23 */ /* 0x100fe40000010890 */
[----:B------:R-:W-:Y:S01]  /*142c0*/  LDSM.16.MT88.4 R160, [R196+0x3900] ;  /* 0x00390000c4a0783b */ /* 0x000fe20000004200 */
[--C-:B------:R-:W-:Y:S02]  /*142d0*/  FFMA.FTZ R231, R157, c[0x0][0x2d0], -R144.reuse ;  /* 0x0000b4009de77a23 */ /* 0x100fe40000010890 */
[--C-:B------:R-:W-:Y:S02]  /*142e0*/  FFMA.FTZ R230, R156, c[0x0][0x2d0], -R147.reuse ;  /* 0x0000b4009ce67a23 */ /* 0x100fe40000010893 */
[--C-:B------:R-:W-:Y:S02]  /*142f0*/  FFMA.FTZ R233, R154, c[0x0][0x2d0], -R147.reuse ;  /* 0x0000b4009ae97a23 */ /* 0x100fe40000010893 */
[----:B------:R-:W2:Y:S01]  /*14300*/  MUFU.EX2 R171, R171 ;  /* 0x000000ab00ab7308 */ /* 0x000ea20000000800 */
[----:B------:R-:W-:Y:S01]  /*14310*/  LDSM.16.MT88.4 R156, [R197+0x3900] ;  /* 0x00390000c59c783b */ /* 0x000fe20000004200 */
[--C-:B------:R-:W-:Y:S01]  /*14320*/  FFMA.FTZ R232, R155, c[0x0][0x2d0], -R144.reuse ;  /* 0x0000b4009be87a23 */ /* 0x100fe20000010890 */
[----:B---3--:R-:W-:Y:S01]  /*14330*/  F2FP.BF16.PACK_AB R139, R134, R135 ;  /* 0x00000087868b723e */ /* 0x008fe200000010ff */
[--C-:B------:R-:W-:Y:S02]  /*14340*/  FFMA.FTZ R235, R153, c[0x0][0x2d0], -R144.reuse ;  /* 0x0000b40099eb7a23 */ /* 0x100fe40000010890 */
[--C-:B------:R-:W-:Y:S03]  /*14350*/  FFMA.FTZ R234, R152, c[0x0][0x2d0], -R147.reuse ;  /* 0x0000b40098ea7a23 */ /* 0x100fe60000010893 */
[----:B------:R-:W-:Y:S01]  /*14360*/  LDSM.16.MT88.4 R152, [R198+0x3900] ;  /* 0x00390000c698783b */ /* 0x000fe20000004200 */
[----:B------:R-:W-:Y:S01]  /*14370*/  MUFU.EX2 R170, R170 ;  /* 0x000000aa00aa7308 */ /* 0x000fe20000000800 */
[--C-:B------:R-:W-:Y:S02]  /*14380*/  FFMA.FTZ R237, R150, c[0x0][0x2d0], -R147.reuse ;  /* 0x0000b40096ed7a23 */ /* 0x100fe40000010893 */
[--C-:B------:R-:W-:Y:S02]  /*14390*/  FFMA.FTZ R236, R151, c[0x0][0x2d0], -R144.reuse ;  /* 0x0000b40097ec7a23 */ /* 0x100fe40000010890 */
[--C-:B------:R-:W-:Y:S02]  /*143a0*/  FFMA.FTZ R239, R149, c[0x0][0x2d0], -R144.reuse ;  /* 0x0000b40095ef7a23 */ /* 0x100fe40000010890 */
[--C-:B------:R-:W-:Y:S02]  /*143b0*/  FFMA.FTZ R238, R148, c[0x0][0x2d0], -R147.reuse ;  /* 0x0000b40094ee7a23 */ /* 0x100fe40000010893 */
[----:B------:R-:W-:Y:S01]  /*143c0*/  LDSM.16.MT88.4 R148, [R203+0x3900] ;  /* 0x00390000cb94783b */ /* 0x000fe20000004200 */
[----:B------:R-:W3:Y:S01]  /*143d0*/  MUFU.EX2 R169, R169 ;  /* 0x000000a900a97308 */ /* 0x000ee20000000800 */
[--C-:B------:R-:W-:Y:S02]  /*143e0*/  FFMA.FTZ R240, R145, c[0x0][0x2d0], -R144.reuse ;  /* 0x0000b40091f07a23 */ /* 0x100fe40000010890 */
[----:B------:R-:W-:Y:S01]  /*143f0*/  FFMA.FTZ R147, R146, c[0x0][0x2d0], -R147 ;  /* 0x0000b40092937a23 */ /* 0x000fe20000010893 */
[----:B--2---:R-:W-:Y:S01]  /*14400*/  F2FP.BF16.PACK_AB R136, R171, R172 ;  /* 0x000000acab88723e */ /* 0x004fe200000010ff */
[----:B------:R-:W-:Y:S05]  /*14410*/  FFMA.FTZ R144, R133, c[0x0][0x2d0], -R144 ;  /* 0x0000b40085907a23 */ /* 0x000fea0000010890 */
[----:B------:R-:W2:Y:S10]  /*14420*/  MUFU.EX2 R3, R3 ;  /* 0x0000000300037308 */ /* 0x000eb40000000800 */
[----:B------:R-:W4:Y:S01]  /*14430*/  MUFU.EX2 R2, R2 ;  /* 0x0000000200027308 */ /* 0x000f220000000800 */
[----:B---3--:R-:W-:Y:S09]  /*14440*/  F2FP.BF16.PACK_AB R138, R169, R170 ;  /* 0x000000aaa98a723e */ /* 0x008ff200000010ff */
[----:B------:R-:W-:Y:S01]  /*14450*/  MUFU.EX2 R241, R147 ;  /* 0x0000009300f17308 */ /* 0x000fe20000000800 */
[C---:B--2---:R-:W-:Y:S02]  /*14460*/  FMUL.FTZ R4, R3.reuse, R128 ;  /* 0x0000008003047220 */ /* 0x044fe40000410000 */
[C---:B------:R-:W-:Y:S02]  /*14470*/  FMUL.FTZ R5, R3.reuse, R129 ;  /* 0x0000008103057220 */ /* 0x040fe40000410000 */
[C---:B------:R-:W-:Y:S02]  /*14480*/  FMUL.FTZ R8, R3.reuse, R124 ;  /* 0x0000007c03087220 */ /* 0x040fe40000410000 */
[C---:B------:R-:W-:Y:S03]  /*14490*/  FMUL.FTZ R9, R3.reuse, R125 ;  /* 0x0000007d03097220 */ /* 0x040fe60000410000 */
[----:B------:R2:W-:Y:S01]  /*144a0*/  MUFU.EX2 R133, R144 ;  /* 0x0000009000857308 */ /* 0x0005e20000000800 */
[C---:B------:R-:W-:Y:S02]  /*144b0*/  FMUL.FTZ R16, R3.reuse, R116 ;  /* 0x0000007403107220 */ /* 0x040fe40000410000 */
[C---:B----4-:R-:W-:Y:S02]  /*144c0*/  FMUL.FTZ R6, R2.reuse, R130 ;  /* 0x0000008202067220 */ /* 0x050fe40000410000 */
[C---:B------:R-:W-:Y:S02]  /*144d0*/  FMUL.FTZ R7, R2.reuse, R131 ;  /* 0x0000008302077220 */ /* 0x040fe40000410000 */
[----:B------:R-:W-:Y:S01]  /*144e0*/  LDSM.16.MT88.4 R128, [R198+0x2900] ;  /* 0x00290000c680783b */ /* 0x000fe20000004200 */
[C---:B------:R-:W-:Y:S02]  /*144f0*/  FMUL.FTZ R10, R2.reuse, R126 ;  /* 0x0000007e020a7220 */ /* 0x040fe40000410000 */
[C---:B------:R-:W-:Y:S01]  /*14500*/  FMUL.FTZ R11, R2.reuse, R127 ;  /* 0x0000007f020b7220 */ /* 0x040fe20000410000 */
[----:B------:R-:W-:Y:S01]  /*14510*/  MUFU.EX2 R174, R174 ;  /* 0x000000ae00ae7308 */ /* 0x000fe20000000800 */
[C---:B-1----:R-:W-:Y:S03]  /*14520*/  HMMA.16816.F32.BF16 R4, R136.reuse, R12, R4 ;  /* 0x0000000c8804723c */ /* 0x042fe60000041804 */
[----:B------:R-:W-:Y:S02]  /*14530*/  LDSM.16.MT88.4 R124, [R203+0x2900] ;  /* 0x00290000cb7c783b */ /* 0x000fe40000004200 */
[C---:B------:R-:W-:Y:S02]  /*14540*/  FMUL.FTZ R17, R3.reuse, R117 ;  /* 0x0000007503117220 */ /* 0x040fe40000410000 */
[C---:B------:R-:W-:Y:S01]  /*14550*/  FMUL.FTZ R12, R3.reuse, R120 ;  /* 0x00000078030c7220 */ /* 0x040fe20000410000 */
[C---:B------:R-:W-:Y:S01]  /*14560*/  HMMA.16816.F32.BF16 R8, R136.reuse, R14, R8 ;  /* 0x0000000e8808723c */ /* 0x040fe20000041808 */
[----:B------:R-:W1:Y:S03]  /*14570*/  MUFU.EX2 R175, R175 ;  /* 0x000000af00af7308 */ /* 0x000e660000000800 */
[C---:B------:R-:W-:Y:S01]  /*14580*/  FMUL.FTZ R13, R3.reuse, R121 ;  /* 0x00000079030d7220 */ /* 0x040fe20000410000 */
[----:B--2---:R-:W-:Y:S01]  /*14590*/  LDSM.16.MT88.4 R144, [R196+0x1900] ;  /* 0x00190000c490783b */ /* 0x004fe20000004200 */
[C---:B------:R-:W-:Y:S02]  /*145a0*/  FMUL.FTZ R18, R2.reuse, R118 ;  /* 0x0000007602127220 */ /* 0x040fe40000410000 */
[C---:B------:R-:W-:Y:S03]  /*145b0*/  FMUL.FTZ R14, R2.reuse, R122 ;  /* 0x0000007a020e7220 */ /* 0x040fe60000410000 */
[----:B------:R-:W-:Y:S01]  /*145c0*/  MUFU.EX2 R176, R176 ;  /* 0x000000b000b07308 */ /* 0x000fe20000000800 */
[C---:B------:R-:W-:Y:S02]  /*145d0*/  FMUL.FTZ R15, R2.reuse, R123 ;  /* 0x0000007b020f7220 */ /* 0x040fe40000410000 */
[----:B------:R-:W2:Y:S01]  /*145e0*/  LDSM.16.MT88.4 R120, [R196+0x100] ;  /* 0x00010000c478783b */ /* 0x000ea20000004200 */
[C---:B------:R-:W-:Y:S02]  /*145f0*/  FMUL.FTZ R19, R2.reuse, R119 ;  /* 0x0000007702137220 */ /* 0x040fe40000410000 */
[C---:B------:R-:W-:Y:S02]  /*14600*/  FMUL.FTZ R24, R3.reuse, R108 ;  /* 0x0000006c03187220 */ /* 0x040fe40000410000 */
[C---:B------:R-:W-:Y:S02]  /*14610*/  HMMA.16816.F32.BF16 R12, R136.reuse, R20, R12 ;  /* 0x00000014880c723c */ /* 0x040fe4000004180c */
[----:B------:R-:W3:Y:S01]  /*14620*/  MUFU.EX2 R177, R177 ;  /* 0x000000b100b17308 */ /* 0x000ee20000000800 */
[----:B------:R-:W-:Y:S01]  /*14630*/  LDSM.16.MT88.4 R116, [R198+0x900] ;  /* 0x00090000c674783b */ /* 0x000fe20000004200 */
[C---:B------:R-:W-:Y:S02]  /*14640*/  FMUL.FTZ R25, R3.reuse, R109 ;  /* 0x0000006d03197220 */ /* 0x040fe40000410000 */
[C---:B------:R-:W-:Y:S02]  /*14650*/  FMUL.FTZ R26, R2.reuse, R110 ;  /* 0x0000006e021a7220 */ /* 0x040fe40000410000 */
[C---:B------:R-:W-:Y:S04]  /*14660*/  HMMA.16816.F32.BF16 R16, R136.reuse, R22, R16 ;  /* 0x000000168810723c */ /* 0x040fe80000041810 */
[C---:B------:R-:W-:Y:S01]  /*14670*/  FMUL.FTZ R20, R3.reuse, R112 ;  /* 0x0000007003147220 */ /* 0x040fe20000410000 */
[----:B------:R-:W-:Y:S01]  /*14680*/  MUFU.EX2 R178, R178 ;  /* 0x000000b200b27308 */ /* 0x000fe20000000800 */
[C---:B------:R-:W-:Y:S02]  /*14690*/  FMUL.FTZ R21, R3.reuse, R113 ;  /* 0x0000007103157220 */ /* 0x040fe40000410000 */
[C---:B------:R-:W-:Y:S04]  /*146a0*/  FMUL.FTZ R22, R2.reuse, R114 ;  /* 0x0000007202167220 */ /* 0x040fe80000410000 */
[C---:B------:R-:W-:Y:S02]  /*146b0*/  FMUL.FTZ R23, R2.reuse, R115 ;  /* 0x0000007302177220 */ /* 0x040fe40000410000 */
[----:B------:R-:W4:Y:S01]  /*146c0*/  LDSM.16.MT88.4 R112, [R203+0x2100] ;  /* 0x00210000cb70783b */ /* 0x000f220000004200 */
[C---:B------:R-:W-:Y:S01]  /*146d0*/  FMUL.FTZ R27, R2.reuse, R111 ;  /* 0x0000006f021b7220 */ /* 0x040fe20000410000 */
[----:B------:R-:W5:Y:S01]  /*146e0*/  MUFU.EX2 R179, R179 ;  /* 0x000000b300b37308 */ /* 0x000f620000000800 */
[C---:B------:R-:W-:Y:S02]  /*146f0*/  FMUL.FTZ R32, R3.reuse, R100 ;  /* 0x0000006403207220 */ /* 0x040fe40000410000 */
[C---:B------:R-:W-:Y:S03]  /*14700*/  HMMA.16816.F32.BF16 R20, R136.reuse, R28, R20 ;  /* 0x0000001c8814723c */ /* 0x040fe60000041814 */
[----:B------:R-:W-:Y:S01]  /*14710*/  LDSM.16.MT88.4 R108, [R196+0x2100] ;  /* 0x00210000c46c783b */ /* 0x000fe20000004200 */
[C---:B------:R-:W-:Y:S02]  /*14720*/  FMUL.FTZ R33, R3.reuse, R101 ;  /* 0x0000006503217220 */ /* 0x040fe40000410000 */
[C---:B------:R-:W-:Y:S01]  /*14730*/  FMUL.FTZ R34, R2.reuse, R102 ;  /* 0x0000006602227220 */ /* 0x040fe20000410000 */
[----:B------:R-:W-:Y:S01]  /*14740*/  MUFU.EX2 R214, R214 ;  /* 0x000000d600d67308 */ /* 0x000fe20000000800 */
[C---:B------:R-:W-:Y:S04]  /*14750*/  HMMA.16816.F32.BF16 R24, R136.reuse, R30, R24 ;  /* 0x0000001e8818723c */ /* 0x040fe80000041818 */
[C---:B------:R-:W-:Y:S02]  /*14760*/  FMUL.FTZ R28, R3.reuse, R104 ;  /* 0x00000068031c7220 */ /* 0x040fe40000410000 */
[C---:B------:R-:W-:Y:S02]  /*14770*/  FMUL.FTZ R29, R3.reuse, R105 ;  /* 0x00000069031d7220 */ /* 0x040fe40000410000 */
[C---:B------:R-:W-:Y:S01]  /*14780*/  FMUL.FTZ R30, R2.reuse, R106 ;  /* 0x0000006a021e7220 */ /* 0x040fe20000410000 */
[----:B------:R-:W1:Y:S03]  /*14790*/  MUFU.EX2 R227, R227 ;  /* 0x000000e300e37308 */ /* 0x000e660000000800 */
[C---:B------:R-:W-:Y:S02]  /*147a0*/  FMUL.FTZ R31, R2.reuse, R107 ;  /* 0x0000006b021f7220 */ /* 0x040fe40000410000 */
[----:B------:R-:W1:Y:S01]  /*147b0*/  LDSM.16.MT88.4 R104, [R198+0x2100] ;  /* 0x00210000c668783b */ /* 0x000e620000004200 */
[C---:B------:R-:W-:Y:S02]  /*147c0*/  FMUL.FTZ R35, R2.reuse, R103 ;  /* 0x0000006702237220 */ /* 0x040fe40000410000 */
[C---:B------:R-:W-:Y:S02]  /*147d0*/  FMUL.FTZ R36, R3.reuse, R36 ;  /* 0x0000002403247220 */ /* 0x040fe40000410000 */
[C---:B--2---:R-:W-:Y:S01]  /*147e0*/  HMMA.16816.F32.BF16 R28, R136.reuse, R120, R28 ;  /* 0x00000078881c723c */ /* 0x044fe2000004181c */
[----:B------:R-:W-:Y:S02]  /*147f0*/  MUFU.EX2 R226, R226 ;  /* 0x000000e200e27308 */ /* 0x000fe40000000800 */
[----:B------:R-:W2:Y:S01]  /*14800*/  LDSM.16.MT88.4 R100, [R197+0x2100] ;  /* 0x00210000c564783b */ /* 0x000ea20000004200 */
[C---:B------:R-:W-:Y:S02]  /*14810*/  FMUL.FTZ R37, R3.reuse, R37 ;  /* 0x0000002503257220 */ /* 0x040fe40000410000 */
[C---:B------:R-:W-:Y:S02]  /*14820*/  FMUL.FTZ R38, R2.reuse, R38 ;  /* 0x0000002602267220 */ /* 0x040fe40000410000 */
[C---:B------:R-:W-:Y:S03]  /*14830*/  HMMA.16816.F32.BF16 R32, R136.reuse, R122, R32 ;  /* 0x0000007a8820723c */ /* 0x040fe60000041820 */
[----:B------:R-:W-:Y:S01]  /*14840*/  LDSM.16.MT88.4 R120, [R196+0x900] ;  /* 0x00090000c478783b */ /* 0x000fe20000004200 */
[C---:B------:R-:W-:Y:S01]  /*14850*/  FMUL.FTZ R39, R2.reuse, R39 ;  /* 0x0000002702277220 */ /* 0x040fe20000410000 */
[----:B------:R-:W1:Y:S01]  /*14860*/  MUFU.EX2 R229, R229 ;  /* 0x000000e500e57308 */ /* 0x000e620000000800 */
[C---:B------:R-:W-:Y:S02]  /*14870*/  FMUL.FTZ R40, R3.reuse, R40 ;  /* 0x0000002803287220 */ /* 0x040fe40000410000 */
[C---:B------:R-:W-:Y:S03]  /*14880*/  FMUL.FTZ R41, R3.reuse, R41 ;  /* 0x0000002903297220 */ /* 0x040fe60000410000 */
[C---:B----4-:R-:W-:Y:S03]  /*14890*/  HMMA.16816.F32.BF16 R36, R136.reuse, R112, R36 ;  /* 0x000000708824723c */ /* 0x050fe60000041824 */
[C---:B------:R-:W-:Y:S01]  /*148a0*/  FMUL.FTZ R42, R2.reuse, R42 ;  /* 0x0000002a022a7220 */ /* 0x040fe20000410000 */
[----:B------:R-:W-:Y:S01]  /*148b0*/  MUFU.EX2 R228, R228 ;  /* 0x000000e400e47308 */ /* 0x000fe20000000800 */
[C---:B------:R-:W-:Y:S02]  /*148c0*/  FMUL.FTZ R43, R2.reuse, R43 ;  /* 0x0000002b022b7220 */ /* 0x040fe40000410000 */
[C---:B------:R-:W-:Y:S02]  /*148d0*/  FMUL.FTZ R44, R3.reuse, R44 ;  /* 0x0000002c032c7220 */ /* 0x040fe40000410000 */
[C---:B------:R-:W-:Y:S03]  /*148e0*/  FMUL.FTZ R45, R3.reuse, R45 ;  /* 0x0000002d032d7220 */ /* 0x040fe60000410000 */
[C---:B------:R-:W-:Y:S01]  /*148f0*/  HMMA.16816.F32.BF16 R40, R136.reuse, R114, R40 ;  /* 0x000000728828723c */ /* 0x040fe20000041828 */
[----:B------:R-:W-:Y:S01]  /*14900*/  LDSM.16.MT88.4 R112, [R203+0x900] ;  /* 0x00090000cb70783b */ /* 0x000fe20000004200 */
[----:B------:R-:W4:Y:S01]  /*14910*/  MUFU.EX2 R231, R231 ;  /* 0x000000e700e77308 */ /* 0x000f220000000800 */
[C---:B------:R-:W-:Y:S02]  /*14920*/  FMUL.FTZ R46, R2.reuse, R46 ;  /* 0x0000002e022e7220 */ /* 0x040fe40000410000 */
[C---:B------:R-:W-:Y:S02]  /*14930*/  FMUL.FTZ R47, R2.reuse, R47 ;  /* 0x0000002f022f7220 */ /* 0x040fe40000410000 */
[C---:B------:R-:W-:Y:S02]  /*14940*/  FMUL.FTZ R48, R3.reuse, R48 ;  /* 0x0000003003307220 */ /* 0x040fe40000410000 */
[C---:B------:R-:W-:Y:S03]  /*14950*/  FMUL.FTZ R49, R3.reuse, R49 ;  /* 0x0000003103317220 */ /* 0x040fe60000410000 */
[C---:B-1----:R-:W-:Y:S01]  /*14960*/  HMMA.16816.F32.BF16 R44, R136.reuse, R104, R44 ;  /* 0x00000068882c723c */ /* 0x042fe2000004182c */
[----:B------:R-:W-:Y:S02]  /*14970*/  MUFU.EX2 R230, R230 ;  /* 0x000000e600e67308 */ /* 0x000fe40000000800 */
[C---:B------:R-:W-:Y:S02]  /*14980*/  FMUL.FTZ R50, R2.reuse, R50 ;  /* 0x0000003202327220 */ /* 0x040fe40000410000 */
[C---:B------:R-:W-:Y:S02]  /*14990*/  FMUL.FTZ R51, R2.reuse, R51 ;  /* 0x0000003302337220 */ /* 0x040fe40000410000 */
[C---:B------:R-:W-:Y:S02]  /*149a0*/  FMUL.FTZ R52, R3.reuse, R52 ;  /* 0x0000003403347220 */ /* 0x040fe40000410000 */
[C---:B------:R-:W-:Y:S02]  /*149b0*/  FMUL.FTZ R53, R3.reuse, R53 ;  /* 0x0000003503357220 */ /* 0x040fe40000410000 */
[----:B------:R-:W1:Y:S01]  /*149c0*/  MUFU.EX2 R233, R233 ;  /* 0x000000e900e97308 */ /* 0x000e620000000800 */
[C---:B------:R-:W-:Y:S01]  /*149d0*/  HMMA.16816.F32.BF16 R48, R136.reuse, R106, R48 ;  /* 0x0000006a8830723c */ /* 0x040fe20000041830 */
[----:B------:R-:W1:Y:S02]  /*149e0*/  LDSM.16.MT88.4 R104, [R203+0x4100] ;  /* 0x00410000cb68783b */ /* 0x000e640000004200 */
[C---:B------:R-:W-:Y:S02]  /*149f0*/  FMUL.FTZ R54, R2.reuse, R54 ;  /* 0x0000003602367220 */ /* 0x040fe40000410000 */
[C---:B------:R-:W-:Y:S02]  /*14a00*/  FMUL.FTZ R55, R2.reuse, R55 ;  /* 0x0000003702377220 */ /* 0x040fe40000410000 */
[C---:B------:R-:W-:Y:S02]  /*14a10*/  FMUL.FTZ R56, R3.reuse, R56 ;  /* 0x0000003803387220 */ /* 0x040fe40000410000 */
[C---:B------:R-:W-:Y:S01]  /*14a20*/  FMUL.FTZ R57, R3.reuse, R57 ;  /* 0x0000003903397220 */ /* 0x040fe20000410000 */
[----:B------:R-:W-:Y:S02]  /*14a30*/  MUFU.EX2 R232, R232 ;  /* 0x000000e800e87308 */ /* 0x000fe40000000800 */
[C---:B--2---:R-:W-:Y:S03]  /*14a40*/  HMMA.16816.F32.BF16 R52, R136.reuse, R100, R52 ;  /* 0x000000648834723c */ /* 0x044fe60000041834 */
[C---:B------:R-:W-:Y:S02]  /*14a50*/  FMUL.FTZ R58, R2.reuse, R58 ;  /* 0x0000003a023a7220 */ /* 0x040fe40000410000 */
[C---:B------:R-:W-:Y:S02]  /*14a60*/  FMUL.FTZ R59, R2.reuse, R59 ;  /* 0x0000003b023b7220 */ /* 0x040fe40000410000 */
[C---:B------:R-:W-:Y:S01]  /*14a70*/  FMUL.FTZ R60, R3.reuse, R60 ;  /* 0x0000003c033c7220 */ /* 0x040fe20000410000 */
[----:B------:R-:W2:Y:S01]  /*14a80*/  MUFU.EX2 R235, R235 ;  /* 0x000000eb00eb7308 */ /* 0x000ea20000000800 */
[C---:B------:R-:W-:Y:S03]  /*14a90*/  FMUL.FTZ R61, R3.reuse, R61 ;  /* 0x0000003d033d7220 */ /* 0x040fe60000410000 */
[C---:B------:R-:W-:Y:S01]  /*14aa0*/  HMMA.16816.F32.BF16 R56, R136.reuse, R102, R56 ;  /* 0x000000668838723c */ /* 0x040fe20000041838 */
[----:B------:R-:W2:Y:S02]  /*14ab0*/  LDSM.16.MT88.4 R100, [R198+0x4100] ;  /* 0x00410000c664783b */ /* 0x000ea40000004200 */
[C---:B------:R-:W-:Y:S02]  /*14ac0*/  FMUL.FTZ R62, R2.reuse, R62 ;  /* 0x0000003e023e7220 */ /* 0x040fe40000410000 */
[C---:B------:R-:W-:Y:S01]  /*14ad0*/  FMUL.FTZ R63, R2.reuse, R63 ;  /* 0x0000003f023f7220 */ /* 0x040fe20000410000 */
[----:B------:R-:W-:Y:S01]  /*14ae0*/  MUFU.EX2 R234, R234 ;  /* 0x000000ea00ea7308 */ /* 0x000fe20000000800 */
[C---:B------:R-:W-:Y:S02]  /*14af0*/  FMUL.FTZ R64, R3.reuse, R64 ;  /* 0x0000004003407220 */ /* 0x040fe40000410000 */
[C---:B------:R-:W-:Y:S03]  /*14b00*/  FMUL.FTZ R65, R3.reuse, R65 ;  /* 0x0000004103417220 */ /* 0x040fe60000410000 */
[C---:B------:R-:W-:Y:S03]  /*14b10*/  HMMA.16816.F32.BF16 R60, R136.reuse, R108, R60 ;  /* 0x0000006c883c723c */ /* 0x040fe6000004183c */
[C---:B------:R-:W-:Y:S01]  /*14b20*/  FMUL.FTZ R66, R2.reuse, R66 ;  /* 0x0000004202427220 */ /* 0x040fe20000410000 */
[----:B------:R-:W2:Y:S01]  /*14b30*/  MUFU.EX2 R237, R237 ;  /* 0x000000ed00ed7308 */ /* 0x000ea20000000800 */
[C---:B------:R-:W-:Y:S02]  /*14b40*/  FMUL.FTZ R67, R2.reuse, R67 ;  /* 0x0000004302437220 */ /* 0x040fe40000410000 */
[C---:B------:R-:W-:Y:S02]  /*14b50*/  FMUL.FTZ R68, R3.reuse, R68 ;  /* 0x0000004403447220 */ /* 0x040fe40000410000 */
[C---:B------:R-:W-:Y:S03]  /*14b60*/  FMUL.FTZ R69, R3.reuse, R69 ;  /* 0x0000004503457220 */ /* 0x040fe60000410000 */
[C---:B------:R-:W-:Y:S01]  /*14b70*/  HMMA.16816.F32.BF16 R64, R136.reuse, R110, R64 ;  /* 0x0000006e8840723c */ /* 0x040fe20000041840 */
[----:B------:R-:W3:Y:S01]  /*14b80*/  LDSM.16.MT88.4 R108, [R197+0x4100] ;  /* 0x00410000c56c783b */ /* 0x000ee20000004200 */
[----:B------:R-:W-:Y:S01]  /*14b90*/  MUFU.EX2 R236, R236 ;  /* 0x000000ec00ec7308 */ /* 0x000fe20000000800 */
[C---:B------:R-:W-:Y:S02]  /*14ba0*/  FMUL.FTZ R70, R2.reuse, R70 ;  /* 0x0000004602467220 */ /* 0x040fe40000410000 */
[C---:B------:R-:W-:Y:S02]  /*14bb0*/  FMUL.FTZ R71, R2.reuse, R71 ;  /* 0x0000004702477220 */ /* 0x040fe40000410000 */
[C---:B------:R-:W-:Y:S02]  /*14bc0*/  FMUL.FTZ R72, R3.reuse, R72 ;  /* 0x0000004803487220 */ /* 0x040fe40000410000 */
[C---:B------:R-:W-:Y:S03]  /*14bd0*/  FMUL.FTZ R73, R3.reuse, R73 ;  /* 0x0000004903497220 */ /* 0x040fe60000410000 */
[C---:B-1----:R-:W-:Y:S01]  /*14be0*/  HMMA.16816.F32.BF16 R68, R136.reuse, R104, R68 ;  /* 0x000000688844723c */ /* 0x042fe20000041844 */
[----:B------:R-:W1:Y:S02]  /*14bf0*/  MUFU.EX2 R239, R239 ;  /* 0x000000ef00ef7308 */ /* 0x000e640000000800 */
        /* <DEDUP_REMOVED lines=11> */
[----:B------:R-:W1:Y:S02]  /*14cb0*/  MUFU.EX2 R240, R240 ;  /* 0x000000f000f07308 */ /* 0x000e640000000800 */
[C---:B--2---:R-:W-:Y:S03]  /*14cc0*/  HMMA.16816.F32.BF16 R76, R136.reuse, R100, R76 ;  /* 0x00000064884c723c */ /* 0x044fe6000004184c */
[C---:B------:R-:W-:Y:S02]  /*14cd0*/  FMUL.FTZ R82, R2.reuse, R82 ;  /* 0x0000005202527220 */ /* 0x040fe40000410000 */
[C---:B------:R-:W-:Y:S02]  /*14ce0*/  FMUL.FTZ R83, R2.reuse, R83 ;  /* 0x0000005302537220 */ /* 0x040fe40000410000 */
[----:B------:R-:W-:Y:S01]  /*14cf0*/  FMUL.FTZ R84, R3, R84 ;  /* 0x0000005403547220 */ /* 0x000fe20000410000 */
[----:B------:R-:W-:Y:S01]  /*14d00*/  F2FP.BF16.PACK_AB R100, R175, R174 ;  /* 0x000000aeaf64723e */ /* 0x000fe200000010ff */
[----:B------:R-:W-:Y:S03]  /*14d10*/  FMUL.FTZ R85, R3, R85 ;  /* 0x0000005503557220 */ /* 0x000fe60000410000 */
[C---:B------:R-:W-:Y:S03]  /*14d20*/  HMMA.16816.F32.BF16 R80, R136.reuse, R102, R80 ;  /* 0x000000668850723c */ /* 0x040fe60000041850 */
[C---:B------:R-:W-:Y:S01]  /*14d30*/  FMUL.FTZ R86, R2.reuse, R86 ;  /* 0x0000005602567220 */ /* 0x040fe20000410000 */
[----:B---3--:R-:W-:Y:S01]  /*14d40*/  F2FP.BF16.PACK_AB R101, R177, R176 ;  /* 0x000000b0b165723e */ /* 0x008fe200000010ff */
[C---:B------:R-:W-:Y:S02]  /*14d50*/  FMUL.FTZ R87, R2.reuse, R87 ;  /* 0x0000005702577220 */ /* 0x040fe40000410000 */
[----:B------:R-:W-:Y:S01]  /*14d60*/  FMUL.FTZ R88, R3, R88 ;  /* 0x0000005803587220 */ /* 0x000fe20000410000 */
[----:B-----5:R-:W-:Y:S01]  /*14d70*/  F2FP.BF16.PACK_AB R102, R179, R178 ;  /* 0x000000b2b366723e */ /* 0x020fe200000010ff */
[----:B------:R-:W-:Y:S03]  /*14d80*/  FMUL.FTZ R89, R3, R89 ;  /* 0x0000005903597220 */ /* 0x000fe60000410000 */
[C---:B------:R-:W-:Y:S03]  /*14d90*/  HMMA.16816.F32.BF16 R84, R136.reuse, R108, R84 ;  /* 0x0000006c8854723c */ /* 0x040fe60000041854 */
[C---:B------:R-:W-:Y:S01]  /*14da0*/  FMUL.FTZ R90, R2.reuse, R90 ;  /* 0x0000005a025a7220 */ /* 0x040fe20000410000 */
[----:B------:R-:W-:Y:S01]  /*14db0*/  F2FP.BF16.PACK_AB R103, R227, R214 ;  /* 0x000000d6e367723e */ /* 0x000fe200000010ff */
[C---:B------:R-:W-:Y:S02]  /*14dc0*/  FMUL.FTZ R91, R2.reuse, R91 ;  /* 0x0000005b025b7220 */ /* 0x040fe40000410000 */
[C---:B------:R-:W-:Y:S02]  /*14dd0*/  FMUL.FTZ R92, R3.reuse, R92 ;  /* 0x0000005c035c7220 */ /* 0x040fe40000410000 */
[C---:B------:R-:W-:Y:S03]  /*14de0*/  FMUL.FTZ R93, R3.reuse, R93 ;  /* 0x0000005d035d7220 */ /* 0x040fe60000410000 */
[C---:B------:R-:W-:Y:S01]  /*14df0*/  HMMA.16816.F32.BF16 R88, R136.reuse, R110, R88 ;  /* 0x0000006e8858723c */ /* 0x040fe20000041858 */
[----:B------:R-:W2:Y:S02]  /*14e00*/  LDSM.16.MT88.4 R108, [R197+0x900] ;  /* 0x00090000c56c783b */ /* 0x000ea40000004200 */
[C---:B------:R-:W-:Y:S02]  /*14e10*/  FMUL.FTZ R94, R2.reuse, R94 ;  /* 0x0000005e025e7220 */ /* 0x040fe40000410000 */
[C---:B------:R-:W-:Y:S02]  /*14e20*/  FMUL.FTZ R95, R2.reuse, R95 ;  /* 0x0000005f025f7220 */ /* 0x040fe40000410000 */
[C---:B------:R-:W-:Y:S02]  /*14e30*/  FMUL.FTZ R96, R3.reuse, R96 ;  /* 0x0000006003607220 */ /* 0x040fe40000410000 */
[C---:B------:R-:W-:Y:S03]  /*14e40*/  FMUL.FTZ R97, R3.reuse, R97 ;  /* 0x0000006103617220 */ /* 0x040fe60000410000 */
[C---:B-1----:R-:W-:Y:S03]  /*14e50*/  HMMA.16816.F32.BF16 R92, R136.reuse, R104, R92 ;  /* 0x00000068885c723c */ /* 0x042fe6000004185c */
[C---:B------:R-:W-:Y:S02]  /*14e60*/  FMUL.FTZ R98, R2.reuse, R98 ;  /* 0x0000006202627220 */ /* 0x040fe40000410000 */
[C---:B------:R-:W-:Y:S02]  /*14e70*/  FMUL.FTZ R99, R2.reuse, R99 ;  /* 0x0000006302637220 */ /* 0x040fe40000410000 */
[----:B------:R-:W-:Y:S01]  /*14e80*/  FFMA.FTZ R173, R2, R213, R173 ;  /* 0x000000d502ad7223 */ /* 0x000fe200000100ad */
[----:B------:R-:W-:Y:S01]  /*14e90*/  MOV R2, R132 ;  /* 0x0000008400027202 */ /* 0x000fe20000000f00 */
[----:B------:R-:W-:Y:S03]  /*14ea0*/  FFMA.FTZ R172, R3, R212, R172 ;  /* 0x000000d403ac7223 */ /* 0x000fe600000100ac */
[----:B------:R-:W-:Y:S01]  /*14eb0*/  HMMA.16816.F32.BF16 R96, R136, R106, R96 ;  /* 0x0000006a8860723c */ /* 0x000fe20000041860 */
[----:B------:R-:W1:Y:S02]  /*14ec0*/  LDSM.16.MT88.4 R104, [R196+0x2900] ;  /* 0x00290000c468783b */ /* 0x000e640000004200 */
[----:B------:R-:W-:Y:S01]  /*14ed0*/  FADD.FTZ R168, R168, R173 ;  /* 0x000000ada8a87221 */ /* 0x000fe20000010000 */
[----:B------:R-:W-:Y:S01]  /*14ee0*/  MOV R3, R0 ;  /* 0x0000000000037202 */ /* 0x000fe20000000f00 */
        /* <DEDUP_REMOVED lines=11> */
[----:B------:R-:W-:Y:S02]  /*14fa0*/  FADD.FTZ R174, R174, R169 ;  /* 0x000000a9aeae7221 */ /* 0x000fe40000010000 */
[----:B------:R-:W-:Y:S02]  /*14fb0*/  FADD.FTZ R177, R177, R176 ;  /* 0x000000b0b1b17221 */ /* 0x000fe40000010000 */
[C---:B------:R-:W-:Y:S01]  /*14fc0*/  HMMA.16816.F32.BF16 R16, R100.reuse, R118, R16 ;  /* 0x000000766410723c */ /* 0x040fe20000041810 */
[----:B------:R-:W-:Y:S03]  /*14fd0*/  LDSM.16.MT88.4 R116, [R197+0x4900] ;  /* 0x00490000c574783b */ /* 0x000fe60000004200 */
[----:B------:R-:W-:Y:S02]  /*14fe0*/  FADD.FTZ R175, R175, R174 ;  /* 0x000000aeafaf7221 */ /* 0x000fe40000010000 */
[----:B------:R-:W-:Y:S02]  /*14ff0*/  FADD.FTZ R214, R214, R177 ;  /* 0x000000b1d6d67221 */ /* 0x000fe40000010000 */
[C---:B--2---:R-:W-:Y:S04]  /*15000*/  HMMA.16816.F32.BF16 R20, R100.reuse, R108, R20 ;  /* 0x0000006c6414723c */ /* 0x044fe80000041814 */
[----:B------:R-:W-:Y:S02]  /*15010*/  FADD.FTZ R178, R178, R175 ;  /* 0x000000afb2b27221 */ /* 0x000fe40000010000 */
[----:B------:R-:W-:Y:S01]  /*15020*/  FADD.FTZ R227, R227, R214 ;  /* 0x000000d6e3e37221 */ /* 0x000fe20000010000 */
[----:B------:R-:W-:Y:S01]  /*15030*/  IADD3 R214, R225, -0x1, RZ ;  /* 0xffffffffe1d67810 */ /* 0x000fe20007ffe0ff */
[C---:B------:R-:W-:Y:S01]  /*15040*/  HMMA.16816.F32.BF16 R24, R100.reuse, R110, R24 ;  /* 0x0000006e6418723c */ /* 0x040fe20000041818 */
[----:B------:R-:W2:Y:S03]  /*15050*/  LDSM.16.MT88.4 R108, [R203+0x4900] ;  /* 0x00490000cb6c783b */ /* 0x000ea60000004200 */
[----:B------:R-:W-:Y:S01]  /*15060*/  FADD.FTZ R179, R179, R178 ;  /* 0x000000b2b3b37221 */ /* 0x000fe20000010000 */
[----:B------:R-:W-:Y:S03]  /*15070*/  MOV R225, R214 ;  /* 0x000000d600e17202 */ /* 0x000fe60000000f00 */
        /* <DEDUP_REMOVED lines=20> */
[----:B------:R-:W3:Y:S07]  /*151c0*/  LDSM.16.MT88.4 R112, [R197+0x1100] ;  /* 0x00110000c570783b */ /* 0x000eee0000004200 */
[C---:B------:R-:W-:Y:S08]  /*151d0*/  HMMA.16816.F32.BF16 R84, R100.reuse, R116, R84 ;  /* 0x000000746454723c */ /* 0x040ff00000041854 */
[C---:B------:R-:W-:Y:S01]  /*151e0*/  HMMA.16816.F32.BF16 R88, R100.reuse, R118, R88 ;  /* 0x000000766458723c */ /* 0x040fe20000041858 */
[----:B------:R-:W5:Y:S07]  /*151f0*/  LDSM.16.MT88.4 R116, [R203+0x3100] ;  /* 0x00310000cb74783b */ /* 0x000f6e0000004200 */
[C---:B-1----:R-:W-:Y:S08]  /*15200*/  HMMA.16816.F32.BF16 R92, R100.reuse, R104, R92 ;  /* 0x00000068645c723c */ /* 0x042ff0000004185c */
[----:B------:R-:W-:Y:S01]  /*15210*/  HMMA.16816.F32.BF16 R96, R100, R106, R96 ;  /* 0x0000006a6460723c */ /* 0x000fe20000041860 */
[----:B------:R-:W1:Y:S06]  /*15220*/  LDSM.16.MT88.4 R104, [R196+0x3100] ;  /* 0x00310000c468783b */ /* 0x000e6c0000004200 */
[----:B------:R-:W-:Y:S01]  /*15230*/  F2FP.BF16.PACK_AB R100, R229, R226 ;  /* 0x000000e2e564723e */ /* 0x000fe200000010ff */
[----:B------:R-:W-:Y:S01]  /*15240*/  FADD.FTZ R226, R226, R179 ;  /* 0x000000b3e2e27221 */ /* 0x000fe20000010000 */
[----:B----4-:R-:W-:Y:S03]  /*15250*/  F2FP.BF16.PACK_AB R101, R231, R228 ;  /* 0x000000e4e765723e */ /* 0x010fe600000010ff */
        /* <DEDUP_REMOVED lines=20> */
[C---:B-----5:R-:W-:Y:S08]  /*153a0*/  HMMA.16816.F32.BF16 R36, R100.reuse, R116, R36 ;  /* 0x000000746424723c */ /* 0x060ff00000041824 */
        /* <DEDUP_REMOVED lines=24> */
[C---:B---3--:R-:W-:Y:S08]  /*15530*/  HMMA.16816.F32.BF16 R76, R100.reuse, R112, R76 ;  /* 0x00000070644c723c */ /* 0x048ff0000004184c */
[C---:B------:R-:W-:Y:S08]  /*15540*/  HMMA.16816.F32.BF16 R80, R100.reuse, R114, R80 ;  /* 0x000000726450723c */ /* 0x040ff00000041850 */
[C---:B----4-:R-:W-:Y:S08]  /*15550*/  HMMA.16816.F32.BF16 R84, R100.reuse, R116, R84 ;  /* 0x000000746454723c */ /* 0x050ff00000041854 */
        /* <DEDUP_REMOVED lines=31> */
.L_x_817:
[----:B------:R-:W-:-:S13]  /*15750*/  ISETP.GE.AND P0, PT, R214, RZ, PT ;  /* 0x000000ffd600720c */ /* 0x000fda0003f06270 */
[----:B------:R-:W-:Y:S05]  /*15760*/  @!P0 BRA `(.L_x_821) ;  /* 0x00002e7000008947 */ /* 0x000fea0003800000 */
[----:B------:R-:W1:Y:S01]  /*15770*/  S2R R3, SR_TID.X ;  /* 0x0000000000037919 */ /* 0x000e620000002100 */
[----:B------:R-:W-:Y:S01]  /*15780*/  SHF.R.S32.HI R5, RZ, 0x1f, R180 ;  /* 0x0000001fff057819 */ /* 0x000fe200000114b4 */
[----:B------:R-:W-:Y:S01]  /*15790*/  IMAD.MOV.U32 R135, RZ, RZ, R132 ;  /* 0x000000ffff877224 */ /* 0x000fe200078e0084 */
[----:B------:R-:W-:Y:S01]  /*157a0*/  IADD3 R220, R211, 0x100, RZ ;  /* 0x00000100d3dc7810 */ /* 0x000fe20007ffe0ff */
[----:B------:R-:W-:Y:S01]  /*157b0*/  IMAD.SHL.U32 R215, R181, 0x2, RZ ;  /* 0x00000002b5d77824 */ /* 0x000fe200078e00ff */
[C---:B------:R-:W-:Y:S01]  /*157c0*/  SHF.L.U64.HI R218, R180.reuse, 0x1, R5 ;  /* 0x00000001b4da7819 */ /* 0x040fe20000010205 */
[----:B------:R-:W-:Y:S01]  /*157d0*/  IMAD.SHL.U32 R221, R180, 0x2, RZ ;  /* 0x00000002b4dd7824 */ /* 0x000fe200078e00ff */
[----:B------:R-:W-:Y:S02]  /*157e0*/  ULDC UR5, c[0x0][0x210] ;  /* 0x0000840000057ab9 */ /* 0x000fe40000000800 */
[----:B------:R-:W-:Y:S02]  /*157f0*/  ULDC UR4, c[0x0][0x1e8] ;  /* 0x00007a0000047ab9 */ /* 0x000fe40000000800 */
[----:B------:R-:W-:-:S02]  /*15800*/  UIMAD UR5, UR11, UR5, URZ ;  /* 0x000000050b0572a4 */ /* 0x000fc4000f8e023f */
[----:B------:R-:W-:Y:S01]  /*15810*/  UIMAD UR4, UR11, UR4, URZ ;  /* 0x000000040b0472a4 */ /* 0x000fe2000f8e023f */
[----:B-1----:R-:W-:-:S04]  /*15820*/  SHF.R.S32.HI R2, RZ, 0x1f, R3 ;  /* 0x0000001fff027819 */ /* 0x002fc80000011403 */
[----:B------:R-:W-:-:S04]  /*15830*/  LEA.HI R2, R2, R3, RZ, 0x3 ;  /* 0x0000000302027211 */ /* 0x000fc800078f18ff */
[----:B------:R-:W-:-:S05]  /*15840*/  LOP3.LUT R2, R2, 0xfffffff8, RZ, 0xc0, !PT ;  /* 0xfffffff802027812 */ /* 0x000fca00078ec0ff */
[----:B------:R-:W-:Y:S02]  /*15850*/  IMAD.IADD R2, R3, 0x1, -R2 ;  /* 0x0000000103027824 */ /* 0x000fe400078e0a02 */
[----:B------:R-:W-:Y:S01]  /*15860*/  IMAD.MOV.U32 R3, RZ, RZ, R0 ;  /* 0x000000ffff037224 */ /* 0x000fe200078e0000 */
[----:B------:R-:W-:Y:S01]  /*15870*/  SHF.R.S32.HI R0, RZ, 0x1f, R181 ;  /* 0x0000001fff007819 */ /* 0x000fe200000114b5 */
[----:B------:R-:W-:-:S03]  /*15880*/  IMAD.SHL.U32 R216, R2, 0x8, RZ ;  /* 0x0000000802d87824 */ /* 0x000fc600078e00ff */
[----:B------:R-:W-:Y:S02]  /*15890*/  SHF.L.U64.HI R219, R181, 0x1, R0 ;  /* 0x00000001b5db7819 */ /* 0x000fe40000010200 */
[----:B------:R-:W-:-:S04]  /*158a0*/  SHF.R.S32.HI R217, RZ, 0x1f, R216 ;  /* 0x0000001fffd97819 */ /* 0x000fc800000114d8 */
[C---:B------:R-:W-:Y:S01]  /*158b0*/  SHF.L.U64.HI R217, R216.reuse, 0x1, R217 ;  /* 0x00000001d8d97819 */ /* 0x040fe200000102d9 */
[----:B------:R-:W-:Y:S01]  /*158c0*/  IMAD.SHL.U32 R216, R216, 0x2, RZ ;  /* 0x00000002d8d87824 */ /* 0x000fe200078e00ff */
[----:B------:R-:W-:Y:S05]  /*158d0*/  BRA `(.L_x_822) ;  /* 0x0000032000007947 */ /* 0x000fea0003800000 */
.L_x_824:
[----:B------:R-:W-:Y:S01]  /*158e0*/  ISETP.NE.AND P2, PT, R207, 0x1, PT ;  /* 0x00000001cf00780c */ /* 0x000fe20003f45270 */
[----:B------:R-:W-:Y:S01]  /*158f0*/  IMAD.MOV.U32 R208, RZ, RZ, RZ ;  /* 0x000000ffffd07224 */ /* 0x000fe200078e00ff */
[----:B------:R-:W-:Y:S04]  /*15900*/  LEA R209, R214, UR13, 0x6 ;  /* 0x0000000dd6d17c11 */ /* 0x000fe8000f8e30ff */
[----:B------:R-:W-:Y:S05]  /*15910*/  IADD3 R209, R209, -0x40, R210 ;  /* 0xffffffc0d1d17810 */ /* 0x000fea0007ffe0d2 */
[--C-:B------:R-:W-:Y:S02]  /*15920*/  IMAD.MOV.U32 R0, RZ, RZ, R209.reuse ;  /* 0x000000ffff007224 */ /* 0x100fe400078e00d1 */
[----:B------:R-:W-:Y:S05]  /*15930*/  @P2 IMAD.HI.U32 R2, R209, c[0x0][0x2bc], RZ ;  /* 0x0000af00d1022a27 */ /* 0x000fea00078e00ff */
        /* <DEDUP_REMOVED lines=26> */
[----:B------:R-:W-:Y:S03]  /*15ae0*/  IADD3 R8, P1, R4, R215, RZ ;  /* 0x000000d704087210 */ /* 0x000fe60007f3e0ff */
[----:B--2---:R-:W-:Y:S01]  /*15af0*/  IMAD.X R11, R6, 0x1, R217, P0 ;  /* 0x00000001060b7824 */ /* 0x004fe200000e06d9 */
[----:B------:R-:W-:Y:S01]  /*15b00*/  IADD3 R12, P0, R4, R221, RZ ;  /* 0x000000dd040c7210 */ /* 0x000fe20007f1e0ff */
[----:B------:R-:W-:Y:S01]  /*15b10*/  IMAD.X R9, R6, 0x1, R219, P1 ;  /* 0x0000000106097824 */ /* 0x000fe200008e06db */
[----:B---3--:R-:W-:Y:S02]  /*15b20*/  IADD3 R4, P2, R0, R216, RZ ;  /* 0x000000d800047210 */ /* 0x008fe40007f5e0ff */
[----:B------:R1:W-:Y:S01]  /*15b30*/  LDGSTS.E.BYPASS.LTC128B.128 [R211+0x6100], [R10.64], !P4 ;  /* 0x061000000ad37fae */ /* 0x0003e2000e101d54 */
[--C-:B------:R-:W-:Y:S01]  /*15b40*/  IMAD.X R13, R6, 0x1, R218.reuse, P0 ;  /* 0x00000001060d7824 */ /* 0x100fe200000e06da */
[----:B------:R-:W-:Y:S01]  /*15b50*/  IADD3 R6, P1, R0, R215, RZ ;  /* 0x000000d700067210 */ /* 0x000fe20007f3e0ff */
[----:B----4-:R-:W-:Y:S01]  /*15b60*/  IMAD.X R5, R2, 0x1, R217, P2 ;  /* 0x0000000102057824 */ /* 0x010fe200010e06d9 */
        /* <DEDUP_REMOVED lines=9> */
.L_x_822:
        /* <DEDUP_REMOVED lines=23> */
[----:B------:R-:W-:Y:S07]  /*15d70*/  LDSM.16.M88.4 R144, [R204] ;  /* 0x00000000cc90783b */ /* 0x000fee0000000200 */
[----:B------:R-:W-:Y:S07]  /*15d80*/  LDSM.16.M88.4 R148, [R195] ;  /* 0x00000000c394783b */ /* 0x000fee0000000200 */
[----:B------:R-:W-:Y:S07]  /*15d90*/  LDSM.16.M88.4 R152, [R194] ;  /* 0x00000000c298783b */ /* 0x000fee0000000200 */
[----:B------:R-:W-:Y:S07]  /*15da0*/  LDSM.16.M88.4 R156, [R193] ;  /* 0x00000000c19c783b */ /* 0x000fee0000000200 */
[----:B------:R-:W2:Y:S07]  /*15db0*/  SHFL.IDX PT, R132, R5, 0x1, 0x181f ;  /* 0x00381f0005847f89 */ /* 0x000eae00000e0000 */
[----:B------:R1:W3:Y:S02]  /*15dc0*/  SHFL.IDX PT, R0, R4, 0x1, 0x181f ;  /* 0x00381f0004007f89 */ /* 0x0002e400000e0000 */
[C---:B-1----:R-:W-:Y:S03]  /*15dd0*/  HMMA.16816.F32.BF16 R4, R32.reuse, R8, RZ ;  /* 0x000000082004723c */ /* 0x042fe600000418ff */
[CC--:B------:R-:W-:Y:S02]  /*15de0*/  IADD3 R14, P0, R20.reuse, R216.reuse, RZ ;  /* 0x000000d8140e7210 */ /* 0x0c0fe40007f1e0ff */
[----:B------:R-:W-:Y:S02]  /*15df0*/  IADD3 R12, P1, R20, R215, RZ ;  /* 0x000000d7140c7210 */ /* 0x000fe40007f3e0ff */
[C---:B------:R-:W-:Y:S01]  /*15e00*/  IADD3.X R15, R2.reuse, R217, RZ, P0, !PT ;  /* 0x000000d9020f7210 */ /* 0x040fe200007fe4ff */
[C---:B------:R-:W-:Y:S01]  /*15e10*/  HMMA.16816.F32.BF16 R8, R32.reuse, R10, RZ ;  /* 0x0000000a2008723c */ /* 0x040fe200000418ff */
[----:B------:R-:W-:Y:S03]  /*15e20*/  IADD3.X R13, R2, R219, RZ, P1, !PT ;  /* 0x000000db020d7210 */ /* 0x000fe60000ffe4ff */
[----:B------:R-:W-:Y:S01]  /*15e30*/  @!PT LDS RZ, [RZ] ;  /* 0x00000000fffff984 */ /* 0x000fe20000000800 */
[----:B------:R1:W-:Y:S01]  /*15e40*/  LDGSTS.E.BYPASS.LTC128B.128 [R220], [R14.64], !P4 ;  /* 0x000000000edc7fae */ /* 0x0003e2000e101d54 */
[----:B------:R-:W-:Y:S02]  /*15e50*/  IADD3 R20, P0, R20, R221, RZ ;  /* 0x000000dd14147210 */ /* 0x000fe40007f1e0ff */
[----:B--2---:R-:W-:Y:S02]  /*15e60*/  IADD3 R170, P2, R132, R216, RZ ;  /* 0x000000d884aa7210 */ /* 0x004fe40007f5e0ff */
[-C--:B------:R-:W-:Y:S02]  /*15e70*/  IADD3.X R21, R2, R218.reuse, RZ, P0, !PT ;  /* 0x000000da02157210 */ /* 0x080fe400007fe4ff */
[----:B------:R1:W-:Y:S01]  /*15e80*/  LDGSTS.E.BYPASS.LTC128B.128 [R220+0x2000], [R12.64], !P6 ;  /* 0x020000000cdc7fae */ /* 0x0003e2000f101d54 */
[----:B---3--:R-:W-:Y:S02]  /*15e90*/  IADD3.X R171, R0, R217, RZ, P2, !PT ;  /* 0x000000d900ab7210 */ /* 0x008fe400017fe4ff */
[C---:B------:R-:W-:Y:S02]  /*15ea0*/  IADD3 R168, P1, R132.reuse, R215, RZ ;  /* 0x000000d784a87210 */ /* 0x040fe40007f3e0ff */
[----:B------:R-:W-:Y:S02]  /*15eb0*/  IADD3 R132, P0, R132, R221, RZ ;  /* 0x000000dd84847210 */ /* 0x000fe40007f1e0ff */
[----:B------:R2:W-:Y:S01]  /*15ec0*/  LDGSTS.E.BYPASS.LTC128B.128 [R220+0x4000], [R20.64], !P5 ;  /* 0x0400000014dc7fae */ /* 0x0005e2000e901d54 */
[C---:B------:R-:W-:Y:S02]  /*15ed0*/  IADD3.X R169, R0.reuse, R219, RZ, P1, !PT ;  /* 0x000000db00a97210 */ /* 0x040fe40000ffe4ff */
[----:B------:R-:W-:Y:S02]  /*15ee0*/  IADD3.X R133, R0, R218, RZ, P0, !PT ;  /* 0x000000da00857210 */ /* 0x000fe400007fe4ff */
[----:B------:R-:W-:Y:S02]  /*15ef0*/  ISETP.GE.AND P0, PT, R214, 0x1, PT ;  /* 0x00000001d600780c */ /* 0x000fe40003f06270 */
[----:B------:R3:W-:Y:S07]  /*15f00*/  LDGSTS.E.BYPASS.LTC128B.128 [R220+0x1000], [R170.64], !P4 ;  /* 0x01000000aadc7fae */ /* 0x0007ee000e101d54 */
[----:B------:R3:W-:Y:S01]  /*15f10*/  LDGSTS.E.BYPASS.LTC128B.128 [R220+0x3000], [R168.64], !P6 ;  /* 0x03000000a8dc7fae */ /* 0x0007e2000f101d54 */
[C---:B-1----:R-:W-:Y:S06]  /*15f20*/  HMMA.16816.F32.BF16 R12, R32.reuse, R16, RZ ;  /* 0x00000010200c723c */ /* 0x042fec00000418ff */
[----:B------:R1:W-:Y:S02]  /*15f30*/  LDGSTS.E.BYPASS.LTC128B.128 [R220+0x5000], [R132.64], !P5 ;  /* 0x0500000084dc7fae */ /* 0x0003e4000e901d54 */
[C---:B------:R-:W-:Y:S05]  /*15f40*/  HMMA.16816.F32.BF16 R16, R32.reuse, R18, RZ ;  /* 0x000000122010723c */ /* 0x040fea00000418ff */
[----:B------:R-:W-:Y:S03]  /*15f50*/  LDSM.16.M88.4 R160, [R201+0xc100] ;  /* 0x00c10000c9a0783b */ /* 0x000fe60000000200 */
[C---:B--2---:R-:W-:Y:S04]  /*15f60*/  HMMA.16816.F32.BF16 R20, R32.reuse, R24, RZ ;  /* 0x000000182014723c */ /* 0x044fe800000418ff */
[----:B------:R-:W0:Y:S04]  /*15f70*/  LDGDEPBAR ;  /* 0x00000000000079af */ /* 0x000e280000000000 */
[C---:B------:R-:W-:Y:S03]  /*15f80*/  HMMA.16816.F32.BF16 R24, R32.reuse, R26, RZ ;  /* 0x0000001a2018723c */ /* 0x040fe600000418ff */
[----:B------:R-:W2:Y:S05]  /*15f90*/  LDSM.16.M88.4 R164, [R200+0x6100] ;  /* 0x00610000c8a4783b */ /* 0x000eaa0000000200 */
[C---:B------:R-:W-:Y:S02]  /*15fa0*/  HMMA.16816.F32.BF16 R28, R32.reuse, R136, RZ ;  /* 0x00000088201c723c */ /* 0x040fe400000418ff */
[----:B---3--:R-:W-:Y:S06]  /*15fb0*/  LDSM.16.M88.4 R168, [R200+0x7100] ;  /* 0x00710000c8a8783b */ /* 0x008fec0000000200 */
[----:B------:R-:W-:Y:S01]  /*15fc0*/  HMMA.16816.F32.BF16 R32, R32, R138, RZ ;  /* 0x0000008a2020723c */ /* 0x000fe200000418ff */
[----:B------:R-:W3:Y:S07]  /*15fd0*/  LDSM.16.M88.4 R136, [R200+0x6900] ;  /* 0x00690000c888783b */ /* 0x000eee0000000200 */
        /* <DEDUP_REMOVED lines=15> */
[C---:B--2---:R-:W-:Y:S01]  /*160d0*/  HMMA.16816.F32.BF16 R4, R160.reuse, R164, R4 ;  /* 0x000000a4a004723c */ /* 0x044fe20000041804 */
[----:B------:R-:W2:Y:S07]  /*160e0*/  LDSM.16.M88.4 R156, [R205+0x8100] ;  /* 0x00810000cd9c783b */ /* 0x000eae0000000200 */
        /* <DEDUP_REMOVED lines=24> */
[C---:B--2---:R-:W-:Y:S01]  /*16270*/  HMMA.16816.F32.BF16 R4, R152.reuse, R156, R4 ;  /* 0x0000009c9804723c */ /* 0x044fe20000041804 */
[----:B------:R-:W2:Y:S07]  /*16280*/  LDSM.16.M88.4 R176, [R201+0x10100] ;  /* 0x01010000c9b0783b */ /* 0x000eae0000000200 */
[C---:B------:R-:W-:Y:S01]  /*16290*/  HMMA.16816.F32.BF16 R8, R152.reuse, R158, R8 ;  /* 0x0000009e9808723c */ /* 0x040fe20000041808 */
[----:B------:R-:W-:Y:S07]  /*162a0*/  LDSM.16.M88.4 R156, [R200+0x9900] ;  /* 0x00990000c89c783b */ /* 0x000fee0000000200 */
[C---:B---3--:R-:W-:Y:S08]  /*162b0*/  HMMA.16816.F32.BF16 R12, R152.reuse, R136, R12 ;  /* 0x00000088980c723c */ /* 0x048ff0000004180c */
[C---:B------:R-:W-:Y:S01]  /*162c0*/  HMMA.16816.F32.BF16 R16, R152.reuse, R138, R16 ;  /* 0x0000008a9810723c */ /* 0x040fe20000041810 */
[----:B------:R-:W3:Y:S07]  /*162d0*/  LDSM.16.M88.4 R136, [R200+0x8900] ;  /* 0x00890000c888783b */ /* 0x000eee0000000200 */
        /* <DEDUP_REMOVED lines=19> */
[C---:B--2---:R-:W-:Y:S01]  /*16410*/  HMMA.16816.F32.BF16 R4, R176.reuse, R180, R4 ;  /* 0x000000b4b004723c */ /* 0x044fe20000041804 */
[----:B------:R-:W2:Y:S07]  /*16420*/  LDSM.16.M88.4 R168, [R206+0x14100] ;  /* 0x01410000cea8783b */ /* 0x000eae0000000200 */
[C---:B------:R-:W-:Y:S01]  /*16430*/  HMMA.16816.F32.BF16 R8, R176.reuse, R182, R8 ;  /* 0x000000b6b008723c */ /* 0x040fe20000041808 */
[----:B------:R-:W-:Y:S07]  /*16440*/  LDSM.16.M88.4 R180, [R187] ;  /* 0x00000000bbb4783b */ /* 0x000fee0000000200 */
[C---:B---3--:R-:W-:Y:S08]  /*16450*/  HMMA.16816.F32.BF16 R12, R176.reuse, R136, R12 ;  /* 0x00000088b00c723c */ /* 0x048ff0000004180c */
[C---:B------:R-:W-:Y:S01]  /*16460*/  HMMA.16816.F32.BF16 R16, R176.reuse, R138, R16 ;  /* 0x0000008ab010723c */ /* 0x040fe20000041810 */
[----:B------:R-:W3:Y:S07]  /*16470*/  LDSM.16.M88.4 R136, [R205+0xa900] ;  /* 0x00a90000cd88783b */ /* 0x000eee0000000200 */
[C---:B----4-:R-:W-:Y:S08]  /*16480*/  HMMA.16816.F32.BF16 R20, R176.reuse, R152, R20 ;  /* 0x00000098b014723c */ /* 0x050ff00000041814 */
[C---:B------:R-:W-:Y:S01]  /*16490*/  HMMA.16816.F32.BF16 R24, R176.reuse, R154, R24 ;  /* 0x0000009ab018723c */ /* 0x040fe20000041818 */
[----:B------:R-:W4:Y:S07]  /*164a0*/  LDSM.16.M88.4 R152, [R205+0xb100] ;  /* 0x00b10000cd98783b */ /* 0x000f2e0000000200 */
[C---:B------:R-:W-:Y:S08]  /*164b0*/  HMMA.16816.F32.BF16 R28, R176.reuse, R156, R28 ;  /* 0x0000009cb01c723c */ /* 0x040ff0000004181c */
[----:B------:R-:W-:Y:S01]  /*164c0*/  HMMA.16816.F32.BF16 R32, R176, R158, R32 ;  /* 0x0000009eb020723c */ /* 0x000fe20000041820 */
[----:B------:R-:W2:Y:S07]  /*164d0*/  LDSM.16.M88.4 R156, [R205+0xb900] ;  /* 0x00b90000cd9c783b */ /* 0x000eae0000000200 */
[C---:B-----5:R-:W-:Y:S01]  /*164e0*/  HMMA.16816.F32.BF16 R4, R160.reuse, R164, R4 ;  /* 0x000000a4a004723c */ /* 0x060fe20000041804 */
[----:B------:R-:W5:Y:S07]  /*164f0*/  LDSM.16.M88.4 R176, [R202+0x14100] ;  /* 0x01410000cab0783b */ /* 0x000f6e0000000200 */
        /* <DEDUP_REMOVED lines=24> */
[----:B------:R-:W2:Y:S01]  /*16680*/  LDSM.16.M88.4 R168, [R199+0x14100] ;  /* 0x01410000c7a8783b */ /* 0x000ea20000000200 */
[C---:B-----5:R-:W-:Y:S08]  /*16690*/  HMMA.16816.F32.BF16 R4, R176.reuse, R180, R4 ;  /* 0x000000b4b004723c */ /* 0x060ff00000041804 */
[C---:B------:R-:W-:Y:S08]  /*166a0*/  HMMA.16816.F32.BF16 R8, R176.reuse, R182, R8 ;  /* 0x000000b6b008723c */ /* 0x040ff00000041808 */
[C---:B-1----:R-:W-:Y:S08]  /*166b0*/  HMMA.16816.F32.BF16 R12, R176.reuse, R140, R12 ;  /* 0x0000008cb00c723c */ /* 0x042ff0000004180c */
[C---:B------:R-:W-:Y:S08]  /*166c0*/  HMMA.16816.F32.BF16 R16, R176.reuse, R142, R16 ;  /* 0x0000008eb010723c */ /* 0x040ff00000041810 */
[C---:B------:R-:W-:Y:S08]  /*166d0*/  HMMA.16816.F32.BF16 R20, R176.reuse, R144, R20 ;  /* 0x00000090b014723c */ /* 0x040ff00000041814 */
[C---:B------:R-:W-:Y:S08]  /*166e0*/  HMMA.16816.F32.BF16 R24, R176.reuse, R146, R24 ;  /* 0x00000092b018723c */ /* 0x040ff00000041818 */
[C---:B------:R-:W-:Y:S08]  /*166f0*/  HMMA.16816.F32.BF16 R28, R176.reuse, R148, R28 ;  /* 0x00000094b01c723c */ /* 0x040ff0000004181c */
[----:B------:R-:W-:Y:S08]  /*16700*/  HMMA.16816.F32.BF16 R32, R176, R150, R32 ;  /* 0x00000096b020723c */ /* 0x000ff00000041820 */
[C---:B--2---:R-:W-:Y:S08]  /*16710*/  HMMA.16816.F32.BF16 R4, R160.reuse, R164, R4 ;  /* 0x000000a4a004723c */ /* 0x044ff00000041804 */
[C---:B------:R-:W-:Y:S08]  /*16720*/  HMMA.16816.F32.BF16 R8, R160.reuse, R166, R8 ;  /* 0x000000a6a008723c */ /* 0x040ff00000041808 */
[C---:B---3--:R-:W-:Y:S08]  /*16730*/  HMMA.16816.F32.BF16 R12, R160.reuse, R136, R12 ;  /* 0x00000088a00c723c */ /* 0x048ff0000004180c */
        /* <DEDUP_REMOVED lines=83> */
.L_x_823:
        /* <DEDUP_REMOVED lines=33> */
[----:B------:R-:W-:Y:S02]  /*16e80*/  ISETP.GT.AND P0, PT, R214, RZ, PT ;  /* 0x000000ffd600720c */ /* 0x000fe40003f04270 */
        /* <DEDUP_REMOVED lines=25> */
[--C-:B------:R-:W-:Y:S01]  /*17020*/  FFMA.FTZ R135, R163, c[0x0][0x2d0], -R144.reuse ;  /* 0x0000b400a3877a23 */ /* 0x100fe20000010890 */
[----:B------:R-:W-:Y:S01]  /*17030*/  LDSM.16.MT88.4 R164, [R203+0x5900] ;  /* 0x00590000cba4783b */ /* 0x000fe20000004200 */
[----:B------:R-:W-:Y:S02]  /*17040*/  FMUL.FTZ R4, R2, c[0x0][0x2d0] ;  /* 0x0000b40002047a20 */ /* 0x000fe40000410000 */
[--C-:B------:R-:W-:Y:S02]  /*17050*/  FFMA.FTZ R175, R142, c[0x0][0x2d0], -R151.reuse ;  /* 0x0000b4008eaf7a23 */ /* 0x100fe40000010897 */
[--C-:B------:R-:W-:Y:S01]  /*17060*/  FFMA.FTZ R176, R140, c[0x0][0x2d0], -R151.reuse ;  /* 0x0000b4008cb07a23 */ /* 0x100fe20000010897 */
[----:B------:R2:W3:Y:S01]  /*17070*/  MUFU.EX2 R2, R4 ;  /* 0x0000000400027308 */ /* 0x0004e20000000800 */
[--C-:B------:R-:W-:Y:S01]  /*17080*/  FFMA.FTZ R177, R143, c[0x0][0x2d0], -R144.reuse ;  /* 0x0000b4008fb17a23 */ /* 0x100fe20000010890 */
[----:B------:R-:W-:Y:S01]  /*17090*/  LDSM.16.MT88.4 R160, [R196+0x3900] ;  /* 0x00390000c4a0783b */ /* 0x000fe20000004200 */
[--C-:B------:R-:W-:Y:S02]  /*170a0*/  FFMA.FTZ R178, R141, c[0x0][0x2d0], -R144.reuse ;  /* 0x0000b4008db27a23 */ /* 0x100fe40000010890 */
[--C-:B------:R-:W-:Y:S02]  /*170b0*/  FFMA.FTZ R179, R138, c[0x0][0x2d0], -R151.reuse ;  /* 0x0000b4008ab37a23 */ /* 0x100fe40000010897 */
[--C-:B------:R-:W-:Y:S02]  /*170c0*/  FFMA.FTZ R180, R136, c[0x0][0x2d0], -R151.reuse ;  /* 0x0000b40088b47a23 */ /* 0x100fe40000010897 */
[--C-:B------:R-:W-:Y:S01]  /*170d0*/  FFMA.FTZ R181, R139, c[0x0][0x2d0], -R144.reuse ;  /* 0x0000b4008bb57a23 */ /* 0x100fe20000010890 */
[----:B------:R-:W4:Y:S01]  /*170e0*/  MUFU.EX2 R174, R174 ;  /* 0x000000ae00ae7308 */ /* 0x000f220000000800 */
[----:B------:R-:W-:Y:S01]  /*170f0*/  LDSM.16.MT88.4 R140, [R197+0x2900] ;  /* 0x00290000c58c783b */ /* 0x000fe20000004200 */
[--C-:B------:R-:W-:Y:S02]  /*17100*/  FFMA.FTZ R182, R137, c[0x0][0x2d0], -R144.reuse ;  /* 0x0000b40089b67a23 */ /* 0x100fe40000010890 */
[C---:B-1----:R-:W-:Y:S02]  /*17110*/  FMUL.FTZ R5, R3.reuse, R129 ;  /* 0x0000008103057220 */ /* 0x042fe40000410000 */
[C---:B------:R-:W-:Y:S02]  /*17120*/  FMUL.FTZ R8, R3.reuse, R124 ;  /* 0x0000007c03087220 */ /* 0x040fe40000410000 */
[C---:B------:R-:W-:Y:S01]  /*17130*/  FMUL.FTZ R9, R3.reuse, R125 ;  /* 0x0000007d03097220 */ /* 0x040fe20000410000 */
[----:B------:R-:W-:Y:S01]  /*17140*/  LDSM.16.MT88.4 R136, [R198+0x2900] ;  /* 0x00290000c688783b */ /* 0x000fe20000004200 */
        /* <DEDUP_REMOVED lines=208> */
[----:B------:R-:W-:Y:S01]  /*17e50*/  FADD.FTZ R177, R177, R2 ;  /* 0x00000002b1b17221 */ /* 0x000fe20000010000 */
[----:B------:R-:W-:Y:S01]  /*17e60*/  IADD3 R2, R214, -0x1, RZ ;  /* 0xffffffffd6027810 */ /* 0x000fe20007ffe0ff */
[----:B------:R-:W-:Y:S02]  /*17e70*/  FADD.FTZ R176, R176, R175 ;  /* 0x000000afb0b07221 */ /* 0x000fe40000010000 */
[C---:B----4-:R-:W-:Y:S04]  /*17e80*/  HMMA.16816.F32.BF16 R20, R100.reuse, R108, R20 ;  /* 0x0000006c6414723c */ /* 0x050fe80000041814 */
[----:B------:R-:W-:Y:S01]  /*17e90*/  FADD.FTZ R178, R178, R177 ;  /* 0x000000b1b2b27221 */ /* 0x000fe20000010000 */
[----:B------:R-:W-:Y:S01]  /*17ea0*/  MOV R214, R2 ;  /* 0x0000000200d67202 */ /* 0x000fe20000000f00 */
        /* <DEDUP_REMOVED lines=115> */
.L_x_821:
[----:B------:R-:W1:Y:S01]  /*185e0*/  SHFL.BFLY PT, R3, R212, 0x2, 0x1f ;  /* 0x0c401f00d4037f89 */ /* 0x000e6200000e0000 */
[----:B------:R-:W-:-:S02]  /*185f0*/  MOV R4, RZ ;  /* 0x000000ff00047202 */ /* 0x000fc40000000f00 */
[----:B------:R-:W-:Y:S01]  /*18600*/  MOV R8, 0xff800000 ;  /* 0xff80000000087802 */ /* 0x000fe20000000f00 */
[----:B------:R-:W2:Y:S01]  /*18610*/  SHFL.BFLY PT, R2, R213, 0x2, 0x1f ;  /* 0x0c401f00d5027f89 */ /* 0x000ea200000e0000 */
[----:B------:R-:W-:Y:S01]  /*18620*/  PLOP3.LUT P2, PT, PT, PT, PT, 0x8, 0x0 ;  /* 0x000000000000781c */ /* 0x000fe20003f4e170 */
        /* <DEDUP_REMOVED lines=118> */
.L_x_765:
        /* <DEDUP_REMOVED lines=49> */
[----:B------:R-:W-:Y:S01]  /*190a0*/  SEL R10, R10, 0xffffffe0, !P1 ;  /* 0xffffffe00a0a7807 */ /* 0x000fe20004800000 */
[----:B------:R-:W-:Y:S01]  /*190b0*/  IMAD.SHL.U32 R13, R12, 0x2, RZ ;  /* 0x000000020c0d7824 */ /* 0x000fe200078e00ff */
[----:B------:R-:W-:Y:S01]  /*190c0*/  BAR.SYNC.DEFER_BLOCKING 0x1, 0x100 ;  /* 0x0044000000007b1d */ /* 0x000fe20000010000 */
[----:B------:R-:W-:-:S02]  /*190d0*/  F2FP.BF16.PACK_AB R44, R45, R44 ;  /* 0x0000002c2d2c723e */ /* 0x000fc400000010ff */
[C---:B------:R-:W-:Y:S01]  /*190e0*/  IMAD.IADD R17, R13.reuse, 0x1, R10 ;  /* 0x000000010d117824 */ /* 0x040fe200078e020a */
[C---:B------:R-:W-:Y:S02]  /*190f0*/  IADD3 R12, R13.reuse, 0x80, RZ ;  /* 0x000000800d0c7810 */ /* 0x040fe40007ffe0ff */
[----:B------:R-:W-:Y:S02]  /*19100*/  IADD3 R15, R13, 0x70, RZ ;  /* 0x000000700d0f7810 */ /* 0x000fe40007ffe0ff */
[----:B------:R-:W-:Y:S01]  /*19110*/  @P0 IADD3 R15, R12, 0x10, RZ ;  /* 0x000000100c0f0810 */ /* 0x000fe20007ffe0ff */
[----:B------:R-:W-:Y:S01]  /*19120*/  IMAD.MOV.U32 R12, RZ, RZ, 0x40 ;  /* 0x00000040ff0c7424 */ /* 0x000fe200078e00ff */
[----:B------:R-:W-:Y:S02]  /*19130*/  F2FP.BF16.PACK_AB R46, R47, R46 ;  /* 0x0000002e2f2e723e */ /* 0x000fe400000010ff */
[----:B------:R-:W-:Y:S01]  /*19140*/  F2FP.BF16.PACK_AB R48, R49, R48 ;  /* 0x000000303130723e */ /* 0x000fe200000010ff */
[----:B------:R-:W-:Y:S01]  /*19150*/  IMAD.IADD R19, R10, 0x1, R15 ;  /* 0x000000010a137824 */ /* 0x000fe200078e020f */
[----:B------:R-:W-:-:S02]  /*19160*/  SEL R12, R12, 0xffffffc0, !P2 ;  /* 0xffffffc00c0c7807 */ /* 0x000fc40005000000 */
[----:B------:R-:W-:Y:S02]  /*19170*/  F2FP.BF16.PACK_AB R50, R51, R50 ;  /* 0x000000323332723e */ /* 0x000fe400000010ff */
[----:B------:R-:W-:Y:S01]  /*19180*/  F2FP.BF16.PACK_AB R52, R53, R52 ;  /* 0x000000343534723e */ /* 0x000fe200000010ff */
[--C-:B------:R-:W-:Y:S01]  /*19190*/  IMAD.IADD R21, R13, 0x1, R12.reuse ;  /* 0x000000010d157824 */ /* 0x100fe200078e020c */
[----:B------:R-:W-:Y:S01]  /*191a0*/  F2FP.BF16.PACK_AB R54, R55, R54 ;  /* 0x000000363736723e */ /* 0x000fe200000010ff */
[C---:B------:R-:W-:Y:S01]  /*191b0*/  IMAD.IADD R23, R12.reuse, 0x1, R15 ;  /* 0x000000010c177824 */ /* 0x040fe200078e020f */
[----:B------:R-:W-:Y:S01]  /*191c0*/  F2FP.BF16.PACK_AB R56, R57, R56 ;  /* 0x000000383938723e */ /* 0x000fe200000010ff */
[----:B------:R-:W-:Y:S01]  /*191d0*/  IMAD.IADD R25, R12, 0x1, R17 ;  /* 0x000000010c197824 */ /* 0x000fe200078e0211 */
[----:B------:R-:W-:Y:S01]  /*191e0*/  STS [R13+0x80], R128 ;  /* 0x000080800d007388 */ /* 0x000fe20000000800 */
[----:B------:R-:W-:Y:S01]  /*191f0*/  IMAD.IADD R27, R19, 0x1, R12 ;  /* 0x00000001131b7824 */ /* 0x000fe200078e020c */
[----:B------:R-:W-:Y:S01]  /*19200*/  F2FP.BF16.PACK_AB R58, R59, R58 ;  /* 0x0000003a3b3a723e */ /* 0x000fe200000010ff */
[----:B------:R-:W-:Y:S01]  /*19210*/  IMAD.U32 R12, RZ, RZ, UR4 ;  /* 0x00000004ff0c7e24 */ /* 0x000fe2000f8e00ff */
        /* <DEDUP_REMOVED lines=92> */
.L_x_826:
[----:B-1----:R-:W-:Y:S01]  /*197e0*/  SHF.R.S32.HI R3, RZ, 0x1f, R2 ;  /* 0x0000001fff037819 */ /* 0x002fe20000011402 */
[----:B------:R-:W1:Y:S01]  /*197f0*/  S2R R57, SR_CTAID.X ;  /* 0x0000000000397919 */ /* 0x000e620000002500 */
[----:B------:R-:W-:Y:S01]  /*19800*/  LOP3.LUT R13, R9, 0xffffffe0, RZ, 0xc0, !PT ;  /* 0xffffffe0090d7812 */ /* 0x000fe200078ec0ff */
[----:B------:R-:W-:Y:S01]  /*19810*/  IMAD.MOV.U32 R6, RZ, RZ, c[0x0][0x4e8] ;  /* 0x00013a00ff067624 */ /* 0x000fe200078e00ff */
[----:B------:R-:W-:Y:S01]  /*19820*/  LEA.HI R3, R3, R2, RZ, 0x3 ;  /* 0x0000000203037211 */ /* 0x000fe200078f18ff */
[----:B------:R-:W-:Y:S01]  /*19830*/  ULDC.64 UR6, c[0x0][0x490] ;  /* 0x0001240000067ab9 */ /* 0x000fe20000000a00 */
[----:B------:R-:W-:Y:S01]  /*19840*/  BSSY B0, `(.L_x_827) ;  /* 0x000008c000007945 */ /* 0x000fe20003800000 */
[----:B------:R-:W-:Y:S01]  /*19850*/  USHF.R.S32.HI UR10, URZ, 0x1f, UR18 ;  /* 0x0000001f3f0a7899 */ /* 0x000fe20008011412 */
[----:B------:R-:W-:Y:S01]  /*19860*/  LOP3.LUT R9, R3, 0xffffff8, RZ, 0xc0, !PT ;  /* 0x0ffffff803097812 */ /* 0x000fe200078ec0ff */
[----:B------:R-:W-:Y:S01]  /*19870*/  IMAD.IADD R3, R0, 0x1, -R13 ;  /* 0x0000000100037824 */ /* 0x000fe200078e0a0d */
[----:B------:R-:W-:Y:S01]  /*19880*/  ISETP.NE.AND P1, PT, R6, 0x1, PT ;  /* 0x000000010600780c */ /* 0x000fe20003f25270 */
[----:B------:R-:W-:Y:S01]  /*19890*/  UIMAD UR9, UR8, UR6, URZ ;  /* 0x00000006080972a4 */ /* 0x000fe2000f8e023f */
[----:B------:R-:W-:Y:S01]  /*198a0*/  LEA.HI R6, R11, R11, RZ, 0x1 ;  /* 0x0000000b0b067211 */ /* 0x000fe200078f08ff */
[----:B------:R-:W-:Y:S01]  /*198b0*/  IMAD.IADD R2, R2, 0x1, -R9 ;  /* 0x0000000102027824 */ /* 0x000fe200078e0a09 */
[----:B------:R-:W-:Y:S01]  /*198c0*/  SHF.R.S32.HI R10, RZ, 0x1f, R3 ;  /* 0x0000001fff0a7819 */ /* 0x000fe20000011403 */
[----:B------:R-:W-:Y:S01]  /*198d0*/  UMOV UR12, UR22 ;  /* 0x00000016000c7c82 */ /* 0x000fe20008000000 */
[----:B------:R-:W-:Y:S01]  /*198e0*/  LOP3.LUT R6, R6, 0x1ffffffe, RZ, 0xc0, !PT ;  /* 0x1ffffffe06067812 */ /* 0x000fe200078ec0ff */
[----:B------:R-:W-:Y:S01]  /*198f0*/  UMOV UR13, UR23 ;  /* 0x00000017000d7c82 */ /* 0x000fe20008000000 */
[----:B------:R-:W-:Y:S01]  /*19900*/  LEA.HI R9, R10, R3, RZ, 0x2 ;  /* 0x000000030a097211 */ /* 0x000fe200078f10ff */
[----:B------:R-:W-:Y:S01]  /*19910*/  USEL UR10, UR10, URZ, !UP1 ;  /* 0x0000003f0a0a7287 */ /* 0x000fe2000c800000 */
[----:B------:R-:W-:Y:S01]  /*19920*/  LOP3.LUT P2, RZ, R3, 0x3, RZ, 0xc0, !PT ;  /* 0x0000000303ff7812 */ /* 0x000fe2000784c0ff */
[----:B------:R-:W-:Y:S01]  /*19930*/  IMAD.IADD R11, R11, 0x1, -R6 ;  /* 0x000000010b0b7824 */ /* 0x000fe200078e0a06 */
[----:B------:R-:W-:Y:S01]  /*19940*/  SHF.R.S32.HI R9, RZ, 0x2, R9 ;  /* 0x00000002ff097819 */ /* 0x000fe20000011409 */
[----:B------:R-:W-:-:S02]  /*19950*/  UIMAD.WIDE.U32 UR12, UR11, UR6, UR12 ;  /* 0x000000060b0c72a5 */ /* 0x000fc4000f8e000c */
[----:B------:R-:W-:Y:S02]  /*19960*/  UIMAD UR9, UR11, UR7, UR9 ;  /* 0x000000070b0972a4 */ /* 0x000fe4000f8e0209 */
[----:B------:R-:W-:Y:S01]  /*19970*/  IMAD R2, R2, 0x10, R9 ;  /* 0x0000001002027824 */ /* 0x000fe200078e0209 */
[----:B------:R-:W-:Y:S02]  /*19980*/  ULDC.64 UR6, c[0x0][0x498] ;  /* 0x0001260000067ab9 */ /* 0x000fe40000000a00 */
[----:B------:R-:W-:Y:S01]  /*19990*/  USEL UR18, UR18, URZ, !UP1 ;  /* 0x0000003f12127287 */ /* 0x000fe2000c800000 */
[----:B------:R-:W-:Y:S01]  /*199a0*/  IMAD R6, R11, 0x8, R2 ;  /* 0x000000080b067824 */ /* 0x000fe200078e0202 */
[----:B------:R-:W-:Y:S02]  /*199b0*/  UIMAD UR15, UR10, UR6, URZ ;  /* 0x000000060a0f72a4 */ /* 0x000fe4000f8e023f */
[----:B------:R-:W-:Y:S02]  /*199c0*/  UIADD3 UR13, UR13, UR9, URZ ;  /* 0x000000090d0d7290 */ /* 0x000fe4000fffe03f */
[----:B-1----:R-:W-:Y:S01]  /*199d0*/  LEA R9, R57, R6, 0x7 ;  /* 0x0000000639097211 */ /* 0x002fe200078e38ff */
[----:B------:R-:W-:Y:S01]  /*199e0*/  UIMAD UR7, UR18, UR7, UR15 ;  /* 0x00000007120772a4 */ /* 0x000fe2000f8e020f */
[CC--:B------:R-:W-:Y:S01]  /*199f0*/  LEA.HI R6, R5.reuse, R0.reuse, RZ, 0x3 ;  /* 0x0000000005067211 */ /* 0x0c0fe200078f18ff */
[----:B------:R-:W-:Y:S01]  /*19a00*/  UIMAD.WIDE.U32 UR12, UR18, UR6, UR12 ;  /* 0x00000006120c72a5 */ /* 0x000fe2000f8e000c */
[----:B------:R-:W-:Y:S01]  /*19a10*/  LEA.HI R5, R5, R0, RZ, 0x6 ;  /* 0x0000000005057211 */ /* 0x000fe200078f30ff */
[----:B------:R-:W-:Y:S01]  /*19a20*/  @P1 IMAD.HI.U32 R3, R9, c[0x0][0x4ec], RZ ;  /* 0x00013b0009031a27 */ /* 0x000fe200078e00ff */
[----:B------:R-:W-:-:S02]  /*19a30*/  ULDC.64 UR4, c[0x0][0x3a0] ;  /* 0x0000e80000047ab9 */ /* 0x000fc40000000a00 */
[----:B------:R-:W-:Y:S01]  /*19a40*/  UIMAD UR14, UR23, UR4, URZ ;  /* 0x00000004170e72a4 */ /* 0x000fe2000f8e023f */
[----:B------:R-:W-:Y:S01]  /*19a50*/  IMAD.MOV.U32 R14, RZ, RZ, R9 ;  /* 0x000000ffff0e7224 */ /* 0x000fe200078e0009 */
[----:B------:R-:W-:Y:S01]  /*19a60*/  @P1 SHF.R.U32.HI R14, RZ, c[0x0][0x4f0], R3 ;  /* 0x00013c00ff0e1a19 */ /* 0x000fe20000011603 */
[----:B------:R-:W-:Y:S01]  /*19a70*/  UIMAD.WIDE.U32 UR16, UR22, UR4, URZ ;  /* 0x00000004161072a5 */ /* 0x000fe2000f8e003f */
[----:B------:R-:W-:Y:S01]  /*19a80*/  LOP3.LUT R3, R6, 0xfffffff8, RZ, 0xc0, !PT ;  /* 0xfffffff806037812 */ /* 0x000fe200078ec0ff */
[----:B------:R-:W-:Y:S01]  /*19a90*/  UIMAD UR14, UR22, UR5, UR14 ;  /* 0x00000005160e72a4 */ /* 0x000fe2000f8e020e */
[----:B------:R-:W-:Y:S01]  /*19aa0*/  SHF.R.S32.HI R6, RZ, 0x3, R6 ;  /* 0x00000003ff067819 */ /* 0x000fe20000011406 */
[--C-:B------:R-:W-:Y:S01]  /*19ab0*/  IMAD.MOV R10, RZ, RZ, -R14.reuse ;  /* 0x000000ffff0a7224 */ /* 0x100fe200078e0a0e */
[----:B------:R-:W-:Y:S01]  /*19ac0*/  ULDC.64 UR4, c[0x0][0x3e8] ;  /* 0x0000fa0000047ab9 */ /* 0x000fe20000000a00 */
[----:B------:R-:W-:Y:S01]  /*19ad0*/  IMAD.IADD R3, R0, 0x1, -R3 ;  /* 0x0000000100037824 */ /* 0x000fe200078e0a03 */
[----:B------:R-:W-:Y:S01]  /*19ae0*/  UIMAD UR8, UR8, UR4, URZ ;  /* 0x00000004080872a4 */ /* 0x000fe2000f8e023f */
[----:B------:R-:W-:Y:S01]  /*19af0*/  IMAD R10, R10, c[0x0][0x4e8], R9 ;  /* 0x00013a000a0a7a24 */ /* 0x000fe200078e0209 */
[----:B------:R-:W-:Y:S01]  /*19b00*/  SHF.R.S32.HI R9, RZ, 0x1f, R14 ;  /* 0x0000001fff097819 */ /* 0x000fe2000001140e */
[----:B------:R-:W-:Y:S01]  /*19b10*/  IMAD.U32 R0, RZ, RZ, UR7 ;  /* 0x00000007ff007e24 */ /* 0x000fe2000f8e00ff */
[----:B------:R-:W-:Y:S01]  /*19b20*/  IADD3 R14, P0, R14, UR12, RZ ;  /* 0x0000000c0e0e7c10 */ /* 0x000fe2000ff1e0ff */
[----:B------:R-:W-:Y:S01]  /*19b30*/  IMAD.SHL.U32 R19, R6, 0x40, RZ ;  /* 0x0000004006137824 */ /* 0x000fe200078e00ff */
[----:B------:R-:W-:Y:S01]  /*19b40*/  SHF.R.S32.HI R17, RZ, 0x1f, R10 ;  /* 0x0000001fff117819 */ /* 0x000fe2000001140a */
[----:B------:R-:W-:Y:S01]  /*19b50*/  UIADD3 UR17, UR17, UR14, URZ ;  /* 0x0000000e11117290 */ /* 0x000fe2000fffe03f */
[----:B------:R-:W-:Y:S01]  /*19b60*/  IADD3.X R15, R9, UR13, R0, P0, !PT ;  /* 0x0000000d090f7c10 */ /* 0x000fe200087fe400 */
[----:B------:R-:W-:Y:S01]  /*19b70*/  UIMAD UR5, UR11, UR5, UR8 ;  /* 0x000000050b0572a4 */ /* 0x000fe2000f8e0208 */
[----:B------:R-:W-:Y:S01]  /*19b80*/  LEA R0, R3, R6, 0x5 ;  /* 0x0000000603007211 */ /* 0x000fe200078e28ff */
[----:B------:R-:W-:Y:S01]  /*19b90*/  IMAD R17, R17, c[0x0][0x488], RZ ;  /* 0x0001220011117a24 */ /* 0x000fe200078e02ff */
[----:B------:R-:W-:Y:S01]  /*19ba0*/  LOP3.LUT R19, R19, 0x1c0, RZ, 0xc0, !PT ;  /* 0x000001c013137812 */ /* 0x000fe200078ec0ff */
[----:B------:R-:W-:Y:S01]  /*19bb0*/  IMAD.WIDE.U32 R14, R10, c[0x0][0x488], R14 ;  /* 0x000122000a0e7a25 */ /* 0x000fe200078e000e */
[----:B------:R-:W-:-:S02]  /*19bc0*/  UIMAD.WIDE.U32 UR16, UR11, UR4, UR16 ;  /* 0x000000040b1072a5 */ /* 0x000fc4000f8e0010 */
[----:B------:R-:W-:Y:S01]  /*19bd0*/  ULDC.64 UR6, c[0x0][0x3f0] ;  /* 0x0000fc0000067ab9 */ /* 0x000fe20000000a00 */
[----:B------:R-:W-:Y:S01]  /*19be0*/  IMAD R13, R57, 0x80, R0 ;  /* 0x00000080390d7824 */ /* 0x000fe200078e0200 */
[----:B------:R-:W-:Y:S01]  /*19bf0*/  LEA R16, P0, R14, c[0x0][0x450], 0x2 ;  /* 0x000114000e107a11 */ /* 0x000fe200078010ff */
[----:B------:R-:W-:Y:S01]  /*19c00*/  IMAD R17, R10, c[0x0][0x48c], R17 ;  /* 0x000123000a117a24 */ /* 0x000fe200078e0211 */
[----:B------:R-:W-:Y:S01]  /*19c10*/  UIMAD UR10, UR10, UR6, URZ ;  /* 0x000000060a0a72a4 */ /* 0x000fe2000f8e023f */
[----:B------:R-:W-:Y:S01]  /*19c20*/  IMAD.SHL.U32 R0, R3, 0x8, RZ ;  /* 0x0000000803007824 */ /* 0x000fe200078e00ff */
[----:B------:R-:W-:Y:S01]  /*19c30*/  SHF.R.U32.HI R3, RZ, 0x3, R19 ;  /* 0x00000003ff037819 */ /* 0x000fe20000011613 */
[----:B------:R-:W-:Y:S01]  /*19c40*/  @P1 IMAD.HI.U32 R11, R13, c[0x0][0x4ec], RZ ;  /* 0x00013b000d0b1a27 */ /* 0x000fe200078e00ff */
[----:B------:R-:W-:Y:S01]  /*19c50*/  UIADD3 UR17, UR17, UR5, URZ ;  /* 0x0000000511117290 */ /* 0x000fe2000fffe03f */
[----:B------:R-:W-:Y:S01]  /*19c60*/  SHFL.IDX PT, R50, R16, RZ, 0x1c1f ;  /* 0x001c1fff10327589 */ /* 0x000fe200000e0000 */
[----:B------:R-:W-:Y:S01]  /*19c70*/  LOP3.LUT R10, R19, 0x38, R0, 0xf8, !PT ;  /* 0x00000038130a7812 */ /* 0x000fe200078ef800 */
[----:B------:R-:W-:Y:S01]  /*19c80*/  IMAD.IADD R12, R15, 0x1, R17 ;  /* 0x000000010f0c7824 */ /* 0x000fe200078e0211 */
[----:B------:R-:W-:Y:S01]  /*19c90*/  UIMAD UR7, UR18, UR7, UR10 ;  /* 0x00000007120772a4 */ /* 0x000fe2000f8e020a */
[----:B------:R-:W-:Y:S01]  /*19ca0*/  IMAD.MOV.U32 R9, RZ, RZ, R13 ;  /* 0x000000ffff097224 */ /* 0x000fe200078e000d */
[----:B------:R-:W-:Y:S01]  /*19cb0*/  @P1 SHF.R.U32.HI R9, RZ, c[0x0][0x4f0], R11 ;  /* 0x00013c00ff091a19 */ /* 0x000fe2000001160b */
[----:B------:R-:W-:Y:S01]  /*19cc0*/  UIMAD.WIDE.U32 UR16, UR18, UR6, UR16 ;  /* 0x00000006121072a5 */ /* 0x000fe2000f8e0010 */
[----:B------:R-:W-:Y:S01]  /*19cd0*/  LEA.HI.X R12, R14, c[0x0][0x454], R12, 0x2, P0 ;  /* 0x000115000e0c7a11 */ /* 0x000fe200000f140c */
[----:B------:R-:W-:Y:S01]  /*19ce0*/  SHFL.IDX PT, R48, R16, 0x1, 0x1c1f ;  /* 0x003c1f0010307f89 */ /* 0x000fe200000e0000 */
[----:B------:R-:W-:Y:S01]  /*19cf0*/  LOP3.LUT R3, R10, R3, RZ, 0x3c, !PT ;  /* 0x000000030a037212 */ /* 0x000fe200078e3cff */
[--C-:B------:R-:W-:Y:S01]  /*19d00*/  IMAD.MOV R10, RZ, RZ, -R9.reuse ;  /* 0x000000ffff0a7224 */ /* 0x100fe200078e0a09 */
[----:B------:R-:W-:Y:S01]  /*19d10*/  UIADD3 UR7, UR17, UR7, URZ ;  /* 0x0000000711077290 */ /* 0x000fe2000fffe03f */
[----:B------:R-:W1:Y:S01]  /*19d20*/  SHFL.IDX PT, R51, R12, RZ, 0x1c1f ;  /* 0x001c1fff0c337589 */ /* 0x000e6200000e0000 */
[----:B------:R-:W-:Y:S01]  /*19d30*/  SHF.R.S32.HI R11, RZ, 0x1f, R9 ;  /* 0x0000001fff0b7819 */ /* 0x000fe20000011409 */
[----:B------:R-:W-:Y:S01]  /*19d40*/  IMAD R10, R10, c[0x0][0x4e8], R13 ;  /* 0x00013a000a0a7a24 */ /* 0x000fe200078e020d */
[----:B------:R-:W-:Y:S01]  /*19d50*/  MOV R14, UR16 ;  /* 0x00000010000e7c02 */ /* 0x000fe20008000f00 */
[----:B------:R2:W3:Y:S01]  /*19d60*/  SHFL.IDX PT, R49, R12, 0x1, 0x1c1f ;  /* 0x003c1f000c317f89 */ /* 0x0004e200000e0000 */
[----:B------:R-:W-:-:S02]  /*19d70*/  IMAD R13, R57, 0x80, R2 ;  /* 0x00000080390d7824 */ /* 0x000fc400078e0202 */
[----:B-----5:R-:W-:Y:S02]  /*19d80*/  IMAD R2, R7, c[0x0][0x4e8], RZ ;  /* 0x00013a0007027a24 */ /* 0x020fe400078e02ff */
[----:B------:R-:W-:Y:S01]  /*19d90*/  IMAD.U32 R15, RZ, RZ, UR17 ;  /* 0x00000011ff0f7e24 */ /* 0x000fe2000f8e00ff */
[C---:B------:R-:W-:Y:S01]  /*19da0*/  IADD3 R7, R13.reuse, 0x8, RZ ;  /* 0x000000080d077810 */ /* 0x040fe20007ffe0ff */
[----:B------:R-:W-:Y:S01]  /*19db0*/  IMAD.U32 R15, RZ, RZ, UR7 ;  /* 0x00000007ff0f7e24 */ /* 0x000fe2000f8e00ff */
[-C--:B------:R-:W-:Y:S01]  /*19dc0*/  ISETP.GE.OR P1, PT, R13, R2.reuse, P2 ;  /* 0x000000020d00720c */ /* 0x080fe20001726670 */
[----:B------:R-:W-:Y:S01]  /*19dd0*/  IMAD R18, R11, c[0x0][0x3e0], RZ ;  /* 0x0000f8000b127a24 */ /* 0x000fe200078e02ff */
[----:B------:R-:W-:Y:S01]  /*19de0*/  ISETP.GE.OR P0, PT, R7, R2, P2 ;  /* 0x000000020700720c */ /* 0x000fe20001706670 */
[----:B------:R-:W-:-:S04]  /*19df0*/  IMAD.WIDE.U32 R14, R9, c[0x0][0x3e0], R14 ;  /* 0x0000f800090e7a25 */ /* 0x000fc800078e000e */
[----:B------:R-:W-:Y:S01]  /*19e00*/  IMAD R18, R9, c[0x0][0x3e4], R18 ;  /* 0x0000f90009127a24 */ /* 0x000fe200078e0212 */
[----:B------:R-:W-:Y:S01]  /*19e10*/  SHF.R.S32.HI R9, RZ, 0x1f, R10 ;  /* 0x0000001fff097819 */ /* 0x000fe2000001140a */
[----:B------:R-:W-:-:S03]  /*19e20*/  IMAD R57, R57, 0x80, R6 ;  /* 0x0000008039397824 */ /* 0x000fc600078e0206 */
[----:B------:R-:W-:Y:S01]  /*19e30*/  IADD3 R15, R15, R18, RZ ;  /* 0x000000120f0f7210 */ /* 0x000fe20007ffe0ff */
[----:B------:R-:W-:Y:S01]  /*19e40*/  IMAD R9, R9, c[0x0][0x3d8], RZ ;  /* 0x0000f60009097a24 */ /* 0x000fe200078e02ff */
[----:B-1----:R1:W-:Y:S01]  /*19e50*/  @!P1 ST.E [R50.64], R4 ;  /* 0x0000000432009985 */ /* 0x0023e2000c101914 */
[----:B--2---:R-:W-:-:S03]  /*19e60*/  IMAD.SHL.U32 R12, R5, 0x8, RZ ;  /* 0x00000008050c7824 */ /* 0x004fc600078e00ff */
[----:B---3--:R1:W-:Y:S02]  /*19e70*/  @!P0 ST.E [R48.64], R8 ;  /* 0x0000000830008985 */ /* 0x0083e4000c101914 */
[----:B------:R-:W-:Y:S01]  /*19e80*/  LOP3.LUT R12, R3, 0x7ffffe00, R12, 0xf8, !PT ;  /* 0x7ffffe00030c7812 */ /* 0x000fe200078ef80c */
[C---:B------:R-:W-:Y:S02]  /*19e90*/  IMAD R3, R10.reuse, c[0x0][0x3dc], R9 ;  /* 0x0000f7000a037a24 */ /* 0x040fe400078e0209 */
[----:B------:R-:W-:-:S04]  /*19ea0*/  IMAD.WIDE.U32 R10, R10, c[0x0][0x3d8], R14 ;  /* 0x0000f6000a0a7a25 */ /* 0x000fc800078e000e */
[----:B------:R-:W-:Y:S01]  /*19eb0*/  IMAD.SHL.U32 R58, R12, 0x2, RZ ;  /* 0x000000020c3a7824 */ /* 0x000fe200078e00ff */
[----:B------:R-:W-:Y:S01]  /*19ec0*/  LEA R56, P0, R10, c[0x0][0x380], 0x1 ;  /* 0x0000e0000a387a11 */ /* 0x000fe200078008ff */
[----:B------:R-:W-:-:S03]  /*19ed0*/  IMAD.IADD R3, R11, 0x1, R3 ;  /* 0x000000010b037824 */ /* 0x000fc600078e0203 */
[----:B------:R1:W2:Y:S02]  /*19ee0*/  LDS.128 R44, [R58+0x1080] ;  /* 0x001080003a2c7984 */ /* 0x0002a40000000c00 */
[----:B------:R-:W-:Y:S02]  /*19ef0*/  LEA.HI.X R55, R10, c[0x0][0x384], R3, 0x1, P0 ;  /* 0x0000e1000a377a11 */ /* 0x000fe400000f0c03 */
        /* <DEDUP_REMOVED lines=32> */
.L_x_828:
[----:B--2---:R-:W-:Y:S05]  /*1a100*/  BSYNC B0 ;  /* 0x0000000000007941 */ /* 0x004fea0003800000 */
.L_x_827:
        /* <DEDUP_REMOVED lines=23> */
.L_x_830:
[----:B------:R-:W-:Y:S05]  /*1a280*/  BSYNC B0 ;  /* 0x0000000000007941 */ /* 0x000fea0003800000 */
.L_x_829:
        /* <DEDUP_REMOVED lines=23> */
.L_x_832:
[----:B------:R-:W-:Y:S05]  /*1a400*/  BSYNC B0 ;  /* 0x0000000000007941 */ /* 0x000fea0003800000 */
.L_x_831:
        /* <DEDUP_REMOVED lines=24> */
.L_x_825:
        /* <DEDUP_REMOVED lines=31> */
.L_x_833:
        /* <DEDUP_REMOVED lines=43> */
.L_x_835:
[----:B------:R-:W-:Y:S05]  /*1aa30*/  BSYNC B0 ;  /* 0x0000000000007941 */ /* 0x000fea0003800000 */
.L_x_834:
        /* <DEDUP_REMOVED lines=70> */
.L_x_837:
[----:B------:R-:W-:Y:S05]  /*1aea0*/  BSYNC B0 ;  /* 0x0000000000007941 */ /* 0x000fea0003800000 */
.L_x_836:
        /* <DEDUP_REMOVED lines=21> */
.L_x_839:
[----:B------:R-:W-:Y:S05]  /*1b000*/  BSYNC B0 ;  /* 0x0000000000007941 */ /* 0x000fea0003800000 */
.L_x_838:
        /* <DEDUP_REMOVED lines=21> */
.L_x_841:
[----:B------:R-:W-:Y:S05]  /*1b160*/  BSYNC B0 ;  /* 0x0000000000007941 */ /* 0x000fea0003800000 */
.L_x_840:
        /* <DEDUP_REMOVED lines=22> */
.L_x_842:
        /* <DEDUP_REMOVED lines=11> */
.L_x_1710:


//--------------------- .text._ZN7cutlass13device_kernelIN5flash19enable_sm80_to_sm89INS1_16FlashAttnFwdSm80INS1_25CollectiveMainloopFwdSm80ILi8ELi2ELb0EN4cute5tupleIJNS5_1CILi128EEENS7_ILi64EEENS7_ILi192EEEEEELi192ENS_10bfloat16_tEfNS_4arch4Sm80ELb0ELb0ELb1ELb0ELb1ELb0ELb1ELb0EEENS1_21CollectiveEpilogueFwdINS6_IJS8_SA_S9_EEENS6_IJNS7_ILi1EEESI_SI_EEESC_SE_Li256ELb0ELb1ELb0ELb0EEENS1_19SingleTileSchedulerILb0ELb0ELb1ELi128EEEEEEEEEvNT_6ParamsE --------------------------
	.section	.text._ZN7cutlass13device_kernelIN5flash19enable_sm80_to_sm89INS1_16FlashAttnFwdSm80INS1_25CollectiveMainloopFwdSm80ILi8ELi2ELb0EN4cute5tupleIJNS5_1CILi128EEENS7_ILi64EEENS7_ILi192EEEEEELi192ENS_10bfloat16_tEfNS_4arch4Sm80ELb0ELb0ELb1ELb0ELb1ELb0ELb1ELb0EEENS1_21CollectiveEpilogueFwdINS6_IJS8_SA_S9_EEENS6_IJNS7_ILi1EEESI_SI_EEESC_SE_Li256ELb0ELb1ELb0ELb0EEENS1_19SingleTileSchedulerILb0ELb0ELb1ELi128EEEEEEEEEvNT_6ParamsE,"ax",@progbits
	.sectioninfo	@"SHI_REGISTERS=239"
	.align	128
.text._ZN7cutlass13device_kernelIN5flash19enable_sm80_to_sm89INS1_16FlashAttnFwdSm80INS1_25CollectiveMainloopFwdSm80ILi8ELi2ELb0EN4cute5tupleIJNS5_1CILi128EEENS7_ILi64EEENS7_ILi192EEEEEELi192ENS_10bfloat16_tEfNS_4arch4Sm80ELb0ELb0ELb1ELb0ELb1ELb0ELb1ELb0EEENS1_21CollectiveEpilogueFwdINS6_IJS8_SA_S9_EEENS6_IJNS7_ILi1EEESI_SI_EEESC_SE_Li256ELb0ELb1ELb0ELb0EEENS1_19SingleTileSchedulerILb0ELb0ELb1ELi128EEEEEEEEEvNT_6ParamsE:
        .type           _ZN7cutlass13device_kernelIN5flash19enable_sm80_to_sm89INS1_16FlashAttnFwdSm80INS1_25CollectiveMainloopFwdSm80ILi8ELi2ELb0EN4cute5tupleIJNS5_1CILi128EEENS7_ILi64EEENS7_ILi192EEEEEELi192ENS_10bfloat16_tEfNS_4arch4Sm80ELb0ELb0ELb1ELb0ELb1ELb0ELb1ELb0EEENS1_21CollectiveEpilogueFwdINS6_IJS8_SA_S9_EEENS6_IJNS7_ILi1EEESI_SI_EEESC_SE_Li256ELb0ELb1ELb0ELb0EEENS1_19SingleTileSchedulerILb0ELb0ELb1ELi128EEEEEEEEEvNT_6ParamsE,@function
        .size           _ZN7cutlass13device_kernelIN5flash19enable_sm80_to_sm89INS1_16FlashAttnFwdSm80INS1_25CollectiveMainloopFwdSm80ILi8ELi2ELb0EN4cute5tupleIJNS5_1CILi128EEENS7_ILi64EEENS7_ILi192EEEEEELi192ENS_10bfloat16_tEfNS_4arch4Sm80ELb0ELb0ELb1ELb0ELb1ELb0ELb1ELb0EEENS1_21CollectiveEpilogueFwdINS6_IJS8_SA_S9_EEENS6_IJNS7_ILi1EEESI_SI_EEESC_SE_Li256ELb0ELb1ELb0ELb0EEENS1_19SingleTileSchedulerILb0ELb0ELb1ELi128EEEEEEEEEvNT_6ParamsE,(.L_x_1711 - _ZN7cutlass13device_kernelIN5flash19enable_sm80_to_sm89INS1_16FlashAttnFwdSm80INS1_25CollectiveMainloopFwdSm80ILi8ELi2ELb0EN4cute5tupleIJNS5_1CILi128EEENS7_ILi64EEENS7_ILi192EEEEEELi192ENS_10bfloat16_tEfNS_4arch4Sm80ELb0ELb0ELb1ELb0ELb1ELb0ELb1ELb0EEENS1_21CollectiveEpilogueFwdINS6_IJS8_SA_S9_EEENS6_IJNS7_ILi1EEESI_SI_EEESC_SE_Li256ELb0ELb1ELb0ELb0EEENS1_19SingleTileSchedulerILb0ELb0ELb1ELi128EEEEEEEEEvNT_6ParamsE)
        .other          _ZN7cutlass13device_kernelIN5flash19enable_sm80_to_sm89INS1_16FlashAttnFwdSm80INS1_25CollectiveMainloopFwdSm80ILi8ELi2ELb0EN4cute5tupleIJNS5_1CILi128EEENS7_ILi64EEENS7_ILi192EEEEEELi192ENS_10bfloat16_tEfNS_4arch4Sm80ELb0ELb0ELb1ELb0ELb1ELb0ELb1ELb0EEENS1_21CollectiveEpilogueFwdINS6_IJS8_SA_S9_EEENS6_IJNS7_ILi1EEESI_SI_EEESC_SE_Li256ELb0ELb1ELb0ELb0EEENS1_19SingleTileSchedulerILb0ELb0ELb1ELi128EEEEEEEEEvNT_6ParamsE,@"STO_CUDA_ENTRY STV_DEFAULT"
_ZN7cutlass13device_kernelIN5flash19enable_sm80_to_sm89INS1_16FlashAttnFwdSm80INS1_25CollectiveMainloopFwdSm80ILi8ELi2ELb0EN4cute5tupleIJNS5_1CILi128EEENS7_ILi64EEENS7_ILi192EEEEEELi192ENS_10bfloat16_tEfNS_4arch4Sm80ELb0ELb0ELb1ELb0ELb1ELb0ELb1ELb0EEENS1_21CollectiveEpilogueFwdINS6_IJS8_SA_S9_EEENS6_IJNS7_ILi1EEESI_SI_EEESC_SE_Li256ELb0ELb1ELb0ELb0EEENS1_19SingleTileSchedulerILb0ELb0ELb1ELi128EEEEEEEEEvNT_6ParamsE:
[----:B------:R-:W-:Y:S02]  /*0000*/  MOV R1, c[0x0][0x28] ;  /* 0x00000a0000017a02 */ /* 0x000fe40000000f00 */
[----:B------:R-:W1:Y:S02]  /*0010*/  S2UR UR6, SR_CTAID.Z ;  /* 0x00000000000679c3 */ /* 0x000e640000002700 */
[----:B-1----:R-:W-:-:S13]  /*0020*/  ISETP.LE.AND P0, PT, RZ, UR6, PT ;  /* 0x00000006ff007c0c */ /* 0x002fda000bf03270 */
[----:B------:R-:W-:Y:S05]  /*0030*/  @!P0 EXIT ;  /* 0x000000000000894d */ /* 0x000fea0003800000 */
[----:B------:R-:W-:Y:S02]  /*0040*/  ULDC.64 UR4, c[0x0][0x340] ;  /* 0x0000d00000047ab9 */ /* 0x000fe40000000a00 */
[----:B------:R-:W-:Y:S02]  /*0050*/  UISETP.NE.U32.AND UP1, UPT, URZ, UR4, UPT ;  /* 0x000000043f00728c */ /* 0x000fe4000bf25070 */
[----:B------:R-:W-:Y:S02]  /*0060*/  ULDC.64 UR12, c[0x0][0x118] ;  /* 0x00004600000c7ab9 */ /* 0x000fe40000000a00 */
[----:B------:R-:W-:-:S03]  /*0070*/  UISETP.NE.AND.EX UP1, UPT, URZ, UR5, UPT, UP1 ;  /* 0x000000053f00728c */ /* 0x000fc6000bf25310 */
[----:B------:R-:W-:-:S03]  /*0080*/  ULDC.64 UR4, c[0x0][0x340] ;  /* 0x0000d00000047ab9 */ /* 0x000fc60000000a00 */
[----:B------:R-:W-:-:S05]  /*0090*/  PLOP3.LUT P2, PT, PT, PT, UP1, 0x80, 0x0 ;  /* 0x000000000000781c */ /* 0x000fca0003f4f018 */
[----:B------:R-:W-:Y:S02]  /*00a0*/  @UP1 UMOV UR8, 0x4 ;  /* 0x0000000400081882 */ /* 0x000fe40000000000 */
[----:B------:R-:W-:-:S03]  /*00b0*/  @UP1 UIMAD.WIDE UR8, UR6, UR8, UR4 ;  /* 0x00000008060812a5 */ /* 0x000fc6000f8e0204 */
[----:B------:R-:W-:Y:S02]  /*00c0*/  ULDC.64 UR4, c[0x0][0x370] ;  /* 0x0000dc0000047ab9 */ /* 0x000fe40000000a00 */
[----:B------:R-:W-:Y:S01]  /*00d0*/  UISETP.NE.U32.AND UP0, UPT, URZ, UR4, UPT ;  /* 0x000000043f00728c */ /* 0x000fe2000bf05070 */
[----:B------:R-:W-:Y:S02]  /*00e0*/  IMAD.U32 R6, RZ, RZ, UR8 ;  /* 0x00000008ff067e24 */ /* 0x000fe4000f8e00ff */
[----:B------:R-:W-:Y:S01]  /*00f0*/  IMAD.U32 R7, RZ, RZ, UR9 ;  /* 0x00000009ff077e24 */ /* 0x000fe2000f8e00ff */
[----:B------:R-:W-:-:S04]  /*0100*/  UISETP.NE.AND.EX UP0, UPT, URZ, UR5, UPT, UP0 ;  /* 0x000000053f00728c */ /* 0x000fc8000bf05300 */
[----:B------:R1:W2:Y:S01]  /*0110*/  @P2 LDG.E R6, [R6.64] ;  /* 0x0000000c06062981 */ /* 0x0002a2000c1e1900 */
[----:B------:R-:W-:Y:S01]  /*0120*/  ULDC.64 UR8, c[0x0][0x370] ;  /* 0x0000dc0000087ab9 */ /* 0x000fe20000000a00 */
[----:B------:R-:W-:Y:S01]  /*0130*/  PLOP3.LUT P0, PT, PT, PT, UP0, 0x80, 0x0 ;  /* 0x000000000000781c */ /* 0x000fe20003f0f008 */
[----:B------:R-:W-:-:S04]  /*0140*/  IMAD.MOV.U32 R207, RZ, RZ, RZ ;  /* 0x000000ffffcf7224 */ /* 0x000fc800078e00ff */
[----:B------:R-:W-:Y:S02]  /*0150*/  @UP0 UMOV UR4, 0x4 ;  /* 0x0000000400040882 */ /* 0x000fe40000000000 */
[----:B------:R-:W-:-:S06]  /*0160*/  @UP0 UIMAD.WIDE UR4, UR6, UR4, UR8 ;  /* 0x00000004060402a5 */ /* 0x000fcc000f8e0208 */
[----:B------:R-:W-:Y:S02]  /*0170*/  IMAD.U32 R2, RZ, RZ, UR4 ;  /* 0x00000004ff027e24 */ /* 0x000fe4000f8e00ff */
[----:B------:R-:W-:Y:S01]  /*0180*/  IMAD.U32 R3, RZ, RZ, UR5 ;  /* 0x00000005ff037e24 */ /* 0x000fe2000f8e00ff */
[----:B------:R-:W3:Y:S01]  /*0190*/  S2R R132, SR_TID.X ;  /* 0x0000000000847919 */ /* 0x000ee20000002100 */
[----:B------:R-:W4:Y:S01]  /*01a0*/  S2UR UR11, SR_CTAID.Y ;  /* 0x00000000000b79c3 */ /* 0x000f220000002600 */
[----:B------:R-:W-:Y:S02]  /*01b0*/  ULDC.64 UR4, c[0x0][0x1b8] ;  /* 0x00006e0000047ab9 */ /* 0x000fe40000000a00 */
[----:B------:R5:W2:Y:S01]  /*01c0*/  @P0 LDG.E R207, [R2.64] ;  /* 0x0000000c02cf0981 */ /* 0x000aa2000c1e1900 */
[----:B------:R-:W-:Y:S01]  /*01d0*/  USHF.R.S32.HI UR8, URZ, 0x1f, UR6 ;  /* 0x0000001f3f087899 */ /* 0x000fe20008011406 */
[----:B------:R-:W-:Y:S02]  /*01e0*/  IMAD.MOV.U32 R148, RZ, RZ, c[0x0][0x2ac] ;  /* 0x0000ab00ff947624 */ /* 0x000fe400078e00ff */
[----:B------:R-:W5:Y:S01]  /*01f0*/  S2R R200, SR_CTAID.X ;  /* 0x0000000000c87919 */ /* 0x000f620000002500 */
[----:B-1----:R-:W-:-:S02]  /*0200*/  IMAD.MOV.U32 R7, RZ, RZ, c[0x0][0x2c4] ;  /* 0x0000b100ff077624 */ /* 0x002fc400078e00ff */
[----:B------:R-:W-:Y:S02]  /*0210*/  IMAD.MOV.U32 R194, RZ, RZ, c[0x0][0x2b8] ;  /* 0x0000ae00ffc27624 */ /* 0x000fe400078e00ff */
[----:B------:R-:W-:Y:S01]  /*0220*/  IMAD.MOV.U32 R196, RZ, RZ, RZ ;  /* 0x000000ffffc47224 */ /* 0x000fe200078e00ff */
[C---:B------:R-:W-:Y:S01]  /*0230*/  ISETP.NE.AND P0, PT, R7.reuse, 0x1, PT ;  /* 0x000000010700780c */ /* 0x040fe20003f05270 */
[----:B------:R-:W-:Y:S01]  /*0240*/  IMAD R7, R7, c[0x0][0x168], RZ ;  /* 0x00005a0007077a24 */ /* 0x000fe200078e02ff */
[----:B------:R-:W-:Y:S02]  /*0250*/  ISETP.NE.AND P6, PT, R194, 0x1, PT ;  /* 0x00000001c200780c */ /* 0x000fe40003fc5270 */
[----:B---3--:R-:W-:Y:S01]  /*0260*/  SHF.R.S32.HI R5, RZ, 0x1f, R132 ;  /* 0x0000001fff057819 */ /* 0x008fe20000011484 */
[----:B----4-:R-:W-:Y:S02]  /*0270*/  USHF.R.S32.HI UR10, URZ, 0x1f, UR11 ;  /* 0x0000001f3f0a7899 */ /* 0x010fe4000801140b */
[----:B------:R-:W-:Y:S01]  /*0280*/  UIMAD.WIDE.U32 UR14, UR11, UR4, URZ ;  /* 0x000000040b0e72a5 */ /* 0x000fe2000f8e003f */
[----:B------:R-:W-:Y:S01]  /*0290*/  LEA.HI R18, R5, R132, RZ, 0x3 ;  /* 0x0000008405127211 */ /* 0x000fe200078f18ff */
[----:B------:R-:W-:-:S03]  /*02a0*/  UIMAD UR7, UR10, UR4, URZ ;  /* 0x000000040a0772a4 */ /* 0x000fc6000f8e023f */
[----:B-----5:R-:W-:Y:S01]  /*02b0*/  LOP3.LUT R3, R18, 0xfffffff8, RZ, 0xc0, !PT ;  /* 0xfffffff812037812 */ /* 0x020fe200078ec0ff */
[----:B------:R-:W-:Y:S01]  /*02c0*/  UIMAD UR7, UR11, UR5, UR7 ;  /* 0x000000050b0772a4 */ /* 0x000fe2000f8e0207 */
[----:B------:R-:W-:Y:S02]  /*02d0*/  SHF.R.S32.HI R18, RZ, 0x3, R18 ;  /* 0x00000003ff127819 */ /* 0x000fe40000011412 */
[----:B------:R-:W-:Y:S01]  /*02e0*/  ULDC.64 UR4, c[0x0][0x1c0] ;  /* 0x0000700000047ab9 */ /* 0x000fe20000000a00 */
[----:B------:R-:W-:Y:S01]  /*02f0*/  IMAD.IADD R3, R132, 0x1, -R3 ;  /* 0x0000000184037824 */ /* 0x000fe200078e0a03 */
[----:B------:R-:W-:Y:S01]  /*0300*/  UIADD3 UR15, UR15, UR7, URZ ;  /* 0x000000070f0f7290 */ /* 0x000fe2000fffe03f */
[----:B------:R-:W-:Y:S01]  /*0310*/  IMAD.SHL.U32 R201, R18, 0x40, RZ ;  /* 0x0000004012c97824 */ /* 0x000fe200078e00ff */
[----:B------:R-:W-:Y:S01]  /*0320*/  UIMAD UR8, UR8, UR4, URZ ;  /* 0x00000004080872a4 */ /* 0x000fe2000f8e023f */
[C-C-:B------:R-:W-:Y:S01]  /*0330*/  IMAD R203, R3.reuse, 0x20, R18.reuse ;  /* 0x0000002003cb7824 */ /* 0x140fe200078e0212 */
[----:B------:R-:W-:Y:S01]  /*0340*/  UIMAD.WIDE.U32 UR14, UR6, UR4, UR14 ;  /* 0x00000004060e72a5 */ /* 0x000fe2000f8e000e */
[----:B------:R-:W-:Y:S01]  /*0350*/  IMAD.SHL.U32 R206, R3, 0x8, RZ ;  /* 0x0000000803ce7824 */ /* 0x000fe200078e00ff */
[----:B------:R-:W-:Y:S01]  /*0360*/  UIMAD UR5, UR6, UR5, UR8 ;  /* 0x00000005060572a4 */ /* 0x000fe2000f8e0208 */
[C---:B------:R-:W-:Y:S01]  /*0370*/  IMAD R202, R200.reuse, 0x80, R203 ;  /* 0x00000080c8ca7824 */ /* 0x040fe200078e02cb */
[----:B------:R-:W-:Y:S01]  /*0380*/  LOP3.LUT R201, R201, 0x1c0, RZ, 0xc0, !PT ;  /* 0x000001c0c9c97812 */ /* 0x000fe200078ec0ff */
[----:B------:R-:W-:Y:S01]  /*0390*/  IMAD R200, R200, 0x80, R18 ;  /* 0x00000080c8c87824 */ /* 0x000fe200078e0212 */
[----:B------:R-:W-:Y:S01]  /*03a0*/  UIADD3 UR5, UR15, UR5, URZ ;  /* 0x000000050f057290 */ /* 0x000fe2000fffe03f */
[----:B------:R-:W-:Y:S01]  /*03b0*/  @P0 IMAD.HI.U32 R0, R202, c[0x0][0x2c8], RZ ;  /* 0x0000b200ca000a27 */ /* 0x000fe200078e00ff */
[----:B------:R-:W-:-:S02]  /*03c0*/  SHF.R.U32.HI R4, RZ, 0x3, R201 ;  /* 0x00000003ff047819 */ /* 0x000fc400000116c9 */
[----:B------:R-:W-:Y:S01]  /*03d0*/  LOP3.LUT R201, R201, 0x38, R206, 0xf8, !PT ;  /* 0x00000038c9c97812 */ /* 0x000fe200078ef8ce */
[----:B------:R-:W-:Y:S01]  /*03e0*/  IMAD.MOV.U32 R9, RZ, RZ, R202 ;  /* 0x000000ffff097224 */ /* 0x000fe200078e00ca */
[----:B------:R-:W-:Y:S01]  /*03f0*/  @P0 SHF.R.U32.HI R9, RZ, c[0x0][0x2cc], R0 ;  /* 0x0000b300ff090a19 */ /* 0x000fe20000011600 */
[----:B------:R-:W-:Y:S01]  /*0400*/  IMAD.U32 R11, RZ, RZ, UR15 ;  /* 0x0000000fff0b7e24 */ /* 0x000fe2000f8e00ff */
[----:B------:R-:W-:Y:S01]  /*0410*/  LOP3.LUT R201, R201, R4, RZ, 0x3c, !PT ;  /* 0x00000004c9c97212 */ /* 0x000fe200078e3cff */
[----:B------:R-:W-:Y:S01]  /*0420*/  IMAD.U32 R10, RZ, RZ, UR14 ;  /* 0x0000000eff0a7e24 */ /* 0x000fe2000f8e00ff */
[--C-:B------:R-:W-:Y:S01]  /*0430*/  SHF.R.S32.HI R0, RZ, 0x1f, R9.reuse ;  /* 0x0000001fff007819 */ /* 0x100fe20000011409 */
[----:B------:R-:W-:Y:S01]  /*0440*/  IMAD.MOV R11, RZ, RZ, -R9 ;  /* 0x000000ffff0b7224 */ /* 0x000fe200078e0a09 */
[----:B------:R-:W-:Y:S01]  /*0450*/  IADD3 R4, R200, 0x20, RZ ;  /* 0x00000020c8047810 */ /* 0x000fe20007ffe0ff */
[----:B------:R-:W-:Y:S01]  /*0460*/  IMAD.U32 R13, RZ, RZ, UR5 ;  /* 0x00000005ff0d7e24 */ /* 0x000fe2000f8e00ff */
[----:B------:R-:W-:Y:S01]  /*0470*/  IADD3 R205, R206, 0x40, RZ ;  /* 0x00000040cecd7810 */ /* 0x000fe20007ffe0ff */
[----:B------:R-:W-:Y:S01]  /*0480*/  IMAD R8, R11, c[0x0][0x2c4], R202 ;  /* 0x0000b1000b087a24 */ /* 0x000fe200078e02ca */
[----:B------:R-:W-:Y:S01]  /*0490*/  ISETP.GE.AND P1, PT, R200, R7, PT ;  /* 0x00000007c800720c */ /* 0x000fe20003f26270 */
[----:B------:R-:W-:Y:S01]  /*04a0*/  IMAD.MOV.U32 R12, RZ, RZ, R10 ;  /* 0x000000ffff0c7224 */ /* 0x000fe200078e000a */
[----:B------:R-:W-:Y:S01]  /*04b0*/  IADD3 R204, R206, 0x80, RZ ;  /* 0x00000080cecc7810 */ /* 0x000fe20007ffe0ff */
[----:B------:R-:W-:Y:S01]  /*04c0*/  IMAD R0, R0, c[0x0][0x1b0], RZ ;  /* 0x00006c0000007a24 */ /* 0x000fe200078e02ff */
[----:B------:R-:W-:Y:S01]  /*04d0*/  SHF.R.S32.HI R11, RZ, 0x1f, R8 ;  /* 0x0000001fff0b7819 */ /* 0x000fe20000011408 */
[----:B------:R-:W-:Y:S01]  /*04e0*/  IMAD.WIDE.U32 R12, R9, c[0x0][0x1b0], R12 ;  /* 0x00006c00090c7a25 */ /* 0x000fe200078e000c */
[----:B------:R-:W-:Y:S01]  /*04f0*/  ISETP.GE.AND P5, PT, R206, c[0x0][0x198], PT ;  /* 0x00006600ce007a0c */ /* 0x000fe20003fa6270 */
[----:B------:R-:W-:Y:S01]  /*0500*/  ULDC.64 UR4, c[0x0][0x2b0] ;  /* 0x0000ac0000047ab9 */ /* 0x000fe20000000a00 */
[----:B------:R-:W-:Y:S01]  /*0510*/  ISETP.GE.AND P4, PT, R205, c[0x0][0x198], PT ;  /* 0x00006600cd007a0c */ /* 0x000fe20003f86270 */
[----:B------:R-:W-:Y:S01]  /*0520*/  IMAD R9, R9, c[0x0][0x1b4], R0 ;  /* 0x00006d0009097a24 */ /* 0x000fe200078e0200 */
[----:B------:R-:W-:Y:S01]  /*0530*/  ISETP.GE.AND P3, PT, R204, c[0x0][0x198], PT ;  /* 0x00006600cc007a0c */ /* 0x000fe20003f66270 */
[----:B------:R-:W-:-:S02]  /*0540*/  IMAD R11, R11, c[0x0][0x1a8], RZ ;  /* 0x00006a000b0b7a24 */ /* 0x000fc400078e02ff */
[----:B------:R-:W-:Y:S02]  /*0550*/  IMAD.IADD R13, R13, 0x1, R9 ;  /* 0x000000010d0d7824 */ /* 0x000fe400078e0209 */
[C---:B------:R-:W-:Y:S02]  /*0560*/  IMAD R11, R8.reuse, c[0x0][0x1ac], R11 ;  /* 0x00006b00080b7a24 */ /* 0x040fe400078e020b */
[----:B------:R-:W-:Y:S01]  /*0570*/  IMAD.WIDE.U32 R8, R8, c[0x0][0x1a8], R12 ;  /* 0x00006a0008087a25 */ /* 0x000fe200078e000c */
[----:B------:R-:W-:-:S03]  /*0580*/  SHF.R.S32.HI R13, RZ, 0x1f, R204 ;  /* 0x0000001fff0d7819 */ /* 0x000fc600000114cc */
[----:B------:R-:W-:Y:S01]  /*0590*/  IMAD.IADD R0, R9, 0x1, R11 ;  /* 0x0000000109007824 */ /* 0x000fe200078e020b */
[C---:B------:R-:W-:Y:S01]  /*05a0*/  LEA R2, P0, R8.reuse, c[0x0][0x160], 0x1 ;  /* 0x0000580008027a11 */ /* 0x040fe200078008ff */
[----:B------:R-:W-:Y:S01]  /*05b0*/  IMAD.MOV.U32 R9, RZ, RZ, c[0x0][0x1d0] ;  /* 0x00007400ff097624 */ /* 0x000fe200078e00ff */
[----:B------:R-:W-:Y:S02]  /*05c0*/  LEA.HI R198, R13, R204, RZ, 0x3 ;  /* 0x000000cc0dc67211 */ /* 0x000fe400078f18ff */
[----:B------:R-:W-:Y:S01]  /*05d0*/  LEA.HI.X R0, R8, c[0x0][0x164], R0, 0x1, P0 ;  /* 0x0000590008007a11 */ /* 0x000fe200000f0c00 */
[----:B------:R-:W-:Y:S01]  /*05e0*/  IMAD R9, R148, R9, 0x3f ;  /* 0x0000003f94097424 */ /* 0x000fe200078e0209 */
[----:B------:R-:W-:Y:S01]  /*05f0*/  LEA.HI R8, R5, R132, RZ, 0x6 ;  /* 0x0000008405087211 */ /* 0x000fe200078f30ff */
[----:B------:R-:W-:Y:S01]  /*0600*/  SHFL.IDX PT, R10, R2, RZ, 0x181f ;  /* 0x00181fff020a7589 */ /* 0x000fe200000e0000 */
[----:B------:R-:W-:Y:S01]  /*0610*/  ISETP.GE.AND P0, PT, R4, R7, PT ;  /* 0x000000070400720c */ /* 0x000fe20003f06270 */
[----:B------:R-:W-:Y:S01]  /*0620*/  IMAD R148, R148, c[0x0][0x1d0], RZ ;  /* 0x0000740094947a24 */ /* 0x000fe200078e02ff */
[----:B------:R-:W-:Y:S01]  /*0630*/  SHF.R.S32.HI R146, RZ, 0x1f, R9 ;  /* 0x0000001fff927819 */ /* 0x000fe20000011409 */
[----:B------:R-:W1:Y:S01]  /*0640*/  SHFL.IDX PT, R11, R0, RZ, 0x181f ;  /* 0x00181fff000b7589 */ /* 0x000e6200000e0000 */
[----:B------:R-:W-:Y:S01]  /*0650*/  IMAD.SHL.U32 R8, R8, 0x8, RZ ;  /* 0x0000000808087824 */ /* 0x000fe200078e00ff */
[----:B------:R-:W-:-:S02]  /*0660*/  P2R R4, PR, RZ, 0x40 ;  /* 0x00000040ff047803 */ /* 0x000fc40000000000 */
[----:B------:R-:W-:Y:S01]  /*0670*/  LEA.HI R146, R146, R9, RZ, 0x6 ;  /* 0x0000000992927211 */ /* 0x000fe200078f30ff */
[----:B------:R-:W-:Y:S01]  /*0680*/  SHFL.IDX PT, R16, R2, 0x2, 0x181f ;  /* 0x00581f0002107f89 */ /* 0x000fe200000e0000 */
[----:B------:R-:W-:Y:S02]  /*0690*/  LOP3.LUT R201, R201, 0xfffffe00, R8, 0xf8, !PT ;  /* 0xfffffe00c9c97812 */ /* 0x000fe400078ef808 */
[----:B------:R-:W-:Y:S01]  /*06a0*/  SHF.R.S32.HI R4, RZ, 0x1f, R205 ;  /* 0x0000001fff047819 */ /* 0x000fe200000114cd */
[----:B------:R-:W-:Y:S01]  /*06b0*/  SHFL.IDX PT, R8, R2, 0x1, 0x181f ;  /* 0x00381f0002087f89 */ /* 0x000fe200000e0000 */
[----:B------:R-:W-:Y:S01]  /*06c0*/  LOP3.LUT R198, R198, 0xfffffff8, RZ, 0xc0, !PT ;  /* 0xfffffff8c6c67812 */ /* 0x000fe200078ec0ff */
[----:B------:R-:W-:Y:S01]  /*06d0*/  IMAD.SHL.U32 R147, R201, 0x2, RZ ;  /* 0x00000002c9937824 */ /* 0x000fe200078e00ff */
[----:B------:R-:W-:Y:S01]  /*06e0*/  LEA.HI R199, R4, R205, RZ, 0x3 ;  /* 0x000000cd04c77211 */ /* 0x000fe200078f18ff */
[----:B------:R-:W3:Y:S01]  /*06f0*/  SHFL.IDX PT, R9, R0, 0x1, 0x181f ;  /* 0x00381f0000097f89 */ /* 0x000ee200000e0000 */
[----:B------:R-:W-:-:S02]  /*0700*/  IADD3 R4, R200, 0x40, RZ ;  /* 0x00000040c8047810 */ /* 0x000fc40007ffe0ff */
[----:B------:R-:W-:Y:S01]  /*0710*/  LOP3.LUT R199, R199, 0xfffffff8, RZ, 0xc0, !PT ;  /* 0xfffffff8c7c77812 */ /* 0x000fe200078ec0ff */
[----:B------:R-:W4:Y:S01]  /*0720*/  SHFL.IDX PT, R17, R0, 0x2, 0x181f ;  /* 0x00581f0000117f89 */ /* 0x000f2200000e0000 */
[----:B------:R-:W-:Y:S01]  /*0730*/  SHF.R.S32.HI R146, RZ, 0x6, R146 ;  /* 0x00000006ff927819 */ /* 0x000fe20000011492 */
[----:B-1----:R-:W-:-:S04]  /*0740*/  @!P1 IMAD.WIDE R14, R206, 0x2, R10 ;  /* 0x00000002ce0e9825 */ /* 0x002fc800078e020a */
[C-C-:B------:R-:W-:Y:S01]  /*0750*/  @!P1 IMAD.WIDE R12, R199.reuse, 0x2, R10.reuse ;  /* 0x00000002c70c9825 */ /* 0x140fe200078e020a */
[----:B------:R1:W-:Y:S03]  /*0760*/  @!P1 LDGSTS.E.BYPASS.LTC128B.128 [R147+0x18100], [R14.64], !P5 ;  /* 0x181000000e939fae */ /* 0x0003e6000e901d4c */
[----:B------:R-:W-:Y:S01]  /*0770*/  @!P1 IMAD.WIDE R22, R198, 0x2, R10 ;  /* 0x00000002c6169825 */ /* 0x000fe200078e020a */
[----:B------:R5:W-:Y:S03]  /*0780*/  @!P1 LDGSTS.E.BYPASS.LTC128B.128 [R147+0x1c100], [R12.64], !P4 ;  /* 0x1c1000000c939fae */ /* 0x000be6000e101d4c */
[--C-:B---3--:R-:W-:Y:S01]  /*0790*/  @!P0 IMAD.WIDE R20, R206, 0x2, R8.reuse ;  /* 0x00000002ce148825 */ /* 0x108fe200078e0208 */
[----:B------:R4:W-:Y:S03]  /*07a0*/  @!P1 LDGSTS.E.BYPASS.LTC128B.128 [R147+0x20100], [R22.64], !P3 ;  /* 0x2010000016939fae */ /* 0x0009e6000d901d4c */
[--C-:B------:R-:W-:Y:S01]  /*07b0*/  @!P0 IMAD.WIDE R10, R199, 0x2, R8.reuse ;  /* 0x00000002c70a8825 */ /* 0x100fe200078e0208 */
[----:B------:R3:W-:Y:S03]  /*07c0*/  @!P0 LDGSTS.E.BYPASS.LTC128B.128 [R147+0x19100], [R20.64], !P5 ;  /* 0x1910000014938fae */ /* 0x0007e6000e901d4c */
[----:B------:R-:W-:Y:S01]  /*07d0*/  @!P0 IMAD.WIDE R8, R198, 0x2, R8 ;  /* 0x00000002c6088825 */ /* 0x000fe200078e0208 */
[----:B------:R1:W-:Y:S04]  /*07e0*/  @!P0 LDGSTS.E.BYPASS.LTC128B.128 [R147+0x1d100], [R10.64], !P4 ;  /* 0x1d1000000a938fae */ /* 0x0003e8000e101d4c */
[----:B------:R1:W-:Y:S04]  /*07f0*/  @!P0 LDGSTS.E.BYPASS.LTC128B.128 [R147+0x21100], [R8.64], !P3 ;  /* 0x2110000008938fae */ /* 0x0003e8000d901d4c */
[----:B-----5:R-:W-:Y:S04]  /*0800*/  SHFL.IDX PT, R12, R2, 0x3, 0x181f ;  /* 0x00781f00020c7f89 */ /* 0x020fe800000e0000 */
[----:B------:R-:W1:Y:S01]  /*0810*/  SHFL.IDX PT, R13, R0, 0x3, 0x181f ;  /* 0x00781f00000d7f89 */ /* 0x000e6200000e0000 */
[----:B--2---:R2:W5:Y:S01]  /*0820*/  @P2 R2UR UR7, R6 ;  /* 0x00000000060723c2 */ /* 0x00456200000e0000 */
[----:B------:R-:W-:Y:S01]  /*0830*/  ISETP.GE.AND P2, PT, R4, R7, PT ;  /* 0x000000070400720c */ /* 0x000fe20003f46270 */
[----:B------:R-:W-:Y:S01]  /*0840*/  IMAD R4, R146, 0x40, R203 ;  /* 0x0000004092047824 */ /* 0x000fe200078e02cb */
[----:B-----5:R-:W-:-:S02]  /*0850*/  @!UP1 UMOV UR7, UR6 ;  /* 0x0000000600079c82 */ /* 0x020fc40008000000 */
[----:B------:R-:W-:Y:S02]  /*0860*/  USHF.R.S32.HI UR6, URZ, 0x1f, UR7 ;  /* 0x0000001f3f067899 */ /* 0x000fe40008011407 */
[----:B------:R-:W-:Y:S01]  /*0870*/  IADD3 R4, R4, -0x40, RZ ;  /* 0xffffffc004047810 */ /* 0x000fe20007ffe0ff */
[----:B------:R-:W-:Y:S02]  /*0880*/  UIMAD.WIDE.U32 UR8, UR7, UR4, URZ ;  /* 0x00000004070872a5 */ /* 0x000fe4000f8e003f */
[----:B------:R-:W-:Y:S01]  /*0890*/  UIMAD UR6, UR6, UR4, URZ ;  /* 0x00000004060672a4 */ /* 0x000fe2000f8e023f */
[----:B------:R-:W-:-:S03]  /*08a0*/  ISETP.GE.AND P1, PT, R4, R148, PT ;  /* 0x000000940400720c */ /* 0x000fc60003f26270 */
[--C-:B----4-:R-:W-:Y:S01]  /*08b0*/  @!P2 IMAD.WIDE R22, R206, 0x2, R16.reuse ;  /* 0x00000002ce16a825 */ /* 0x110fe200078e0210 */
[----:B------:R-:W-:Y:S01]  /*08c0*/  ISETP.GT.OR P1, PT, R203, 0x3f, P1 ;  /* 0x0000003fcb00780c */ /* 0x000fe20000f24670 */
[----:B------:R-:W-:Y:S02]  /*08d0*/  UIMAD UR6, UR7, UR5, UR6 ;  /* 0x00000005070672a4 */ /* 0x000fe4000f8e0206 */
[--C-:B---3--:R-:W-:Y:S01]  /*08e0*/  @!P2 IMAD.WIDE R20, R199, 0x2, R16.reuse ;  /* 0x00000002c714a825 */ /* 0x108fe200078e0210 */
[----:B------:R3:W-:Y:S01]  /*08f0*/  @!P2 LDGSTS.E.BYPASS.LTC128B.128 [R147+0x1a100], [R22.64], !P5 ;  /* 0x1a1000001693afae */ /* 0x0007e2000e901d4c */
[----:B------:R-:W-:Y:S02]  /*0900*/  UIADD3 UR6, UR9, UR6, URZ ;  /* 0x0000000609067290 */ /* 0x000fe4000fffe03f */
[----:B------:R-:W-:Y:S01]  /*0910*/  @!P2 IMAD.WIDE R16, R198, 0x2, R16 ;  /* 0x00000002c610a825 */ /* 0x000fe200078e0210 */
[----:B--2---:R-:W-:Y:S01]  /*0920*/  IADD3 R6, R200, 0x60, RZ ;  /* 0x00000060c8067810 */ /* 0x004fe20007ffe0ff */
[----:B------:R2:W-:Y:S01]  /*0930*/  @!P2 LDGSTS.E.BYPASS.LTC128B.128 [R147+0x1e100], [R20.64], !P4 ;  /* 0x1e1000001493afae */ /* 0x0005e2000e101d4c */
[----:B------:R-:W-:Y:S01]  /*0940*/  ULDC.64 UR4, c[0x0][0x1e8] ;  /* 0x00007a0000047ab9 */ /* 0x000fe20000000a00 */
[----:B------:R-:W-:Y:S01]  /*0950*/  IMAD.IADD R4, R4, 0x1, R207 ;  /* 0x0000000104047824 */ /* 0x000fe200078e02cf */
[----:B------:R-:W-:Y:S01]  /*0960*/  ISETP.GE.AND P0, PT, R6, R7, PT ;  /* 0x000000070600720c */ /* 0x000fe20003f06270 */
[----:B------:R4:W-:Y:S02]  /*0970*/  @!P2 LDGSTS.E.BYPASS.LTC128B.128 [R147+0x22100], [R16.64], !P3 ;  /* 0x221000001093afae */ /* 0x0009e4000d901d4c */
[----:B------:R-:W-:-:S04]  /*0980*/  @P6 IMAD.HI.U32 R7, R4, c[0x0][0x2bc], RZ ;  /* 0x0000af0004076a27 */ /* 0x000fc800078e00ff */
[----:B------:R-:W-:Y:S01]  /*0990*/  IMAD.MOV.U32 R6, RZ, RZ, R4 ;  /* 0x000000ffff067224 */ /* 0x000fe200078e0004 */
[----:B------:R-:W-:-:S04]  /*09a0*/  @P6 SHF.R.U32.HI R6, RZ, c[0x0][0x2c0], R7 ;  /* 0x0000b000ff066a19 */ /* 0x000fc80000011607 */
[----:B------:R-:W-:Y:S01]  /*09b0*/  @!P1 IADD3 R7, P2, R6, UR8, RZ ;  /* 0x0000000806079c10 */ /* 0x000fe2000ff5e0ff */
[----:B-1----:R-:W-:-:S03]  /*09c0*/  @!P0 IMAD.WIDE R14, R206, 0x2, R12 ;  /* 0x00000002ce0e8825 */ /* 0x002fc600078e020c */
[----:B------:R-:W-:Y:S01]  /*09d0*/  @!P1 LEA.HI.X.SX32 R0, R6, UR6, 0x1, P2 ;  /* 0x0000000606009c11 */ /* 0x000fe200090f0eff */
[--C-:B------:R-:W-:Y:S01]  /*09e0*/  @!P0 IMAD.WIDE R10, R199, 0x2, R12.reuse ;  /* 0x00000002c70a8825 */ /* 0x100fe200078e020c */
[----:B------:R1:W-:Y:S01]  /*09f0*/  @!P0 LDGSTS.E.BYPASS.LTC128B.128 [R147+0x1b100], [R14.64], !P5 ;  /* 0x1b1000000e938fae */ /* 0x0003e2000e901d4c */
[C---:B------:R-:W-:Y:S02]  /*0a00*/  @!P1 LEA R8, P2, R7.reuse, c[0x0][0x2a0], 0x2 ;  /* 0x0000a80007089a11 */ /* 0x040fe400078410ff */
[----:B------:R-:W-:Y:S01]  /*0a10*/  @!P0 IMAD.WIDE R12, R198, 0x2, R12 ;  /* 0x00000002c60c8825 */ /* 0x000fe200078e020c */
[----:B------:R5:W-:Y:S01]  /*0a20*/  @!P0 LDGSTS.E.BYPASS.LTC128B.128 [R147+0x1f100], [R10.64], !P4 ;  /* 0x1f1000000a938fae */ /* 0x000be2000e101d4c */
[----:B------:R-:W-:-:S03]  /*0a30*/  @!P1 LEA.HI.X R9, R7, c[0x0][0x2a4], R0, 0x2, P2 ;  /* 0x0000a90007099a11 */ /* 0x000fc600010f1400 */
[----:B------:R1:W-:Y:S04]  /*0a40*/  @!P0 LDGSTS.E.BYPASS.LTC128B.128 [R147+0x23100], [R12.64], !P3 ;  /* 0x231000000c938fae */ /* 0x0003e8000d901d4c */
[----:B------:R-:W0:Y:S04]  /*0a50*/  LDGDEPBAR ;  /* 0x00000000000079af */ /* 0x000e280000000000 */
[----:B------:R-:W-:Y:S06]  /*0a60*/  BAR.SYNC.DEFER_BLOCKING 0x0 ;  /* 0x0000000000007b1d */ /* 0x000fec0000010000 */
[----:B------:R2:W3:Y:S01]  /*0a70*/  @!P1 LDG.E R196, [R8.64] ;  /* 0x0000000c08c49981 */ /* 0x0004e2000c1e1900 */
[----:B------:R-:W-:Y:S01]  /*0a80*/  IMAD.MOV R197, RZ, RZ, -R6 ;  /* 0x000000ffffc57224 */ /* 0x000fe200078e0a06 */
[----:B------:R-:W-:Y:S01]  /*0a90*/  UIMAD UR7, UR10, UR4, URZ ;  /* 0x000000040a0772a4 */ /* 0x000fe2000f8e023f */
[----:B------:R-:W-:Y:S01]  /*0aa0*/  LEA R131, R146, 0xffffffc0, 0x6 ;  /* 0xffffffc092837811 */ /* 0x000fe200078e30ff */
[----:B------:R-:W-:Y:S01]  /*0ab0*/  UIMAD.WIDE.U32 UR14, UR11, UR4, URZ ;  /* 0x000000040b0e72a5 */ /* 0x000fe2000f8e003f */
[----:B------:R-:W-:Y:S01]  /*0ac0*/  IMAD R197, R197, c[0x0][0x2b8], R4 ;  /* 0x0000ae00c5c57a24 */ /* 0x000fe200078e0204 */
[----:B------:R-:W-:Y:S01]  /*0ad0*/  UIMAD UR7, UR11, UR5, UR7 ;  /* 0x000000050b0772a4 */ /* 0x000fe2000f8e0207 */
[----:B------:R-:W-:Y:S01]  /*0ae0*/  ISETP.GE.AND P5, PT, R206, c[0x0][0x1d4], PT ;  /* 0x00007500ce007a0c */ /* 0x000fe20003fa6270 */
[----:B------:R-:W-:Y:S01]  /*0af0*/  IMAD.IADD R131, R148, 0x1, -R131 ;  /* 0x0000000194837824 */ /* 0x000fe200078e0a83 */
[----:B------:R-:W-:Y:S01]  /*0b00*/  ULDC.64 UR4, c[0x0][0x210] ;  /* 0x0000840000047ab9 */ /* 0x000fe20000000a00 */
[----:B------:R-:W-:Y:S01]  /*0b10*/  SHF.R.S32.HI R29, RZ, 0x1f, R197 ;  /* 0x0000001fff1d7819 */ /* 0x000fe200000114c5 */
[----:B------:R-:W-:Y:S01]  /*0b20*/  IMAD.WIDE.U32 R6, R197, c[0x0][0x1e0], RZ ;  /* 0x00007800c5067a25 */ /* 0x000fe200078e00ff */
[----:B------:R-:W-:Y:S01]  /*0b30*/  UIADD3 UR7, UR15, UR7, URZ ;  /* 0x000000070f077290 */ /* 0x000fe2000fffe03f */
[----:B------:R-:W-:Y:S01]  /*0b40*/  ISETP.GE.AND P4, PT, R205, c[0x0][0x1d4], PT ;  /* 0x00007500cd007a0c */ /* 0x000fe20003f86270 */
[----:B------:R-:W-:Y:S01]  /*0b50*/  UIMAD UR10, UR10, UR4, URZ ;  /* 0x000000040a0a72a4 */ /* 0x000fe2000f8e023f */
[----:B------:R-:W-:Y:S01]  /*0b60*/  IMAD R0, R29, c[0x0][0x1e0], RZ ;  /* 0x000078001d007a24 */ /* 0x000fe200078e02ff */
[----:B------:R-:W-:Y:S01]  /*0b70*/  UIMAD.WIDE.U32 UR16, UR11, UR4, URZ ;  /* 0x000000040b1072a5 */ /* 0x000fe2000f8e003f */
[----:B-1----:R-:W-:Y:S01]  /*0b80*/  IMAD.WIDE.U32 R12, R197, c[0x0][0x208], RZ ;  /* 0x00008200c50c7a25 */ /* 0x002fe200078e00ff */
[----:B------:R-:W-:Y:S01]  /*0b90*/  UIMAD UR10, UR11, UR5, UR10 ;  /* 0x000000050b0a72a4 */ /* 0x000fe2000f8e020a */
[----:B------:R-:W-:-:S02]  /*0ba0*/  ISETP.GE.AND P6, PT, R204, c[0x0][0x1d4], PT ;  /* 0x00007500cc007a0c */ /* 0x000fc40003fc6270 */
[----:B-----5:R-:W-:Y:S01]  /*0bb0*/  IMAD R10, R197, c[0x0][0x1e4], R0 ;  /* 0x00007900c50a7a24 */ /* 0x020fe200078e0200 */
[----:B------:R-:W-:Y:S01]  /*0bc0*/  UIADD3 UR10, UR17, UR10, URZ ;  /* 0x0000000a110a7290 */ /* 0x000fe2000fffe03f */
[----:B------:R-:W-:Y:S01]  /*0bd0*/  IMAD R0, R29, c[0x0][0x208], RZ ;  /* 0x000082001d007a24 */ /* 0x000fe200078e02ff */
[C---:B------:R-:W-:Y:S01]  /*0be0*/  ISETP.GE.AND P3, PT, R206.reuse, c[0x0][0x1d4], PT ;  /* 0x00007500ce007a0c */ /* 0x040fe20003f66270 */
[----:B------:R-:W-:Y:S01]  /*0bf0*/  IMAD.IADD R11, R7, 0x1, R10 ;  /* 0x00000001070b7824 */ /* 0x000fe200078e020a */
[----:B------:R-:W-:Y:S01]  /*0c00*/  ISETP.GE.AND P2, PT, R205, c[0x0][0x1d4], PT ;  /* 0x00007500cd007a0c */ /* 0x000fe20003f46270 */
[----:B------:R-:W-:Y:S01]  /*0c10*/  IMAD.MOV.U32 R10, RZ, RZ, R6 ;  /* 0x000000ffff0a7224 */ /* 0x000fe200078e0006 */
[----:B------:R-:W-:Y:S01]  /*0c20*/  LEA.HI R19, R5, R132, RZ, 0x4 ;  /* 0x0000008405137211 */ /* 0x000fe200078f20ff */
[----:B--2---:R-:W-:Y:S01]  /*0c30*/  IMAD R9, R197, c[0x0][0x20c], R0 ;  /* 0x00008300c5097a24 */ /* 0x004fe200078e0200 */
[----:B------:R-:W-:Y:S01]  /*0c40*/  SHF.R.S32.HI R145, RZ, 0x1f, R206 ;  /* 0x0000001fff917819 */ /* 0x000fe200000114ce */
[----:B------:R-:W-:Y:S01]  /*0c50*/  IMAD.IADD R0, R131, 0x1, -R18 ;  /* 0x0000000183007824 */ /* 0x000fe200078e0a12 */
[----:B------:R-:W-:Y:S01]  /*0c60*/  SEL R144, RZ, 0x10, P6 ;  /* 0x00000010ff907807 */ /* 0x000fe20003000000 */
[----:B------:R-:W-:Y:S01]  /*0c70*/  IMAD.IADD R13, R13, 0x1, R9 ;  /* 0x000000010d0d7824 */ /* 0x000fe200078e0209 */
[----:B------:R-:W-:Y:S01]  /*0c80*/  SHF.R.S32.HI R134, RZ, 0x1f, R199 ;  /* 0x0000001fff867819 */ /* 0x000fe200000114c7 */
[----:B------:R-:W-:Y:S01]  /*0c90*/  IMAD.WIDE R208, R206, 0x2, RZ ;  /* 0x00000002ced07825 */ /* 0x000fe200078e02ff */
[----:B------:R-:W-:-:S02]  /*0ca0*/  ISETP.GE.AND P1, PT, R0, 0x1, PT ;  /* 0x000000010000780c */ /* 0x000fc40003f26270 */
[----:B------:R-:W-:Y:S01]  /*0cb0*/  SHF.R.S32.HI R133, RZ, 0x1f, R198 ;  /* 0x0000001fff857819 */ /* 0x000fe200000114c6 */
[----:B------:R-:W-:Y:S01]  /*0cc0*/  IMAD.MOV.U32 R190, RZ, RZ, 0x10 ;  /* 0x00000010ffbe7424 */ /* 0x000fe200078e00ff */
[----:B------:R-:W-:Y:S02]  /*0cd0*/  IADD3 R195, R147, 0x100, RZ ;  /* 0x0000010093c37810 */ /* 0x000fe40007ffe0ff */
[----:B---3--:R-:W-:Y:S01]  /*0ce0*/  SHF.R.S32.HI R2, RZ, 0x1f, R196 ;  /* 0x0000001fff027819 */ /* 0x008fe200000114c4 */
[----:B------:R-:W-:-:S04]  /*0cf0*/  IMAD.WIDE.U32 R10, R196, c[0x0][0x1f0], R10 ;  /* 0x00007c00c40a7a25 */ /* 0x000fc800078e000a */
[----:B------:R-:W-:Y:S02]  /*0d00*/  IMAD R7, R2, c[0x0][0x1f0], RZ ;  /* 0x00007c0002077a24 */ /* 0x000fe400078e02ff */
[----:B------:R-:W-:-:S04]  /*0d10*/  IMAD.WIDE.U32 R12, R196, c[0x0][0x218], R12 ;  /* 0x00008600c40c7a25 */ /* 0x000fc800078e000c */
[----:B------:R-:W-:Y:S01]  /*0d20*/  IMAD R4, R196, c[0x0][0x1f4], R7 ;  /* 0x00007d00c4047a24 */ /* 0x000fe200078e0207 */
[----:B------:R-:W-:-:S04]  /*0d30*/  IADD3 R7, P0, R10, UR14, RZ ;  /* 0x0000000e0a077c10 */ /* 0x000fc8000ff1e0ff */
[----:B------:R-:W-:Y:S02]  /*0d40*/  IADD3.X R4, R11, UR7, R4, P0, !PT ;  /* 0x000000070b047c10 */ /* 0x000fe400087fe404 */
[----:B------:R-:W-:-:S04]  /*0d50*/  LEA R8, P0, R7, c[0x0][0x1c8], 0x1 ;  /* 0x0000720007087a11 */ /* 0x000fc800078008ff */
[----:B------:R-:W-:Y:S01]  /*0d60*/  LEA.HI.X R4, R7, c[0x0][0x1cc], R4, 0x1, P0 ;  /* 0x0000730007047a11 */ /* 0x000fe200000f0c04 */
[----:B------:R-:W-:Y:S01]  /*0d70*/  IMAD R7, R2, c[0x0][0x218], RZ ;  /* 0x0000860002077a24 */ /* 0x000fe200078e02ff */
[----:B----4-:R-:W-:Y:S01]  /*0d80*/  SHFL.IDX PT, R16, R8, RZ, 0x181f ;  /* 0x00181fff08107589 */ /* 0x010fe200000e0000 */
[----:B------:R-:W-:Y:S02]  /*0d90*/  IADD3 R9, P0, R12, UR16, RZ ;  /* 0x000000100c097c10 */ /* 0x000fe4000ff1e0ff */
[----:B------:R-:W-:Y:S01]  /*0da0*/  IMAD R6, R196, c[0x0][0x21c], R7 ;  /* 0x00008700c4067a24 */ /* 0x000fe200078e0207 */
[----:B------:R-:W1:Y:S04]  /*0db0*/  SHFL.IDX PT, R17, R4, RZ, 0x181f ;  /* 0x00181fff04117589 */ /* 0x000e6800000e0000 */
[----:B------:R-:W-:Y:S01]  /*0dc0*/  SHFL.IDX PT, R10, R8, 0x1, 0x181f ;  /* 0x00381f00080a7f89 */ /* 0x000fe200000e0000 */
[----:B------:R-:W-:-:S02]  /*0dd0*/  IADD3.X R6, R13, UR10, R6, P0, !PT ;  /* 0x0000000a0d067c10 */ /* 0x000fc400087fe406 */
[C---:B------:R-:W-:Y:S01]  /*0de0*/  LEA R7, P0, R9.reuse, c[0x0][0x1f8], 0x1 ;  /* 0x00007e0009077a11 */ /* 0x040fe200078008ff */
[----:B------:R-:W2:Y:S03]  /*0df0*/  SHFL.IDX PT, R11, R4, 0x1, 0x181f ;  /* 0x00381f00040b7f89 */ /* 0x000ea600000e0000 */
[----:B------:R-:W-:Y:S01]  /*0e00*/  LEA.HI.X R9, R9, c[0x0][0x1fc], R6, 0x1, P0 ;  /* 0x00007f0009097a11 */ /* 0x000fe200000f0c06 */
[----:B------:R-:W3:Y:S01]  /*0e10*/  SHFL.IDX PT, R13, R7, RZ, 0x181f ;  /* 0x00181fff070d7589 */ /* 0x000ee200000e0000 */
[----:B------:R-:W-:-:S03]  /*0e20*/  ISETP.GT.AND P0, PT, R0, 0x20, PT ;  /* 0x000000200000780c */ /* 0x000fc60003f04270 */
[----:B------:R-:W4:Y:S04]  /*0e30*/  SHFL.IDX PT, R15, R9, RZ, 0x181f ;  /* 0x00181fff090f7589 */ /* 0x000f2800000e0000 */
[----:B------:R-:W5:Y:S01]  /*0e40*/  SHFL.IDX PT, R7, R7, 0x1, 0x181f ;  /* 0x00381f0007077f89 */ /* 0x000f6200000e0000 */
[----:B-1----:R-:W-:-:S03]  /*0e50*/  @P1 IMAD.WIDE R22, R206, 0x2, R16 ;  /* 0x00000002ce161825 */ /* 0x002fc600078e0210 */
[----:B------:R-:W1:Y:S01]  /*0e60*/  SHFL.IDX PT, R9, R9, 0x1, 0x181f ;  /* 0x00381f0009097f89 */ /* 0x000e6200000e0000 */
[----:B------:R-:W-:-:S03]  /*0e70*/  @P1 IMAD.WIDE R20, R199, 0x2, R16 ;  /* 0x00000002c7141825 */ /* 0x000fc600078e0210 */
[----:B------:R3:W-:Y:S01]  /*0e80*/  @P1 LDGSTS.E.BYPASS.LTC128B.128 [R147+0xc100], [R22.64], !P5 ;  /* 0x0c10000016931fae */ /* 0x0007e2000e901d4c */
[----:B------:R-:W-:-:S03]  /*0e90*/  @P1 IMAD.WIDE R16, R198, 0x2, R16 ;  /* 0x00000002c6101825 */ /* 0x000fc600078e0210 */
[----:B------:R1:W-:Y:S01]  /*0ea0*/  @P1 LDGSTS.E.BYPASS.LTC128B.128 [R147+0xe100], [R20.64], !P4 ;  /* 0x0e10000014931fae */ /* 0x0003e2000e101d4c */
[----:B--2---:R-:W-:-:S03]  /*0eb0*/  @P0 IMAD.WIDE R26, R206, 0x2, R10 ;  /* 0x00000002ce1a0825 */ /* 0x004fc600078e020a */
[----:B------:R2:W-:Y:S01]  /*0ec0*/  @P1 LDGSTS.E.BYPASS.LTC128B.128 [R147+0x10100], [R16.64], !P6 ;  /* 0x1010000010931fae */ /* 0x0005e2000f101d4c */
[----:B------:R-:W-:Y:S01]  /*0ed0*/  ISETP.LT.OR P1, PT, R0, 0x1, P3 ;  /* 0x000000010000780c */ /* 0x000fe20001f21670 */
[--C-:B------:R-:W-:Y:S02]  /*0ee0*/  @P0 IMAD.WIDE R24, R199, 0x2, R10.reuse ;  /* 0x00000002c7180825 */ /* 0x100fe400078e020a */
[----:B------:R1:W-:Y:S02]  /*0ef0*/  @P0 LDGSTS.E.BYPASS.LTC128B.128 [R147+0xd100], [R26.64], !P5 ;  /* 0x0d1000001a930fae */ /* 0x0003e4000e901d4c */
[----:B------:R-:W-:Y:S02]  /*0f00*/  @P0 IMAD.WIDE R10, R198, 0x2, R10 ;  /* 0x00000002c60a0825 */ /* 0x000fe400078e020a */
[----:B------:R5:W-:Y:S04]  /*0f10*/  @P0 LDGSTS.E.BYPASS.LTC128B.128 [R147+0xf100], [R24.64], !P4 ;  /* 0x0f10000018930fae */ /* 0x000be8000e101d4c */
[----:B------:R5:W-:Y:S04]  /*0f20*/  @P0 LDGSTS.E.BYPASS.LTC128B.128 [R147+0x11100], [R10.64], !P6 ;  /* 0x111000000a930fae */ /* 0x000be8000f101d4c */
[----:B------:R-:W0:Y:S01]  /*0f30*/  LDGDEPBAR ;  /* 0x00000000000079af */ /* 0x000e220000000000 */
[----:B---3--:R-:W-:-:S05]  /*0f40*/  IADD3 R22, P0, R13, R208, RZ ;  /* 0x000000d00d167210 */ /* 0x008fca0007f1e0ff */
[----:B----4-:R-:W-:Y:S02]  /*0f50*/  IMAD.X R23, R15, 0x1, R209, P0 ;  /* 0x000000010f177824 */ /* 0x010fe400000e06d1 */
[----:B--2---:R-:W-:-:S03]  /*0f60*/  IMAD.WIDE R16, R199, 0x2, RZ ;  /* 0x00000002c7107825 */ /* 0x004fc600078e02ff */
[----:B------:R2:W-:Y:S01]  /*0f70*/  LDGSTS.E.BYPASS.LTC128B.128 [R147+0x100], [R22.64], !P1 ;  /* 0x0010000016937fae */ /* 0x0005e2000c901d4c */
[----:B------:R-:W-:Y:S02]  /*0f80*/  ISETP.GE.AND P1, PT, R204, c[0x0][0x1d4], PT ;  /* 0x00007500cc007a0c */ /* 0x000fe40003f26270 */
[----:B-1----:R-:W-:-:S05]  /*0f90*/  IADD3 R20, P0, R13, R16, RZ ;  /* 0x000000100d147210 */ /* 0x002fca0007f1e0ff */
[----:B------:R-:W-:Y:S01]  /*0fa0*/  IMAD.X R21, R15, 0x1, R17, P0 ;  /* 0x000000010f157824 */ /* 0x000fe200000e0611 */
[----:B------:R-:W-:Y:S01]  /*0fb0*/  ISETP.LT.OR P0, PT, R0, 0x1, P2 ;  /* 0x000000010000780c */ /* 0x000fe20001701670 */
[----:B-----5:R-:W-:Y:S01]  /*0fc0*/  IMAD.WIDE R10, R198, 0x2, RZ ;  /* 0x00000002c60a7825 */ /* 0x020fe200078e02ff */
[----:B------:R-:W-:-:S11]  /*0fd0*/  ISETP.LT.OR P2, PT, R0, 0x21, P2 ;  /* 0x000000210000780c */ /* 0x000fd60001741670 */
[----:B------:R2:W-:Y:S01]  /*0fe0*/  LDGSTS.E.BYPASS.LTC128B.128 [R147+0x2100], [R20.64], !P0 ;  /* 0x0210000014937fae */ /* 0x0005e2000c101d4c */
[----:B------:R-:W-:Y:S02]  /*0ff0*/  IADD3 R24, P0, R13, R10, RZ ;  /* 0x0000000a0d187210 */ /* 0x000fe40007f1e0ff */
[----:B------:R-:W-:-:S03]  /*1000*/  LOP3.LUT R13, R19, 0xfffffff0, RZ, 0xc0, !PT ;  /* 0xfffffff0130d7812 */ /* 0x000fc600078ec0ff */
[----:B------:R-:W-:Y:S01]  /*1010*/  IMAD.X R25, R15, 0x1, R11, P0 ;  /* 0x000000010f197824 */ /* 0x000fe200000e060b */
[----:B------:R-:W-:Y:S01]  /*1020*/  IADD3 R14, P0, R208, R7, RZ ;  /* 0x00000007d00e7210 */ /* 0x000fe20007f1e0ff */
[----:B------:R-:W-:-:S04]  /*1030*/  IMAD.IADD R28, R132, 0x1, -R13 ;  /* 0x00000001841c7824 */ /* 0x000fc800078e0a0d */
[----:B------:R-:W-:Y:S01]  /*1040*/  IMAD.X R15, R209, 0x1, R9, P0 ;  /* 0x00000001d10f7824 */ /* 0x000fe200000e0609 */
[C---:B------:R-:W-:Y:S02]  /*1050*/  ISETP.LT.OR P0, PT, R0.reuse, 0x1, P1 ;  /* 0x000000010000780c */ /* 0x040fe40000f01670 */
[----:B------:R-:W-:-:S11]  /*1060*/  ISETP.LT.OR P1, PT, R0, 0x21, P1 ;  /* 0x000000210000780c */ /* 0x000fd60000f21670 */
[----:B------:R2:W-:Y:S01]  /*1070*/  LDGSTS.E.BYPASS.LTC128B.128 [R147+0x4100], [R24.64], !P0 ;  /* 0x0410000018937fae */ /* 0x0005e2000c101d4c */
[----:B------:R-:W-:Y:S02]  /*1080*/  ISETP.LT.OR P0, PT, R0, 0x21, P3 ;  /* 0x000000210000780c */ /* 0x000fe40001f01670 */
[----:B------:R-:W-:Y:S02]  /*1090*/  LEA.HI R0, R5, R132, RZ, 0x5 ;  /* 0x0000008405007211 */ /* 0x000fe400078f28ff */
[----:B------:R-:W-:-:S09]  /*10a0*/  ISETP.GT.AND P3, PT, R203, 0x3f, PT ;  /* 0x0000003fcb00780c */ /* 0x000fd20003f64270 */
[----:B------:R2:W-:Y:S01]  /*10b0*/  LDGSTS.E.BYPASS.LTC128B.128 [R147+0x1100], [R14.64], !P0 ;  /* 0x011000000e937fae */ /* 0x0005e2000c101d4c */
[----:B------:R-:W-:-:S05]  /*10c0*/  IADD3 R12, P0, R16, R7, RZ ;  /* 0x00000007100c7210 */ /* 0x000fca0007f1e0ff */
[--C-:B------:R-:W-:Y:S01]  /*10d0*/  IMAD.X R13, R17, 0x1, R9.reuse, P0 ;  /* 0x00000001110d7824 */ /* 0x100fe200000e0609 */
[----:B------:R-:W-:Y:S02]  /*10e0*/  IADD3 R8, P0, R10, R7, RZ ;  /* 0x000000070a087210 */ /* 0x000fe40007f1e0ff */
[----:B------:R-:W-:Y:S02]  /*10f0*/  SHF.R.S32.HI R7, RZ, 0x1f, R28 ;  /* 0x0000001fff077819 */ /* 0x000fe4000001141c */
[----:B------:R2:W-:Y:S01]  /*1100*/  LDGSTS.E.BYPASS.LTC128B.128 [R147+0x3100], [R12.64], !P2 ;  /* 0x031000000c937fae */ /* 0x0005e2000d101d4c */
[----:B------:R-:W-:Y:S01]  /*1110*/  ISETP.GE.AND P2, PT, R148, 0x41, PT ;  /* 0x000000419400780c */ /* 0x000fe20003f46270 */
[----:B------:R-:W-:Y:S01]  /*1120*/  IMAD.X R9, R11, 0x1, R9, P0 ;  /* 0x000000010b097824 */ /* 0x000fe200000e0609 */
[----:B------:R-:W-:-:S04]  /*1130*/  LEA.HI R4, R7, R28, RZ, 0x3 ;  /* 0x0000001c07047211 */ /* 0x000fc800078f18ff */
[----:B------:R-:W-:Y:S01]  /*1140*/  LOP3.LUT R5, R4, 0xfffffff8, RZ, 0xc0, !PT ;  /* 0xfffffff804057812 */ /* 0x000fe200078ec0ff */
[----:B------:R2:W-:Y:S01]  /*1150*/  LDGSTS.E.BYPASS.LTC128B.128 [R147+0x5100], [R8.64], !P1 ;  /* 0x0510000008937fae */ /* 0x0005e2000c901d4c */
[----:B------:R-:W-:-:S03]  /*1160*/  LOP3.LUT P1, RZ, R3, 0x2, RZ, 0xc0, !PT ;  /* 0x0000000203ff7812 */ /* 0x000fc6000782c0ff */
[----:B------:R-:W-:Y:S01]  /*1170*/  IMAD.IADD R28, R28, 0x1, -R5 ;  /* 0x000000011c1c7824 */ /* 0x000fe200078e0a05 */
[----:B------:R-:W-:Y:S01]  /*1180*/  LOP3.LUT R5, R0, 0xffffffe0, RZ, 0xc0, !PT ;  /* 0xffffffe000057812 */ /* 0x000fe200078ec0ff */
[----:B------:R-:W0:Y:S01]  /*1190*/  LDGDEPBAR ;  /* 0x00000000000079af */ /* 0x000e220000000000 */
[----:B------:R-:W-:Y:S02]  /*11a0*/  SHF.R.S32.HI R0, RZ, 0x5, R0 ;  /* 0x00000005ff007819 */ /* 0x000fe40000011400 */
[----:B------:R-:W-:Y:S01]  /*11b0*/  LOP3.LUT P0, RZ, R28, 0x2, RZ, 0xc0, !PT ;  /* 0x000000021cff7812 */ /* 0x000fe2000780c0ff */
[----:B------:R-:W-:Y:S01]  /*11c0*/  IMAD.IADD R132, R132, 0x1, -R5 ;  /* 0x0000000184847824 */ /* 0x000fe200078e0a05 */
[----:B------:R-:W-:Y:S02]  /*11d0*/  P2R R5, PR, RZ, 0x4 ;  /* 0x00000004ff057803 */ /* 0x000fe40000000000 */
[----:B------:R-:W-:Y:S01]  /*11e0*/  SEL R190, R190, 0xfffffff0, !P0 ;  /* 0xfffffff0bebe7807 */ /* 0x000fe20004000000 */
[----:B------:R-:W-:Y:S05]  /*11f0*/  @!P2 BRA `(.L_x_843) ;  /* 0x000004200000a947 */ /* 0x000fea0003800000 */
[----:B------:R-:W-:Y:S01]  /*1200*/  ISETP.NE.AND P2, PT, R194, 0x1, PT ;  /* 0x00000001c200780c */ /* 0x000fe20003f45270 */
        /* <DEDUP_REMOVED lines=8> */
[----:B--2---:R-:W-:-:S04]  /*1290*/  @!P3 LEA R8, P0, R6, c[0x0][0x2a0], 0x2 ;  /* 0x0000a8000608ba11 */ /* 0x004fc800078010ff */
[----:B------:R-:W-:-:S05]  /*12a0*/  @!P3 LEA.HI.X R9, R6, c[0x0][0x2a4], R5, 0x2, P0 ;  /* 0x0000a9000609ba11 */ /* 0x000fca00000f1405 */
[----:B------:R-:W2:Y:S01]  /*12b0*/  @!P3 LDG.E R196, [R8.64] ;  /* 0x0000000c08c4b981 */ /* 0x000ea2000c1e1900 */
[----:B------:R-:W-:Y:S01]  /*12c0*/  IMAD.MOV R2, RZ, RZ, -R2 ;  /* 0x000000ffff027224 */ /* 0x000fe200078e0a02 */
[----:B------:R-:W-:Y:S01]  /*12d0*/  SEL R17, RZ, 0x10, P5 ;  /* 0x00000010ff117807 */ /* 0x000fe20002800000 */
[----:B------:R-:W-:Y:S01]  /*12e0*/  IMAD.SHL.U32 R10, R199, 0x2, RZ ;  /* 0x00000002c70a7824 */ /* 0x000fe200078e00ff */
[----:B------:R-:W-:Y:S01]  /*12f0*/  SEL R16, RZ, 0x10, P4 ;  /* 0x00000010ff107807 */ /* 0x000fe20002000000 */
[----:B------:R-:W-:Y:S01]  /*1300*/  IMAD R197, R2, c[0x0][0x2b8], R197 ;  /* 0x0000ae0002c57a24 */ /* 0x000fe200078e02c5 */
[----:B------:R-:W-:Y:S01]  /*1310*/  IADD3 R22, -R17, 0x10, RZ ;  /* 0x0000001011167810 */ /* 0x000fe20007ffe1ff */
[----:B------:R-:W-:Y:S01]  /*1320*/  IMAD.SHL.U32 R12, R198, 0x2, RZ ;  /* 0x00000002c60c7824 */ /* 0x000fe200078e00ff */
[----:B------:R-:W-:Y:S01]  /*1330*/  IADD3 R20, -R16, 0x10, RZ ;  /* 0x0000001010147810 */ /* 0x000fe20007ffe1ff */
[----:B------:R-:W-:Y:S01]  /*1340*/  IMAD.WIDE.U32 R6, R197, c[0x0][0x1e0], RZ ;  /* 0x00007800c5067a25 */ /* 0x000fe200078e00ff */
[----:B------:R-:W-:-:S02]  /*1350*/  SHF.R.S32.HI R29, RZ, 0x1f, R197 ;  /* 0x0000001fff1d7819 */ /* 0x000fc400000114c5 */
[----:B------:R-:W-:Y:S02]  /*1360*/  LOP3.LUT R22, R22, 0xf, RZ, 0xc0, !PT ;  /* 0x0000000f16167812 */ /* 0x000fe400078ec0ff */
[----:B------:R-:W-:Y:S01]  /*1370*/  LOP3.LUT R20, R20, 0xf, RZ, 0xc0, !PT ;  /* 0x0000000f14147812 */ /* 0x000fe200078ec0ff */
[----:B------:R-:W-:Y:S01]  /*1380*/  IMAD R2, R29, c[0x0][0x1e0], RZ ;  /* 0x000078001d027a24 */ /* 0x000fe200078e02ff */
[----:B------:R-:W-:Y:S02]  /*1390*/  IADD3 R13, -R144, 0x10, RZ ;  /* 0x00000010900d7810 */ /* 0x000fe40007ffe1ff */
[----:B------:R-:W-:Y:S01]  /*13a0*/  SHF.L.U64.HI R11, R198, 0x1, R133 ;  /* 0x00000001c60b7819 */ /* 0x000fe20000010285 */
[----:B------:R-:W-:Y:S01]  /*13b0*/  IMAD R2, R197, c[0x0][0x1e4], R2 ;  /* 0x00007900c5027a24 */ /* 0x000fe200078e0202 */
[----:B------:R-:W-:-:S03]  /*13c0*/  LOP3.LUT R13, R13, 0xf, RZ, 0xc0, !PT ;  /* 0x0000000f0d0d7812 */ /* 0x000fc600078ec0ff */
[----:B------:R-:W-:Y:S01]  /*13d0*/  IMAD.IADD R7, R7, 0x1, R2 ;  /* 0x0000000107077824 */ /* 0x000fe200078e0202 */
[----:B--2---:R-:W-:-:S03]  /*13e0*/  SHF.R.S32.HI R2, RZ, 0x1f, R196 ;  /* 0x0000001fff027819 */ /* 0x004fc600000114c4 */
[----:B------:R-:W-:Y:S01]  /*13f0*/  IMAD.WIDE.U32 R8, R196, c[0x0][0x1f0], R6 ;  /* 0x00007c00c4087a25 */ /* 0x000fe200078e0006 */
[----:B------:R-:W-:-:S03]  /*1400*/  SHF.L.U64.HI R7, R206, 0x1, R145 ;  /* 0x00000001ce077819 */ /* 0x000fc60000010291 */
[----:B------:R-:W-:-:S04]  /*1410*/  IMAD R5, R2, c[0x0][0x1f0], RZ ;  /* 0x00007c0002057a24 */ /* 0x000fc800078e02ff */
[----:B------:R-:W-:Y:S01]  /*1420*/  IMAD R6, R196, c[0x0][0x1f4], R5 ;  /* 0x00007d00c4067a24 */ /* 0x000fe200078e0205 */
[----:B------:R-:W-:-:S04]  /*1430*/  IADD3 R5, P0, R8, UR14, RZ ;  /* 0x0000000e08057c10 */ /* 0x000fc8000ff1e0ff */
[----:B------:R-:W-:Y:S02]  /*1440*/  IADD3.X R8, R9, UR7, R6, P0, !PT ;  /* 0x0000000709087c10 */ /* 0x000fe400087fe406 */
[----:B------:R-:W-:Y:S02]  /*1450*/  LEA R6, P0, R5, c[0x0][0x1c8], 0x1 ;  /* 0x0000720005067a11 */ /* 0x000fe400078008ff */
[----:B------:R-:W-:Y:S02]  /*1460*/  SHF.L.U64.HI R9, R199, 0x1, R134 ;  /* 0x00000001c7097819 */ /* 0x000fe40000010286 */
[----:B------:R-:W-:Y:S01]  /*1470*/  LEA.HI.X R5, R5, c[0x0][0x1cc], R8, 0x1, P0 ;  /* 0x0000730005057a11 */ /* 0x000fe200000f0c08 */
[----:B------:R-:W1:Y:S01]  /*1480*/  SHFL.IDX PT, R15, R6, 0x1, 0x181f ;  /* 0x00381f00060f7f89 */ /* 0x000e6200000e0000 */
[----:B------:R-:W-:-:S03]  /*1490*/  IMAD.SHL.U32 R8, R206, 0x2, RZ ;  /* 0x00000002ce087824 */ /* 0x000fc600078e00ff */
[----:B------:R-:W2:Y:S02]  /*14a0*/  SHFL.IDX PT, R14, R5, 0x1, 0x181f ;  /* 0x00381f00050e7f89 */ /* 0x000ea400000e0000 */
[----:B-1----:R-:W-:-:S04]  /*14b0*/  IADD3 R22, P2, P0, R22, R15, R8 ;  /* 0x0000000f16167210 */ /* 0x002fc8000785e008 */
[----:B--2---:R-:W-:Y:S02]  /*14c0*/  IADD3.X R23, RZ, R14, R7, P2, P0 ;  /* 0x0000000eff177210 */ /* 0x004fe400017e0407 */
[----:B------:R-:W-:-:S04]  /*14d0*/  IADD3 R20, P2, P0, R20, R15, R10 ;  /* 0x0000000f14147210 */ /* 0x000fc8000785e00a */
[-C--:B------:R-:W-:Y:S02]  /*14e0*/  IADD3.X R21, RZ, R14.reuse, R9, P2, P0 ;  /* 0x0000000eff157210 */ /* 0x080fe400017e0409 */
[----:B------:R-:W-:Y:S02]  /*14f0*/  IADD3 R24, P2, P0, R13, R15, R12 ;  /* 0x0000000f0d187210 */ /* 0x000fe4000785e00c */
[----:B------:R-:W1:Y:S02]  /*1500*/  SHFL.IDX PT, R13, R6, RZ, 0x181f ;  /* 0x00181fff060d7589 */ /* 0x000e6400000e0000 */
[----:B------:R-:W-:Y:S02]  /*1510*/  IADD3.X R25, RZ, R14, R11, P2, P0 ;  /* 0x0000000eff197210 */ /* 0x000fe400017e040b */
[----:B------:R-:W2:Y:S01]  /*1520*/  SHFL.IDX PT, R14, R5, RZ, 0x181f ;  /* 0x00181fff050e7589 */ /* 0x000ea200000e0000 */
[----:B-1----:R-:W-:-:S05]  /*1530*/  IADD3 R26, P0, R13, R8, RZ ;  /* 0x000000080d1a7210 */ /* 0x002fca0007f1e0ff */
[----:B--2---:R-:W-:Y:S01]  /*1540*/  IMAD.X R27, R14, 0x1, R7, P0 ;  /* 0x000000010e1b7824 */ /* 0x004fe200000e0607 */
[----:B------:R-:W-:-:S04]  /*1550*/  IADD3 R8, P0, R13, R10, RZ ;  /* 0x0000000a0d087210 */ /* 0x000fc80007f1e0ff */
[----:B------:R1:W-:Y:S01]  /*1560*/  LDGSTS.E.BYPASS.LTC128B.128 [R147+0x12100], [R26.64], !P5 ;  /* 0x121000001a937fae */ /* 0x0003e2000e901d4c */
[----:B------:R-:W-:Y:S01]  /*1570*/  IMAD.X R9, R14, 0x1, R9, P0 ;  /* 0x000000010e097824 */ /* 0x000fe200000e0609 */
[----:B------:R-:W-:-:S04]  /*1580*/  IADD3 R12, P0, R13, R12, RZ ;  /* 0x0000000c0d0c7210 */ /* 0x000fc80007f1e0ff */
        /* <DEDUP_REMOVED lines=9> */
.L_x_843:
[----:B------:R-:W0:Y:S01]  /*1620*/  LDGDEPBAR ;  /* 0x00000000000079af */ /* 0x000e220000000000 */
[----:B------:R-:W-:Y:S01]  /*1630*/  SHF.R.S32.HI R6, RZ, 0x4, R19 ;  /* 0x00000004ff067819 */ /* 0x000fe20000011413 */
[----:B------:R-:W-:Y:S01]  /*1640*/  IMAD.SHL.U32 R5, R3, 0x40, RZ ;  /* 0x0000004003057824 */ /* 0x000fe200078e00ff */
[----:B------:R-:W-:Y:S01]  /*1650*/  ISETP.GE.AND P0, PT, R148, 0x41, PT ;  /* 0x000000419400780c */ /* 0x000fe20003f06270 */
[----:B------:R-:W-:Y:S01]  /*1660*/  IMAD.SHL.U32 R18, R18, 0x8, RZ ;  /* 0x0000000812127824 */ /* 0x000fe200078e00ff */
[----:B-12---:R-:W-:Y:S01]  /*1670*/  LEA.HI R9, R19, R6, RZ, 0x1 ;  /* 0x0000000613097211 */ /* 0x006fe200078f08ff */
[----:B------:R-:W-:Y:S01]  /*1680*/  IMAD.SHL.U32 R7, R28, 0x40, RZ ;  /* 0x000000401c077824 */ /* 0x000fe200078e00ff */
[----:B------:R-:W-:Y:S01]  /*1690*/  LOP3.LUT R5, R5, 0x1c0, RZ, 0xc0, !PT ;  /* 0x000001c005057812 */ /* 0x000fe200078ec0ff */
[----:B------:R-:W-:Y:S01]  /*16a0*/  IMAD.SHL.U32 R129, R4, 0x40, RZ ;  /* 0x0000004004817824 */ /* 0x000fe200078e00ff */
[----:B------:R-:W-:Y:S01]  /*16b0*/  LOP3.LUT R9, R9, 0xfffffffe, RZ, 0xc0, !PT ;  /* 0xfffffffe09097812 */ /* 0x000fe200078ec0ff */
[----:B------:R-:W-:Y:S01]  /*16c0*/  IMAD.MOV.U32 R135, RZ, RZ, 0x20 ;  /* 0x00000020ff877424 */ /* 0x000fe200078e00ff */
[----:B------:R-:W-:Y:S01]  /*16d0*/  LOP3.LUT R18, R5, 0x8, R18, 0xf8, !PT ;  /* 0x0000000805127812 */ /* 0x000fe200078ef812 */
[----:B------:R-:W-:Y:S01]  /*16e0*/  IMAD.SHL.U32 R190, R190, 0x2, RZ ;  /* 0x00000002bebe7824 */ /* 0x000fe200078e00ff */
[----:B------:R-:W-:Y:S01]  /*16f0*/  SHF.R.U32.HI R5, RZ, 0x3, R5 ;  /* 0x00000003ff057819 */ /* 0x000fe20000011605 */
[----:B------:R-:W-:Y:S01]  /*1700*/  IMAD.IADD R9, R6, 0x1, -R9 ;  /* 0x0000000106097824 */ /* 0x000fe200078e0a09 */
[----:B------:R-:W-:-:S02]  /*1710*/  LOP3.LUT R7, R7, 0x1c0, RZ, 0xc0, !PT ;  /* 0x000001c007077812 */ /* 0x000fc400078ec0ff */
[----:B------:R-:W-:Y:S01]  /*1720*/  LOP3.LUT R192, R18, R5, RZ, 0x3c, !PT ;  /* 0x0000000512c07212 */ /* 0x000fe200078e3cff */
[----:B------:R-:W-:Y:S01]  /*1730*/  IMAD.SHL.U32 R6, R9, 0x8, RZ ;  /* 0x0000000809067824 */ /* 0x000fe200078e00ff */
[----:B------:R-:W-:Y:S02]  /*1740*/  SHF.R.U32.HI R128, RZ, 0x3, R7 ;  /* 0x00000003ff807819 */ /* 0x000fe40000011607 */
[----:B------:R-:W-:Y:S01]  /*1750*/  LOP3.LUT R129, R129, 0xfffffe00, RZ, 0xc0, !PT ;  /* 0xfffffe0081817812 */ /* 0x000fe200078ec0ff */
[----:B------:R-:W-:Y:S01]  /*1760*/  IMAD R192, R9, 0x200, R192 ;  /* 0x0000020009c07824 */ /* 0x000fe200078e02c0 */
[----:B------:R-:W-:Y:S01]  /*1770*/  LOP3.LUT R5, R7, 0x8, R6, 0xf8, !PT ;  /* 0x0000000807057812 */ /* 0x000fe200078ef806 */
[----:B------:R-:W-:-:S04]  /*1780*/  DEPBAR.LE SB0, 0x3 ;  /* 0x000080c00000791a */ /* 0x000fc80000000000 */
[----:B------:R-:W-:-:S04]  /*1790*/  DEPBAR.LE SB0, 0x2 ;  /* 0x000080800000791a */ /* 0x000fc80000000000 */
[----:B------:R-:W-:Y:S01]  /*17a0*/  LOP3.LUT R128, R5, R128, RZ, 0x3c, !PT ;  /* 0x0000008005807212 */ /* 0x000fe200078e3cff */
[----:B------:R-:W-:Y:S01]  /*17b0*/  IMAD R7, R0, 0x400, R129 ;  /* 0x0000040000077824 */ /* 0x000fe200078e0281 */
[----:B------:R-:W-:Y:S01]  /*17c0*/  SEL R5, R135, 0xffffffe0, !P1 ;  /* 0xffffffe087057807 */ /* 0x000fe20004800000 */
[----:B------:R-:W-:Y:S01]  /*17d0*/  IMAD.SHL.U32 R192, R192, 0x2, RZ ;  /* 0x00000002c0c07824 */ /* 0x000fe200078e00ff */
[----:B------:R-:W-:Y:S01]  /*17e0*/  BAR.SYNC.DEFER_BLOCKING 0x0 ;  /* 0x0000000000007b1d */ /* 0x000fe20000010000 */
[----:B------:R-:W-:Y:S02]  /*17f0*/  IMAD.IADD R0, R128, 0x1, R7 ;  /* 0x0000000180007824 */ /* 0x000fe400078e0207 */
[----:B------:R-:W-:Y:S02]  /*1800*/  IMAD.IADD R130, R192, 0x1, R5 ;  /* 0x00000001c0827824 */ /* 0x000fe400078e0205 */
[C---:B------:R-:W-:Y:S01]  /*1810*/  IMAD.SHL.U32 R24, R0.reuse, 0x2, RZ ;  /* 0x0000000200187824 */ /* 0x040fe200078e00ff */
[----:B------:R-:W-:-:S05]  /*1820*/  LEA R191, R0, 0x18100, 0x1 ;  /* 0x0001810000bf7811 */ /* 0x000fca00078e08ff */
[----:B------:R-:W-:Y:S01]  /*1830*/  IMAD.IADD R189, R191, 0x1, R190 ;  /* 0x00000001bfbd7824 */ /* 0x000fe200078e02be */
[----:B------:R1:W2:Y:S04]  /*1840*/  LDSM.16.M88.4 R124, [R192+0xc100] ;  /* 0x00c10000c07c783b */ /* 0x0002a80000000200 */
[----:B------:R1:W3:Y:S04]  /*1850*/  LDSM.16.M88.4 R116, [R192+0xc900] ;  /* 0x00c90000c074783b */ /* 0x0002e80000000200 */
[----:B------:R1:W4:Y:S04]  /*1860*/  LDSM.16.M88.4 R8, [R192+0xd100] ;  /* 0x00d10000c008783b */ /* 0x0003280000000200 */
[----:B------:R1:W1:Y:S04]  /*1870*/  LDSM.16.M88.4 R4, [R192+0xd900] ;  /* 0x00d90000c004783b */ /* 0x0002680000000200 */
[----:B------:R1:W1:Y:S04]  /*1880*/  LDSM.16.M88.4 R120, [R130+0xc100] ;  /* 0x00c100008278783b */ /* 0x0002680000000200 */
[----:B------:R1:W1:Y:S04]  /*1890*/  LDSM.16.M88.4 R112, [R130+0xc900] ;  /* 0x00c900008270783b */ /* 0x0002680000000200 */
[----:B------:R1:W1:Y:S04]  /*18a0*/  LDSM.16.M88.4 R16, [R130+0xd100] ;  /* 0x00d100008210783b */ /* 0x0002680000000200 */
[----:B------:R1:W1:Y:S04]  /*18b0*/  LDSM.16.M88.4 R12, [R130+0xd900] ;  /* 0x00d90000820c783b */ /* 0x0002680000000200 */
[----:B------:R-:W1:Y:S04]  /*18c0*/  LDSM.16.M88.4 R24, [R24+0x18100] ;  /* 0x018100001818783b */ /* 0x000e680000000200 */
[----:B------:R1:W1:Y:S01]  /*18d0*/  LDSM.16.M88.4 R20, [R189] ;  /* 0x00000000bd14783b */ /* 0x0002620000000200 */
[----:B------:R-:W-:Y:S05]  /*18e0*/  @!P0 BRA `(.L_x_844) ;  /* 0x0000032000008947 */ /* 0x000fea0003800000 */
[----:B------:R-:W-:Y:S01]  /*18f0*/  IMAD R0, R29, c[0x0][0x208], RZ ;  /* 0x000082001d007a24 */ /* 0x000fe200078e02ff */
[----:B------:R-:W-:Y:S01]  /*1900*/  SEL R33, RZ, 0x10, P5 ;  /* 0x00000010ff217807 */ /* 0x000fe20002800000 */
[----:B------:R-:W-:Y:S01]  /*1910*/  IMAD.WIDE.U32 R30, R197, c[0x0][0x208], RZ ;  /* 0x00008200c51e7a25 */ /* 0x000fe200078e00ff */
[----:B------:R-:W-:-:S02]  /*1920*/  SHF.L.U64.HI R35, R206, 0x1, R145 ;  /* 0x00000001ce237819 */ /* 0x000fc40000010291 */
[----:B------:R-:W-:Y:S01]  /*1930*/  IADD3 R43, -R33, 0x10, RZ ;  /* 0x00000010212b7810 */ /* 0x000fe20007ffe1ff */
[----:B------:R-:W-:Y:S01]  /*1940*/  IMAD R0, R197, c[0x0][0x20c], R0 ;  /* 0x00008300c5007a24 */ /* 0x000fe200078e0200 */
[----:B------:R-:W-:Y:S01]  /*1950*/  SHF.L.U64.HI R32, R199, 0x1, R134 ;  /* 0x00000001c7207819 */ /* 0x000fe20000010286 */
[----:B------:R-:W-:Y:S01]  /*1960*/  IMAD R29, R2, c[0x0][0x218], RZ ;  /* 0x00008600021d7a24 */ /* 0x000fe200078e02ff */
[----:B------:R-:W-:Y:S01]  /*1970*/  LOP3.LUT R43, R43, 0xf, RZ, 0xc0, !PT ;  /* 0x0000000f2b2b7812 */ /* 0x000fe200078ec0ff */
[----:B------:R-:W-:Y:S01]  /*1980*/  IMAD.IADD R31, R31, 0x1, R0 ;  /* 0x000000011f1f7824 */ /* 0x000fe200078e0200 */
[----:B------:R-:W-:Y:S01]  /*1990*/  IADD3 R0, -R144, 0x10, RZ ;  /* 0x0000001090007810 */ /* 0x000fe20007ffe1ff */
[----:B------:R-:W-:Y:S01]  /*19a0*/  IMAD R29, R196, c[0x0][0x21c], R29 ;  /* 0x00008700c41d7a24 */ /* 0x000fe200078e021d */
[----:B------:R-:W-:Y:S01]  /*19b0*/  SHF.L.U64.HI R2, R198, 0x1, R133 ;  /* 0x00000001c6027819 */ /* 0x000fe20000010285 */
[----:B------:R-:W-:Y:S01]  /*19c0*/  IMAD.WIDE.U32 R30, R196, c[0x0][0x218], R30 ;  /* 0x00008600c41e7a25 */ /* 0x000fe200078e001e */
[----:B------:R-:W-:-:S03]  /*19d0*/  LOP3.LUT R0, R0, 0xf, RZ, 0xc0, !PT ;  /* 0x0000000f00007812 */ /* 0x000fc600078ec0ff */
[----:B------:R-:W-:Y:S01]  /*19e0*/  IMAD.SHL.U32 R34, R206, 0x2, RZ ;  /* 0x00000002ce227824 */ /* 0x000fe200078e00ff */
[----:B------:R-:W-:Y:S02]  /*19f0*/  IADD3 R36, P0, R30, UR16, RZ ;  /* 0x000000101e247c10 */ /* 0x000fe4000ff1e0ff */
[----:B------:R-:W-:Y:S02]  /*1a00*/  SEL R30, RZ, 0x10, P4 ;  /* 0x00000010ff1e7807 */ /* 0x000fe40002000000 */
[----:B------:R-:W-:Y:S01]  /*1a10*/  IADD3.X R29, R31, UR10, R29, P0, !PT ;  /* 0x0000000a1f1d7c10 */ /* 0x000fe200087fe41d */
[----:B------:R-:W-:Y:S01]  /*1a20*/  IMAD.SHL.U32 R31, R199, 0x2, RZ ;  /* 0x00000002c71f7824 */ /* 0x000fe200078e00ff */
[----:B------:R-:W-:Y:S02]  /*1a30*/  LEA R37, P0, R36, c[0x0][0x1f8], 0x1 ;  /* 0x00007e0024257a11 */ /* 0x000fe400078008ff */
[----:B------:R-:W-:Y:S02]  /*1a40*/  IADD3 R40, -R30, 0x10, RZ ;  /* 0x000000101e287810 */ /* 0x000fe40007ffe1ff */
[----:B------:R-:W-:Y:S01]  /*1a50*/  LEA.HI.X R36, R36, c[0x0][0x1fc], R29, 0x1, P0 ;  /* 0x00007f0024247a11 */ /* 0x000fe200000f0c1d */
[----:B------:R-:W5:Y:S01]  /*1a60*/  SHFL.IDX PT, R38, R37, 0x1, 0x181f ;  /* 0x00381f0025267f89 */ /* 0x000f6200000e0000 */
[----:B------:R-:W-:Y:S01]  /*1a70*/  LOP3.LUT R40, R40, 0xf, RZ, 0xc0, !PT ;  /* 0x0000000f28287812 */ /* 0x000fe200078ec0ff */
[----:B------:R-:W-:-:S02]  /*1a80*/  IMAD.SHL.U32 R29, R198, 0x2, RZ ;  /* 0x00000002c61d7824 */ /* 0x000fc400078e00ff */
[----:B------:R-:W4:Y:S01]  /*1a90*/  SHFL.IDX PT, R39, R36, 0x1, 0x181f ;  /* 0x00381f0024277f89 */ /* 0x000f2200000e0000 */
[----:B-----5:R-:W-:-:S04]  /*1aa0*/  IADD3 R42, P2, P0, R43, R38, R34 ;  /* 0x000000262b2a7210 */ /* 0x020fc8000785e022 */
[----:B----4-:R-:W-:Y:S02]  /*1ab0*/  IADD3.X R43, RZ, R39, R35, P2, P0 ;  /* 0x00000027ff2b7210 */ /* 0x010fe400017e0423 */
[----:B------:R-:W-:-:S04]  /*1ac0*/  IADD3 R40, P2, P0, R40, R38, R31 ;  /* 0x0000002628287210 */ /* 0x000fc8000785e01f */
[-C--:B------:R-:W-:Y:S02]  /*1ad0*/  IADD3.X R41, RZ, R39.reuse, R32, P2, P0 ;  /* 0x00000027ff297210 */ /* 0x080fe400017e0420 */
[----:B------:R-:W-:Y:S02]  /*1ae0*/  IADD3 R44, P2, P0, R0, R38, R29 ;  /* 0x00000026002c7210 */ /* 0x000fe4000785e01d */
[----:B------:R-:W4:Y:S02]  /*1af0*/  SHFL.IDX PT, R0, R37, RZ, 0x181f ;  /* 0x00181fff25007589 */ /* 0x000f2400000e0000 */
[----:B------:R-:W-:Y:S02]  /*1b00*/  IADD3.X R45, RZ, R39, R2, P2, P0 ;  /* 0x00000027ff2d7210 */ /* 0x000fe400017e0402 */
[----:B------:R-:W5:Y:S01]  /*1b10*/  SHFL.IDX PT, R39, R36, RZ, 0x181f ;  /* 0x00181fff24277589 */ /* 0x000f6200000e0000 */
[----:B----4-:R-:W-:-:S05]  /*1b20*/  IADD3 R34, P0, R0, R34, RZ ;  /* 0x0000002200227210 */ /* 0x010fca0007f1e0ff */
[----:B-----5:R-:W-:Y:S01]  /*1b30*/  IMAD.X R35, R39, 0x1, R35, P0 ;  /* 0x0000000127237824 */ /* 0x020fe200000e0623 */
        /* <DEDUP_REMOVED lines=13> */
.L_x_844:
[----:B------:R-:W-:Y:S01]  /*1c10*/  IMAD.MOV.U32 R2, RZ, RZ, 0x40 ;  /* 0x00000040ff027424 */ /* 0x000fe200078e00ff */
[----:B------:R-:W-:Y:S01]  /*1c20*/  LOP3.LUT P0, RZ, R28, 0x4, RZ, 0xc0, !PT ;  /* 0x000000041cff7812 */ /* 0x000fe2000780c0ff */
[----:B-12-4-:R-:W-:Y:S01]  /*1c30*/  HMMA.16816.F32.BF16 R40, R24, R124, RZ ;  /* 0x0000007c1828723c */ /* 0x016fe200000418ff */
[----:B------:R-:W-:Y:S01]  /*1c40*/  LDSM.16.M88.4 R68, [R191+0x4000] ;  /* 0x00400000bf44783b */ /* 0x000fe20000000200 */
[----:B------:R-:W-:Y:S01]  /*1c50*/  IMAD.IADD R185, R129, 0x1, R128 ;  /* 0x0000000181b97824 */ /* 0x000fe200078e0280 */
[C---:B------:R-:W-:Y:S02]  /*1c60*/  SEL R0, R2.reuse, 0xffffffc0, !P0 ;  /* 0xffffffc002007807 */ /* 0x040fe40004000000 */
[----:B------:R-:W-:Y:S01]  /*1c70*/  LOP3.LUT P0, RZ, R3, 0x4, RZ, 0xc0, !PT ;  /* 0x0000000403ff7812 */ /* 0x000fe2000780c0ff */
[----:B------:R-:W-:Y:S01]  /*1c80*/  LDSM.16.M88.4 R100, [R192+0xe100] ;  /* 0x00e10000c064783b */ /* 0x000fe20000000200 */
[----:B------:R-:W-:Y:S02]  /*1c90*/  IMAD.SHL.U32 R185, R185, 0x2, RZ ;  /* 0x00000002b9b97824 */ /* 0x000fe400078e00ff */
[----:B------:R-:W-:Y:S01]  /*1ca0*/  SEL R187, R2, 0xffffffc0, !P0 ;  /* 0xffffffc002bb7807 */ /* 0x000fe20004000000 */
[--C-:B------:R-:W-:Y:S01]  /*1cb0*/  IMAD.IADD R188, R191, 0x1, R0.reuse ;  /* 0x00000001bfbc7824 */ /* 0x100fe200078e0200 */
[----:B------:R-:W-:Y:S01]  /*1cc0*/  LDSM.16.M88.4 R64, [R189+0x4000] ;  /* 0x00400000bd40783b */ /* 0x000fe20000000200 */
[----:B------:R-:W-:-:S02]  /*1cd0*/  IMAD.IADD R186, R189, 0x1, R0 ;  /* 0x00000001bdba7824 */ /* 0x000fc400078e0200 */
[----:B------:R-:W-:Y:S01]  /*1ce0*/  IMAD.IADD R3, R192, 0x1, R187 ;  /* 0x00000001c0037824 */ /* 0x000fe200078e02bb */
[----:B------:R-:W-:Y:S01]  /*1cf0*/  LDSM.16.M88.4 R76, [R188] ;  /* 0x00000000bc4c783b */ /* 0x000fe20000000200 */
[----:B------:R-:W-:Y:S02]  /*1d00*/  IMAD.IADD R2, R187, 0x1, R130 ;  /* 0x00000001bb027824 */ /* 0x000fe400078e0282 */
[--C-:B------:R-:W-:Y:S01]  /*1d10*/  IMAD.IADD R184, R0, 0x1, R185.reuse ;  /* 0x0000000100b87824 */ /* 0x100fe200078e02b9 */
[----:B------:R-:W1:Y:S01]  /*1d20*/  LDSM.16.M88.4 R108, [R3+0xc100] ;  /* 0x00c10000036c783b */ /* 0x000e620000000200 */
[C---:B------:R-:W-:Y:S02]  /*1d30*/  IMAD.IADD R171, R190.reuse, 0x1, R185 ;  /* 0x00000001beab7824 */ /* 0x040fe400078e02b9 */
[----:B------:R-:W-:Y:S01]  /*1d40*/  IMAD.IADD R162, R190, 0x1, R184 ;  /* 0x00000001bea27824 */ /* 0x000fe200078e02b8 */
[----:B------:R-:W-:Y:S01]  /*1d50*/  LDSM.16.M88.4 R72, [R186] ;  /* 0x00000000ba48783b */ /* 0x000fe20000000200 */
[----:B------:R-:W-:Y:S01]  /*1d60*/  HMMA.16816.F32.BF16 R40, R20, R120, R40 ;  /* 0x000000781428723c */ /* 0x000fe20000041828 */
[----:B------:R-:W-:-:S02]  /*1d70*/  IMAD.IADD R0, R0, 0x1, R171 ;  /* 0x0000000100007824 */ /* 0x000fc400078e02ab */
[----:B------:R-:W2:Y:S04]  /*1d80*/  LDSM.16.M88.4 R104, [R2+0xc100] ;  /* 0x00c100000268783b */ /* 0x000ea80000000200 */
[----:B------:R-:W4:Y:S04]  /*1d90*/  LDSM.16.M88.4 R96, [R130+0xe100] ;  /* 0x00e100008260783b */ /* 0x000f280000000200 */
[----:B------:R-:W-:Y:S04]  /*1da0*/  LDSM.16.M88.4 R60, [R188+0x4000] ;  /* 0x00400000bc3c783b */ /* 0x000fe80000000200 */
[----:B------:R-:W5:Y:S04]  /*1db0*/  LDSM.16.M88.4 R92, [R3+0xe100] ;  /* 0x00e10000035c783b */ /* 0x000f680000000200 */
[----:B------:R-:W-:Y:S04]  /*1dc0*/  LDSM.16.M88.4 R56, [R186+0x4000] ;  /* 0x00400000ba38783b */ /* 0x000fe80000000200 */
[----:B------:R-:W3:Y:S04]  /*1dd0*/  LDSM.16.M88.4 R88, [R2+0xe100] ;  /* 0x00e100000258783b */ /* 0x000ee80000000200 */
[----:B------:R-:W-:Y:S04]  /*1de0*/  LDSM.16.M88.4 R52, [R191+0x8000] ;  /* 0x00800000bf34783b */ /* 0x000fe80000000200 */
[----:B------:R-:W3:Y:S01]  /*1df0*/  LDSM.16.M88.4 R84, [R192+0x10100] ;  /* 0x01010000c054783b */ /* 0x000ee20000000200 */
[----:B-1----:R-:W-:Y:S03]  /*1e00*/  HMMA.16816.F32.BF16 R40, R76, R108, R40 ;  /* 0x0000006c4c28723c */ /* 0x002fe60000041828 */
[----:B------:R-:W-:Y:S04]  /*1e10*/  LDSM.16.M88.4 R48, [R189+0x8000] ;  /* 0x00800000bd30783b */ /* 0x000fe80000000200 */
[----:B------:R-:W1:Y:S04]  /*1e20*/  LDSM.16.M88.4 R80, [R130+0x10100] ;  /* 0x010100008250783b */ /* 0x000e680000000200 */
[----:B------:R-:W-:Y:S04]  /*1e30*/  LDSM.16.M88.4 R44, [R188+0x8000] ;  /* 0x00800000bc2c783b */ /* 0x000fe80000000200 */
[----:B------:R-:W1:Y:S04]  /*1e40*/  LDSM.16.M88.4 R36, [R3+0x10100] ;  /* 0x010100000324783b */ /* 0x000e680000000200 */
[----:B------:R-:W-:Y:S04]  /*1e50*/  LDSM.16.M88.4 R32, [R186+0x8000] ;  /* 0x00800000ba20783b */ /* 0x000fe80000000200 */
[----:B------:R-:W1:Y:S01]  /*1e60*/  LDSM.16.M88.4 R28, [R2+0x10100] ;  /* 0x01010000021c783b */ /* 0x000e620000000200 */
[----:B--2---:R-:W-:Y:S03]  /*1e70*/  HMMA.16816.F32.BF16 R40, R72, R104, R40 ;  /* 0x000000684828723c */ /* 0x004fe60000041828 */
[----:B------:R-:W0:Y:S11]  /*1e80*/  LDGDEPBAR ;  /* 0x00000000000079af */ /* 0x000e360000000000 */
[----:B------:R-:W-:Y:S10]  /*1e90*/  @!UPT UIADD3 URZ, URZ, URZ, URZ ;  /* 0x0000003f3f3ff290 */ /* 0x000ff4000fffe03f */
[----:B------:R-:W-:Y:S11]  /*1ea0*/  HMMA.16816.F32.BF16 R40, R68, R100, R40 ;  /* 0x000000644428723c */ /* 0x000ff60000041828 */
[----:B------:R-:W-:Y:S11]  /*1eb0*/  @!UPT UIADD3 URZ, URZ, URZ, URZ ;  /* 0x0000003f3f3ff290 */ /* 0x000ff6000fffe03f */
[----:B------:R-:W-:Y:S02]  /*1ec0*/  @!UPT UIADD3 URZ, URZ, URZ, URZ ;  /* 0x0000003f3f3ff290 */ /* 0x000fe4000fffe03f */
[----:B----4-:R-:W-:Y:S11]  /*1ed0*/  HMMA.16816.F32.BF16 R40, R64, R96, R40 ;  /* 0x000000604028723c */ /* 0x010ff60000041828 */
[----:B------:R-:W-:Y:S11]  /*1ee0*/  @!UPT UIADD3 URZ, URZ, URZ, URZ ;  /* 0x0000003f3f3ff290 */ /* 0x000ff6000fffe03f */
[----:B------:R-:W-:Y:S02]  /*1ef0*/  @!UPT UIADD3 URZ, URZ, URZ, URZ ;  /* 0x0000003f3f3ff290 */ /* 0x000fe4000fffe03f */
[----:B-----5:R-:W-:Y:S11]  /*1f00*/  HMMA.16816.F32.BF16 R40, R60, R92, R40 ;  /* 0x0000005c3c28723c */ /* 0x020ff60000041828 */
[----:B------:R-:W-:Y:S11]  /*1f10*/  @!UPT UIADD3 URZ, URZ, URZ, URZ ;  /* 0x0000003f3f3ff290 */ /* 0x000ff6000fffe03f */
[----:B------:R-:W-:Y:S02]  /*1f20*/  @!UPT UIADD3 URZ, URZ, URZ, URZ ;  /* 0x0000003f3f3ff290 */ /* 0x000fe4000fffe03f */
[----:B---3--:R-:W-:Y:S11]  /*1f30*/  HMMA.16816.F32.BF16 R40, R56, R88, R40 ;  /* 0x000000583828723c */ /* 0x008ff60000041828 */
[----:B------:R-:W-:Y:S11]  /*1f40*/  @!UPT UIADD3 URZ, URZ, URZ, URZ ;  /* 0x0000003f3f3ff290 */ /* 0x000ff6000fffe03f */
[----:B------:R-:W-:Y:S02]  /*1f50*/  @!UPT UIADD3 URZ, URZ, URZ, URZ ;  /* 0x0000003f3f3ff290 */ /* 0x000fe4000fffe03f */
[----:B------:R-:W-:Y:S11]  /*1f60*/  HMMA.16816.F32.BF16 R40, R52, R84, R40 ;  /* 0x000000543428723c */ /* 0x000ff60000041828 */
[----:B------:R-:W-:Y:S11]  /*1f70*/  @!UPT UIADD3 URZ, URZ, URZ, URZ ;  /* 0x0000003f3f3ff290 */ /* 0x000ff6000fffe03f */
[----:B------:R-:W-:Y:S02]  /*1f80*/  @!UPT UIADD3 URZ, URZ, URZ, URZ ;  /* 0x0000003f3f3ff290 */ /* 0x000fe4000fffe03f */
[----:B-1----:R-:W-:Y:S11]  /*1f90*/  HMMA.16816.F32.BF16 R40, R48, R80, R40 ;  /* 0x000000503028723c */ /* 0x002ff60000041828 */
[----:B------:R-:W-:Y:S11]  /*1fa0*/  @!UPT UIADD3 URZ, URZ, URZ, URZ ;  /* 0x0000003f3f3ff290 */ /* 0x000ff6000fffe03f */
[----:B------:R-:W-:Y:S02]  /*1fb0*/  @!UPT UIADD3 URZ, URZ, URZ, URZ ;  /* 0x0000003f3f3ff290 */ /* 0x000fe4000fffe03f */
[----:B------:R-:W-:Y:S11]  /*1fc0*/  HMMA.16816.F32.BF16 R40, R44, R36, R40 ;  /* 0x000000242c28723c */ /* 0x000ff60000041828 */
[----:B------:R-:W-:Y:S11]  /*1fd0*/  @!UPT UIADD3 URZ, URZ, URZ, URZ ;  /* 0x0000003f3f3ff290 */ /* 0x000ff6000fffe03f */
[----:B------:R-:W-:Y:S02]  /*1fe0*/  @!UPT UIADD3 URZ, URZ, URZ, URZ ;  /* 0x0000003f3f3ff290 */ /* 0x000fe4000fffe03f */
[----:B------:R-:W-:Y:S07]  /*1ff0*/  HMMA.16816.F32.BF16 R40, R32, R28, R40 ;  /* 0x0000001c2028723c */ /* 0x000fee0000041828 */
[----:B------:R-:W-:-:S04]  /*2000*/  SHF.R.S32.HI R29, RZ, 0x1f, R132 ;  /* 0x0000001fff1d7819 */ /* 0x000fc80000011484 */
[----:B------:R-:W-:-:S04]  /*2010*/  LEA.HI R210, R29, R132, RZ, 0x2 ;  /* 0x000000841dd27211 */ /* 0x000fc800078f10ff */
[----:B------:R-:W-:-:S05]  /*2020*/  LOP3.LUT R29, R210, 0x7ffffffc, RZ, 0xc0, !PT ;  /* 0x7ffffffcd21d7812 */ /* 0x000fca00078ec0ff */
[----:B------:R-:W-:-:S04]  /*2030*/  IMAD.IADD R132, R132, 0x1, -R29 ;  /* 0x0000000184847824 */ /* 0x000fc800078e0a1d */
[----:B------:R-:W-:Y:S02]  /*2040*/  FMUL.FTZ R42, R42, c[0x0][0x320] ;  /* 0x0000c8002a2a7a20 */ /* 0x000fe40000410000 */
[----:B------:R-:W-:Y:S02]  /*2050*/  FMUL.FTZ R40, R40, c[0x0][0x320] ;  /* 0x0000c80028287a20 */ /* 0x000fe40000410000 */
[----:B------:R-:W1:Y:S01]  /*2060*/  MUFU.TANH R120, R42 ;  /* 0x0000002a00787308 */ /* 0x000e620000002400 */
[----:B------:R-:W-:Y:S02]  /*2070*/  FMUL.FTZ R28, R43, c[0x0][0x320] ;  /* 0x0000c8002b1c7a20 */ /* 0x000fe40000410000 */
[----:B------:R-:W-:Y:S02]  /*2080*/  FMUL.FTZ R29, R41, c[0x0][0x320] ;  /* 0x0000c800291d7a20 */ /* 0x000fe40000410000 */
[----:B------:R-:W-:-:S03]  /*2090*/  IMAD R131, R132, -0x2, R131 ;  /* 0xfffffffe84837824 */ /* 0x000fc600078e0283 */
[----:B------:R2:W3:Y:S02]  /*20a0*/  MUFU.TANH R125, R40 ;  /* 0x00000028007d7308 */ /* 0x0004e40000002400 */
[----:B------:R-:W-:-:S06]  /*20b0*/  ISETP.GT.AND P0, PT, R131, RZ, PT ;  /* 0x000000ff8300720c */ /* 0x000fcc0003f04270 */
[----:B------:R-:W4:Y:S01]  /*20c0*/  MUFU.TANH R121, R28 ;  /* 0x0000001c00797308 */ /* 0x000f220000002400 */
[----:B-1----:R-:W-:Y:S01]  /*20d0*/  FSEL R120, R120, -INF , P0 ;  /* 0xff80000078787808 */ /* 0x002fe20000000000 */
[----:B--2---:R-:W-:Y:S06]  /*20e0*/  HMMA.16816.F32.BF16 R40, R24, R126, RZ ;  /* 0x0000007e1828723c */ /* 0x004fec00000418ff */
[----:B------:R-:W1:Y:S01]  /*20f0*/  MUFU.TANH R124, R29 ;  /* 0x0000001d007c7308 */ /* 0x000e620000002400 */
[----:B---3--:R-:W-:Y:S02]  /*2100*/  FSEL R125, R125, -INF , P0 ;  /* 0xff8000007d7d7808 */ /* 0x008fe40000000000 */
[----:B------:R-:W-:-:S04]  /*2110*/  ISETP.GT.AND P0, PT, R131, 0x1, PT ;  /* 0x000000018300780c */ /* 0x000fc80003f04270 */
[----:B----4-:R-:W-:Y:S02]  /*2120*/  FSEL R121, R121, -INF , P0 ;  /* 0xff80000079797808 */ /* 0x010fe40000000000 */
[----:B-1----:R-:W-:Y:S02]  /*2130*/  FSEL R124, R124, -INF , P0 ;  /* 0xff8000007c7c7808 */ /* 0x002fe40000000000 */
[----:B------:R-:W-:-:S07]  /*2140*/  ISETP.GT.AND P0, PT, R131, 0x8, PT ;  /* 0x000000088300780c */ /* 0x000fce0003f04270 */
[----:B------:R-:W-:Y:S11]  /*2150*/  HMMA.16816.F32.BF16 R40, R20, R122, R40 ;  /* 0x0000007a1428723c */ /* 0x000ff60000041828 */
[----:B------:R-:W-:Y:S11]  /*2160*/  @!UPT UIADD3 URZ, URZ, URZ, URZ ;  /* 0x0000003f3f3ff290 */ /* 0x000ff6000fffe03f */
[----:B------:R-:W-:Y:S02]  /*2170*/  @!UPT UIADD3 URZ, URZ, URZ, URZ ;  /* 0x0000003f3f3ff290 */ /* 0x000fe4000fffe03f */
[----:B------:R-:W-:Y:S01]  /*2180*/  HMMA.16816.F32.BF16 R40, R76, R110, R40 ;  /* 0x0000006e4c28723c */ /* 0x000fe20000041828 */
[----:B------:R-:W1:Y:S11]  /*2190*/  LDSM.16.M88.4 R108, [R3+0xc900] ;  /* 0x00c90000036c783b */ /* 0x000e760000000200 */
[----:B------:R-:W-:Y:S11]  /*21a0*/  @!UPT UIADD3 URZ, URZ, URZ, URZ ;  /* 0x0000003f3f3ff290 */ /* 0x000ff6000fffe03f */
[----:B------:R-:W-:Y:S01]  /*21b0*/  @!UPT UIADD3 URZ, URZ, URZ, URZ ;  /* 0x0000003f3f3ff290 */ /* 0x000fe2000fffe03f */
[----:B------:R-:W-:Y:S01]  /*21c0*/  HMMA.16816.F32.BF16 R40, R72, R106, R40 ;  /* 0x0000006a4828723c */ /* 0x000fe20000041828 */
[----:B------:R-:W2:Y:S11]  /*21d0*/  LDSM.16.M88.4 R104, [R2+0xc900] ;  /* 0x00c900000268783b */ /* 0x000eb60000000200 */
[----:B------:R-:W-:Y:S11]  /*21e0*/  @!UPT UIADD3 URZ, URZ, URZ, URZ ;  /* 0x0000003f3f3ff290 */ /* 0x000ff6000fffe03f */
[----:B------:R-:W-:Y:S01]  /*21f0*/  @!UPT UIADD3 URZ, URZ, URZ, URZ ;  /* 0x0000003f3f3ff290 */ /* 0x000fe2000fffe03f */
[----:B------:R-:W-:Y:S01]  /*2200*/  HMMA.16816.F32.BF16 R40, R68, R102, R40 ;  /* 0x000000664428723c */ /* 0x000fe20000041828 */
[----:B------:R-:W3:Y:S11]  /*2210*/  LDSM.16.M88.4 R100, [R192+0xe900] ;  /* 0x00e90000c064783b */ /* 0x000ef60000000200 */
[----:B------:R-:W-:Y:S11]  /*2220*/  @!UPT UIADD3 URZ, URZ, URZ, URZ ;  /* 0x0000003f3f3ff290 */ /* 0x000ff6000fffe03f */
[----:B------:R-:W-:Y:S01]  /*2230*/  @!UPT UIADD3 URZ, URZ, URZ, URZ ;  /* 0x0000003f3f3ff290 */ /* 0x000fe2000fffe03f */
[----:B------:R-:W-:Y:S01]  /*2240*/  HMMA.16816.F32.BF16 R40, R64, R98, R40 ;  /* 0x000000624028723c */ /* 0x000fe20000041828 */
[----:B------:R-:W4:Y:S11]  /*2250*/  LDSM.16.M88.4 R96, [R130+0xe900] ;  /* 0x00e900008260783b */ /* 0x000f360000000200 */
[----:B------:R-:W-:Y:S11]  /*2260*/  @!UPT UIADD3 URZ, URZ, URZ, URZ ;  /* 0x0000003f3f3ff290 */ /* 0x000ff6000fffe03f */
[----:B------:R-:W-:Y:S01]  /*2270*/  @!UPT UIADD3 URZ, URZ, URZ, URZ ;  /* 0x0000003f3f3ff290 */ /* 0x000fe2000fffe03f */
[----:B------:R-:W-:Y:S01]  /*2280*/  HMMA.16816.F32.BF16 R40, R60, R94, R40 ;  /* 0x0000005e3c28723c */ /* 0x000fe20000041828 */
[----:B------:R-:W5:Y:S11]  /*2290*/  LDSM.16.M88.4 R92, [R3+0xe900] ;  /* 0x00e90000035c783b */ /* 0x000f760000000200 */
[----:B------:R-:W-:Y:S11]  /*22a0*/  @!UPT UIADD3 URZ, URZ, URZ, URZ ;  /* 0x0000003f3f3ff290 */ /* 0x000ff6000fffe03f */
[----:B------:R-:W-:Y:S01]  /*22b0*/  @!UPT UIADD3 URZ, URZ, URZ, URZ ;  /* 0x0000003f3f3ff290 */ /* 0x000fe2000fffe03f */
[----:B------:R-:W-:Y:S01]  /*22c0*/  HMMA.16816.F32.BF16 R40, R56, R90, R40 ;  /* 0x0000005a3828723c */ /* 0x000fe20000041828 */
[----:B------:R-:W1:Y:S11]  /*22d0*/  LDSM.16.M88.4 R88, [R2+0xe900] ;  /* 0x00e900000258783b */ /* 0x000e760000000200 */
        /* <DEDUP_REMOVED lines=10> */
[----:B------:R-:W-:Y:S08]  /*2380*/  HMMA.16816.F32.BF16 R40, R44, R38, R40 ;  /* 0x000000262c28723c */ /* 0x000ff00000041828 */
[C---:B------:R-:W-:Y:S08]  /*2390*/  HMMA.16816.F32.BF16 R36, R24.reuse, R116, RZ ;  /* 0x000000741824723c */ /* 0x040ff000000418ff */
[----:B------:R-:W-:Y:S08]  /*23a0*/  HMMA.16816.F32.BF16 R116, R24, R118, RZ ;  /* 0x000000761874723c */ /* 0x000ff000000418ff */
[----:B------:R-:W-:Y:S01]  /*23b0*/  HMMA.16816.F32.BF16 R40, R32, R30, R40 ;  /* 0x0000001e2028723c */ /* 0x000fe20000041828 */
[----:B------:R-:W-:Y:S07]  /*23c0*/  LDSM.16.M88.4 R28, [R2+0x10900] ;  /* 0x01090000021c783b */ /* 0x000fee0000000200 */
[C---:B------:R-:W-:Y:S08]  /*23d0*/  HMMA.16816.F32.BF16 R36, R20.reuse, R112, R36 ;  /* 0x000000701424723c */ /* 0x040ff00000041824 */
[----:B------:R-:W-:Y:S08]  /*23e0*/  HMMA.16816.F32.BF16 R116, R20, R114, R116 ;  /* 0x000000721474723c */ /* 0x000ff00000041874 */
[----:B------:R-:W-:-:S02]  /*23f0*/  FMUL.FTZ R42, R42, c[0x0][0x320] ;  /* 0x0000c8002a2a7a20 */ /* 0x000fc40000410000 */
[----:B------:R-:W-:Y:S02]  /*2400*/  FMUL.FTZ R40, R40, c[0x0][0x320] ;  /* 0x0000c80028287a20 */ /* 0x000fe40000410000 */
[----:B------:R-:W-:Y:S01]  /*2410*/  FMUL.FTZ R43, R43, c[0x0][0x320] ;  /* 0x0000c8002b2b7a20 */ /* 0x000fe20000410000 */
[----:B------:R-:W2:Y:S01]  /*2420*/  MUFU.TANH R127, R42 ;  /* 0x0000002a007f7308 */ /* 0x000ea20000002400 */
[----:B------:R-:W-:Y:S02]  /*2430*/  FMUL.FTZ R41, R41, c[0x0][0x320] ;  /* 0x0000c80029297a20 */ /* 0x000fe40000410000 */
[C---:B-1----:R-:W-:Y:S05]  /*2440*/  HMMA.16816.F32.BF16 R36, R76.reuse, R108, R36 ;  /* 0x0000006c4c24723c */ /* 0x042fea0000041824 */
[----:B------:R-:W1:Y:S03]  /*2450*/  MUFU.TANH R155, R40 ;  /* 0x00000028009b7308 */ /* 0x000e660000002400 */
[----:B------:R-:W-:Y:S01]  /*2460*/  HMMA.16816.F32.BF16 R116, R76, R110, R116 ;  /* 0x0000006e4c74723c */ /* 0x000fe20000041874 */
[----:B------:R-:W-:Y:S04]  /*2470*/  LDSM.16.M88.4 R108, [R3+0xd100] ;  /* 0x00d10000036c783b */ /* 0x000fe80000000200 */
[----:B------:R-:W3:Y:S01]  /*2480*/  MUFU.TANH R123, R43 ;  /* 0x0000002b007b7308 */ /* 0x000ee20000002400 */
[----:B--2---:R-:W-:-:S07]  /*2490*/  FSEL R127, R127, -INF , P0 ;  /* 0xff8000007f7f7808 */ /* 0x004fce0000000000 */
[----:B------:R2:W2:Y:S01]  /*24a0*/  MUFU.TANH R153, R41 ;  /* 0x0000002900997308 */ /* 0x0004a20000002400 */
[----:B-1----:R-:W-:Y:S02]  /*24b0*/  FSEL R155, R155, -INF , P0 ;  /* 0xff8000009b9b7808 */ /* 0x002fe40000000000 */
[----:B------:R-:W-:Y:S01]  /*24c0*/  HMMA.16816.F32.BF16 R36, R72, R104, R36 ;  /* 0x000000684824723c */ /* 0x000fe20000041824 */
[----:B------:R-:W-:-:S04]  /*24d0*/  ISETP.GT.AND P0, PT, R131, 0x9, PT ;  /* 0x000000098300780c */ /* 0x000fc80003f04270 */
[----:B---3--:R-:W-:-:S03]  /*24e0*/  FSEL R123, R123, -INF , P0 ;  /* 0xff8000007b7b7808 */ /* 0x008fc60000000000 */
[----:B------:R-:W-:Y:S01]  /*24f0*/  HMMA.16816.F32.BF16 R116, R72, R106, R116 ;  /* 0x0000006a4874723c */ /* 0x000fe20000041874 */
[----:B------:R-:W-:Y:S04]  /*2500*/  LDSM.16.M88.4 R104, [R2+0xd100] ;  /* 0x00d100000268783b */ /* 0x000fe80000000200 */
[----:B--2---:R-:W1:Y:S01]  /*2510*/  LDSM.16.M88.4 R40, [R3+0x10900] ;  /* 0x010900000328783b */ /* 0x004e620000000200 */
[----:B------:R-:W-:Y:S02]  /*2520*/  FSEL R153, R153, -INF , P0 ;  /* 0xff80000099997808 */ /* 0x000fe40000000000 */
[----:B------:R-:W-:-:S08]  /*2530*/  ISETP.GT.AND P0, PT, R131, 0x10, PT ;  /* 0x000000108300780c */ /* 0x000fd00003f04270 */
[C---:B------:R-:W-:Y:S08]  /*2540*/  HMMA.16816.F32.BF16 R36, R68.reuse, R100, R36 ;  /* 0x000000644424723c */ /* 0x040ff00000041824 */
[----:B------:R-:W-:Y:S01]  /*2550*/  HMMA.16816.F32.BF16 R116, R68, R102, R116 ;  /* 0x000000664474723c */ /* 0x000fe20000041874 */
[----:B------:R-:W2:Y:S11]  /*2560*/  LDSM.16.M88.4 R100, [R192+0xf100] ;  /* 0x00f10000c064783b */ /* 0x000eb60000000200 */
[----:B------:R-:W-:Y:S04]  /*2570*/  @!UPT UIADD3 URZ, URZ, URZ, URZ ;  /* 0x0000003f3f3ff290 */ /* 0x000fe8000fffe03f */
[C---:B----4-:R-:W-:Y:S08]  /*2580*/  HMMA.16816.F32.BF16 R36, R64.reuse, R96, R36 ;  /* 0x000000604024723c */ /* 0x050ff00000041824 */
[----:B------:R-:W-:Y:S01]  /*2590*/  HMMA.16816.F32.BF16 R116, R64, R98, R116 ;  /* 0x000000624074723c */ /* 0x000fe20000041874 */
[----:B------:R-:W3:Y:S11]  /*25a0*/  LDSM.16.M88.4 R96, [R130+0xf100] ;  /* 0x00f100008260783b */ /* 0x000ef60000000200 */
[----:B------:R-:W-:Y:S04]  /*25b0*/  @!UPT UIADD3 URZ, URZ, URZ, URZ ;  /* 0x0000003f3f3ff290 */ /* 0x000fe8000fffe03f */
[C---:B-----5:R-:W-:Y:S08]  /*25c0*/  HMMA.16816.F32.BF16 R36, R60.reuse, R92, R36 ;  /* 0x0000005c3c24723c */ /* 0x060ff00000041824 */
[----:B------:R-:W-:Y:S01]  /*25d0*/  HMMA.16816.F32.BF16 R116, R60, R94, R116 ;  /* 0x0000005e3c74723c */ /* 0x000fe20000041874 */
[----:B------:R-:W4:Y:S11]  /*25e0*/  LDSM.16.M88.4 R92, [R3+0xf100] ;  /* 0x00f10000035c783b */ /* 0x000f360000000200 */
[----:B------:R-:W-:Y:S04]  /*25f0*/  @!UPT UIADD3 URZ, URZ, URZ, URZ ;  /* 0x0000003f3f3ff290 */ /* 0x000fe8000fffe03f */
[C---:B------:R-:W-:Y:S08]  /*2600*/  HMMA.16816.F32.BF16 R36, R56.reuse, R88, R36 ;  /* 0x000000583824723c */ /* 0x040ff00000041824 */
[----:B------:R-:W-:Y:S01]  /*2610*/  HMMA.16816.F32.BF16 R116, R56, R90, R116 ;  /* 0x0000005a3874723c */ /* 0x000fe20000041874 */
[----:B------:R-:W5:Y:S11]  /*2620*/  LDSM.16.M88.4 R88, [R2+0xf100] ;  /* 0x00f100000258783b */ /* 0x000f760000000200 */
[----:B------:R-:W-:Y:S04]  /*2630*/  @!UPT UIADD3 URZ, URZ, URZ, URZ ;  /* 0x0000003f3f3ff290 */ /* 0x000fe8000fffe03f */
[C---:B------:R-:W-:Y:S08]  /*2640*/  HMMA.16816.F32.BF16 R36, R52.reuse, R84, R36 ;  /* 0x000000543424723c */ /* 0x040ff00000041824 */
[----:B------:R-:W-:Y:S01]  /*2650*/  HMMA.16816.F32.BF16 R116, R52, R86, R116 ;  /* 0x000000563474723c */ /* 0x000fe20000041874 */
[----:B------:R-:W2:Y:S11]  /*2660*/  LDSM.16.M88.4 R84, [R192+0x11100] ;  /* 0x01110000c054783b */ /* 0x000eb60000000200 */
[----:B------:R-:W-:Y:S04]  /*2670*/  @!UPT UIADD3 URZ, URZ, URZ, URZ ;  /* 0x0000003f3f3ff290 */ /* 0x000fe8000fffe03f */
[C---:B------:R-:W-:Y:S08]  /*2680*/  HMMA.16816.F32.BF16 R36, R48.reuse, R80, R36 ;  /* 0x000000503024723c */ /* 0x040ff00000041824 */
[----:B------:R-:W-:Y:S01]  /*2690*/  HMMA.16816.F32.BF16 R116, R48, R82, R116 ;  /* 0x000000523074723c */ /* 0x000fe20000041874 */
[----:B------:R-:W2:Y:S11]  /*26a0*/  LDSM.16.M88.4 R80, [R130+0x11100] ;  /* 0x011100008250783b */ /* 0x000eb60000000200 */
[----:B------:R-:W-:Y:S04]  /*26b0*/  @!UPT UIADD3 URZ, URZ, URZ, URZ ;  /* 0x0000003f3f3ff290 */ /* 0x000fe8000fffe03f */
[C---:B-1----:R-:W-:Y:S08]  /*26c0*/  HMMA.16816.F32.BF16 R36, R44.reuse, R40, R36 ;  /* 0x000000282c24723c */ /* 0x042ff00000041824 */
[----:B------:R-:W-:Y:S01]  /*26d0*/  HMMA.16816.F32.BF16 R116, R44, R42, R116 ;  /* 0x0000002a2c74723c */ /* 0x000fe20000041874 */
[----:B------:R-:W1:Y:S11]  /*26e0*/  LDSM.16.M88.4 R40, [R3+0x11100] ;  /* 0x011100000328783b */ /* 0x000e760000000200 */
[----:B------:R-:W-:Y:S04]  /*26f0*/  @!UPT UIADD3 URZ, URZ, URZ, URZ ;  /* 0x0000003f3f3ff290 */ /* 0x000fe8000fffe03f */
[C---:B------:R-:W-:Y:S08]  /*2700*/  HMMA.16816.F32.BF16 R36, R32.reuse, R28, R36 ;  /* 0x0000001c2024723c */ /* 0x040ff00000041824 */
[----:B------:R-:W-:Y:S01]  /*2710*/  HMMA.16816.F32.BF16 R116, R32, R30, R116 ;  /* 0x0000001e2074723c */ /* 0x000fe20000041874 */
[----:B------:R-:W1:Y:S11]  /*2720*/  LDSM.16.M88.4 R28, [R2+0x11100] ;  /* 0x01110000021c783b */ /* 0x000e760000000200 */
[----:B------:R-:W-:Y:S04]  /*2730*/  @!UPT UIADD3 URZ, URZ, URZ, URZ ;  /* 0x0000003f3f3ff290 */ /* 0x000fe8000fffe03f */
[----:B------:R-:W-:Y:S02]  /*2740*/  FMUL.FTZ R38, R38, c[0x0][0x320] ;  /* 0x0000c80026267a20 */ /* 0x000fe40000410000 */
[----:B------:R-:W-:Y:S02]  /*2750*/  FMUL.FTZ R36, R36, c[0x0][0x320] ;  /* 0x0000c80024247a20 */ /* 0x000fe40000410000 */
[----:B------:R-:W-:Y:S01]  /*2760*/  FMUL.FTZ R39, R39, c[0x0][0x320] ;  /* 0x0000c80027277a20 */ /* 0x000fe20000410000 */
[----:B------:R-:W2:Y:S01]  /*2770*/  MUFU.TANH R139, R38 ;  /* 0x00000026008b7308 */ /* 0x000ea20000002400 */
[----:B------:R-:W-:Y:S02]  /*2780*/  FMUL.FTZ R37, R37, c[0x0][0x320] ;  /* 0x0000c80025257a20 */ /* 0x000fe40000410000 */
[----:B------:R-:W-:Y:S02]  /*2790*/  FMUL.FTZ R118, R118, c[0x0][0x320] ;  /* 0x0000c80076767a20 */ /* 0x000fe40000410000 */
[----:B------:R-:W-:-:S02]  /*27a0*/  FMUL.FTZ R116, R116, c[0x0][0x320] ;  /* 0x0000c80074747a20 */ /* 0x000fc40000410000 */
[----:B------:R-:W-:Y:S01]  /*27b0*/  FMUL.FTZ R119, R119, c[0x0][0x320] ;  /* 0x0000c80077777a20 */ /* 0x000fe20000410000 */
[----:B------:R-:W1:Y:S01]  /*27c0*/  MUFU.TANH R151, R36 ;  /* 0x0000002400977308 */ /* 0x000e620000002400 */
[----:B------:R-:W-:-:S07]  /*27d0*/  FMUL.FTZ R117, R117, c[0x0][0x320] ;  /* 0x0000c80075757a20 */ /* 0x000fce0000410000 */
[----:B------:R-:W3:Y:S01]  /*27e0*/  MUFU.TANH R137, R39 ;  /* 0x0000002700897308 */ /* 0x000ee20000002400 */
[----:B--2---:R-:W-:-:S07]  /*27f0*/  FSEL R139, R139, -INF , P0 ;  /* 0xff8000008b8b7808 */ /* 0x004fce0000000000 */
[----:B------:R2:W2:Y:S01]  /*2800*/  MUFU.TANH R149, R37 ;  /* 0x0000002500957308 */ /* 0x0004a20000002400 */
[----:B-1----:R-:W-:Y:S02]  /*2810*/  FSEL R151, R151, -INF , P0 ;  /* 0xff80000097977808 */ /* 0x002fe40000000000 */
[----:B------:R-:W-:-:S05]  /*2820*/  ISETP.GT.AND P0, PT, R131, 0x11, PT ;  /* 0x000000118300780c */ /* 0x000fca0003f04270 */
[----:B------:R-:W1:Y:S01]  /*2830*/  MUFU.TANH R217, R118 ;  /* 0x0000007600d97308 */ /* 0x000e620000002400 */
[----:B---3--:R-:W-:Y:S01]  /*2840*/  FSEL R137, R137, -INF , P0 ;  /* 0xff80000089897808 */ /* 0x008fe20000000000 */
[C---:B--2---:R-:W-:Y:S06]  /*2850*/  HMMA.16816.F32.BF16 R36, R24.reuse, R8, RZ ;  /* 0x000000081824723c */ /* 0x044fec00000418ff */
[----:B------:R-:W2:Y:S01]  /*2860*/  MUFU.TANH R221, R116 ;  /* 0x0000007400dd7308 */ /* 0x000ea20000002400 */
[----:B------:R-:W-:Y:S02]  /*2870*/  FSEL R149, R149, -INF , P0 ;  /* 0xff80000095957808 */ /* 0x000fe40000000000 */
[----:B------:R-:W-:Y:S01]  /*2880*/  ISETP.GT.AND P0, PT, R131, 0x18, PT ;  /* 0x000000188300780c */ /* 0x000fe20003f04270 */
[----:B------:R-:W-:Y:S04]  /*2890*/  HMMA.16816.F32.BF16 R8, R24, R10, RZ ;  /* 0x0000000a1808723c */ /* 0x000fe800000418ff */
[----:B------:R-:W3:Y:S01]  /*28a0*/  MUFU.TANH R215, R119 ;  /* 0x0000007700d77308 */ /* 0x000ee20000002400 */
[----:B-1----:R-:W-:-:S07]  /*28b0*/  FSEL R217, R217, -INF , P0 ;  /* 0xff800000d9d97808 */ /* 0x002fce0000000000 */
[----:B------:R-:W1:Y:S01]  /*28c0*/  MUFU.TANH R219, R117 ;  /* 0x0000007500db7308 */ /* 0x000e620000002400 */
[----:B--2---:R-:W-:Y:S02]  /*28d0*/  FSEL R221, R221, -INF , P0 ;  /* 0xff800000dddd7808 */ /* 0x004fe40000000000 */
[----:B------:R-:W-:Y:S01]  /*28e0*/  ISETP.GT.AND P0, PT, R131, 0x19, PT ;  /* 0x000000198300780c */ /* 0x000fe20003f04270 */
[----:B------:R-:W-:Y:S03]  /*28f0*/  HMMA.16816.F32.BF16 R36, R20, R16, R36 ;  /* 0x000000101424723c */ /* 0x000fe60000041824 */
[----:B---3--:R-:W-:-:S05]  /*2900*/  FSEL R215, R215, -INF , P0 ;  /* 0xff800000d7d77808 */ /* 0x008fca0000000000 */
[----:B------:R-:W-:Y:S01]  /*2910*/  HMMA.16816.F32.BF16 R8, R20, R18, R8 ;  /* 0x000000121408723c */ /* 0x000fe20000041808 */
[----:B------:R-:W-:Y:S01]  /*2920*/  LDSM.16.M88.4 R16, [R2+0xd900] ;  /* 0x00d900000210783b */ /* 0x000fe20000000200 */
[----:B-1----:R-:W-:Y:S02]  /*2930*/  FSEL R219, R219, -INF , P0 ;  /* 0xff800000dbdb7808 */ /* 0x002fe40000000000 */
[----:B------:R-:W-:Y:S11]  /*2940*/  ISETP.GT.AND P0, PT, R131, 0x20, PT ;  /* 0x000000208300780c */ /* 0x000ff60003f04270 */
[----:B------:R-:W-:Y:S01]  /*2950*/  @!UPT UIADD3 URZ, URZ, URZ, URZ ;  /* 0x0000003f3f3ff290 */ /* 0x000fe2000fffe03f */
[C---:B------:R-:W-:Y:S08]  /*2960*/  HMMA.16816.F32.BF16 R36, R76.reuse, R108, R36 ;  /* 0x0000006c4c24723c */ /* 0x040ff00000041824 */
[----:B------:R-:W-:Y:S11]  /*2970*/  HMMA.16816.F32.BF16 R8, R76, R110, R8 ;  /* 0x0000006e4c08723c */ /* 0x000ff60000041808 */
[----:B------:R-:W-:Y:S05]  /*2980*/  @!UPT UIADD3 URZ, URZ, URZ, URZ ;  /* 0x0000003f3f3ff290 */ /* 0x000fea000fffe03f */
[C---:B------:R-:W-:Y:S08]  /*2990*/  HMMA.16816.F32.BF16 R36, R72.reuse, R104, R36 ;  /* 0x000000684824723c */ /* 0x040ff00000041824 */
[----:B------:R-:W-:Y:S11]  /*29a0*/  HMMA.16816.F32.BF16 R8, R72, R106, R8 ;  /* 0x0000006a4808723c */ /* 0x000ff60000041808 */
[----:B------:R-:W-:Y:S05]  /*29b0*/  @!UPT UIADD3 URZ, URZ, URZ, URZ ;  /* 0x0000003f3f3ff290 */ /* 0x000fea000fffe03f */
[C---:B------:R-:W-:Y:S08]  /*29c0*/  HMMA.16816.F32.BF16 R36, R68.reuse, R100, R36 ;  /* 0x000000644424723c */ /* 0x040ff00000041824 */
[----:B------:R-:W-:Y:S08]  /*29d0*/  HMMA.16816.F32.BF16 R8, R68, R102, R8 ;  /* 0x000000664408723c */ /* 0x000ff00000041808 */
[----:B------:R-:W-:Y:S08]  /*29e0*/  HMMA.16816.F32.BF16 R100, R24, R4, RZ ;  /* 0x000000041864723c */ /* 0x000ff000000418ff */
[C---:B------:R-:W-:Y:S08]  /*29f0*/  HMMA.16816.F32.BF16 R36, R64.reuse, R96, R36 ;  /* 0x000000604024723c */ /* 0x040ff00000041824 */
[----:B------:R-:W-:Y:S01]  /*2a00*/  HMMA.16816.F32.BF16 R8, R64, R98, R8 ;  /* 0x000000624008723c */ /* 0x000fe20000041808 */
[----:B------:R-:W-:Y:S07]  /*2a10*/  LDSM.16.M88.4 R96, [R2+0x11900] ;  /* 0x011900000260783b */ /* 0x000fee0000000200 */
[----:B------:R-:W-:Y:S08]  /*2a20*/  HMMA.16816.F32.BF16 R4, R24, R6, RZ ;  /* 0x000000061804723c */ /* 0x000ff000000418ff */
[C---:B----4-:R-:W-:Y:S08]  /*2a30*/  HMMA.16816.F32.BF16 R36, R60.reuse, R92, R36 ;  /* 0x0000005c3c24723c */ /* 0x050ff00000041824 */
[----:B------:R-:W-:Y:S01]  /*2a40*/  HMMA.16816.F32.BF16 R8, R60, R94, R8 ;  /* 0x0000005e3c08723c */ /* 0x000fe20000041808 */
[----:B------:R-:W-:Y:S07]  /*2a50*/  LDSM.16.M88.4 R92, [R3+0x11900] ;  /* 0x01190000035c783b */ /* 0x000fee0000000200 */
[----:B------:R-:W-:Y:S08]  /*2a60*/  HMMA.16816.F32.BF16 R100, R20, R12, R100 ;  /* 0x0000000c1464723c */ /* 0x000ff00000041864 */
[C---:B-----5:R-:W-:Y:S08]  /*2a70*/  HMMA.16816.F32.BF16 R36, R56.reuse, R88, R36 ;  /* 0x000000583824723c */ /* 0x060ff00000041824 */
[----:B------:R-:W-:Y:S01]  /*2a80*/  HMMA.16816.F32.BF16 R8, R56, R90, R8 ;  /* 0x0000005a3808723c */ /* 0x000fe20000041808 */
[----:B------:R-:W-:Y:S07]  /*2a90*/  LDSM.16.M88.4 R88, [R130+0x11900] ;  /* 0x011900008258783b */ /* 0x000fee0000000200 */
[----:B------:R-:W-:Y:S08]  /*2aa0*/  HMMA.16816.F32.BF16 R4, R20, R14, R4 ;  /* 0x0000000e1404723c */ /* 0x000ff00000041804 */
[C---:B------:R-:W-:Y:S08]  /*2ab0*/  HMMA.16816.F32.BF16 R36, R52.reuse, R84, R36 ;  /* 0x000000543424723c */ /* 0x040ff00000041824 */
[----:B------:R-:W-:Y:S01]  /*2ac0*/  HMMA.16816.F32.BF16 R8, R52, R86, R8 ;  /* 0x000000563408723c */ /* 0x000fe20000041808 */
[----:B------:R-:W-:Y:S11]  /*2ad0*/  LDSM.16.M88.4 R84, [R192+0x11900] ;  /* 0x01190000c054783b */ /* 0x000ff60000000200 */
[----:B------:R-:W-:Y:S04]  /*2ae0*/  @!UPT UIADD3 URZ, URZ, URZ, URZ ;  /* 0x0000003f3f3ff290 */ /* 0x000fe8000fffe03f */
[C---:B------:R-:W-:Y:S08]  /*2af0*/  HMMA.16816.F32.BF16 R36, R48.reuse, R80, R36 ;  /* 0x000000503024723c */ /* 0x040ff00000041824 */
[----:B------:R-:W-:Y:S01]  /*2b00*/  HMMA.16816.F32.BF16 R8, R48, R82, R8 ;  /* 0x000000523008723c */ /* 0x000fe20000041808 */
[----:B------:R1:W-:Y:S11]  /*2b10*/  LDSM.16.M88.4 R80, [R2+0xf900] ;  /* 0x00f900000250783b */ /* 0x0003f60000000200 */
[----:B------:R-:W-:Y:S04]  /*2b20*/  @!UPT UIADD3 URZ, URZ, URZ, URZ ;  /* 0x0000003f3f3ff290 */ /* 0x000fe8000fffe03f */
[C---:B------:R-:W-:Y:S08]  /*2b30*/  HMMA.16816.F32.BF16 R36, R44.reuse, R40, R36 ;  /* 0x000000282c24723c */ /* 0x040ff00000041824 */
[----:B------:R-:W-:Y:S01]  /*2b40*/  HMMA.16816.F32.BF16 R8, R44, R42, R8 ;  /* 0x0000002a2c08723c */ /* 0x000fe20000041808 */
[----:B------:R-:W-:Y:S01]  /*2b50*/  LDSM.16.M88.4 R40, [R3+0xf900] ;  /* 0x00f900000328783b */ /* 0x000fe20000000200 */
[----:B-1----:R-:W-:-:S04]  /*2b60*/  FMNMX.FTZ R2, R125, R124, !PT ;  /* 0x0000007c7d027209 */ /* 0x002fc80007810000 */
[----:B------:R-:W-:-:S04]  /*2b70*/  FMNMX.FTZ R2, R155, R2, !PT ;  /* 0x000000029b027209 */ /* 0x000fc80007810000 */
[----:B------:R-:W-:-:S04]  /*2b80*/  FMNMX.FTZ R2, R153, R2, !PT ;  /* 0x0000000299027209 */ /* 0x000fc80007810000 */
[----:B------:R-:W-:Y:S02]  /*2b90*/  FMNMX.FTZ R2, R151, R2, !PT ;  /* 0x0000000297027209 */ /* 0x000fe40007810000 */
[----:B------:R-:W-:Y:S02]  /*2ba0*/  HMMA.16816.F32.BF16 R36, R32, R28, R36 ;  /* 0x0000001c2024723c */ /* 0x000fe40000041824 */
[----:B------:R-:W-:-:S04]  /*2bb0*/  FMNMX.FTZ R2, R149, R2, !PT ;  /* 0x0000000295027209 */ /* 0x000fc80007810000 */
[----:B------:R-:W-:Y:S02]  /*2bc0*/  FMNMX.FTZ R2, R221, R2, !PT ;  /* 0x00000002dd027209 */ /* 0x000fe40007810000 */
[----:B------:R-:W-:Y:S02]  /*2bd0*/  HMMA.16816.F32.BF16 R8, R32, R30, R8 ;  /* 0x0000001e2008723c */ /* 0x000fe40000041808 */
[----:B------:R-:W-:Y:S11]  /*2be0*/  FMNMX.FTZ R2, R219, R2, !PT ;  /* 0x00000002db027209 */ /* 0x000ff60007810000 */
[----:B------:R-:W-:Y:S03]  /*2bf0*/  @!UPT UIADD3 URZ, URZ, URZ, URZ ;  /* 0x0000003f3f3ff290 */ /* 0x000fe6000fffe03f */
[----:B------:R-:W-:Y:S02]  /*2c00*/  FMUL.FTZ R36, R36, c[0x0][0x320] ;  /* 0x0000c80024247a20 */ /* 0x000fe40000410000 */
[----:B------:R-:W-:Y:S02]  /*2c10*/  FMUL.FTZ R38, R38, c[0x0][0x320] ;  /* 0x0000c80026267a20 */ /* 0x000fe40000410000 */
[----:B------:R1:W2:Y:S01]  /*2c20*/  MUFU.TANH R165, R36 ;  /* 0x0000002400a57308 */ /* 0x0002a20000002400 */
[----:B------:R-:W-:Y:S02]  /*2c30*/  FMUL.FTZ R39, R39, c[0x0][0x320] ;  /* 0x0000c80027277a20 */ /* 0x000fe40000410000 */
[----:B------:R-:W-:Y:S02]  /*2c40*/  FMUL.FTZ R37, R37, c[0x0][0x320] ;  /* 0x0000c80025257a20 */ /* 0x000fe40000410000 */
[----:B------:R-:W-:Y:S02]  /*2c50*/  FMUL.FTZ R10, R10, c[0x0][0x320] ;  /* 0x0000c8000a0a7a20 */ /* 0x000fe40000410000 */
[----:B------:R-:W-:Y:S01]  /*2c60*/  FMUL.FTZ R8, R8, c[0x0][0x320] ;  /* 0x0000c80008087a20 */ /* 0x000fe20000410000 */
[----:B------:R-:W3:Y:S01]  /*2c70*/  MUFU.TANH R181, R38 ;  /* 0x0000002600b57308 */ /* 0x000ee20000002400 */
[----:B------:R-:W-:-:S07]  /*2c80*/  FMUL.FTZ R28, R11, c[0x0][0x320] ;  /* 0x0000c8000b1c7a20 */ /* 0x000fce0000410000 */
[----:B------:R-:W-:Y:S01]  /*2c90*/  MUFU.TANH R193, R10 ;  /* 0x0000000a00c17308 */ /* 0x000fe20000002400 */
[----:B-1----:R-:W-:Y:S01]  /*2ca0*/  FMUL.FTZ R36, R9, c[0x0][0x320] ;  /* 0x0000c80009247a20 */ /* 0x002fe20000410000 */
[----:B--2---:R-:W-:-:S04]  /*2cb0*/  FSEL R165, R165, -INF , P0 ;  /* 0xff800000a5a57808 */ /* 0x004fc80000000000 */
[----:B------:R-:W-:Y:S02]  /*2cc0*/  FMNMX.FTZ R2, R165, R2, !PT ;  /* 0x00000002a5027209 */ /* 0x000fe40007810000 */
[----:B------:R1:W-:Y:S01]  /*2cd0*/  MUFU.TANH R213, R8 ;  /* 0x0000000800d57308 */ /* 0x0003e20000002400 */
[----:B---3--:R-:W-:Y:S02]  /*2ce0*/  FSEL R181, R181, -INF , P0 ;  /* 0xff800000b5b57808 */ /* 0x008fe40000000000 */
[----:B------:R-:W-:-:S05]  /*2cf0*/  ISETP.GT.AND P0, PT, R131, 0x21, PT ;  /* 0x000000218300780c */ /* 0x000fca0003f04270 */
[----:B------:R2:W-:Y:S01]  /*2d00*/  MUFU.TANH R183, R28 ;  /* 0x0000001c00b77308 */ /* 0x0005e20000002400 */
[----:B-1----:R-:W1:Y:S07]  /*2d10*/  LDSM.16.M88.4 R8, [R3+0xd900] ;  /* 0x00d900000308783b */ /* 0x002e6e0000000200 */
[----:B------:R-:W3:Y:S01]  /*2d20*/  MUFU.TANH R179, R39 ;  /* 0x0000002700b37308 */ /* 0x000ee20000002400 */
[----:B--2---:R-:W2:Y:S07]  /*2d30*/  LDSM.16.M88.4 R28, [R192+0xf900] ;  /* 0x00f90000c01c783b */ /* 0x004eae0000000200 */
[----:B------:R-:W4:Y:S08]  /*2d40*/  MUFU.TANH R167, R37 ;  /* 0x0000002500a77308 */ /* 0x000f300000002400 */
[----:B------:R5:W1:Y:S01]  /*2d50*/  MUFU.TANH R211, R36 ;  /* 0x0000002400d37308 */ /* 0x000a620000002400 */
[----:B---3--:R-:W-:-:S02]  /*2d60*/  FSEL R179, R179, -INF , P0 ;  /* 0xff800000b3b37808 */ /* 0x008fc40000000000 */
[----:B----4-:R-:W-:Y:S02]  /*2d70*/  FSEL R167, R167, -INF , P0 ;  /* 0xff800000a7a77808 */ /* 0x010fe40000000000 */
[----:B------:R-:W-:Y:S02]  /*2d80*/  ISETP.GT.AND P0, PT, R131, 0x28, PT ;  /* 0x000000288300780c */ /* 0x000fe40003f04270 */
[----:B------:R-:W-:Y:S02]  /*2d90*/  FMNMX.FTZ R2, R167, R2, !PT ;  /* 0x00000002a7027209 */ /* 0x000fe40007810000 */
[----:B------:R-:W-:Y:S01]  /*2da0*/  FSEL R193, R193, -INF , P0 ;  /* 0xff800000c1c17808 */ /* 0x000fe20000000000 */
[----:B-----5:R-:W3:Y:S01]  /*2db0*/  LDSM.16.M88.4 R36, [R130+0xf900] ;  /* 0x00f900008224783b */ /* 0x020ee20000000200 */
[----:B------:R-:W-:Y:S01]  /*2dc0*/  FSEL R213, R213, -INF , P0 ;  /* 0xff800000d5d57808 */ /* 0x000fe20000000000 */
[----:B------:R-:W-:-:S04]  /*2dd0*/  DEPBAR.LE SB0, 0x2 ;  /* 0x000080800000791a */ /* 0x000fc80000000000 */
[----:B------:R-:W-:Y:S01]  /*2de0*/  BAR.SYNC.DEFER_BLOCKING 0x0 ;  /* 0x0000000000007b1d */ /* 0x000fe20000010000 */
[C---:B-1----:R-:W-:Y:S01]  /*2df0*/  HMMA.16816.F32.BF16 R100, R76.reuse, R8, R100 ;  /* 0x000000084c64723c */ /* 0x042fe20000041864 */
[----:B------:R-:W-:Y:S02]  /*2e00*/  ISETP.GT.AND P0, PT, R131, 0x29, PT ;  /* 0x000000298300780c */ /* 0x000fe40003f04270 */
[----:B------:R-:W-:Y:S02]  /*2e10*/  FMNMX.FTZ R2, R213, R2, !PT ;  /* 0x00000002d5027209 */ /* 0x000fe40007810000 */
[----:B------:R-:W-:Y:S02]  /*2e20*/  FSEL R183, R183, -INF , P0 ;  /* 0xff800000b7b77808 */ /* 0x000fe40000000000 */
[----:B------:R-:W-:Y:S01]  /*2e30*/  FSEL R211, R211, -INF , P0 ;  /* 0xff800000d3d37808 */ /* 0x000fe20000000000 */
[----:B------:R-:W-:Y:S01]  /*2e40*/  HMMA.16816.F32.BF16 R4, R76, R10, R4 ;  /* 0x0000000a4c04723c */ /* 0x000fe20000041804 */
[----:B------:R-:W-:-:S02]  /*2e50*/  ISETP.GT.AND P0, PT, R131, 0x30, PT ;  /* 0x000000308300780c */ /* 0x000fc40003f04270 */
[----:B------:R-:W-:Y:S01]  /*2e60*/  FMNMX.FTZ R2, R211, R2, !PT ;  /* 0x00000002d3027209 */ /* 0x000fe20007810000 */
[----:B------:R-:W-:Y:S11]  /*2e70*/  LDSM.16.MT88.4 R116, [R171+0x100] ;  /* 0x00010000ab74783b */ /* 0x000ff60000004200 */
[----:B------:R-:W-:Y:S01]  /*2e80*/  @!UPT UIADD3 URZ, URZ, URZ, URZ ;  /* 0x0000003f3f3ff290 */ /* 0x000fe2000fffe03f */
[C---:B------:R-:W-:Y:S01]  /*2e90*/  HMMA.16816.F32.BF16 R100, R72.reuse, R16, R100 ;  /* 0x000000104864723c */ /* 0x040fe20000041864 */
[----:B------:R-:W-:Y:S04]  /*2ea0*/  LDSM.16.MT88.4 R108, [R184+0x100] ;  /* 0x00010000b86c783b */ /* 0x000fe80000004200 */
[----:B------:R-:W-:Y:S03]  /*2eb0*/  LDSM.16.MT88.4 R8, [R185+0x2900] ;  /* 0x00290000b908783b */ /* 0x000fe60000004200 */
[----:B------:R-:W-:Y:S01]  /*2ec0*/  HMMA.16816.F32.BF16 R4, R72, R18, R4 ;  /* 0x000000124804723c */ /* 0x000fe20000041804 */
[----:B------:R-:W-:Y:S04]  /*2ed0*/  LDSM.16.MT88.4 R72, [R185+0x4100] ;  /* 0x00410000b948783b */ /* 0x000fe80000004200 */
[----:B------:R-:W-:Y:S04]  /*2ee0*/  LDSM.16.MT88.4 R16, [R184+0x2900] ;  /* 0x00290000b810783b */ /* 0x000fe80000004200 */
[----:B------:R-:W-:Y:S04]  /*2ef0*/  LDSM.16.MT88.4 R20, [R185+0x900] ;  /* 0x00090000b914783b */ /* 0x000fe80000004200 */
[----:B------:R-:W-:Y:S03]  /*2f00*/  LDSM.16.MT88.4 R12, [R162+0x2900] ;  /* 0x00290000a20c783b */ /* 0x000fe60000004200 */
[C---:B--2---:R-:W-:Y:S01]  /*2f10*/  HMMA.16816.F32.BF16 R100, R68.reuse, R28, R100 ;  /* 0x0000001c4464723c */ /* 0x044fe20000041864 */
[----:B------:R-:W-:Y:S07]  /*2f20*/  LDSM.16.MT88.4 R24, [R171+0x2900] ;  /* 0x00290000ab18783b */ /* 0x000fee0000004200 */
[----:B------:R-:W-:Y:S01]  /*2f30*/  HMMA.16816.F32.BF16 R4, R68, R30, R4 ;  /* 0x0000001e4404723c */ /* 0x000fe20000041804 */
[----:B------:R-:W-:Y:S11]  /*2f40*/  LDSM.16.MT88.4 R28, [R162+0x900] ;  /* 0x00090000a21c783b */ /* 0x000ff60000004200 */
[----:B------:R-:W-:Y:S04]  /*2f50*/  @!UPT UIADD3 URZ, URZ, URZ, URZ ;  /* 0x0000003f3f3ff290 */ /* 0x000fe8000fffe03f */
[C---:B---3--:R-:W-:Y:S08]  /*2f60*/  HMMA.16816.F32.BF16 R100, R64.reuse, R36, R100 ;  /* 0x000000244064723c */ /* 0x048ff00000041864 */
[----:B------:R-:W-:Y:S01]  /*2f70*/  HMMA.16816.F32.BF16 R4, R64, R38, R4 ;  /* 0x000000264004723c */ /* 0x000fe20000041804 */
[----:B------:R-:W-:Y:S11]  /*2f80*/  LDSM.16.MT88.4 R64, [R162+0x2100] ;  /* 0x00210000a240783b */ /* 0x000ff60000004200 */
[----:B------:R-:W-:Y:S04]  /*2f90*/  @!UPT UIADD3 URZ, URZ, URZ, URZ ;  /* 0x0000003f3f3ff290 */ /* 0x000fe8000fffe03f */
[C---:B------:R-:W-:Y:S08]  /*2fa0*/  HMMA.16816.F32.BF16 R100, R60.reuse, R40, R100 ;  /* 0x000000283c64723c */ /* 0x040ff00000041864 */
[----:B------:R-:W-:Y:S01]  /*2fb0*/  HMMA.16816.F32.BF16 R4, R60, R42, R4 ;  /* 0x0000002a3c04723c */ /* 0x000fe20000041804 */
[----:B------:R-:W-:Y:S11]  /*2fc0*/  LDSM.16.MT88.4 R40, [R185+0x2100] ;  /* 0x00210000b928783b */ /* 0x000ff60000004200 */
[----:B------:R-:W-:Y:S04]  /*2fd0*/  @!UPT UIADD3 URZ, URZ, URZ, URZ ;  /* 0x0000003f3f3ff290 */ /* 0x000fe8000fffe03f */
[C---:B------:R-:W-:Y:S08]  /*2fe0*/  HMMA.16816.F32.BF16 R100, R56.reuse, R80, R100 ;  /* 0x000000503864723c */ /* 0x040ff00000041864 */
[----:B------:R-:W-:Y:S01]  /*2ff0*/  HMMA.16816.F32.BF16 R4, R56, R82, R4 ;  /* 0x000000523804723c */ /* 0x000fe20000041804 */
[----:B------:R-:W-:Y:S04]  /*3000*/  LDSM.16.MT88.4 R56, [R184+0x2100] ;  /* 0x00210000b838783b */ /* 0x000fe80000004200 */
[----:B------:R-:W-:Y:S11]  /*3010*/  LDSM.16.MT88.4 R80, [R171+0x4100] ;  /* 0x00410000ab50783b */ /* 0x000ff60000004200 */
[C---:B------:R-:W-:Y:S08]  /*3020*/  HMMA.16816.F32.BF16 R100, R52.reuse, R84, R100 ;  /* 0x000000543464723c */ /* 0x040ff00000041864 */
[----:B------:R-:W-:Y:S11]  /*3030*/  HMMA.16816.F32.BF16 R4, R52, R86, R4 ;  /* 0x000000563404723c */ /* 0x000ff60000041804 */
[----:B------:R-:W-:Y:S05]  /*3040*/  @!UPT UIADD3 URZ, URZ, URZ, URZ ;  /* 0x0000003f3f3ff290 */ /* 0x000fea000fffe03f */
        /* <DEDUP_REMOVED lines=9> */
[----:B------:R-:W-:Y:S11]  /*30e0*/  LDSM.16.MT88.4 R32, [R184+0x900] ;  /* 0x00090000b820783b */ /* 0x000ff60000004200 */
[----:B------:R-:W-:Y:S04]  /*30f0*/  @!UPT UIADD3 URZ, URZ, URZ, URZ ;  /* 0x0000003f3f3ff290 */ /* 0x000fe8000fffe03f */
[----:B------:R-:W-:Y:S02]  /*3100*/  FMUL.FTZ R102, R102, c[0x0][0x320] ;  /* 0x0000c80066667a20 */ /* 0x000fe40000410000 */
[----:B------:R-:W-:Y:S02]  /*3110*/  FMUL.FTZ R100, R100, c[0x0][0x320] ;  /* 0x0000c80064647a20 */ /* 0x000fe40000410000 */
[----:B------:R-:W1:Y:S01]  /*3120*/  MUFU.TANH R141, R102 ;  /* 0x00000066008d7308 */ /* 0x000e620000002400 */
[----:B------:R-:W-:Y:S02]  /*3130*/  FMUL.FTZ R103, R103, c[0x0][0x320] ;  /* 0x0000c80067677a20 */ /* 0x000fe40000410000 */
[----:B------:R-:W-:Y:S02]  /*3140*/  FMUL.FTZ R101, R101, c[0x0][0x320] ;  /* 0x0000c80065657a20 */ /* 0x000fe40000410000 */
[----:B------:R-:W-:Y:S02]  /*3150*/  FMUL.FTZ R6, R6, c[0x0][0x320] ;  /* 0x0000c80006067a20 */ /* 0x000fe40000410000 */
[----:B------:R-:W-:Y:S01]  /*3160*/  FMUL.FTZ R4, R4, c[0x0][0x320] ;  /* 0x0000c80004047a20 */ /* 0x000fe20000410000 */
[----:B------:R-:W2:Y:S01]  /*3170*/  MUFU.TANH R143, R100 ;  /* 0x00000064008f7308 */ /* 0x000ea20000002400 */
[----:B------:R-:W-:-:S02]  /*3180*/  FMUL.FTZ R5, R5, c[0x0][0x320] ;  /* 0x0000c80005057a20 */ /* 0x000fc40000410000 */
[----:B------:R-:W-:-:S05]  /*3190*/  FMUL.FTZ R7, R7, c[0x0][0x320] ;  /* 0x0000c80007077a20 */ /* 0x000fca0000410000 */
[----:B------:R-:W3:Y:S01]  /*31a0*/  MUFU.TANH R140, R103 ;  /* 0x00000067008c7308 */ /* 0x000ee20000002400 */
[----:B-1----:R-:W-:-:S07]  /*31b0*/  FSEL R141, R141, -INF , P0 ;  /* 0xff8000008d8d7808 */ /* 0x002fce0000000000 */
[----:B------:R-:W1:Y:S01]  /*31c0*/  MUFU.TANH R142, R101 ;  /* 0x00000065008e7308 */ /* 0x000e620000002400 */
[----:B--2---:R-:W-:Y:S02]  /*31d0*/  FSEL R143, R143, -INF , P0 ;  /* 0xff8000008f8f7808 */ /* 0x004fe40000000000 */
[----:B------:R-:W-:Y:S02]  /*31e0*/  ISETP.GT.AND P0, PT, R131, 0x31, PT ;  /* 0x000000318300780c */ /* 0x000fe40003f04270 */
[----:B------:R-:W-:Y:S02]  /*31f0*/  FMNMX.FTZ R3, R143, R2, !PT ;  /* 0x000000028f037209 */ /* 0x000fe40007810000 */
[----:B------:R-:W-:Y:S01]  /*3200*/  FMNMX.FTZ R2, R120, R121, !PT ;  /* 0x0000007978027209 */ /* 0x000fe20007810000 */
[----:B------:R-:W2:Y:S01]  /*3210*/  MUFU.TANH R173, R6 ;  /* 0x0000000600ad7308 */ /* 0x000ea20000002400 */
[----:B---3--:R-:W-:Y:S02]  /*3220*/  FSEL R140, R140, -INF , P0 ;  /* 0xff8000008c8c7808 */ /* 0x008fe40000000000 */
[----:B------:R-:W-:-:S04]  /*3230*/  FMNMX.FTZ R2, R127, R2, !PT ;  /* 0x000000027f027209 */ /* 0x000fc80007810000 */
[----:B------:R-:W-:Y:S01]  /*3240*/  FMNMX.FTZ R2, R123, R2, !PT ;  /* 0x000000027b027209 */ /* 0x000fe20007810000 */
[----:B------:R-:W3:Y:S01]  /*3250*/  MUFU.TANH R177, R4 ;  /* 0x0000000400b17308 */ /* 0x000ee20000002400 */
[----:B-1----:R-:W-:Y:S01]  /*3260*/  FSEL R142, R142, -INF , P0 ;  /* 0xff8000008e8e7808 */ /* 0x002fe20000000000 */
[----:B------:R-:W-:Y:S01]  /*3270*/  LDSM.16.MT88.4 R100, [R0+0x100] ;  /* 0x000100000064783b */ /* 0x000fe20000004200 */
[----:B------:R-:W-:Y:S02]  /*3280*/  ISETP.GT.AND P0, PT, R131, 0x38, PT ;  /* 0x000000388300780c */ /* 0x000fe40003f04270 */
[----:B------:R-:W-:-:S03]  /*3290*/  FMNMX.FTZ R2, R139, R2, !PT ;  /* 0x000000028b027209 */ /* 0x000fc60007810000 */
[----:B------:R-:W1:Y:S01]  /*32a0*/  MUFU.TANH R175, R5 ;  /* 0x0000000500af7308 */ /* 0x000e620000002400 */
[----:B--2---:R-:W-:Y:S02]  /*32b0*/  FSEL R173, R173, -INF , P0 ;  /* 0xff800000adad7808 */ /* 0x004fe40000000000 */
[----:B------:R-:W-:-:S04]  /*32c0*/  FMNMX.FTZ R2, R137, R2, !PT ;  /* 0x0000000289027209 */ /* 0x000fc80007810000 */
[----:B------:R-:W-:Y:S01]  /*32d0*/  FMNMX.FTZ R2, R217, R2, !PT ;  /* 0x00000002d9027209 */ /* 0x000fe20007810000 */
[----:B------:R-:W2:Y:S01]  /*32e0*/  MUFU.TANH R169, R7 ;  /* 0x0000000700a97308 */ /* 0x000ea20000002400 */
[----:B---3--:R-:W-:Y:S02]  /*32f0*/  FSEL R177, R177, -INF , P0 ;  /* 0xff800000b1b17808 */ /* 0x008fe40000000000 */
[----:B------:R-:W-:Y:S02]  /*3300*/  ISETP.GT.AND P0, PT, R131, 0x39, PT ;  /* 0x000000398300780c */ /* 0x000fe40003f04270 */
[----:B------:R-:W-:Y:S02]  /*3310*/  FMNMX.FTZ R4, R142, R3, !PT ;  /* 0x000000038e047209 */ /* 0x000fe40007810000 */
[----:B------:R-:W-:Y:S02]  /*3320*/  FMNMX.FTZ R2, R215, R2, !PT ;  /* 0x00000002d7027209 */ /* 0x000fe40007810000 */
[----:B-1----:R-:W-:-:S02]  /*3330*/  FSEL R175, R175, -INF , P0 ;  /* 0xff800000afaf7808 */ /* 0x002fc40000000000 */
[----:B------:R-:W-:Y:S02]  /*3340*/  FMNMX.FTZ R4, R177, R4, !PT ;  /* 0x00000004b1047209 */ /* 0x000fe40007810000 */
[----:B------:R-:W-:Y:S02]  /*3350*/  FMNMX.FTZ R2, R181, R2, !PT ;  /* 0x00000002b5027209 */ /* 0x000fe40007810000 */
[----:B------:R-:W-:Y:S02]  /*3360*/  FMNMX.FTZ R4, R175, R4, !PT ;  /* 0x00000004af047209 */ /* 0x000fe40007810000 */
[----:B------:R-:W-:Y:S02]  /*3370*/  FMNMX.FTZ R2, R179, R2, !PT ;  /* 0x00000002b3027209 */ /* 0x000fe40007810000 */
[----:B--2---:R-:W-:Y:S01]  /*3380*/  FSEL R169, R169, -INF , P0 ;  /* 0xff800000a9a97808 */ /* 0x004fe20000000000 */
[----:B------:R-:W1:Y:S01]  /*3390*/  SHFL.BFLY PT, R3, R4, 0x2, 0x1f ;  /* 0x0c401f0004037f89 */ /* 0x000e6200000e0000 */
[----:B------:R-:W-:-:S04]  /*33a0*/  FMNMX.FTZ R2, R193, R2, !PT ;  /* 0x00000002c1027209 */ /* 0x000fc80007810000 */
[----:B------:R-:W-:Y:S02]  /*33b0*/  FMNMX.FTZ R2, R183, R2, !PT ;  /* 0x00000002b7027209 */ /* 0x000fe40007810000 */
[----:B-1----:R-:W-:-:S05]  /*33c0*/  FMNMX.FTZ R3, R4, R3, !PT ;  /* 0x0000000304037209 */ /* 0x002fca0007810000 */
[----:B------:R-:W1:Y:S02]  /*33d0*/  SHFL.BFLY PT, R132, R3, 0x1, 0x1f ;  /* 0x0c201f0003847f89 */ /* 0x000e6400000e0000 */
[----:B-1----:R-:W-:Y:S02]  /*33e0*/  FMNMX.FTZ R132, R3, R132, !PT ;  /* 0x0000008403847209 */ /* 0x002fe40007810000 */
[----:B------:R-:W-:Y:S02]  /*33f0*/  FMNMX.FTZ R3, R141, R2, !PT ;  /* 0x000000028d037209 */ /* 0x000fe40007810000 */
[C---:B------:R-:W-:Y:S01]  /*3400*/  FSETP.NEU.FTZ.AND P0, PT, R132.reuse, -INF , PT ;  /* 0xff8000008400780b */ /* 0x040fe20003f1d000 */
[----:B------:R-:W-:Y:S01]  /*3410*/  FMUL.FTZ R170, R132, c[0x0][0x2d0] ;  /* 0x0000b40084aa7a20 */ /* 0x000fe20000410000 */
[----:B------:R-:W-:-:S04]  /*3420*/  FMNMX.FTZ R2, R140, R3, !PT ;  /* 0x000000038c027209 */ /* 0x000fc80007810000 */
[----:B------:R-:W-:Y:S02]  /*3430*/  FMNMX.FTZ R2, R173, R2, !PT ;  /* 0x00000002ad027209 */ /* 0x000fe40007810000 */
[----:B------:R-:W-:Y:S02]  /*3440*/  FSEL R170, R170, RZ, P0 ;  /* 0x000000ffaaaa7208 */ /* 0x000fe40000000000 */
[----:B------:R-:W-:-:S03]  /*3450*/  FMNMX.FTZ R5, R169, R2, !PT ;  /* 0x00000002a9057209 */ /* 0x000fc60007810000 */
[--C-:B------:R-:W-:Y:S02]  /*3460*/  FFMA.FTZ R159, R125, c[0x0][0x2d0], -R170.reuse ;  /* 0x0000b4007d9f7a23 */ /* 0x100fe400000108aa */
[----:B------:R-:W1:Y:S01]  /*3470*/  SHFL.BFLY PT, R2, R5, 0x2, 0x1f ;  /* 0x0c401f0005027f89 */ /* 0x000e6200000e0000 */
[--C-:B------:R-:W-:Y:S02]  /*3480*/  FFMA.FTZ R158, R124, c[0x0][0x2d0], -R170.reuse ;  /* 0x0000b4007c9e7a23 */ /* 0x100fe400000108aa */
[--C-:B------:R-:W-:Y:S01]  /*3490*/  FFMA.FTZ R156, R155, c[0x0][0x2d0], -R170.reuse ;  /* 0x0000b4009b9c7a23 */ /* 0x100fe200000108aa */
[----:B------:R-:W-:Y:S01]  /*34a0*/  MUFU.EX2 R159, R159 ;  /* 0x0000009f009f7308 */ /* 0x000fe20000000800 */
[--C-:B------:R-:W-:Y:S02]  /*34b0*/  FFMA.FTZ R153, R153, c[0x0][0x2d0], -R170.reuse ;  /* 0x0000b40099997a23 */ /* 0x100fe400000108aa */
[--C-:B------:R-:W-:Y:S02]  /*34c0*/  FFMA.FTZ R157, R151, c[0x0][0x2d0], -R170.reuse ;  /* 0x0000b400979d7a23 */ /* 0x100fe400000108aa */
[----:B------:R-:W-:-:S02]  /*34d0*/  FFMA.FTZ R152, R149, c[0x0][0x2d0], -R170 ;  /* 0x0000b40095987a23 */ /* 0x000fc400000108aa */
[--C-:B------:R-:W-:Y:S01]  /*34e0*/  FFMA.FTZ R151, R221, c[0x0][0x2d0], -R170.reuse ;  /* 0x0000b400dd977a23 */ /* 0x100fe200000108aa */
[----:B------:R-:W2:Y:S01]  /*34f0*/  MUFU.EX2 R158, R158 ;  /* 0x0000009e009e7308 */ /* 0x000ea20000000800 */
[--C-:B------:R-:W-:Y:S02]  /*3500*/  FFMA.FTZ R164, R165, c[0x0][0x2d0], -R170.reuse ;  /* 0x0000b400a5a47a23 */ /* 0x100fe400000108aa */
[--C-:B------:R-:W-:Y:S02]  /*3510*/  FFMA.FTZ R167, R167, c[0x0][0x2d0], -R170.reuse ;  /* 0x0000b400a7a77a23 */ /* 0x100fe400000108aa */
[--C-:B------:R-:W-:Y:S02]  /*3520*/  FFMA.FTZ R165, R213, c[0x0][0x2d0], -R170.reuse ;  /* 0x0000b400d5a57a23 */ /* 0x100fe400000108aa */
[--C-:B------:R-:W-:Y:S01]  /*3530*/  FFMA.FTZ R166, R211, c[0x0][0x2d0], -R170.reuse ;  /* 0x0000b400d3a67a23 */ /* 0x100fe200000108aa */
[----:B------:R-:W-:Y:S01]  /*3540*/  MUFU.EX2 R156, R156 ;  /* 0x0000009c009c7308 */ /* 0x000fe20000000800 */
[----:B------:R-:W-:-:S02]  /*3550*/  FFMA.FTZ R176, R143, c[0x0][0x2d0], -R170 ;  /* 0x0000b4008fb07a23 */ /* 0x000fc400000108aa */
[----:B------:R-:W-:Y:S01]  /*3560*/  FFMA.FTZ R177, R177, c[0x0][0x2d0], -R170 ;  /* 0x0000b400b1b17a23 */ /* 0x000fe200000108aa */
[----:B-1----:R-:W-:Y:S02]  /*3570*/  FMNMX.FTZ R2, R5, R2, !PT ;  /* 0x0000000205027209 */ /* 0x002fe40007810000 */
[----:B------:R-:W-:Y:S02]  /*3580*/  LDSM.16.MT88.4 R4, [R185+0x100] ;  /* 0x00010000b904783b */ /* 0x000fe40000004200 */
[----:B------:R-:W1:Y:S01]  /*3590*/  MUFU.EX2 R153, R153 ;  /* 0x0000009900997308 */ /* 0x000e620000000800 */
[----:B--2---:R-:W-:Y:S01]  /*35a0*/  F2FP.BF16.PACK_AB R96, R158, R159 ;  /* 0x0000009f9e60723e */ /* 0x004fe200000010ff */
[----:B------:R-:W2:Y:S01]  /*35b0*/  SHFL.BFLY PT, R3, R2, 0x1, 0x1f ;  /* 0x0c201f0002037f89 */ /* 0x000ea200000e0000 */
[----:B------:R-:W-:-:S05]  /*35c0*/  FADD.FTZ R159, R159, R158 ;  /* 0x0000009e9f9f7221 */ /* 0x000fca0000010000 */
[----:B------:R-:W-:Y:S01]  /*35d0*/  MUFU.EX2 R157, R157 ;  /* 0x0000009d009d7308 */ /* 0x000fe20000000800 */
[----:B-1----:R-:W-:-:S07]  /*35e0*/  F2FP.BF16.PACK_AB R98, R153, R156 ;  /* 0x0000009c9962723e */ /* 0x002fce00000010ff */
[----:B------:R-:W-:Y:S01]  /*35f0*/  MUFU.EX2 R152, R152 ;  /* 0x0000009800987308 */ /* 0x000fe20000000800 */
[----:B------:R-:W-:-:S04]  /*3600*/  FADD.FTZ R156, R156, R159 ;  /* 0x0000009f9c9c7221 */ /* 0x000fc80000010000 */
[----:B------:R-:W-:-:S03]  /*3610*/  FADD.FTZ R156, R153, R156 ;  /* 0x0000009c999c7221 */ /* 0x000fc60000010000 */
[----:B------:R-:W-:Y:S01]  /*3620*/  MUFU.EX2 R151, R151 ;  /* 0x0000009700977308 */ /* 0x000fe20000000800 */
[----:B--2---:R-:W-:Y:S01]  /*3630*/  FMNMX.FTZ R3, R2, R3, !PT ;  /* 0x0000000302037209 */ /* 0x004fe20007810000 */
[----:B------:R-:W-:-:S03]  /*3640*/  FFMA.FTZ R2, R219, c[0x0][0x2d0], -R170 ;  /* 0x0000b400db027a23 */ /* 0x000fc600000108aa */
[C---:B------:R-:W-:Y:S01]  /*3650*/  FSETP.NEU.FTZ.AND P0, PT, R3.reuse, -INF , PT ;  /* 0xff8000000300780b */ /* 0x040fe20003f1d000 */
[----:B------:R-:W-:Y:S02]  /*3660*/  FMUL.FTZ R168, R3, c[0x0][0x2d0] ;  /* 0x0000b40003a87a20 */ /* 0x000fe40000410000 */
[----:B------:R-:W-:Y:S03]  /*3670*/  MUFU.EX2 R2, R2 ;  /* 0x0000000200027308 */ /* 0x000fe60000000800 */
[----:B------:R-:W-:Y:S02]  /*3680*/  FSEL R168, R168, RZ, P0 ;  /* 0x000000ffa8a87208 */ /* 0x000fe40000000000 */
[----:B------:R-:W-:-:S03]  /*3690*/  ISETP.GE.AND P0, PT, R148, 0x81, PT ;  /* 0x000000819400780c */ /* 0x000fc60003f06270 */
[--C-:B------:R-:W-:Y:S01]  /*36a0*/  FFMA.FTZ R161, R120, c[0x0][0x2d0], -R168.reuse ;  /* 0x0000b40078a17a23 */ /* 0x100fe200000108a8 */
[----:B------:R-:W-:Y:S01]  /*36b0*/  MUFU.EX2 R164, R164 ;  /* 0x000000a400a47308 */ /* 0x000fe20000000800 */
[--C-:B------:R-:W-:Y:S02]  /*36c0*/  FFMA.FTZ R160, R121, c[0x0][0x2d0], -R168.reuse ;  /* 0x0000b40079a07a23 */ /* 0x100fe400000108a8 */
[--C-:B------:R-:W-:Y:S02]  /*36d0*/  FFMA.FTZ R163, R127, c[0x0][0x2d0], -R168.reuse ;  /* 0x0000b4007fa37a23 */ /* 0x100fe400000108a8 */
[--C-:B------:R-:W-:Y:S02]  /*36e0*/  FFMA.FTZ R154, R123, c[0x0][0x2d0], -R168.reuse ;  /* 0x0000b4007b9a7a23 */ /* 0x100fe400000108a8 */
[--C-:B------:R-:W-:Y:S01]  /*36f0*/  FFMA.FTZ R155, R139, c[0x0][0x2d0], -R168.reuse ;  /* 0x0000b4008b9b7a23 */ /* 0x100fe200000108a8 */
[----:B------:R-:W-:Y:S01]  /*3700*/  MUFU.EX2 R161, R161 ;  /* 0x000000a100a17308 */ /* 0x000fe20000000800 */
[----:B------:R-:W-:-:S02]  /*3710*/  FFMA.FTZ R150, R137, c[0x0][0x2d0], -R168 ;  /* 0x0000b40089967a23 */ /* 0x000fc400000108a8 */
[--C-:B------:R-:W-:Y:S01]  /*3720*/  FFMA.FTZ R149, R217, c[0x0][0x2d0], -R168.reuse ;  /* 0x0000b400d9957a23 */ /* 0x100fe200000108a8 */
[----:B------:R-:W-:Y:S01]  /*3730*/  LDSM.16.MT88.4 R136, [R171+0x900] ;  /* 0x00090000ab88783b */ /* 0x000fe20000004200 */
[--C-:B------:R-:W-:Y:S02]  /*3740*/  FFMA.FTZ R172, R181, c[0x0][0x2d0], -R168.reuse ;  /* 0x0000b400b5ac7a23 */ /* 0x100fe400000108a8 */
[--C-:B------:R-:W-:Y:S01]  /*3750*/  FFMA.FTZ R179, R179, c[0x0][0x2d0], -R168.reuse ;  /* 0x0000b400b3b37a23 */ /* 0x100fe200000108a8 */
[----:B------:R-:W1:Y:S01]  /*3760*/  MUFU.EX2 R160, R160 ;  /* 0x000000a000a07308 */ /* 0x000e620000000800 */
[--C-:B------:R-:W-:Y:S02]  /*3770*/  FFMA.FTZ R174, R193, c[0x0][0x2d0], -R168.reuse ;  /* 0x0000b400c1ae7a23 */ /* 0x100fe400000108a8 */
[----:B------:R-:W-:Y:S02]  /*3780*/  FFMA.FTZ R181, R183, c[0x0][0x2d0], -R168 ;  /* 0x0000b400b7b57a23 */ /* 0x000fe400000108a8 */
[----:B------:R-:W-:-:S02]  /*3790*/  FFMA.FTZ R183, R142, c[0x0][0x2d0], -R170 ;  /* 0x0000b4008eb77a23 */ /* 0x000fc400000108aa */
[----:B------:R-:W-:Y:S01]  /*37a0*/  FFMA.FTZ R170, R175, c[0x0][0x2d0], -R170 ;  /* 0x0000b400afaa7a23 */ /* 0x000fe200000108aa */
[----:B------:R-:W-:Y:S01]  /*37b0*/  MUFU.EX2 R163, R163 ;  /* 0x000000a300a37308 */ /* 0x000fe20000000800 */
[--C-:B------:R-:W-:Y:S02]  /*37c0*/  FFMA.FTZ R175, R141, c[0x0][0x2d0], -R168.reuse ;  /* 0x0000b4008daf7a23 */ /* 0x100fe400000108a8 */
[--C-:B------:R-:W-:Y:S02]  /*37d0*/  FFMA.FTZ R178, R140, c[0x0][0x2d0], -R168.reuse ;  /* 0x0000b4008cb27a23 */ /* 0x100fe400000108a8 */
[----:B------:R-:W-:Y:S01]  /*37e0*/  FFMA.FTZ R173, R173, c[0x0][0x2d0], -R168 ;  /* 0x0000b400adad7a23 */ /* 0x000fe200000108a8 */
[----:B------:R-:W-:Y:S02]  /*37f0*/  LDSM.16.MT88.4 R140, [R171+0x3900] ;  /* 0x00390000ab8c783b */ /* 0x000fe40000004200 */
[----:B------:R-:W2:Y:S01]  /*3800*/  MUFU.EX2 R154, R154 ;  /* 0x0000009a009a7308 */ /* 0x000ea20000000800 */
[----:B-1----:R-:W-:Y:S01]  /*3810*/  F2FP.BF16.PACK_AB R97, R160, R161 ;  /* 0x000000a1a061723e */ /* 0x002fe200000010ff */
[----:B------:R-:W-:-:S06]  /*3820*/  FADD.FTZ R160, R161, R160 ;  /* 0x000000a0a1a07221 */ /* 0x000fcc0000010000 */
[----:B------:R-:W-:Y:S01]  /*3830*/  MUFU.EX2 R155, R155 ;  /* 0x0000009b009b7308 */ /* 0x000fe20000000800 */
[----:B--2---:R-:W-:-:S07]  /*3840*/  F2FP.BF16.PACK_AB R99, R154, R163 ;  /* 0x000000a39a63723e */ /* 0x004fce00000010ff */
[----:B------:R-:W1:Y:S01]  /*3850*/  MUFU.EX2 R150, R150 ;  /* 0x0000009600967308 */ /* 0x000e620000000800 */
[----:B------:R-:W-:-:S04]  /*3860*/  FADD.FTZ R163, R163, R160 ;  /* 0x000000a0a3a37221 */ /* 0x000fc80000010000 */
[----:B------:R-:W-:Y:S01]  /*3870*/  FADD.FTZ R154, R154, R163 ;  /* 0x000000a39a9a7221 */ /* 0x000fe20000010000 */
[C---:B------:R-:W-:Y:S02]  /*3880*/  HMMA.16816.F32.BF16 R128, R96.reuse, R4, RZ ;  /* 0x000000046080723c */ /* 0x040fe400000418ff */
[----:B------:R-:W-:Y:S06]  /*3890*/  MUFU.EX2 R149, R149 ;  /* 0x0000009500957308 */ /* 0x000fec0000000800 */
[C---:B------:R-:W-:Y:S01]  /*38a0*/  HMMA.16816.F32.BF16 R124, R96.reuse, R6, RZ ;  /* 0x00000006607c723c */ /* 0x040fe200000418ff */
[----:B------:R2:W3:Y:S01]  /*38b0*/  LDSM.16.MT88.4 R4, [R0+0x4100] ;  /* 0x004100000004783b */ /* 0x0004e20000004200 */
[----:B------:R-:W-:Y:S06]  /*38c0*/  MUFU.EX2 R167, R167 ;  /* 0x000000a700a77308 */ /* 0x000fec0000000800 */
[C---:B------:R-:W-:Y:S02]  /*38d0*/  HMMA.16816.F32.BF16 R36, R96.reuse, R40, RZ ;  /* 0x000000286024723c */ /* 0x040fe400000418ff */
[----:B------:R-:W-:Y:S06]  /*38e0*/  MUFU.EX2 R165, R165 ;  /* 0x000000a500a57308 */ /* 0x000fec0000000800 */
[----:B------:R-:W-:Y:S02]  /*38f0*/  HMMA.16816.F32.BF16 R52, R96, R56, RZ ;  /* 0x000000386034723c */ /* 0x000fe400000418ff */
[----:B------:R-:W-:Y:S01]  /*3900*/  MUFU.EX2 R166, R166 ;  /* 0x000000a600a67308 */ /* 0x000fe20000000800 */
[----:B--2---:R-:W-:-:S05]  /*3910*/  FFMA.FTZ R0, R215, c[0x0][0x2d0], -R168 ;  /* 0x0000b400d7007a23 */ /* 0x004fca00000108a8 */
[----:B------:R-:W-:Y:S02]  /*3920*/  HMMA.16816.F32.BF16 R40, R96, R42, RZ ;  /* 0x0000002a6028723c */ /* 0x000fe400000418ff */
[----:B------:R-:W-:Y:S01]  /*3930*/  MUFU.EX2 R172, R172 ;  /* 0x000000ac00ac7308 */ /* 0x000fe20000000800 */
[----:B------:R-:W-:-:S05]  /*3940*/  FFMA.FTZ R168, R169, c[0x0][0x2d0], -R168 ;  /* 0x0000b400a9a87a23 */ /* 0x000fca00000108a8 */
[C---:B------:R-:W-:Y:S02]  /*3950*/  HMMA.16816.F32.BF16 R56, R96.reuse, R58, RZ ;  /* 0x0000003a6038723c */ /* 0x040fe400000418ff */
[----:B------:R-:W2:Y:S06]  /*3960*/  MUFU.EX2 R0, R0 ;  /* 0x0000000000007308 */ /* 0x000eac0000000800 */
[C---:B------:R-:W-:Y:S02]  /*3970*/  HMMA.16816.F32.BF16 R120, R96.reuse, R116, RZ ;  /* 0x000000746078723c */ /* 0x040fe400000418ff */
[----:B------:R-:W4:Y:S06]  /*3980*/  MUFU.EX2 R179, R179 ;  /* 0x000000b300b37308 */ /* 0x000f2c0000000800 */
        /* <DEDUP_REMOVED lines=20> */
[C---:B------:R-:W-:Y:S08]  /*3ad0*/  HMMA.16816.F32.BF16 R48, R96.reuse, R50, RZ ;  /* 0x000000326030723c */ /* 0x040ff000000418ff */
[C---:B------:R-:W-:Y:S08]  /*3ae0*/  HMMA.16816.F32.BF16 R64, R96.reuse, R66, RZ ;  /* 0x000000426040723c */ /* 0x040ff000000418ff */
[C---:B------:R-:W-:Y:S08]  /*3af0*/  HMMA.16816.F32.BF16 R72, R96.reuse, R74, RZ ;  /* 0x0000004a6048723c */ /* 0x040ff000000418ff */
[C---:B------:R-:W-:Y:S08]  /*3b00*/  HMMA.16816.F32.BF16 R80, R96.reuse, R82, RZ ;  /* 0x000000526050723c */ /* 0x040ff000000418ff */
[C---:B------:R-:W-:Y:S08]  /*3b10*/  HMMA.16816.F32.BF16 R88, R96.reuse, R90, RZ ;  /* 0x0000005a6058723c */ /* 0x040ff000000418ff */
[C---:B---3--:R-:W-:Y:S07]  /*3b20*/  HMMA.16816.F32.BF16 R92, R96.reuse, R4, RZ ;  /* 0x00000004605c723c */ /* 0x048fee00000418ff */
[----:B------:R-:W-:Y:S01]  /*3b30*/  F2FP.BF16.PACK_AB R4, R152, R157 ;  /* 0x0000009d9804723e */ /* 0x000fe200000010ff */
[----:B------:R-:W-:Y:S01]  /*3b40*/  HMMA.16816.F32.BF16 R96, R96, R6, RZ ;  /* 0x000000066060723c */ /* 0x000fe200000418ff */
[----:B-1----:R-:W-:Y:S01]  /*3b50*/  F2FP.BF16.PACK_AB R5, R150, R155 ;  /* 0x0000009b9605723e */ /* 0x002fe200000010ff */
[----:B------:R-:W-:-:S02]  /*3b60*/  FADD.FTZ R157, R157, R156 ;  /* 0x0000009c9d9d7221 */ /* 0x000fc40000010000 */
[----:B------:R-:W-:Y:S02]  /*3b70*/  FADD.FTZ R155, R155, R154 ;  /* 0x0000009a9b9b7221 */ /* 0x000fe40000010000 */
[----:B------:R-:W-:Y:S01]  /*3b80*/  FADD.FTZ R152, R152, R157 ;  /* 0x0000009d98987221 */ /* 0x000fe20000010000 */
[----:B------:R-:W-:Y:S01]  /*3b90*/  F2FP.BF16.PACK_AB R6, R2, R151 ;  /* 0x000000970206723e */ /* 0x000fe200000010ff */
[----:B------:R-:W-:Y:S01]  /*3ba0*/  FADD.FTZ R150, R150, R155 ;  /* 0x0000009b96967221 */ /* 0x000fe20000010000 */
[----:B--2---:R-:W-:Y:S01]  /*3bb0*/  F2FP.BF16.PACK_AB R7, R0, R149 ;  /* 0x000000950007723e */ /* 0x004fe200000010ff */
[----:B------:R-:W-:Y:S02]  /*3bc0*/  FADD.FTZ R151, R151, R152 ;  /* 0x0000009897977221 */ /* 0x000fe40000010000 */
[----:B------:R-:W-:Y:S02]  /*3bd0*/  FADD.FTZ R149, R149, R150 ;  /* 0x0000009695957221 */ /* 0x000fe40000010000 */
[----:B------:R-:W-:-:S02]  /*3be0*/  FADD.FTZ R151, R2, R151 ;  /* 0x0000009702977221 */ /* 0x000fc40000010000 */
[----:B------:R-:W-:Y:S01]  /*3bf0*/  HMMA.16816.F32.BF16 R36, R4, R8, R36 ;  /* 0x000000080424723c */ /* 0x000fe20000041824 */
        /* <DEDUP_REMOVED lines=33> */
[C---:B------:R-:W-:Y:S08]  /*3e10*/  HMMA.16816.F32.BF16 R92, R4.reuse, R12, R92 ;  /* 0x0000000c045c723c */ /* 0x040ff0000004185c */
[----:B------:R-:W-:Y:S01]  /*3e20*/  HMMA.16816.F32.BF16 R96, R4, R14, R96 ;  /* 0x0000000e0460723c */ /* 0x000fe20000041860 */
[----:B------:R-:W3:Y:S06]  /*3e30*/  LDSM.16.MT88.4 R12, [R185+0x3100] ;  /* 0x00310000b90c783b */ /* 0x000eec0000004200 */
[----:B------:R-:W-:Y:S01]  /*3e40*/  F2FP.BF16.PACK_AB R4, R167, R164 ;  /* 0x000000a4a704723e */ /* 0x000fe200000010ff */
[----:B------:R-:W-:Y:S01]  /*3e50*/  FADD.FTZ R164, R164, R151 ;  /* 0x00000097a4a47221 */ /* 0x000fe20000010000 */
[----:B----4-:R-:W-:Y:S01]  /*3e60*/  F2FP.BF16.PACK_AB R5, R179, R172 ;  /* 0x000000acb305723e */ /* 0x010fe200000010ff */
[----:B------:R-:W-:Y:S01]  /*3e70*/  FADD.FTZ R172, R172, R149 ;  /* 0x00000095acac7221 */ /* 0x000fe20000010000 */
[----:B------:R-:W-:Y:S01]  /*3e80*/  F2FP.BF16.PACK_AB R6, R166, R165 ;  /* 0x000000a5a606723e */ /* 0x000fe200000010ff */
[----:B------:R-:W-:Y:S01]  /*3e90*/  FADD.FTZ R164, R167, R164 ;  /* 0x000000a4a7a47221 */ /* 0x000fe20000010000 */
[----:B-----5:R-:W-:Y:S01]  /*3ea0*/  F2FP.BF16.PACK_AB R7, R181, R174 ;  /* 0x000000aeb507723e */ /* 0x020fe200000010ff */
        /* <DEDUP_REMOVED lines=94> */
[----:B------:R-:W-:Y:S01]  /*4490*/  SEL R10, RZ, 0x10, P4 ;  /* 0x00000010ff0a7807 */ /* 0x000fe20002000000 */
[C---:B------:R-:W-:Y:S01]  /*44a0*/  IMAD.SHL.U32 R2, R206.reuse, 0x2, RZ ;  /* 0x00000002ce027824 */ /* 0x040fe200078e00ff */
[----:B------:R-:W-:Y:S01]  /*44b0*/  SHF.L.U64.HI R145, R206, 0x1, R145 ;  /* 0x00000001ce917819 */ /* 0x000fe20000010291 */
[----:B------:R-:W-:Y:S01]  /*44c0*/  IMAD R197, R0, c[0x0][0x2b8], R197 ;  /* 0x0000ae0000c57a24 */ /* 0x000fe200078e02c5 */
[----:B------:R-:W-:Y:S01]  /*44d0*/  IADD3 R14, -R10, 0x10, RZ ;  /* 0x000000100a0e7810 */ /* 0x000fe20007ffe1ff */
[C---:B------:R-:W-:Y:S01]  /*44e0*/  IMAD.SHL.U32 R12, R199.reuse, 0x2, RZ ;  /* 0x00000002c70c7824 */ /* 0x040fe200078e00ff */
[----:B------:R-:W-:Y:S01]  /*44f0*/  SHF.L.U64.HI R13, R199, 0x1, R134 ;  /* 0x00000001c70d7819 */ /* 0x000fe20000010286 */
[----:B------:R-:W-:Y:S01]  /*4500*/  IMAD.WIDE.U32 R4, R197, c[0x0][0x1e0], RZ ;  /* 0x00007800c5047a25 */ /* 0x000fe200078e00ff */
[----:B------:R-:W-:-:S02]  /*4510*/  SHF.R.S32.HI R0, RZ, 0x1f, R197 ;  /* 0x0000001fff007819 */ /* 0x000fc400000114c5 */
[----:B------:R-:W-:Y:S01]  /*4520*/  LOP3.LUT R14, R14, 0xf, RZ, 0xc0, !PT ;  /* 0x0000000f0e0e7812 */ /* 0x000fe200078ec0ff */
[----:B------:R-:W-:Y:S01]  /*4530*/  IMAD.MOV.U32 R8, RZ, RZ, R4 ;  /* 0x000000ffff087224 */ /* 0x000fe200078e0004 */
[----:B------:R-:W-:Y:S01]  /*4540*/  SHF.L.U64.HI R11, R198, 0x1, R133 ;  /* 0x00000001c60b7819 */ /* 0x000fe20000010285 */
[----:B------:R-:W-:-:S04]  /*4550*/  IMAD R0, R0, c[0x0][0x1e0], RZ ;  /* 0x0000780000007a24 */ /* 0x000fc800078e02ff */
[----:B------:R-:W-:-:S04]  /*4560*/  IMAD R0, R197, c[0x0][0x1e4], R0 ;  /* 0x00007900c5007a24 */ /* 0x000fc800078e0200 */
[----:B------:R-:W-:Y:S01]  /*4570*/  IMAD.IADD R9, R5, 0x1, R0 ;  /* 0x0000000105097824 */ /* 0x000fe200078e0200 */
[----:B------:R-:W-:-:S04]  /*4580*/  SEL R0, RZ, 0x10, P5 ;  /* 0x00000010ff007807 */ /* 0x000fc80002800000 */
[----:B------:R-:W-:-:S04]  /*4590*/  IADD3 R16, -R0, 0x10, RZ ;  /* 0x0000001000107810 */ /* 0x000fc80007ffe1ff */
[----:B------:R-:W-:Y:S02]  /*45a0*/  LOP3.LUT R16, R16, 0xf, RZ, 0xc0, !PT ;  /* 0x0000000f10107812 */ /* 0x000fe400078ec0ff */
[----:B--2---:R-:W-:Y:S01]  /*45b0*/  SHF.R.S32.HI R5, RZ, 0x1f, R196 ;  /* 0x0000001fff057819 */ /* 0x004fe200000114c4 */
[----:B------:R-:W-:-:S04]  /*45c0*/  IMAD.WIDE.U32 R8, R196, c[0x0][0x1f0], R8 ;  /* 0x00007c00c4087a25 */ /* 0x000fc800078e0008 */
[----:B------:R-:W-:Y:S01]  /*45d0*/  IMAD R5, R5, c[0x0][0x1f0], RZ ;  /* 0x00007c0005057a24 */ /* 0x000fe200078e02ff */
[----:B------:R-:W-:Y:S02]  /*45e0*/  IADD3 R7, P0, R8, UR14, RZ ;  /* 0x0000000e08077c10 */ /* 0x000fe4000ff1e0ff */
[----:B------:R-:W-:Y:S01]  /*45f0*/  IADD3 R8, -R144, 0x10, RZ ;  /* 0x0000001090087810 */ /* 0x000fe20007ffe1ff */
[----:B------:R-:W-:-:S03]  /*4600*/  IMAD R4, R196, c[0x0][0x1f4], R5 ;  /* 0x00007d00c4047a24 */ /* 0x000fc600078e0205 */
[----:B------:R-:W-:Y:S02]  /*4610*/  LOP3.LUT R8, R8, 0xf, RZ, 0xc0, !PT ;  /* 0x0000000f08087812 */ /* 0x000fe400078ec0ff */
[----:B------:R-:W-:Y:S01]  /*4620*/  IADD3.X R4, R9, UR7, R4, P0, !PT ;  /* 0x0000000709047c10 */ /* 0x000fe200087fe404 */
[----:B------:R-:W-:Y:S01]  /*4630*/  IMAD.SHL.U32 R9, R198, 0x2, RZ ;  /* 0x00000002c6097824 */ /* 0x000fe200078e00ff */
[----:B------:R-:W-:-:S04]  /*4640*/  LEA R5, P0, R7, c[0x0][0x1c8], 0x1 ;  /* 0x0000720007057a11 */ /* 0x000fc800078008ff */
[----:B------:R-:W-:Y:S02]  /*4650*/  LEA.HI.X R4, R7, c[0x0][0x1cc], R4, 0x1, P0 ;  /* 0x0000730007047a11 */ /* 0x000fe400000f0c04 */
[----:B------:R-:W1:Y:S04]  /*4660*/  SHFL.IDX PT, R7, R5, 0x1, 0x181f ;  /* 0x00381f0005077f89 */ /* 0x000e6800000e0000 */
[----:B------:R-:W2:Y:S04]  /*4670*/  SHFL.IDX PT, R6, R4, 0x1, 0x181f ;  /* 0x00381f0004067f89 */ /* 0x000ea800000e0000 */
[----:B------:R-:W3:Y:S04]  /*4680*/  SHFL.IDX PT, R5, R5, RZ, 0x181f ;  /* 0x00181fff05057589 */ /* 0x000ee800000e0000 */
[----:B------:R-:W4:Y:S01]  /*4690*/  SHFL.IDX PT, R4, R4, RZ, 0x181f ;  /* 0x00181fff04047589 */ /* 0x000f2200000e0000 */
[----:B-1----:R-:W-:-:S04]  /*46a0*/  IADD3 R16, P2, P0, R16, R7, R2 ;  /* 0x0000000710107210 */ /* 0x002fc8000785e002 */
[----:B--2---:R-:W-:Y:S02]  /*46b0*/  IADD3.X R17, RZ, R6, R145, P2, P0 ;  /* 0x00000006ff117210 */ /* 0x004fe400017e0491 */
[----:B------:R-:W-:-:S04]  /*46c0*/  IADD3 R14, P2, P0, R14, R7, R12 ;  /* 0x000000070e0e7210 */ /* 0x000fc8000785e00c */
[----:B------:R-:W-:Y:S02]  /*46d0*/  IADD3.X R15, RZ, R6, R13, P2, P0 ;  /* 0x00000006ff0f7210 */ /* 0x000fe400017e040d */
[----:B------:R-:W-:-:S04]  /*46e0*/  IADD3 R18, P2, P0, R8, R7, R9 ;  /* 0x0000000708127210 */ /* 0x000fc8000785e009 */
[----:B------:R-:W-:Y:S02]  /*46f0*/  IADD3.X R19, RZ, R6, R11, P2, P0 ;  /* 0x00000006ff137210 */ /* 0x000fe400017e040b */
[----:B---3--:R-:W-:-:S05]  /*4700*/  IADD3 R6, P0, R5, R2, RZ ;  /* 0x0000000205067210 */ /* 0x008fca0007f1e0ff */
[----:B----4-:R-:W-:Y:S01]  /*4710*/  IMAD.X R7, R4, 0x1, R145, P0 ;  /* 0x0000000104077824 */ /* 0x010fe200000e0691 */
        /* <DEDUP_REMOVED lines=13> */
.L_x_845:
[----:B------:R-:W-:Y:S01]  /*47f0*/  ISETP.GE.AND P0, PT, R148, 0x41, PT ;  /* 0x000000419400780c */ /* 0x000fe20003f06270 */
[----:B------:R-:W0:-:S12]  /*4800*/  LDGDEPBAR ;  /* 0x00000000000079af */ /* 0x000e180000000000 */
[----:B------:R-:W-:Y:S05]  /*4810*/  @!P0 BRA `(.L_x_846) ;  /* 0x0000306000008947 */ /* 0x000fea0003800000 */
[----:B------:R-:W-:Y:S01]  /*4820*/  SHF.L.U64.HI R212, R198, 0x1, R133 ;  /* 0x00000001c6d47819 */ /* 0x000fe20000010285 */
[----:B------:R-:W-:Y:S01]  /*4830*/  IMAD.MOV.U32 R0, RZ, RZ, R3 ;  /* 0x000000ffff007224 */ /* 0x000fe200078e0003 */
[----:B------:R-:W-:Y:S01]  /*4840*/  IADD3 R216, R146, -0x2, RZ ;  /* 0xfffffffe92d87810 */ /* 0x000fe20007ffe0ff */
[----:B------:R-:W-:Y:S01]  /*4850*/  IMAD.MOV.U32 R133, RZ, RZ, R132 ;  /* 0x000000ffff857224 */ /* 0x000fe200078e0084 */
[C---:B------:R-:W-:Y:S01]  /*4860*/  SHF.L.U64.HI R214, R199.reuse, 0x1, R134 ;  /* 0x00000001c7d67819 */ /* 0x040fe20000010286 */
[----:B------:R-:W-:Y:S01]  /*4870*/  IMAD.SHL.U32 R211, R198, 0x2, RZ ;  /* 0x00000002c6d37824 */ /* 0x000fe200078e00ff */
[----:B------:R-:W-:Y:S01]  /*4880*/  SHF.L.U32 R213, R199, 0x1, RZ ;  /* 0x00000001c7d57819 */ /* 0x000fe200000006ff */
[----:B------:R-:W-:Y:S02]  /*4890*/  UMOV UR11, URZ ;  /* 0x0000003f000b7c82 */ /* 0x000fe40008000000 */
[----:B------:R-:W-:Y:S02]  /*48a0*/  UMOV UR5, 0x1 ;  /* 0x0000000100057882 */ /* 0x000fe40000000000 */
[----:B------:R-:W-:-:S03]  /*48b0*/  SEL R134, R135, 0xffffffe0, !P1 ;  /* 0xffffffe087867807 */ /* 0x000fc60004800000 */
.L_x_849:
[----:B------:R-:W-:Y:S04]  /*48c0*/  DEPBAR.LE SB0, 0x2 ;  /* 0x000080800000791a */ /* 0x000fe80000000000 */
[----:B------:R-:W-:Y:S01]  /*48d0*/  BAR.SYNC.DEFER_BLOCKING 0x0 ;  /* 0x0000000000007b1d */ /* 0x000fe20000010000 */
[----:B------:R-:W-:Y:S01]  /*48e0*/  UIMAD UR4, UR5, 0x6000, URZ ;  /* 0x00006000050478a4 */ /* 0x000fe2000f8e023f */
[----:B------:R-:W-:Y:S05]  /*48f0*/  ISETP.NE.AND P0, PT, R216, RZ, PT ;  /* 0x000000ffd800720c */ /* 0x000fea0003f05270 */
[----:B------:R-:W-:Y:S05]  /*4900*/  IADD3 R180, R192, UR4, RZ ;  /* 0x00000004c0b47c10 */ /* 0x000fea000fffe0ff */
[----:B------:R-:W-:Y:S01]  /*4910*/  IMAD.IADD R132, R134, 0x1, R180 ;  /* 0x0000000186847824 */ /* 0x000fe200078e02b4 */
[----:B------:R2:W3:Y:S04]  /*4920*/  LDSM.16.M88.4 R136, [R191] ;  /* 0x00000000bf88783b */ /* 0x0004e80000000200 */
[----:B------:R2:W4:Y:S04]  /*4930*/  LDSM.16.M88.4 R140, [R192+UR4+0xc100] ;  /* 0x00c10004c08c783b */ /* 0x0005280008000200 */
[----:B-1----:R2:W1:Y:S04]  /*4940*/  LDSM.16.M88.4 R144, [R192+UR4+0xc900] ;  /* 0x00c90004c090783b */ /* 0x0024680008000200 */
[----:B------:R2:W1:Y:S04]  /*4950*/  LDSM.16.M88.4 R148, [R192+UR4+0xd100] ;  /* 0x00d10004c094783b */ /* 0x0004680008000200 */
[----:B------:R2:W1:Y:S04]  /*4960*/  LDSM.16.M88.4 R152, [R192+UR4+0xd900] ;  /* 0x00d90004c098783b */ /* 0x0004680008000200 */
[----:B------:R2:W1:Y:S04]  /*4970*/  LDSM.16.M88.4 R156, [R189] ;  /* 0x00000000bd9c783b */ /* 0x0004680000000200 */
[----:B------:R2:W1:Y:S04]  /*4980*/  LDSM.16.M88.4 R160, [R132+0xc100] ;  /* 0x00c1000084a0783b */ /* 0x0004680000000200 */
[----:B------:R2:W1:Y:S04]  /*4990*/  LDSM.16.M88.4 R164, [R132+0xc900] ;  /* 0x00c9000084a4783b */ /* 0x0004680000000200 */
[----:B------:R2:W1:Y:S04]  /*49a0*/  LDSM.16.M88.4 R168, [R132+0xd100] ;  /* 0x00d1000084a8783b */ /* 0x0004680000000200 */
[----:B------:R2:W1:Y:S01]  /*49b0*/  LDSM.16.M88.4 R172, [R132+0xd900] ;  /* 0x00d9000084ac783b */ /* 0x0004620000000200 */
[----:B------:R-:W-:-:S05]  /*49c0*/  @!P0 BRA `(.L_x_847) ;  /* 0x0000031000008947 */ /* 0x000fca0003800000 */
[----:B------:R-:W-:Y:S01]  /*49d0*/  SHF.R.S32.HI R3, RZ, 0x1f, R197 ;  /* 0x0000001fff037819 */ /* 0x000fe200000114c5 */
[----:B------:R-:W-:Y:S01]  /*49e0*/  IMAD.WIDE.U32 R4, R197, c[0x0][0x208], RZ ;  /* 0x00008200c5047a25 */ /* 0x000fe200078e00ff */
[----:B------:R-:W-:Y:S02]  /*49f0*/  SHF.R.S32.HI R2, RZ, 0x1f, R196 ;  /* 0x0000001fff027819 */ /* 0x000fe400000114c4 */
[----:B------:R-:W-:Y:S01]  /*4a00*/  SEL R6, RZ, 0x10, P5 ;  /* 0x00000010ff067807 */ /* 0x000fe20002800000 */
[----:B------:R-:W-:Y:S02]  /*4a10*/  IMAD R3, R3, c[0x0][0x208], RZ ;  /* 0x0000820003037a24 */ /* 0x000fe400078e02ff */
[----:B------:R-:W-:Y:S01]  /*4a20*/  IMAD R2, R2, c[0x0][0x218], RZ ;  /* 0x0000860002027a24 */ /* 0x000fe200078e02ff */
[C---:B------:R-:W-:Y:S01]  /*4a30*/  IADD3 R12, -R6.reuse, 0x10, RZ ;  /* 0x00000010060c7810 */ /* 0x040fe20007ffe1ff */
[----:B------:R-:W-:Y:S01]  /*4a40*/  IMAD R3, R197, c[0x0][0x20c], R3 ;  /* 0x00008300c5037a24 */ /* 0x000fe200078e0203 */
[----:B------:R-:W-:Y:S01]  /*4a50*/  ISETP.NE.U32.AND P2, PT, R6, RZ, PT ;  /* 0x000000ff0600720c */ /* 0x000fe20003f45070 */
[----:B------:R-:W-:Y:S01]  /*4a60*/  IMAD R2, R196, c[0x0][0x21c], R2 ;  /* 0x00008700c4027a24 */ /* 0x000fe200078e0202 */
[----:B------:R-:W-:Y:S01]  /*4a70*/  LOP3.LUT R12, R12, 0xf, RZ, 0xc0, !PT ;  /* 0x0000000f0c0c7812 */ /* 0x000fe200078ec0ff */
[----:B------:R-:W-:Y:S04]  /*4a80*/  IMAD.IADD R5, R5, 0x1, R3 ;  /* 0x0000000105057824 */ /* 0x000fe800078e0203 */
[----:B------:R-:W-:Y:S05]  /*4a90*/  IMAD.WIDE.U32 R4, R196, c[0x0][0x218], R4 ;  /* 0x00008600c4047a25 */ /* 0x000fea00078e0004 */
[----:B------:R-:W-:Y:S04]  /*4aa0*/  IADD3 R3, P0, R4, UR16, RZ ;  /* 0x0000001004037c10 */ /* 0x000fe8000ff1e0ff */
[----:B------:R-:W-:Y:S02]  /*4ab0*/  IADD3.X R2, R5, UR10, R2, P0, !PT ;  /* 0x0000000a05027c10 */ /* 0x000fe400087fe402 */
[C---:B------:R-:W-:Y:S02]  /*4ac0*/  LEA R14, P0, R3.reuse, c[0x0][0x1f8], 0x1 ;  /* 0x00007e00030e7a11 */ /* 0x040fe400078008ff */
[----:B------:R-:W-:Y:S02]  /*4ad0*/  SEL R5, RZ, 0x10, P4 ;  /* 0x00000010ff057807 */ /* 0x000fe40002000000 */
[----:B------:R-:W-:Y:S01]  /*4ae0*/  LEA.HI.X R10, R3, c[0x0][0x1fc], R2, 0x1, P0 ;  /* 0x00007f00030a7a11 */ /* 0x000fe200000f0c02 */
[----:B------:R-:W5:Y:S01]  /*4af0*/  SHFL.IDX PT, R7, R14, 0x1, 0x181f ;  /* 0x00381f000e077f89 */ /* 0x000f6200000e0000 */
[----:B------:R-:W-:Y:S02]  /*4b00*/  SEL R3, RZ, 0x10, P6 ;  /* 0x00000010ff037807 */ /* 0x000fe40003000000 */
[----:B------:R-:W-:Y:S01]  /*4b10*/  IADD3 R4, -R5, 0x10, RZ ;  /* 0x0000001005047810 */ /* 0x000fe20007ffe1ff */
[----:B------:R-:W2:Y:S01]  /*4b20*/  SHFL.IDX PT, R9, R10, 0x1, 0x181f ;  /* 0x00381f000a097f89 */ /* 0x000ea200000e0000 */
[----:B------:R-:W-:Y:S02]  /*4b30*/  IADD3 R2, -R3, 0x10, RZ ;  /* 0x0000001003027810 */ /* 0x000fe40007ffe1ff */
[----:B------:R-:W-:Y:S01]  /*4b40*/  LOP3.LUT R4, R4, 0xf, RZ, 0xc0, !PT ;  /* 0x0000000f04047812 */ /* 0x000fe200078ec0ff */
[----:B------:R4:W3:Y:S01]  /*4b50*/  SHFL.IDX PT, R8, R14, RZ, 0x181f ;  /* 0x00181fff0e087589 */ /* 0x0008e200000e0000 */
[----:B------:R-:W-:Y:S03]  /*4b60*/  LOP3.LUT R2, R2, 0xf, RZ, 0xc0, !PT ;  /* 0x0000000f02027812 */ /* 0x000fe600078ec0ff */
[----:B------:R-:W1:Y:S01]  /*4b70*/  SHFL.IDX PT, R11, R10, RZ, 0x181f ;  /* 0x00181fff0a0b7589 */ /* 0x000e6200000e0000 */
[----:B-----5:R-:W-:Y:S04]  /*4b80*/  IADD3 R12, P1, P0, R12, R7, R208 ;  /* 0x000000070c0c7210 */ /* 0x020fe8000783e0d0 */
[----:B--2---:R-:W-:Y:S02]  /*4b90*/  IADD3.X R13, RZ, R9, R209, P1, P0 ;  /* 0x00000009ff0d7210 */ /* 0x004fe40000fe04d1 */
[----:B----4-:R-:W-:Y:S04]  /*4ba0*/  IADD3 R14, P1, P0, R4, R7, R213 ;  /* 0x00000007040e7210 */ /* 0x010fe8000783e0d5 */
[----:B------:R-:W-:Y:S02]  /*4bb0*/  IADD3.X R15, RZ, R9, R214, P1, P0 ;  /* 0x00000009ff0f7210 */ /* 0x000fe40000fe04d6 */
[----:B------:R-:W-:Y:S01]  /*4bc0*/  IADD3 R16, P1, P0, R2, R7, R211 ;  /* 0x0000000702107210 */ /* 0x000fe2000783e0d3 */
[----:B------:R-:W-:Y:S03]  /*4bd0*/  IMAD.U32 R2, RZ, RZ, UR11 ;  /* 0x0000000bff027e24 */ /* 0x000fe6000f8e00ff */
[----:B------:R-:W-:Y:S01]  /*4be0*/  IADD3.X R17, RZ, R9, R212, P1, P0 ;  /* 0x00000009ff117210 */ /* 0x000fe20000fe04d4 */
[----:B------:R-:W-:Y:S01]  /*4bf0*/  IMAD R7, R2, 0x6000, R195 ;  /* 0x0000600002077824 */ /* 0x000fe200078e02c3 */
[----:B---3--:R-:W-:Y:S02]  /*4c00*/  IADD3 R20, P1, R208, R8, RZ ;  /* 0x00000008d0147210 */ /* 0x008fe40007f3e0ff */
[C---:B------:R-:W-:Y:S03]  /*4c10*/  IADD3 R18, P0, R8.reuse, R213, RZ ;  /* 0x000000d508127210 */ /* 0x040fe60007f1e0ff */
[----:B-1----:R-:W-:Y:S01]  /*4c20*/  IMAD.X R21, R209, 0x1, R11, P1 ;  /* 0x00000001d1157824 */ /* 0x002fe200008e060b */
[----:B------:R-:W-:Y:S01]  /*4c30*/  ISETP.NE.U32.AND P1, PT, R5, RZ, PT ;  /* 0x000000ff0500720c */ /* 0x000fe20003f25070 */
[C---:B------:R-:W-:Y:S01]  /*4c40*/  IMAD.X R19, R11.reuse, 0x1, R214, P0 ;  /* 0x000000010b137824 */ /* 0x040fe200000e06d6 */
[----:B------:R-:W-:Y:S02]  /*4c50*/  IADD3 R8, P0, R8, R211, RZ ;  /* 0x000000d308087210 */ /* 0x000fe40007f1e0ff */
[----:B------:R1:W-:Y:S03]  /*4c60*/  LDGSTS.E.BYPASS.LTC128B.128 [R7], [R20.64], !P5 ;  /* 0x0000000014077fae */ /* 0x0003e6000e901d4c */
[----:B------:R-:W-:Y:S01]  /*4c70*/  IMAD.X R9, R11, 0x1, R212, P0 ;  /* 0x000000010b097824 */ /* 0x000fe200000e06d4 */
[----:B------:R1:W-:Y:S01]  /*4c80*/  LDGSTS.E.BYPASS.LTC128B.128 [R7+0x2000], [R18.64], !P4 ;  /* 0x0200000012077fae */ /* 0x0003e2000e101d4c */
[----:B------:R-:W-:Y:S03]  /*4c90*/  ISETP.NE.U32.AND P0, PT, R3, RZ, PT ;  /* 0x000000ff0300720c */ /* 0x000fe60003f05070 */
[----:B------:R1:W-:Y:S04]  /*4ca0*/  LDGSTS.E.BYPASS.LTC128B.128 [R7+0x4000], [R8.64], !P6 ;  /* 0x0400000008077fae */ /* 0x0003e8000f101d4c */
[----:B------:R1:W-:Y:S04]  /*4cb0*/  LDGSTS.E.BYPASS.LTC128B.128.ZFILL [R7+0x1000], [R12.64], P2 ;  /* 0x010000000c077fae */ /* 0x0003e80009141d4c */
[----:B------:R1:W-:Y:S04]  /*4cc0*/  LDGSTS.E.BYPASS.LTC128B.128.ZFILL [R7+0x3000], [R14.64], P1 ;  /* 0x030000000e077fae */ /* 0x0003e80008941d4c */
[----:B------:R1:W-:Y:S02]  /*4cd0*/  LDGSTS.E.BYPASS.LTC128B.128.ZFILL [R7+0x5000], [R16.64], P0 ;  /* 0x0500000010077fae */ /* 0x0003e40008141d4c */
.L_x_847:
[C---:B-1-34-:R-:W-:Y:S01]  /*4ce0*/  HMMA.16816.F32.BF16 R4, R136.reuse, R140, RZ ;  /* 0x0000008c8804723c */ /* 0x05afe200000418ff */
[----:B------:R-:W0:Y:S01]  /*4cf0*/  LDGDEPBAR ;  /* 0x00000000000079af */ /* 0x000e220000000000 */
[----:B------:R-:W-:Y:S01]  /*4d00*/  UIADD3 UR18, UR11, 0x1, URZ ;  /* 0x000000010b127890 */ /* 0x000fe2000fffe03f */
[----:B------:R-:W-:Y:S01]  /*4d10*/  ISETP.GE.AND P0, PT, R216, 0x2, PT ;  /* 0x00000002d800780c */ /* 0x000fe20003f06270 */
[----:B------:R-:W-:Y:S01]  /*4d20*/  UISETP.GE.AND UP0, UPT, UR11, 0x1, UPT ;  /* 0x000000010b00788c */ /* 0x000fe2000bf06270 */
[C---:B------:R-:W-:Y:S02]  /*4d30*/  IADD3 R193, R187.reuse, R180, RZ ;  /* 0x000000b4bbc17210 */ /* 0x040fe40007ffe0ff */
[----:B------:R-:W-:Y:S01]  /*4d40*/  IADD3 R2, R187, R132, RZ ;  /* 0x00000084bb027210 */ /* 0x000fe20007ffe0ff */
[C---:B------:R-:W-:Y:S01]  /*4d50*/  HMMA.16816.F32.BF16 R8, R136.reuse, R142, RZ ;  /* 0x0000008e8808723c */ /* 0x040fe200000418ff */
[----:B------:R-:W-:Y:S01]  /*4d60*/  LDSM.16.M88.4 R140, [R188] ;  /* 0x00000000bc8c783b */ /* 0x000fe20000000200 */
[----:B------:R-:W-:Y:S02]  /*4d70*/  USEL UR11, UR18, URZ, !UP0 ;  /* 0x0000003f120b7287 */ /* 0x000fe4000c000000 */
[----:B------:R-:W-:Y:S04]  /*4d80*/  IADD3 R3, R134, R180, R187 ;  /* 0x000000b486037210 */ /* 0x000fe80007ffe0bb */
[C---:B------:R-:W-:Y:S01]  /*4d90*/  HMMA.16816.F32.BF16 R12, R136.reuse, R144, RZ ;  /* 0x00000090880c723c */ /* 0x040fe200000418ff */
[----:B------:R-:W-:Y:S07]  /*4da0*/  LDSM.16.M88.4 R176, [R193+0xe100] ;  /* 0x00e10000c1b0783b */ /* 0x000fee0000000200 */
[C---:B------:R-:W-:Y:S01]  /*4db0*/  HMMA.16816.F32.BF16 R16, R136.reuse, R146, RZ ;  /* 0x000000928810723c */ /* 0x040fe200000418ff */
[----:B------:R-:W1:Y:S07]  /*4dc0*/  LDSM.16.M88.4 R144, [R193+0xc100] ;  /* 0x00c10000c190783b */ /* 0x000e6e0000000200 */
[C---:B------:R-:W-:Y:S01]  /*4dd0*/  HMMA.16816.F32.BF16 R20, R136.reuse, R148, RZ ;  /* 0x000000948814723c */ /* 0x040fe200000418ff */
[----:B------:R-:W-:Y:S07]  /*4de0*/  LDSM.16.M88.4 R180, [R192+UR4+0x10100] ;  /* 0x01010004c0b4783b */ /* 0x000fee0008000200 */
[C---:B------:R-:W-:Y:S01]  /*4df0*/  HMMA.16816.F32.BF16 R24, R136.reuse, R150, RZ ;  /* 0x000000968818723c */ /* 0x040fe200000418ff */
[----:B------:R-:W-:Y:S07]  /*4e00*/  LDSM.16.M88.4 R148, [R193+0xd100] ;  /* 0x00d10000c194783b */ /* 0x000fee0000000200 */
[C---:B------:R-:W-:Y:S08]  /*4e10*/  HMMA.16816.F32.BF16 R28, R136.reuse, R152, RZ ;  /* 0x00000098881c723c */ /* 0x040ff000000418ff */
[----:B------:R-:W-:Y:S01]  /*4e20*/  HMMA.16816.F32.BF16 R32, R136, R154, RZ ;  /* 0x0000009a8820723c */ /* 0x000fe200000418ff */
[----:B------:R-:W3:Y:S07]  /*4e30*/  LDSM.16.M88.4 R136, [R193+0xc900] ;  /* 0x00c90000c188783b */ /* 0x000eee0000000200 */
[C---:B------:R-:W-:Y:S01]  /*4e40*/  HMMA.16816.F32.BF16 R4, R156.reuse, R160, R4 ;  /* 0x000000a09c04723c */ /* 0x040fe20000041804 */
[----:B------:R-:W4:Y:S07]  /*4e50*/  LDSM.16.M88.4 R152, [R193+0xd900] ;  /* 0x00d90000c198783b */ /* 0x000f2e0000000200 */
[C---:B------:R-:W-:Y:S01]  /*4e60*/  HMMA.16816.F32.BF16 R8, R156.reuse, R162, R8 ;  /* 0x000000a29c08723c */ /* 0x040fe20000041808 */
[----:B------:R-:W-:Y:S07]  /*4e70*/  LDSM.16.M88.4 R160, [R186] ;  /* 0x00000000baa0783b */ /* 0x000fee0000000200 */
[C---:B------:R-:W-:Y:S08]  /*4e80*/  HMMA.16816.F32.BF16 R12, R156.reuse, R164, R12 ;  /* 0x000000a49c0c723c */ /* 0x040ff0000004180c */
[C---:B------:R-:W-:Y:S01]  /*4e90*/  HMMA.16816.F32.BF16 R16, R156.reuse, R166, R16 ;  /* 0x000000a69c10723c */ /* 0x040fe20000041810 */
[----:B------:R-:W5:Y:S07]  /*4ea0*/  LDSM.16.M88.4 R164, [R2+0xc100] ;  /* 0x00c1000002a4783b */ /* 0x000f6e0000000200 */
[C---:B------:R-:W-:Y:S08]  /*4eb0*/  HMMA.16816.F32.BF16 R20, R156.reuse, R168, R20 ;  /* 0x000000a89c14723c */ /* 0x040ff00000041814 */
[C---:B------:R-:W-:Y:S01]  /*4ec0*/  HMMA.16816.F32.BF16 R24, R156.reuse, R170, R24 ;  /* 0x000000aa9c18723c */ /* 0x040fe20000041818 */
[----:B------:R-:W-:Y:S07]  /*4ed0*/  LDSM.16.M88.4 R168, [R132+0xe100] ;  /* 0x00e1000084a8783b */ /* 0x000fee0000000200 */
[C---:B------:R-:W-:Y:S08]  /*4ee0*/  HMMA.16816.F32.BF16 R28, R156.reuse, R172, R28 ;  /* 0x000000ac9c1c723c */ /* 0x040ff0000004181c */
[----:B------:R-:W-:Y:S01]  /*4ef0*/  HMMA.16816.F32.BF16 R32, R156, R174, R32 ;  /* 0x000000ae9c20723c */ /* 0x000fe20000041820 */
[----:B------:R-:W2:Y:S07]  /*4f00*/  LDSM.16.M88.4 R156, [R2+0xc900] ;  /* 0x00c90000029c783b */ /* 0x000eae0000000200 */
[C---:B-1----:R-:W-:Y:S01]  /*4f10*/  HMMA.16816.F32.BF16 R4, R140.reuse, R144, R4 ;  /* 0x000000908c04723c */ /* 0x042fe20000041804 */
[----:B------:R-:W-:Y:S07]  /*4f20*/  LDSM.16.M88.4 R172, [R132+0xe900] ;  /* 0x00e9000084ac783b */ /* 0x000fee0000000200 */
[C---:B------:R-:W-:Y:S01]  /*4f30*/  HMMA.16816.F32.BF16 R8, R140.reuse, R146, R8 ;  /* 0x000000928c08723c */ /* 0x040fe20000041808 */
[----:B------:R-:W1:Y:S07]  /*4f40*/  LDSM.16.M88.4 R144, [R2+0xd100] ;  /* 0x00d100000290783b */ /* 0x000e6e0000000200 */
[C---:B---3--:R-:W-:Y:S08]  /*4f50*/  HMMA.16816.F32.BF16 R12, R140.reuse, R136, R12 ;  /* 0x000000888c0c723c */ /* 0x048ff0000004180c */
[C---:B------:R-:W-:Y:S01]  /*4f60*/  HMMA.16816.F32.BF16 R16, R140.reuse, R138, R16 ;  /* 0x0000008a8c10723c */ /* 0x040fe20000041810 */
[----:B------:R-:W3:Y:S07]  /*4f70*/  LDSM.16.M88.4 R136, [R2+0xd900] ;  /* 0x00d900000288783b */ /* 0x000eee0000000200 */
[C---:B------:R-:W-:Y:S08]  /*4f80*/  HMMA.16816.F32.BF16 R20, R140.reuse, R148, R20 ;  /* 0x000000948c14723c */ /* 0x040ff00000041814 */
[C---:B------:R-:W-:Y:S01]  /*4f90*/  HMMA.16816.F32.BF16 R24, R140.reuse, R150, R24 ;  /* 0x000000968c18723c */ /* 0x040fe20000041818 */
[----:B------:R-:W-:Y:S07]  /*4fa0*/  LDSM.16.M88.4 R148, [R192+UR4+0xe100] ;  /* 0x00e10004c094783b */ /* 0x000fee0008000200 */
[C---:B----4-:R-:W-:Y:S08]  /*4fb0*/  HMMA.16816.F32.BF16 R28, R140.reuse, R152, R28 ;  /* 0x000000988c1c723c */ /* 0x050ff0000004181c */
[----:B------:R-:W-:Y:S01]  /*4fc0*/  HMMA.16816.F32.BF16 R32, R140, R154, R32 ;  /* 0x0000009a8c20723c */ /* 0x000fe20000041820 */
[----:B------:R-:W4:Y:S07]  /*4fd0*/  LDSM.16.M88.4 R140, [R191+0x4000] ;  /* 0x00400000bf8c783b */ /* 0x000f2e0000000200 */
[C---:B-----5:R-:W-:Y:S01]  /*4fe0*/  HMMA.16816.F32.BF16 R4, R160.reuse, R164, R4 ;  /* 0x000000a4a004723c */ /* 0x060fe20000041804 */
[----:B------:R-:W5:Y:S07]  /*4ff0*/  LDSM.16.M88.4 R152, [R192+UR4+0xe900] ;  /* 0x00e90004c098783b */ /* 0x000f6e0008000200 */
[C---:B------:R-:W-:Y:S01]  /*5000*/  HMMA.16816.F32.BF16 R8, R160.reuse, R166, R8 ;  /* 0x000000a6a008723c */ /* 0x040fe20000041808 */
[----:B------:R-:W-:Y:S07]  /*5010*/  LDSM.16.M88.4 R164, [R192+UR4+0xf900] ;  /* 0x00f90004c0a4783b */ /* 0x000fee0008000200 */
[C---:B--2---:R-:W-:Y:S08]  /*5020*/  HMMA.16816.F32.BF16 R12, R160.reuse, R156, R12 ;  /* 0x0000009ca00c723c */ /* 0x044ff0000004180c */
[C---:B------:R-:W-:Y:S01]  /*5030*/  HMMA.16816.F32.BF16 R16, R160.reuse, R158, R16 ;  /* 0x0000009ea010723c */ /* 0x040fe20000041810 */
[----:B------:R-:W2:Y:S07]  /*5040*/  LDSM.16.M88.4 R156, [R192+UR4+0xf100] ;  /* 0x00f10004c09c783b */ /* 0x000eae0008000200 */
[C---:B-1----:R-:W-:Y:S08]  /*5050*/  HMMA.16816.F32.BF16 R20, R160.reuse, R144, R20 ;  /* 0x00000090a014723c */ /* 0x042ff00000041814 */
[C---:B------:R-:W-:Y:S01]  /*5060*/  HMMA.16816.F32.BF16 R24, R160.reuse, R146, R24 ;  /* 0x00000092a018723c */ /* 0x040fe20000041818 */
[----:B------:R-:W1:Y:S07]  /*5070*/  LDSM.16.M88.4 R144, [R189+0x4000] ;  /* 0x00400000bd90783b */ /* 0x000e6e0000000200 */
[C---:B---3--:R-:W-:Y:S08]  /*5080*/  HMMA.16816.F32.BF16 R28, R160.reuse, R136, R28 ;  /* 0x00000088a01c723c */ /* 0x048ff0000004181c */
[----:B------:R-:W-:Y:S01]  /*5090*/  HMMA.16816.F32.BF16 R32, R160, R138, R32 ;  /* 0x0000008aa020723c */ /* 0x000fe20000041820 */
[----:B------:R-:W3:Y:S07]  /*50a0*/  LDSM.16.M88.4 R136, [R132+0xf100] ;  /* 0x00f100008488783b */ /* 0x000eee0000000200 */
[C---:B----4-:R-:W-:Y:S01]  /*50b0*/  HMMA.16816.F32.BF16 R4, R140.reuse, R148, R4 ;  /* 0x000000948c04723c */ /* 0x050fe20000041804 */
[----:B------:R-:W-:Y:S07]  /*50c0*/  LDSM.16.M88.4 R160, [R188+0x4000] ;  /* 0x00400000bca0783b */ /* 0x000fee0000000200 */
[C---:B------:R-:W-:Y:S01]  /*50d0*/  HMMA.16816.F32.BF16 R8, R140.reuse, R150, R8 ;  /* 0x000000968c08723c */ /* 0x040fe20000041808 */
[----:B------:R-:W4:Y:S07]  /*50e0*/  LDSM.16.M88.4 R148, [R132+0xf900] ;  /* 0x00f900008494783b */ /* 0x000f2e0000000200 */
[C---:B-----5:R-:W-:Y:S08]  /*50f0*/  HMMA.16816.F32.BF16 R12, R140.reuse, R152, R12 ;  /* 0x000000988c0c723c */ /* 0x060ff0000004180c */
[C---:B------:R-:W-:Y:S01]  /*5100*/  HMMA.16816.F32.BF16 R16, R140.reuse, R154, R16 ;  /* 0x0000009a8c10723c */ /* 0x040fe20000041810 */
[----:B------:R-:W-:Y:S07]  /*5110*/  LDSM.16.M88.4 R152, [R193+0xf100] ;  /* 0x00f10000c198783b */ /* 0x000fee0000000200 */
[C---:B--2---:R-:W-:Y:S08]  /*5120*/  HMMA.16816.F32.BF16 R20, R140.reuse, R156, R20 ;  /* 0x0000009c8c14723c */ /* 0x044ff00000041814 */
        /* <DEDUP_REMOVED lines=9> */
[C---:B------:R-:W-:Y:S08]  /*51c0*/  HMMA.16816.F32.BF16 R12, R144.reuse, R172, R12 ;  /* 0x000000ac900c723c */ /* 0x040ff0000004180c */
[C---:B------:R-:W-:Y:S01]  /*51d0*/  HMMA.16816.F32.BF16 R16, R144.reuse, R174, R16 ;  /* 0x000000ae9010723c */ /* 0x040fe20000041810 */
[----:B------:R-:W-:Y:S07]  /*51e0*/  LDSM.16.M88.4 R172, [R191+0x8000] ;  /* 0x00800000bfac783b */ /* 0x000fee0000000200 */
[C---:B---3--:R-:W-:Y:S08]  /*51f0*/  HMMA.16816.F32.BF16 R20, R144.reuse, R136, R20 ;  /* 0x000000889014723c */ /* 0x048ff00000041814 */
[C---:B------:R-:W-:Y:S01]  /*5200*/  HMMA.16816.F32.BF16 R24, R144.reuse, R138, R24 ;  /* 0x0000008a9018723c */ /* 0x040fe20000041818 */
[----:B------:R-:W3:Y:S07]  /*5210*/  LDSM.16.M88.4 R136, [R3+0xe900] ;  /* 0x00e900000388783b */ /* 0x000eee0000000200 */
[C---:B----4-:R-:W-:Y:S08]  /*5220*/  HMMA.16816.F32.BF16 R28, R144.reuse, R148, R28 ;  /* 0x00000094901c723c */ /* 0x050ff0000004181c */
        /* <DEDUP_REMOVED lines=8> */
[----:B------:R-:W2:Y:S07]  /*52b0*/  LDSM.16.M88.4 R140, [R192+UR4+0x10900] ;  /* 0x01090004c08c783b */ /* 0x000eae0008000200 */
[C---:B------:R-:W-:Y:S08]  /*52c0*/  HMMA.16816.F32.BF16 R20, R160.reuse, R152, R20 ;  /* 0x00000098a014723c */ /* 0x040ff00000041814 */
[C---:B------:R-:W-:Y:S01]  /*52d0*/  HMMA.16816.F32.BF16 R24, R160.reuse, R154, R24 ;  /* 0x0000009aa018723c */ /* 0x040fe20000041818 */
[----:B------:R-:W2:Y:S07]  /*52e0*/  LDSM.16.M88.4 R152, [R192+UR4+0x11100] ;  /* 0x01110004c098783b */ /* 0x000eae0008000200 */
[C---:B------:R-:W-:Y:S08]  /*52f0*/  HMMA.16816.F32.BF16 R28, R160.reuse, R156, R28 ;  /* 0x0000009ca01c723c */ /* 0x040ff0000004181c */
[----:B------:R-:W-:Y:S01]  /*5300*/  HMMA.16816.F32.BF16 R32, R160, R158, R32 ;  /* 0x0000009ea020723c */ /* 0x000fe20000041820 */
[----:B------:R-:W2:Y:S07]  /*5310*/  LDSM.16.M88.4 R156, [R192+UR4+0x11900] ;  /* 0x01190004c09c783b */ /* 0x000eae0008000200 */
[C---:B-1----:R-:W-:Y:S01]  /*5320*/  HMMA.16816.F32.BF16 R4, R164.reuse, R168, R4 ;  /* 0x000000a8a404723c */ /* 0x042fe20000041804 */
[----:B------:R-:W1:Y:S07]  /*5330*/  LDSM.16.M88.4 R160, [R189+0x8000] ;  /* 0x00800000bda0783b */ /* 0x000e6e0000000200 */
        /* <DEDUP_REMOVED lines=24> */
[C---:B-1----:R-:W-:Y:S01]  /*54c0*/  HMMA.16816.F32.BF16 R4, R160.reuse, R176, R4 ;  /* 0x000000b0a004723c */ /* 0x042fe20000041804 */
[----:B------:R-:W1:Y:S07]  /*54d0*/  LDSM.16.M88.4 R172, [R186+0x8000] ;  /* 0x00800000baac783b */ /* 0x000e6e0000000200 */
[C---:B------:R-:W-:Y:S08]  /*54e0*/  HMMA.16816.F32.BF16 R8, R160.reuse, R178, R8 ;  /* 0x000000b2a008723c */ /* 0x040ff00000041808 */
[C---:B---3--:R-:W-:Y:S08]  /*54f0*/  HMMA.16816.F32.BF16 R12, R160.reuse, R136, R12 ;  /* 0x00000088a00c723c */ /* 0x048ff0000004180c */
[C---:B------:R-:W-:Y:S01]  /*5500*/  HMMA.16816.F32.BF16 R16, R160.reuse, R138, R16 ;  /* 0x0000008aa010723c */ /* 0x040fe20000041810 */
[----:B------:R-:W3:Y:S07]  /*5510*/  LDSM.16.M88.4 R136, [R3+0x10900] ;  /* 0x010900000388783b */ /* 0x000eee0000000200 */
[C---:B----4-:R-:W-:Y:S08]  /*5520*/  HMMA.16816.F32.BF16 R20, R160.reuse, R144, R20 ;  /* 0x00000090a014723c */ /* 0x050ff00000041814 */
[C---:B------:R-:W-:Y:S08]  /*5530*/  HMMA.16816.F32.BF16 R24, R160.reuse, R146, R24 ;  /* 0x00000092a018723c */ /* 0x040ff00000041818 */
[C---:B-----5:R-:W-:Y:S08]  /*5540*/  HMMA.16816.F32.BF16 R28, R160.reuse, R148, R28 ;  /* 0x00000094a01c723c */ /* 0x060ff0000004181c */
[----:B------:R-:W-:Y:S08]  /*5550*/  HMMA.16816.F32.BF16 R32, R160, R150, R32 ;  /* 0x00000096a020723c */ /* 0x000ff00000041820 */
[C---:B------:R-:W-:Y:S08]  /*5560*/  HMMA.16816.F32.BF16 R4, R164.reuse, R168, R4 ;  /* 0x000000a8a404723c */ /* 0x040ff00000041804 */
[C---:B------:R-:W-:Y:S08]  /*5570*/  HMMA.16816.F32.BF16 R8, R164.reuse, R170, R8 ;  /* 0x000000aaa408723c */ /* 0x040ff00000041808 */
[C---:B--2---:R-:W-:Y:S08]  /*5580*/  HMMA.16816.F32.BF16 R12, R164.reuse, R140, R12 ;  /* 0x0000008ca40c723c */ /* 0x044ff0000004180c */
[C---:B------:R-:W-:Y:S01]  /*5590*/  HMMA.16816.F32.BF16 R16, R164.reuse, R142, R16 ;  /* 0x0000008ea410723c */ /* 0x040fe20000041810 */
[----:B------:R-:W2:Y:S07]  /*55a0*/  LDSM.16.M88.4 R140, [R3+0x11100] ;  /* 0x01110000038c783b */ /* 0x000eae0000000200 */
        /* <DEDUP_REMOVED lines=8> */
[----:B------:R-:W1:Y:S01]  /*5630*/  LDSM.16.M88.4 R136, [R3+0x11900] ;  /* 0x011900000388783b */ /* 0x000e620000000200 */
[----:B------:R-:W-:Y:S04]  /*5640*/  DEPBAR.LE SB0, 0x2 ;  /* 0x000080800000791a */ /* 0x000fe80000000000 */
[----:B------:R-:W-:Y:S02]  /*5650*/  FMUL.FTZ R170, R4, c[0x0][0x320] ;  /* 0x0000c80004aa7a20 */ /* 0x000fe40000410000 */
[C---:B--2---:R-:W-:Y:S04]  /*5660*/  HMMA.16816.F32.BF16 R20, R172.reuse, R140, R20 ;  /* 0x0000008cac14723c */ /* 0x044fe80000041814 */
[----:B------:R-:W2:Y:S01]  /*5670*/  MUFU.TANH R170, R170 ;  /* 0x000000aa00aa7308 */ /* 0x000ea20000002400 */
[----:B------:R-:W-:Y:S01]  /*5680*/  FMUL.FTZ R155, R5, c[0x0][0x320] ;  /* 0x0000c800059b7a20 */ /* 0x000fe20000410000 */
[----:B------:R-:W-:Y:S01]  /*5690*/  BAR.SYNC.DEFER_BLOCKING 0x0 ;  /* 0x0000000000007b1d */ /* 0x000fe20000010000 */
[----:B------:R-:W-:Y:S01]  /*56a0*/  FMUL.FTZ R169, R6, c[0x0][0x320] ;  /* 0x0000c80006a97a20 */ /* 0x000fe20000410000 */
[C---:B------:R-:W-:Y:S04]  /*56b0*/  HMMA.16816.F32.BF16 R24, R172.reuse, R142, R24 ;  /* 0x0000008eac18723c */ /* 0x040fe80000041818 */
[----:B------:R-:W-:Y:S02]  /*56c0*/  FMUL.FTZ R171, R8, c[0x0][0x320] ;  /* 0x0000c80008ab7a20 */ /* 0x000fe40000410000 */
[----:B------:R-:W-:Y:S02]  /*56d0*/  FMUL.FTZ R168, R7, c[0x0][0x320] ;  /* 0x0000c80007a87a20 */ /* 0x000fe40000410000 */
[----:B------:R-:W-:Y:S04]  /*56e0*/  FMUL.FTZ R223, R9, c[0x0][0x320] ;  /* 0x0000c80009df7a20 */ /* 0x000fe80000410000 */
[----:B------:R-:W-:Y:S02]  /*56f0*/  FMUL.FTZ R228, R10, c[0x0][0x320] ;  /* 0x0000c8000ae47a20 */ /* 0x000fe40000410000 */
[----:B------:R-:W-:Y:S02]  /*5700*/  FMUL.FTZ R178, R11, c[0x0][0x320] ;  /* 0x0000c8000bb27a20 */ /* 0x000fe40000410000 */
[----:B------:R-:W-:Y:S02]  /*5710*/  FMUL.FTZ R177, R12, c[0x0][0x320] ;  /* 0x0000c8000cb17a20 */ /* 0x000fe40000410000 */
[----:B------:R-:W-:Y:S02]  /*5720*/  FMUL.FTZ R179, R13, c[0x0][0x320] ;  /* 0x0000c8000db37a20 */ /* 0x000fe40000410000 */
[----:B------:R-:W-:Y:S01]  /*5730*/  FMUL.FTZ R218, R14, c[0x0][0x320] ;  /* 0x0000c8000eda7a20 */ /* 0x000fe20000410000 */
[----:B--2---:R-:W-:Y:S01]  /*5740*/  FMNMX.FTZ R2, R170, R133, !PT ;  /* 0x00000085aa027209 */ /* 0x004fe20007810000 */
[----:B------:R-:W2:Y:S01]  /*5750*/  MUFU.TANH R155, R155 ;  /* 0x0000009b009b7308 */ /* 0x000ea20000002400 */
[----:B------:R-:W-:Y:S01]  /*5760*/  LDSM.16.MT88.4 R140, [R184+UR4+0x2900] ;  /* 0x00290004b88c783b */ /* 0x000fe20008004200 */
[----:B------:R-:W-:Y:S01]  /*5770*/  FMUL.FTZ R182, R15, c[0x0][0x320] ;  /* 0x0000c8000fb67a20 */ /* 0x000fe20000410000 */
[C---:B-1----:R-:W-:Y:S03]  /*5780*/  HMMA.16816.F32.BF16 R28, R172.reuse, R136, R28 ;  /* 0x00000088ac1c723c */ /* 0x042fe6000004181c */
[----:B------:R-:W-:Y:S02]  /*5790*/  FMUL.FTZ R181, R16, c[0x0][0x320] ;  /* 0x0000c80010b57a20 */ /* 0x000fe40000410000 */
[----:B------:R-:W-:Y:S01]  /*57a0*/  FMUL.FTZ R183, R17, c[0x0][0x320] ;  /* 0x0000c80011b77a20 */ /* 0x000fe20000410000 */
[----:B------:R-:W-:Y:S01]  /*57b0*/  LDSM.16.MT88.4 R144, [R185+UR4+0x3900] ;  /* 0x00390004b990783b */ /* 0x000fe20008004200 */
[----:B------:R-:W1:Y:S01]  /*57c0*/  MUFU.TANH R169, R169 ;  /* 0x000000a900a97308 */ /* 0x000e620000002400 */
[----:B------:R-:W-:Y:S04]  /*57d0*/  HMMA.16816.F32.BF16 R32, R172, R138, R32 ;  /* 0x0000008aac20723c */ /* 0x000fe80000041820 */
[----:B------:R-:W-:Y:S01]  /*57e0*/  FMUL.FTZ R226, R18, c[0x0][0x320] ;  /* 0x0000c80012e27a20 */ /* 0x000fe20000410000 */
[----:B------:R-:W-:Y:S01]  /*57f0*/  IADD3 R137, R185, UR4, RZ ;  /* 0x00000004b9897c10 */ /* 0x000fe2000fffe0ff */
[----:B------:R-:W-:Y:S02]  /*5800*/  FMUL.FTZ R220, R19, c[0x0][0x320] ;  /* 0x0000c80013dc7a20 */ /* 0x000fe40000410000 */
[----:B------:R-:W-:Y:S01]  /*5810*/  FMUL.FTZ R221, R20, c[0x0][0x320] ;  /* 0x0000c80014dd7a20 */ /* 0x000fe20000410000 */
[----:B------:R-:W3:Y:S03]  /*5820*/  MUFU.TANH R168, R168 ;  /* 0x000000a800a87308 */ /* 0x000ee60000002400 */
[----:B------:R-:W-:Y:S01]  /*5830*/  FMUL.FTZ R219, R21, c[0x0][0x320] ;  /* 0x0000c80015db7a20 */ /* 0x000fe20000410000 */
[----:B--2---:R-:W-:Y:S01]  /*5840*/  FMNMX.FTZ R2, R155, R2, !PT ;  /* 0x000000029b027209 */ /* 0x004fe20007810000 */
[----:B------:R-:W-:Y:S02]  /*5850*/  FMUL.FTZ R224, R22, c[0x0][0x320] ;  /* 0x0000c80016e07a20 */ /* 0x000fe40000410000 */
[----:B------:R-:W-:Y:S02]  /*5860*/  FMUL.FTZ R222, R23, c[0x0][0x320] ;  /* 0x0000c80017de7a20 */ /* 0x000fe40000410000 */
[----:B------:R-:W-:Y:S01]  /*5870*/  FMUL.FTZ R167, R24, c[0x0][0x320] ;  /* 0x0000c80018a77a20 */ /* 0x000fe20000410000 */
[----:B------:R-:W2:Y:S01]  /*5880*/  MUFU.TANH R171, R171 ;  /* 0x000000ab00ab7308 */ /* 0x000ea20000002400 */
[----:B------:R-:W-:Y:S02]  /*5890*/  FMUL.FTZ R165, R25, c[0x0][0x320] ;  /* 0x0000c80019a57a20 */ /* 0x000fe40000410000 */
[----:B------:R-:W-:Y:S01]  /*58a0*/  FMUL.FTZ R166, R26, c[0x0][0x320] ;  /* 0x0000c8001aa67a20 */ /* 0x000fe20000410000 */
[----:B-1----:R-:W-:Y:S01]  /*58b0*/  FMNMX.FTZ R3, R169, R0, !PT ;  /* 0x00000000a9037209 */ /* 0x002fe20007810000 */
[----:B------:R-:W-:Y:S02]  /*58c0*/  FMUL.FTZ R164, R27, c[0x0][0x320] ;  /* 0x0000c8001ba47a20 */ /* 0x000fe40000410000 */
[----:B------:R-:W-:Y:S02]  /*58d0*/  FMUL.FTZ R163, R28, c[0x0][0x320] ;  /* 0x0000c8001ca37a20 */ /* 0x000fe40000410000 */
[----:B------:R-:W-:Y:S01]  /*58e0*/  FMUL.FTZ R161, R29, c[0x0][0x320] ;  /* 0x0000c8001da17a20 */ /* 0x000fe20000410000 */
[----:B------:R-:W1:Y:S01]  /*58f0*/  MUFU.TANH R223, R223 ;  /* 0x000000df00df7308 */ /* 0x000e620000002400 */
[----:B------:R-:W-:Y:S02]  /*5900*/  FMUL.FTZ R162, R30, c[0x0][0x320] ;  /* 0x0000c8001ea27a20 */ /* 0x000fe40000410000 */
[----:B------:R-:W-:Y:S01]  /*5910*/  FMUL.FTZ R160, R31, c[0x0][0x320] ;  /* 0x0000c8001fa07a20 */ /* 0x000fe20000410000 */
[----:B---3--:R-:W-:Y:S01]  /*5920*/  FMNMX.FTZ R3, R168, R3, !PT ;  /* 0x00000003a8037209 */ /* 0x008fe20007810000 */
[----:B------:R-:W-:Y:S02]  /*5930*/  FMUL.FTZ R32, R32, c[0x0][0x320] ;  /* 0x0000c80020207a20 */ /* 0x000fe40000410000 */
[----:B------:R-:W-:Y:S02]  /*5940*/  FMUL.FTZ R33, R33, c[0x0][0x320] ;  /* 0x0000c80021217a20 */ /* 0x000fe40000410000 */
[----:B------:R-:W-:Y:S01]  /*5950*/  FMUL.FTZ R34, R34, c[0x0][0x320] ;  /* 0x0000c80022227a20 */ /* 0x000fe20000410000 */
[----:B------:R-:W3:Y:S01]  /*5960*/  MUFU.TANH R228, R228 ;  /* 0x000000e400e47308 */ /* 0x000ee20000002400 */
[----:B------:R-:W-:Y:S01]  /*5970*/  FMUL.FTZ R154, R35, c[0x0][0x320] ;  /* 0x0000c800239a7a20 */ /* 0x000fe20000410000 */
[----:B--2---:R-:W-:Y:S08]  /*5980*/  FMNMX.FTZ R2, R171, R2, !PT ;  /* 0x00000002ab027209 */ /* 0x004ff00007810000 */
[----:B------:R-:W2:Y:S01]  /*5990*/  MUFU.TANH R178, R178 ;  /* 0x000000b200b27308 */ /* 0x000ea20000002400 */
[----:B-1----:R-:W-:Y:S09]  /*59a0*/  FMNMX.FTZ R2, R223, R2, !PT ;  /* 0x00000002df027209 */ /* 0x002ff20007810000 */
[----:B------:R-:W1:Y:S01]  /*59b0*/  MUFU.TANH R177, R177 ;  /* 0x000000b100b17308 */ /* 0x000e620000002400 */
[----:B---3--:R-:W-:Y:S09]  /*59c0*/  FMNMX.FTZ R3, R228, R3, !PT ;  /* 0x00000003e4037209 */ /* 0x008ff20007810000 */
[----:B------:R-:W3:Y:S01]  /*59d0*/  MUFU.TANH R179, R179 ;  /* 0x000000b300b37308 */ /* 0x000ee20000002400 */
[----:B--2---:R-:W-:Y:S09]  /*59e0*/  FMNMX.FTZ R3, R178, R3, !PT ;  /* 0x00000003b2037209 */ /* 0x004ff20007810000 */
        /* <DEDUP_REMOVED lines=43> */
[----:B-1----:R-:W-:Y:S05]  /*5ca0*/  FMNMX.FTZ R35, R157, R2, !PT ;  /* 0x000000029d237209 */ /* 0x002fea0007810000 */
[----:B------:R-:W1:Y:S01]  /*5cb0*/  SHFL.BFLY PT, R2, R35, 0x2, 0x1f ;  /* 0x0c401f0023027f89 */ /* 0x000e6200000e0000 */
[----:B---3--:R-:W-:Y:S04]  /*5cc0*/  FMNMX.FTZ R3, R156, R3, !PT ;  /* 0x000000039c037209 */ /* 0x008fe80007810000 */
[----:B--2---:R-:W-:Y:S05]  /*5cd0*/  FMNMX.FTZ R34, R154, R3, !PT ;  /* 0x000000039a227209 */ /* 0x004fea0007810000 */
[----:B------:R-:W2:Y:S01]  /*5ce0*/  SHFL.BFLY PT, R3, R34, 0x2, 0x1f ;  /* 0x0c401f0022037f89 */ /* 0x000ea200000e0000 */
[----:B-1----:R-:W-:Y:S07]  /*5cf0*/  FMNMX.FTZ R33, R35, R2, !PT ;  /* 0x0000000223217209 */ /* 0x002fee0007810000 */
[----:B------:R-:W1:Y:S01]  /*5d00*/  SHFL.BFLY PT, R132, R33, 0x1, 0x1f ;  /* 0x0c201f0021847f89 */ /* 0x000e6200000e0000 */
[----:B--2---:R-:W-:Y:S07]  /*5d10*/  FMNMX.FTZ R32, R34, R3, !PT ;  /* 0x0000000322207209 */ /* 0x004fee0007810000 */
[----:B------:R-:W2:Y:S01]  /*5d20*/  SHFL.BFLY PT, R3, R32, 0x1, 0x1f ;  /* 0x0c201f0020037f89 */ /* 0x000ea200000e0000 */
[----:B-1----:R-:W-:Y:S05]  /*5d30*/  FMNMX.FTZ R132, R33, R132, !PT ;  /* 0x0000008421847209 */ /* 0x002fea0007810000 */
[----:B------:R-:W-:Y:S01]  /*5d40*/  FADD.FTZ R4, -R132, R133 ;  /* 0x0000008584047221 */ /* 0x000fe20000010100 */
[----:B------:R-:W-:Y:S01]  /*5d50*/  IADD3 R133, R190, R137, RZ ;  /* 0x00000089be857210 */ /* 0x000fe20007ffe0ff */
[----:B------:R-:W-:Y:S02]  /*5d60*/  FMUL.FTZ R158, R132, c[0x0][0x2d0] ;  /* 0x0000b400849e7a20 */ /* 0x000fe40000410000 */
[----:B------:R-:W-:Y:S02]  /*5d70*/  FMUL.FTZ R2, R4, c[0x0][0x2d0] ;  /* 0x0000b40004027a20 */ /* 0x000fe40000410000 */
[--C-:B------:R-:W-:Y:S01]  /*5d80*/  FFMA.FTZ R175, R155, c[0x0][0x2d0], -R158.reuse ;  /* 0x0000b4009baf7a23 */ /* 0x100fe2000001089e */
[----:B------:R-:W-:Y:S01]  /*5d90*/  LDSM.16.MT88.4 R136, [R133+0x100] ;  /* 0x000100008588783b */ /* 0x000fe20000004200 */
[--C-:B------:R-:W-:Y:S02]  /*5da0*/  FFMA.FTZ R176, R170, c[0x0][0x2d0], -R158.reuse ;  /* 0x0000b400aab07a23 */ /* 0x100fe4000001089e */
[--C-:B------:R-:W-:Y:S01]  /*5db0*/  FFMA.FTZ R174, R171, c[0x0][0x2d0], -R158.reuse ;  /* 0x0000b400abae7a23 */ /* 0x100fe2000001089e */
[----:B------:R-:W1:Y:S01]  /*5dc0*/  MUFU.EX2 R2, R2 ;  /* 0x0000000200027308 */ /* 0x000e620000000800 */
[--C-:B------:R-:W-:Y:S02]  /*5dd0*/  FFMA.FTZ R173, R223, c[0x0][0x2d0], -R158.reuse ;  /* 0x0000b400dfad7a23 */ /* 0x100fe4000001089e */
[--C-:B------:R-:W-:Y:S01]  /*5de0*/  FFMA.FTZ R223, R167, c[0x0][0x2d0], -R158.reuse ;  /* 0x0000b400a7df7a23 */ /* 0x100fe2000001089e */
[----:B--2---:R-:W-:Y:S01]  /*5df0*/  FMNMX.FTZ R3, R32, R3, !PT ;  /* 0x0000000320037209 */ /* 0x004fe20007810000 */
[----:B------:R-:W-:Y:S01]  /*5e00*/  LDSM.16.MT88.4 R148, [R133+0x3900] ;  /* 0x003900008594783b */ /* 0x000fe20000004200 */
[--C-:B------:R-:W-:Y:S02]  /*5e10*/  FFMA.FTZ R227, R163, c[0x0][0x2d0], -R158.reuse ;  /* 0x0000b400a3e37a23 */ /* 0x100fe4000001089e */
[----:B------:R-:W-:Y:S02]  /*5e20*/  FFMA.FTZ R230, R161, c[0x0][0x2d0], -R158 ;  /* 0x0000b400a1e67a23 */ /* 0x000fe4000001089e */
[C---:B------:R-:W-:Y:S01]  /*5e30*/  FMUL.FTZ R155, R3.reuse, c[0x0][0x2d0] ;  /* 0x0000b400039b7a20 */ /* 0x040fe20000410000 */
[----:B------:R-:W-:Y:S01]  /*5e40*/  MUFU.EX2 R176, R176 ;  /* 0x000000b000b07308 */ /* 0x000fe20000000800 */
[----:B------:R-:W-:Y:S01]  /*5e50*/  FADD.FTZ R4, -R3, R0 ;  /* 0x0000000003047221 */ /* 0x000fe20000010100 */
[----:B------:R-:W2:Y:S01]  /*5e60*/  LDSM.16.MT88.4 R32, [R185+UR4+0x100] ;  /* 0x00010004b920783b */ /* 0x000ea20008004200 */
[--C-:B------:R-:W-:Y:S02]  /*5e70*/  FFMA.FTZ R172, R169, c[0x0][0x2d0], -R155.reuse ;  /* 0x0000b400a9ac7a23 */ /* 0x100fe4000001089b */
[--C-:B------:R-:W-:Y:S02]  /*5e80*/  FFMA.FTZ R171, R168, c[0x0][0x2d0], -R155.reuse ;  /* 0x0000b400a8ab7a23 */ /* 0x100fe4000001089b */
[--C-:B------:R-:W-:Y:S02]  /*5e90*/  FFMA.FTZ R170, R228, c[0x0][0x2d0], -R155.reuse ;  /* 0x0000b400e4aa7a23 */ /* 0x100fe4000001089b */
[--C-:B------:R-:W-:Y:S01]  /*5ea0*/  FFMA.FTZ R169, R178, c[0x0][0x2d0], -R155.reuse ;  /* 0x0000b400b2a97a23 */ /* 0x100fe2000001089b */
[----:B------:R-:W3:Y:S01]  /*5eb0*/  MUFU.EX2 R175, R175 ;  /* 0x000000af00af7308 */ /* 0x000ee20000000800 */
[----:B------:R-:W-:Y:S02]  /*5ec0*/  FMUL.FTZ R0, R4, c[0x0][0x2d0] ;  /* 0x0000b40004007a20 */ /* 0x000fe40000410000 */
[C---:B-1----:R-:W-:Y:S02]  /*5ed0*/  FMUL.FTZ R4, R2.reuse, R128 ;  /* 0x0000008002047220 */ /* 0x042fe40000410000 */
[C---:B------:R-:W-:Y:S02]  /*5ee0*/  FMUL.FTZ R5, R2.reuse, R129 ;  /* 0x0000008102057220 */ /* 0x040fe40000410000 */
[C---:B------:R-:W-:Y:S02]  /*5ef0*/  FMUL.FTZ R8, R2.reuse, R124 ;  /* 0x0000007c02087220 */ /* 0x040fe40000410000 */
[C---:B------:R-:W-:Y:S01]  /*5f00*/  FMUL.FTZ R9, R2.reuse, R125 ;  /* 0x0000007d02097220 */ /* 0x040fe20000410000 */
        /* <DEDUP_REMOVED lines=12> */
[----:B------:R-:W-:Y:S01]  /*5fd0*/  FMUL.FTZ R29, R2, R105 ;  /* 0x00000069021d7220 */ /* 0x000fe20000410000 */
[----:B------:R-:W3:Y:S01]  /*5fe0*/  MUFU.EX2 R173, R173 ;  /* 0x000000ad00ad7308 */ /* 0x000ee20000000800 */
[--C-:B------:R-:W-:Y:S02]  /*5ff0*/  FFMA.FTZ R225, R166, c[0x0][0x2d0], -R155.reuse ;  /* 0x0000b400a6e17a23 */ /* 0x100fe4000001089b */
[--C-:B------:R-:W-:Y:S02]  /*6000*/  FFMA.FTZ R228, R164, c[0x0][0x2d0], -R155.reuse ;  /* 0x0000b400a4e47a23 */ /* 0x100fe4000001089b */
[C---:B-1----:R-:W-:Y:S02]  /*6010*/  FMUL.FTZ R6, R0.reuse, R130 ;  /* 0x0000008200067220 */ /* 0x042fe40000410000 */
[C---:B------:R-:W-:Y:S02]  /*6020*/  FMUL.FTZ R7, R0.reuse, R131 ;  /* 0x0000008300077220 */ /* 0x040fe40000410000 */
[C---:B------:R-:W-:Y:S01]  /*6030*/  FMUL.FTZ R10, R0.reuse, R126 ;  /* 0x0000007e000a7220 */ /* 0x040fe20000410000 */
[----:B------:R-:W-:Y:S01]  /*6040*/  MUFU.EX2 R172, R172 ;  /* 0x000000ac00ac7308 */ /* 0x000fe20000000800 */
[C---:B------:R-:W-:Y:S02]  /*6050*/  FMUL.FTZ R11, R0.reuse, R127 ;  /* 0x0000007f000b7220 */ /* 0x040fe40000410000 */
[----:B------:R-:W1:Y:S01]  /*6060*/  LDSM.16.MT88.4 R124, [R184+UR4+0x100] ;  /* 0x00010004b87c783b */ /* 0x000e620008004200 */
[C---:B------:R-:W-:Y:S02]  /*6070*/  FMUL.FTZ R14, R0.reuse, R122 ;  /* 0x0000007a000e7220 */ /* 0x040fe40000410000 */
[C---:B------:R-:W-:Y:S02]  /*6080*/  FMUL.FTZ R15, R0.reuse, R123 ;  /* 0x0000007b000f7220 */ /* 0x040fe40000410000 */
[C---:B------:R-:W-:Y:S02]  /*6090*/  FMUL.FTZ R18, R0.reuse, R118 ;  /* 0x0000007600127220 */ /* 0x040fe40000410000 */
[----:B------:R-:W4:Y:S01]  /*60a0*/  MUFU.EX2 R171, R171 ;  /* 0x000000ab00ab7308 */ /* 0x000f220000000800 */
[C---:B------:R-:W-:Y:S02]  /*60b0*/  FMUL.FTZ R19, R0.reuse, R119 ;  /* 0x0000007700137220 */ /* 0x040fe40000410000 */
[----:B------:R-:W-:Y:S01]  /*60c0*/  LDSM.16.MT88.4 R116, [R184+UR4+0x900] ;  /* 0x00090004b874783b */ /* 0x000fe20008004200 */
[----:B---3--:R-:W-:Y:S01]  /*60d0*/  F2FP.BF16.PACK_AB R130, R173, R174 ;  /* 0x000000aead82723e */ /* 0x008fe200000010ff */
[C---:B------:R-:W-:Y:S02]  /*60e0*/  FMUL.FTZ R22, R0.reuse, R114 ;  /* 0x0000007200167220 */ /* 0x040fe40000410000 */
[C---:B------:R-:W-:Y:S02]  /*60f0*/  FMUL.FTZ R23, R0.reuse, R115 ;  /* 0x0000007300177220 */ /* 0x040fe40000410000 */
[C---:B------:R-:W-:Y:S01]  /*6100*/  FMUL.FTZ R26, R0.reuse, R110 ;  /* 0x0000006e001a7220 */ /* 0x040fe20000410000 */
[----:B------:R-:W-:Y:S01]  /*6110*/  MUFU.EX2 R170, R170 ;  /* 0x000000aa00aa7308 */ /* 0x000fe20000000800 */
[----:B------:R-:W-:Y:S01]  /*6120*/  LDSM.16.MT88.4 R112, [R185+UR4+0x2100] ;  /* 0x00210004b970783b */ /* 0x000fe20008004200 */
[C---:B------:R-:W-:Y:S02]  /*6130*/  FMUL.FTZ R27, R0.reuse, R111 ;  /* 0x0000006f001b7220 */ /* 0x040fe40000410000 */
[C---:B------:R-:W-:Y:S02]  /*6140*/  FMUL.FTZ R30, R0.reuse, R106 ;  /* 0x0000006a001e7220 */ /* 0x040fe40000410000 */
[----:B------:R-:W-:Y:S02]  /*6150*/  FMUL.FTZ R31, R0, R107 ;  /* 0x0000006b001f7220 */ /* 0x000fe40000410000 */
[--C-:B------:R-:W-:Y:S01]  /*6160*/  FFMA.FTZ R229, R162, c[0x0][0x2d0], -R155.reuse ;  /* 0x0000b400a2e57a23 */ /* 0x100fe2000001089b */
[----:B------:R-:W-:Y:S01]  /*6170*/  LDSM.16.MT88.4 R104, [R133+0x2100] ;  /* 0x002100008568783b */ /* 0x000fe20000004200 */
[----:B------:R-:W3:Y:S01]  /*6180*/  MUFU.EX2 R169, R169 ;  /* 0x000000a900a97308 */ /* 0x000ee20000000800 */
[--C-:B------:R-:W-:Y:S02]  /*6190*/  FFMA.FTZ R232, R160, c[0x0][0x2d0], -R155.reuse ;  /* 0x0000b400a0e87a23 */ /* 0x100fe4000001089b */
[--C-:B------:R-:W-:Y:S01]  /*61a0*/  FFMA.FTZ R231, R159, c[0x0][0x2d0], -R158.reuse ;  /* 0x0000b4009fe77a23 */ /* 0x100fe2000001089e */
[----:B----4-:R-:W-:Y:S01]  /*61b0*/  F2FP.BF16.PACK_AB R129, R171, R172 ;  /* 0x000000acab81723e */ /* 0x010fe200000010ff */
[--C-:B------:R-:W-:Y:S02]  /*61c0*/  FFMA.FTZ R233, R156, c[0x0][0x2d0], -R155.reuse ;  /* 0x0000b4009ce97a23 */ /* 0x100fe4000001089b */
[----:B------:R-:W-:Y:S01]  /*61d0*/  LDSM.16.MT88.4 R160, [R185+UR4+0x5900] ;  /* 0x00590004b9a0783b */ /* 0x000fe20008004200 */
[C---:B------:R-:W-:Y:S02]  /*61e0*/  FMUL.FTZ R36, R2.reuse, R36 ;  /* 0x0000002402247220 */ /* 0x040fe40000410000 */
[----:B------:R-:W-:Y:S01]  /*61f0*/  FMUL.FTZ R37, R2, R37 ;  /* 0x0000002502257220 */ /* 0x000fe20000410000 */
[----:B------:R-:W-:Y:S01]  /*6200*/  MUFU.EX2 R223, R223 ;  /* 0x000000df00df7308 */ /* 0x000fe20000000800 */
[C---:B------:R-:W-:Y:S02]  /*6210*/  FMUL.FTZ R38, R0.reuse, R38 ;  /* 0x0000002600267220 */ /* 0x040fe40000410000 */
[----:B------:R-:W-:Y:S02]  /*6220*/  FMUL.FTZ R39, R0, R39 ;  /* 0x0000002700277220 */ /* 0x000fe40000410000 */
[C---:B------:R-:W-:Y:S02]  /*6230*/  FMUL.FTZ R40, R2.reuse, R40 ;  /* 0x0000002802287220 */ /* 0x040fe40000410000 */
[----:B------:R-:W-:Y:S02]  /*6240*/  FMUL.FTZ R41, R2, R41 ;  /* 0x0000002902297220 */ /* 0x000fe40000410000 */
[C---:B------:R-:W-:Y:S01]  /*6250*/  FMUL.FTZ R42, R0.reuse, R42 ;  /* 0x0000002a002a7220 */ /* 0x040fe20000410000 */
[----:B------:R-:W-:Y:S01]  /*6260*/  MUFU.EX2 R225, R225 ;  /* 0x000000e100e17308 */ /* 0x000fe20000000800 */
[----:B------:R-:W-:Y:S01]  /*6270*/  FMUL.FTZ R43, R0, R43 ;  /* 0x0000002b002b7220 */ /* 0x000fe20000410000 */
[----:B---3--:R-:W-:Y:S01]  /*6280*/  F2FP.BF16.PACK_AB R131, R169, R170 ;  /* 0x000000aaa983723e */ /* 0x008fe200000010ff */
[C---:B------:R-:W-:Y:S02]  /*6290*/  FMUL.FTZ R44, R2.reuse, R44 ;  /* 0x0000002c022c7220 */ /* 0x040fe40000410000 */
[----:B------:R-:W-:Y:S02]  /*62a0*/  FMUL.FTZ R45, R2, R45 ;  /* 0x0000002d022d7220 */ /* 0x000fe40000410000 */
[C---:B------:R-:W-:Y:S02]  /*62b0*/  FMUL.FTZ R46, R0.reuse, R46 ;  /* 0x0000002e002e7220 */ /* 0x040fe40000410000 */
[C---:B--2---:R-:W-:Y:S01]  /*62c0*/  HMMA.16816.F32.BF16 R4, R128.reuse, R32, R4 ;  /* 0x000000208004723c */ /* 0x044fe20000041804 */
[----:B------:R-:W-:Y:S04]  /*62d0*/  MUFU.EX2 R228, R228 ;  /* 0x000000e400e47308 */ /* 0x000fe80000000800 */
[----:B------:R-:W-:Y:S02]  /*62e0*/  FMUL.FTZ R47, R0, R47 ;  /* 0x0000002f002f7220 */ /* 0x000fe40000410000 */
[----:B------:R-:W-:Y:S01]  /*62f0*/  IADD3 R33, R184, UR4, RZ ;  /* 0x00000004b8217c10 */ /* 0x000fe2000fffe0ff */
[C---:B------:R-:W-:Y:S03]  /*6300*/  HMMA.16816.F32.BF16 R8, R128.reuse, R34, R8 ;  /* 0x000000228008723c */ /* 0x040fe60000041808 */
[----:B------:R-:W-:Y:S01]  /*6310*/  MUFU.EX2 R227, R227 ;  /* 0x000000e300e37308 */ /* 0x000fe20000000800 */
[----:B------:R-:W-:Y:S01]  /*6320*/  IADD3 R168, R190, R33, RZ ;  /* 0x00000021bea87210 */ /* 0x000fe20007ffe0ff */
[C---:B------:R-:W-:Y:S02]  /*6330*/  FMUL.FTZ R32, R2.reuse, R100 ;  /* 0x0000006402207220 */ /* 0x040fe40000410000 */
[----:B------:R-:W-:Y:S01]  /*6340*/  FMUL.FTZ R33, R2, R101 ;  /* 0x0000006502217220 */ /* 0x000fe20000410000 */
[C---:B------:R-:W-:Y:S01]  /*6350*/  HMMA.16816.F32.BF16 R12, R128.reuse, R136, R12 ;  /* 0x00000088800c723c */ /* 0x040fe2000004180c */
[----:B------:R-:W2:Y:S03]  /*6360*/  LDSM.16.MT88.4 R120, [R168+0x100] ;  /* 0x00010000a878783b */ /* 0x000ea60000004200 */
[C---:B------:R-:W-:Y:S01]  /*6370*/  FMUL.FTZ R34, R0.reuse, R102 ;  /* 0x0000006600227220 */ /* 0x040fe20000410000 */
[----:B------:R-:W-:Y:S01]  /*6380*/  MUFU.EX2 R230, R230 ;  /* 0x000000e600e67308 */ /* 0x000fe20000000800 */
[----:B------:R-:W-:Y:S02]  /*6390*/  FMUL.FTZ R35, R0, R103 ;  /* 0x0000006700237220 */ /* 0x000fe40000410000 */
[C---:B------:R-:W-:Y:S01]  /*63a0*/  HMMA.16816.F32.BF16 R16, R128.reuse, R138, R16 ;  /* 0x0000008a8010723c */ /* 0x040fe20000041810 */
[----:B------:R-:W3:Y:S03]  /*63b0*/  LDSM.16.MT88.4 R100, [R184+UR4+0x2100] ;  /* 0x00210004b864783b */ /* 0x000ee60008004200 */
[C---:B------:R-:W-:Y:S02]  /*63c0*/  FMUL.FTZ R48, R2.reuse, R48 ;  /* 0x0000003002307220 */ /* 0x040fe40000410000 */
[----:B------:R-:W-:Y:S01]  /*63d0*/  FMUL.FTZ R49, R2, R49 ;  /* 0x0000003102317220 */ /* 0x000fe20000410000 */
[----:B------:R-:W-:Y:S01]  /*63e0*/  MUFU.EX2 R229, R229 ;  /* 0x000000e500e57308 */ /* 0x000fe20000000800 */
[C---:B-1----:R-:W-:Y:S01]  /*63f0*/  HMMA.16816.F32.BF16 R20, R128.reuse, R124, R20 ;  /* 0x0000007c8014723c */ /* 0x042fe20000041814 */
[----:B------:R-:W1:Y:S03]  /*6400*/  LDSM.16.MT88.4 R108, [R168+0x2100] ;  /* 0x00210000a86c783b */ /* 0x000e660000004200 */
[C---:B------:R-:W-:Y:S02]  /*6410*/  FMUL.FTZ R50, R0.reuse, R50 ;  /* 0x0000003200327220 */ /* 0x040fe40000410000 */
[----:B------:R-:W-:Y:S02]  /*6420*/  FMUL.FTZ R51, R0, R51 ;  /* 0x0000003300337220 */ /* 0x000fe40000410000 */
[C---:B------:R-:W-:Y:S01]  /*6430*/  HMMA.16816.F32.BF16 R24, R128.reuse, R126, R24 ;  /* 0x0000007e8018723c */ /* 0x040fe20000041818 */
[----:B------:R-:W-:Y:S01]  /*6440*/  LDSM.16.MT88.4 R124, [R185+UR4+0x2900] ;  /* 0x00290004b97c783b */ /* 0x000fe20008004200 */
[----:B------:R-:W-:Y:S02]  /*6450*/  MUFU.EX2 R232, R232 ;  /* 0x000000e800e87308 */ /* 0x000fe40000000800 */
[C---:B------:R-:W-:Y:S02]  /*6460*/  FMUL.FTZ R52, R2.reuse, R52 ;  /* 0x0000003402347220 */ /* 0x040fe40000410000 */
[----:B------:R-:W-:Y:S02]  /*6470*/  FMUL.FTZ R53, R2, R53 ;  /* 0x0000003502357220 */ /* 0x000fe40000410000 */
[C---:B------:R-:W-:Y:S01]  /*6480*/  FMUL.FTZ R54, R0.reuse, R54 ;  /* 0x0000003600367220 */ /* 0x040fe20000410000 */
[----:B------:R-:W-:Y:S03]  /*6490*/  LDSM.16.MT88.4 R136, [R133+0x2900] ;  /* 0x002900008588783b */ /* 0x000fe60000004200 */
[----:B------:R-:W-:Y:S01]  /*64a0*/  FMUL.FTZ R55, R0, R55 ;  /* 0x0000003700377220 */ /* 0x000fe20000410000 */
[----:B------:R-:W-:Y:S01]  /*64b0*/  MUFU.EX2 R231, R231 ;  /* 0x000000e700e77308 */ /* 0x000fe20000000800 */
[C---:B------:R-:W-:Y:S02]  /*64c0*/  FMUL.FTZ R56, R2.reuse, R56 ;  /* 0x0000003802387220 */ /* 0x040fe40000410000 */
[----:B------:R-:W-:Y:S01]  /*64d0*/  FMUL.FTZ R57, R2, R57 ;  /* 0x0000003902397220 */ /* 0x000fe20000410000 */
[C---:B--2---:R-:W-:Y:S03]  /*64e0*/  HMMA.16816.F32.BF16 R28, R128.reuse, R120, R28 ;  /* 0x00000078801c723c */ /* 0x044fe6000004181c */
[C---:B------:R-:W-:Y:S02]  /*64f0*/  FMUL.FTZ R58, R0.reuse, R58 ;  /* 0x0000003a003a7220 */ /* 0x040fe40000410000 */
[----:B------:R-:W-:Y:S01]  /*6500*/  FMUL.FTZ R59, R0, R59 ;  /* 0x0000003b003b7220 */ /* 0x000fe20000410000 */
[----:B------:R-:W-:Y:S01]  /*6510*/  MUFU.EX2 R233, R233 ;  /* 0x000000e900e97308 */ /* 0x000fe20000000800 */
[C---:B------:R-:W-:Y:S01]  /*6520*/  FMUL.FTZ R60, R2.reuse, R60 ;  /* 0x0000003c023c7220 */ /* 0x040fe20000410000 */
[C---:B------:R-:W-:Y:S01]  /*6530*/  HMMA.16816.F32.BF16 R32, R128.reuse, R122, R32 ;  /* 0x0000007a8020723c */ /* 0x040fe20000041820 */
[----:B------:R-:W-:Y:S03]  /*6540*/  LDSM.16.MT88.4 R120, [R168+0x900] ;  /* 0x00090000a878783b */ /* 0x000fe60000004200 */
[----:B------:R-:W-:Y:S02]  /*6550*/  FMUL.FTZ R61, R2, R61 ;  /* 0x0000003d023d7220 */ /* 0x000fe40000410000 */
[C---:B------:R-:W-:Y:S02]  /*6560*/  FMUL.FTZ R62, R0.reuse, R62 ;  /* 0x0000003e003e7220 */ /* 0x040fe40000410000 */
[C---:B------:R-:W-:Y:S04]  /*6570*/  HMMA.16816.F32.BF16 R36, R128.reuse, R112, R36 ;  /* 0x000000708024723c */ /* 0x040fe80000041824 */
[----:B------:R-:W-:Y:S02]  /*6580*/  FMUL.FTZ R63, R0, R63 ;  /* 0x0000003f003f7220 */ /* 0x000fe40000410000 */
[C---:B------:R-:W-:Y:S02]  /*6590*/  FMUL.FTZ R64, R2.reuse, R64 ;  /* 0x0000004002407220 */ /* 0x040fe40000410000 */
[C---:B------:R-:W-:Y:S01]  /*65a0*/  HMMA.16816.F32.BF16 R40, R128.reuse, R114, R40 ;  /* 0x000000728028723c */ /* 0x040fe20000041828 */
[----:B------:R-:W-:Y:S03]  /*65b0*/  LDSM.16.MT88.4 R112, [R185+UR4+0x900] ;  /* 0x00090004b970783b */ /* 0x000fe60008004200 */
[----:B------:R-:W-:Y:S02]  /*65c0*/  FMUL.FTZ R65, R2, R65 ;  /* 0x0000004102417220 */ /* 0x000fe40000410000 */
[C---:B------:R-:W-:Y:S02]  /*65d0*/  FMUL.FTZ R66, R0.reuse, R66 ;  /* 0x0000004200427220 */ /* 0x040fe40000410000 */
[C---:B------:R-:W-:Y:S04]  /*65e0*/  HMMA.16816.F32.BF16 R44, R128.reuse, R104, R44 ;  /* 0x00000068802c723c */ /* 0x040fe8000004182c */
[----:B------:R-:W-:Y:S02]  /*65f0*/  FMUL.FTZ R67, R0, R67 ;  /* 0x0000004300437220 */ /* 0x000fe40000410000 */
[C---:B------:R-:W-:Y:S02]  /*6600*/  FMUL.FTZ R68, R2.reuse, R68 ;  /* 0x0000004402447220 */ /* 0x040fe40000410000 */
[C---:B------:R-:W-:Y:S01]  /*6610*/  HMMA.16816.F32.BF16 R48, R128.reuse, R106, R48 ;  /* 0x0000006a8030723c */ /* 0x040fe20000041830 */
[----:B------:R-:W2:Y:S03]  /*6620*/  LDSM.16.MT88.4 R104, [R185+UR4+0x4100] ;  /* 0x00410004b968783b */ /* 0x000ea60008004200 */
[----:B------:R-:W-:Y:S02]  /*6630*/  FMUL.FTZ R69, R2, R69 ;  /* 0x0000004502457220 */ /* 0x000fe40000410000 */
[C---:B------:R-:W-:Y:S02]  /*6640*/  FMUL.FTZ R70, R0.reuse, R70 ;  /* 0x0000004600467220 */ /* 0x040fe40000410000 */
[C---:B---3--:R-:W-:Y:S04]  /*6650*/  HMMA.16816.F32.BF16 R52, R128.reuse, R100, R52 ;  /* 0x000000648034723c */ /* 0x048fe80000041834 */
[----:B------:R-:W-:Y:S02]  /*6660*/  FMUL.FTZ R71, R0, R71 ;  /* 0x0000004700477220 */ /* 0x000fe40000410000 */
[C---:B------:R-:W-:Y:S02]  /*6670*/  FMUL.FTZ R72, R2.reuse, R72 ;  /* 0x0000004802487220 */ /* 0x040fe40000410000 */
[C---:B------:R-:W-:Y:S01]  /*6680*/  HMMA.16816.F32.BF16 R56, R128.reuse, R102, R56 ;  /* 0x000000668038723c */ /* 0x040fe20000041838 */
[----:B------:R-:W3:Y:S03]  /*6690*/  LDSM.16.MT88.4 R100, [R133+0x4100] ;  /* 0x004100008564783b */ /* 0x000ee60000004200 */
[----:B------:R-:W-:Y:S02]  /*66a0*/  FMUL.FTZ R73, R2, R73 ;  /* 0x0000004902497220 */ /* 0x000fe40000410000 */
[C---:B------:R-:W-:Y:S02]  /*66b0*/  FMUL.FTZ R74, R0.reuse, R74 ;  /* 0x0000004a004a7220 */ /* 0x040fe40000410000 */
[C---:B-1----:R-:W-:Y:S04]  /*66c0*/  HMMA.16816.F32.BF16 R60, R128.reuse, R108, R60 ;  /* 0x0000006c803c723c */ /* 0x042fe8000004183c */
[----:B------:R-:W-:Y:S02]  /*66d0*/  FMUL.FTZ R75, R0, R75 ;  /* 0x0000004b004b7220 */ /* 0x000fe40000410000 */
[C---:B------:R-:W-:Y:S02]  /*66e0*/  FMUL.FTZ R84, R2.reuse, R84 ;  /* 0x0000005402547220 */ /* 0x040fe40000410000 */
[C---:B------:R-:W-:Y:S01]  /*66f0*/  HMMA.16816.F32.BF16 R64, R128.reuse, R110, R64 ;  /* 0x0000006e8040723c */ /* 0x040fe20000041840 */
[----:B------:R-:W1:Y:S03]  /*6700*/  LDSM.16.MT88.4 R108, [R184+UR4+0x4100] ;  /* 0x00410004b86c783b */ /* 0x000e660008004200 */
[----:B------:R-:W-:Y:S02]  /*6710*/  FMUL.FTZ R85, R2, R85 ;  /* 0x0000005502557220 */ /* 0x000fe40000410000 */
[C---:B------:R-:W-:Y:S02]  /*6720*/  FMUL.FTZ R86, R0.reuse, R86 ;  /* 0x0000005600567220 */ /* 0x040fe40000410000 */
[----:B------:R-:W-:Y:S01]  /*6730*/  FMUL.FTZ R87, R0, R87 ;  /* 0x0000005700577220 */ /* 0x000fe20000410000 */
[C---:B--2---:R-:W-:Y:S03]  /*6740*/  HMMA.16816.F32.BF16 R68, R128.reuse, R104, R68 ;  /* 0x000000688044723c */ /* 0x044fe60000041844 */
[--C-:B------:R-:W-:Y:S02]  /*6750*/  FFMA.FTZ R177, R177, c[0x0][0x2d0], -R158.reuse ;  /* 0x0000b400b1b17a23 */ /* 0x100fe4000001089e */
[--C-:B------:R-:W-:Y:S02]  /*6760*/  FFMA.FTZ R178, R179, c[0x0][0x2d0], -R158.reuse ;  /* 0x0000b400b3b27a23 */ /* 0x100fe4000001089e */
[--C-:B------:R-:W-:Y:S01]  /*6770*/  FFMA.FTZ R179, R218, c[0x0][0x2d0], -R155.reuse ;  /* 0x0000b400dab37a23 */ /* 0x100fe2000001089b */
[C---:B------:R-:W-:Y:S01]  /*6780*/  HMMA.16816.F32.BF16 R72, R128.reuse, R106, R72 ;  /* 0x0000006a8048723c */ /* 0x040fe20000041848 */
[----:B------:R-:W2:Y:S01]  /*6790*/  LDSM.16.MT88.4 R104, [R168+0x4100] ;  /* 0x00410000a868783b */ /* 0x000ea20000004200 */
[----:B------:R-:W-:Y:S02]  /*67a0*/  MUFU.EX2 R177, R177 ;  /* 0x000000b100b17308 */ /* 0x000fe40000000800 */
[C---:B------:R-:W-:Y:S02]  /*67b0*/  FMUL.FTZ R76, R2.reuse, R76 ;  /* 0x0000004c024c7220 */ /* 0x040fe40000410000 */
[----:B------:R-:W-:Y:S02]  /*67c0*/  FMUL.FTZ R77, R2, R77 ;  /* 0x0000004d024d7220 */ /* 0x000fe40000410000 */
[C---:B------:R-:W-:Y:S04]  /*67d0*/  FMUL.FTZ R78, R0.reuse, R78 ;  /* 0x0000004e004e7220 */ /* 0x040fe80000410000 */
[----:B------:R-:W-:Y:S01]  /*67e0*/  FMUL.FTZ R79, R0, R79 ;  /* 0x0000004f004f7220 */ /* 0x000fe20000410000 */
[----:B------:R-:W4:Y:S01]  /*67f0*/  MUFU.EX2 R178, R178 ;  /* 0x000000b200b27308 */ /* 0x000f220000000800 */
[--C-:B------:R-:W-:Y:S02]  /*6800*/  FFMA.FTZ R182, R182, c[0x0][0x2d0], -R155.reuse ;  /* 0x0000b400b6b67a23 */ /* 0x100fe4000001089b */
[--C-:B------:R-:W-:Y:S02]  /*6810*/  FFMA.FTZ R181, R181, c[0x0][0x2d0], -R158.reuse ;  /* 0x0000b400b5b57a23 */ /* 0x100fe4000001089e */
[--C-:B------:R-:W-:Y:S01]  /*6820*/  FFMA.FTZ R218, R183, c[0x0][0x2d0], -R158.reuse ;  /* 0x0000b400b7da7a23 */ /* 0x100fe2000001089e */
[C---:B---3--:R-:W-:Y:S03]  /*6830*/  HMMA.16816.F32.BF16 R76, R128.reuse, R100, R76 ;  /* 0x00000064804c723c */ /* 0x048fe6000004184c */
[C---:B------:R-:W-:Y:S01]  /*6840*/  FMUL.FTZ R80, R2.reuse, R80 ;  /* 0x0000005002507220 */ /* 0x040fe20000410000 */
[----:B------:R-:W-:Y:S01]  /*6850*/  MUFU.EX2 R179, R179 ;  /* 0x000000b300b37308 */ /* 0x000fe20000000800 */
[----:B------:R-:W-:Y:S02]  /*6860*/  FMUL.FTZ R81, R2, R81 ;  /* 0x0000005102517220 */ /* 0x000fe40000410000 */
[C---:B------:R-:W-:Y:S02]  /*6870*/  FMUL.FTZ R82, R0.reuse, R82 ;  /* 0x0000005200527220 */ /* 0x040fe40000410000 */
[----:B------:R-:W-:Y:S03]  /*6880*/  FMUL.FTZ R83, R0, R83 ;  /* 0x0000005300537220 */ /* 0x000fe60000410000 */
[--C-:B------:R-:W-:Y:S02]  /*6890*/  FFMA.FTZ R183, R226, c[0x0][0x2d0], -R155.reuse ;  /* 0x0000b400e2b77a23 */ /* 0x100fe4000001089b */
[--C-:B------:R-:W-:Y:S01]  /*68a0*/  FFMA.FTZ R220, R220, c[0x0][0x2d0], -R155.reuse ;  /* 0x0000b400dcdc7a23 */ /* 0x100fe2000001089b */
[----:B------:R-:W3:Y:S01]  /*68b0*/  MUFU.EX2 R182, R182 ;  /* 0x000000b600b67308 */ /* 0x000ee20000000800 */
[C---:B------:R-:W-:Y:S03]  /*68c0*/  HMMA.16816.F32.BF16 R80, R128.reuse, R102, R80 ;  /* 0x000000668050723c */ /* 0x040fe60000041850 */
[----:B------:R-:W-:Y:S01]  /*68d0*/  FMUL.FTZ R88, R2, R88 ;  /* 0x0000005802587220 */ /* 0x000fe20000410000 */
[----:B----4-:R-:W-:Y:S01]  /*68e0*/  F2FP.BF16.PACK_AB R100, R178, R177 ;  /* 0x000000b1b264723e */ /* 0x010fe200000010ff */
[----:B------:R-:W-:Y:S02]  /*68f0*/  FMUL.FTZ R89, R2, R89 ;  /* 0x0000005902597220 */ /* 0x000fe40000410000 */
[C---:B------:R-:W-:Y:S01]  /*6900*/  FMUL.FTZ R90, R0.reuse, R90 ;  /* 0x0000005a005a7220 */ /* 0x040fe20000410000 */
[C---:B-1----:R-:W-:Y:S01]  /*6910*/  HMMA.16816.F32.BF16 R84, R128.reuse, R108, R84 ;  /* 0x0000006c8054723c */ /* 0x042fe20000041854 */
[----:B------:R-:W-:Y:S03]  /*6920*/  MUFU.EX2 R181, R181 ;  /* 0x000000b500b57308 */ /* 0x000fe60000000800 */
[----:B------:R-:W-:Y:S02]  /*6930*/  FMUL.FTZ R91, R0, R91 ;  /* 0x0000005b005b7220 */ /* 0x000fe40000410000 */
[C---:B------:R-:W-:Y:S02]  /*6940*/  FMUL.FTZ R92, R2.reuse, R92 ;  /* 0x0000005c025c7220 */ /* 0x040fe40000410000 */
[----:B------:R-:W-:Y:S03]  /*6950*/  FMUL.FTZ R93, R2, R93 ;  /* 0x0000005d025d7220 */ /* 0x000fe60000410000 */
[C---:B------:R-:W-:Y:S01]  /*6960*/  HMMA.16816.F32.BF16 R88, R128.reuse, R110, R88 ;  /* 0x0000006e8058723c */ /* 0x040fe20000041858 */
[----:B------:R-:W1:Y:S01]  /*6970*/  MUFU.EX2 R218, R218 ;  /* 0x000000da00da7308 */ /* 0x000e620000000800 */
[----:B------:R-:W4:Y:S01]  /*6980*/  LDSM.16.MT88.4 R108, [R133+0x900] ;  /* 0x00090000856c783b */ /* 0x000f220000004200 */
[----:B------:R-:W-:Y:S01]  /*6990*/  FMUL.FTZ R94, R0, R94 ;  /* 0x0000005e005e7220 */ /* 0x000fe20000410000 */
[----:B---3--:R-:W-:Y:S01]  /*69a0*/  F2FP.BF16.PACK_AB R101, R182, R179 ;  /* 0x000000b3b665723e */ /* 0x008fe200000010ff */
[----:B------:R-:W-:Y:S02]  /*69b0*/  FMUL.FTZ R95, R0, R95 ;  /* 0x0000005f005f7220 */ /* 0x000fe40000410000 */
[C---:B------:R-:W-:Y:S02]  /*69c0*/  FMUL.FTZ R96, R2.reuse, R96 ;  /* 0x0000006002607220 */ /* 0x040fe40000410000 */
[----:B------:R-:W-:Y:S02]  /*69d0*/  FMUL.FTZ R97, R2, R97 ;  /* 0x0000006102617220 */ /* 0x000fe40000410000 */
[----:B------:R-:W-:Y:S01]  /*69e0*/  MUFU.EX2 R183, R183 ;  /* 0x000000b700b77308 */ /* 0x000fe20000000800 */
[C---:B--2---:R-:W-:Y:S03]  /*69f0*/  HMMA.16816.F32.BF16 R92, R128.reuse, R104, R92 ;  /* 0x00000068805c723c */ /* 0x044fe6000004185c */
[C---:B------:R-:W-:Y:S02]  /*6a00*/  FMUL.FTZ R98, R0.reuse, R98 ;  /* 0x0000006200627220 */ /* 0x040fe40000410000 */
[----:B------:R-:W-:Y:S02]  /*6a10*/  FMUL.FTZ R99, R0, R99 ;  /* 0x0000006300637220 */ /* 0x000fe40000410000 */
[--C-:B------:R-:W-:Y:S02]  /*6a20*/  FFMA.FTZ R221, R221, c[0x0][0x2d0], -R158.reuse ;  /* 0x0000b400dddd7a23 */ /* 0x100fe4000001089e */
[----:B------:R-:W2:Y:S03]  /*6a30*/  MUFU.EX2 R220, R220 ;  /* 0x000000dc00dc7308 */ /* 0x000ea60000000800 */
[----:B------:R-:W-:Y:S01]  /*6a40*/  HMMA.16816.F32.BF16 R96, R128, R106, R96 ;  /* 0x0000006a8060723c */ /* 0x000fe20000041860 */
[----:B------:R-:W3:Y:S02]  /*6a50*/  LDSM.16.MT88.4 R104, [R168+0x2900] ;  /* 0x00290000a868783b */ /* 0x000ee40000004200 */
[----:B-1----:R-:W-:Y:S01]  /*6a60*/  F2FP.BF16.PACK_AB R102, R218, R181 ;  /* 0x000000b5da66723e */ /* 0x002fe200000010ff */
[--C-:B------:R-:W-:Y:S02]  /*6a70*/  FFMA.FTZ R226, R219, c[0x0][0x2d0], -R158.reuse ;  /* 0x0000b400dbe27a23 */ /* 0x100fe4000001089e */
[--C-:B------:R-:W-:Y:S01]  /*6a80*/  FFMA.FTZ R219, R224, c[0x0][0x2d0], -R155.reuse ;  /* 0x0000b400e0db7a23 */ /* 0x100fe2000001089b */
[----:B------:R-:W-:Y:S01]  /*6a90*/  MUFU.EX2 R221, R221 ;  /* 0x000000dd00dd7308 */ /* 0x000fe20000000800 */
[--C-:B------:R-:W-:Y:S02]  /*6aa0*/  FFMA.FTZ R224, R165, c[0x0][0x2d0], -R158.reuse ;  /* 0x0000b400a5e07a23 */ /* 0x100fe4000001089e */
[----:B------:R-:W-:Y:S02]  /*6ab0*/  LDSM.16.MT88.4 R164, [R133+0x5900] ;  /* 0x0059000085a4783b */ /* 0x000fe40000004200 */
[----:B------:R-:W-:Y:S02]  /*6ac0*/  FFMA.FTZ R158, R157, c[0x0][0x2d0], -R158 ;  /* 0x0000b4009d9e7a23 */ /* 0x000fe4000001089e */
[--C-:B------:R-:W-:Y:S02]  /*6ad0*/  FFMA.FTZ R222, R222, c[0x0][0x2d0], -R155.reuse ;  /* 0x0000b400dede7a23 */ /* 0x100fe4000001089b */
[----:B------:R-:W-:Y:S01]  /*6ae0*/  FFMA.FTZ R155, R154, c[0x0][0x2d0], -R155 ;  /* 0x0000b4009a9b7a23 */ /* 0x000fe2000001089b */
[----:B------:R1:W5:Y:S01]  /*6af0*/  MUFU.EX2 R234, R158 ;  /* 0x0000009e00ea7308 */ /* 0x0003620000000800 */
[----:B------:R-:W-:Y:S02]  /*6b00*/  FFMA.FTZ R176, R2, R217, R176 ;  /* 0x000000d902b07223 */ /* 0x000fe400000100b0 */
[----:B------:R-:W-:Y:S01]  /*6b10*/  FFMA.FTZ R172, R0, R215, R172 ;  /* 0x000000d700ac7223 */ /* 0x000fe200000100ac */
[----:B--2---:R-:W-:Y:S01]  /*6b20*/  F2FP.BF16.PACK_AB R103, R220, R183 ;  /* 0x000000b7dc67723e */ /* 0x004fe200000010ff */
[----:B------:R-:W-:Y:S02]  /*6b30*/  FADD.FTZ R175, R175, R176 ;  /* 0x000000b0afaf7221 */ /* 0x000fe40000010000 */
[----:B------:R-:W-:Y:S02]  /*6b40*/  FADD.FTZ R171, R171, R172 ;  /* 0x000000acabab7221 */ /* 0x000fe40000010000 */
[----:B------:R-:W-:Y:S01]  /*6b50*/  FADD.FTZ R0, R174, R175 ;  /* 0x000000afae007221 */ /* 0x000fe20000010000 */
[----:B------:R2:W2:Y:S01]  /*6b60*/  MUFU.EX2 R236, R155 ;  /* 0x0000009b00ec7308 */ /* 0x0004a20000000800 */
[C---:B------:R-:W-:Y:S05]  /*6b70*/  HMMA.16816.F32.BF16 R4, R100.reuse, R112, R4 ;  /* 0x000000706404723c */ /* 0x040fea0000041804 */
[----:B------:R-:W-:Y:S02]  /*6b80*/  FADD.FTZ R170, R170, R171 ;  /* 0x000000abaaaa7221 */ /* 0x000fe40000010000 */
[----:B------:R-:W-:Y:S01]  /*6b90*/  FADD.FTZ R0, R173, R0 ;  /* 0x00000000ad007221 */ /* 0x000fe20000010000 */
[C---:B------:R-:W-:Y:S01]  /*6ba0*/  HMMA.16816.F32.BF16 R8, R100.reuse, R114, R8 ;  /* 0x000000726408723c */ /* 0x040fe20000041808 */
[----:B------:R-:W-:Y:S01]  /*6bb0*/  LDSM.16.MT88.4 R112, [R133+0x4900] ;  /* 0x004900008570783b */ /* 0x000fe20000004200 */
[----:B------:R-:W3:Y:S02]  /*6bc0*/  MUFU.EX2 R226, R226 ;  /* 0x000000e200e27308 */ /* 0x000ee40000000800 */
[----:B------:R-:W-:Y:S02]  /*6bd0*/  FADD.FTZ R170, R169, R170 ;  /* 0x000000aaa9aa7221 */ /* 0x000fe40000010000 */
[----:B------:R-:W-:Y:S02]  /*6be0*/  FADD.FTZ R177, R177, R0 ;  /* 0x00000000b1b17221 */ /* 0x000fe40000010000 */
[C---:B----4-:R-:W-:Y:S01]  /*6bf0*/  HMMA.16816.F32.BF16 R12, R100.reuse, R108, R12 ;  /* 0x0000006c640c723c */ /* 0x050fe2000004180c */
[----:B-1----:R-:W-:Y:S03]  /*6c00*/  LDSM.16.MT88.4 R156, [R168+0x3900] ;  /* 0x00390000a89c783b */ /* 0x002fe60000004200 */
[----:B------:R-:W-:Y:S01]  /*6c10*/  MUFU.EX2 R219, R219 ;  /* 0x000000db00db7308 */ /* 0x000fe20000000800 */
[----:B------:R-:W-:Y:S02]  /*6c20*/  FADD.FTZ R179, R179, R170 ;  /* 0x000000aab3b37221 */ /* 0x000fe40000010000 */
[----:B------:R-:W-:Y:S01]  /*6c30*/  FADD.FTZ R178, R178, R177 ;  /* 0x000000b1b2b27221 */ /* 0x000fe20000010000 */
[C---:B------:R-:W-:Y:S01]  /*6c40*/  HMMA.16816.F32.BF16 R16, R100.reuse, R110, R16 ;  /* 0x0000006e6410723c */ /* 0x040fe20000041810 */
[----:B------:R-:W1:Y:S03]  /*6c50*/  LDSM.16.MT88.4 R108, [R185+UR4+0x4900] ;  /* 0x00490004b96c783b */ /* 0x000e660008004200 */
[----:B------:R-:W-:Y:S02]  /*6c60*/  FADD.FTZ R182, R182, R179 ;  /* 0x000000b3b6b67221 */ /* 0x000fe40000010000 */
[----:B------:R-:W4:Y:S01]  /*6c70*/  MUFU.EX2 R222, R222 ;  /* 0x000000de00de7308 */ /* 0x000f220000000800 */
[----:B------:R-:W-:Y:S01]  /*6c80*/  FADD.FTZ R181, R181, R178 ;  /* 0x000000b2b5b57221 */ /* 0x000fe20000010000 */
[C---:B------:R-:W-:Y:S01]  /*6c90*/  HMMA.16816.F32.BF16 R20, R100.reuse, R116, R20 ;  /* 0x000000746414723c */ /* 0x040fe20000041814 */
[----:B--2---:R-:W-:Y:S03]  /*6ca0*/  LDSM.16.MT88.4 R152, [R184+UR4+0x3900] ;  /* 0x00390004b898783b */ /* 0x004fe60008004200 */
[----:B------:R-:W-:Y:S02]  /*6cb0*/  FADD.FTZ R183, R183, R182 ;  /* 0x000000b6b7b77221 */ /* 0x000fe40000010000 */
[----:B------:R-:W-:Y:S02]  /*6cc0*/  FADD.FTZ R218, R218, R181 ;  /* 0x000000b5dada7221 */ /* 0x000fe40000010000 */
[C---:B------:R-:W-:Y:S01]  /*6cd0*/  HMMA.16816.F32.BF16 R24, R100.reuse, R118, R24 ;  /* 0x000000766418723c */ /* 0x040fe20000041818 */
[----:B------:R-:W-:Y:S01]  /*6ce0*/  LDSM.16.MT88.4 R116, [R168+0x4900] ;  /* 0x00490000a874783b */ /* 0x000fe20000004200 */
[----:B------:R-:W2:Y:S02]  /*6cf0*/  MUFU.EX2 R224, R224 ;  /* 0x000000e000e07308 */ /* 0x000ea40000000800 */
[----:B------:R-:W-:Y:S04]  /*6d00*/  FADD.FTZ R220, R220, R183 ;  /* 0x000000b7dcdc7221 */ /* 0x000fe80000010000 */
        /* <DEDUP_REMOVED lines=10> */
[----:B-----5:R-:W-:Y:S01]  /*6db0*/  F2FP.BF16.PACK_AB R138, R234, R231 ;  /* 0x000000e7ea8a723e */ /* 0x020fe200000010ff */
[C---:B------:R-:W-:Y:S04]  /*6dc0*/  HMMA.16816.F32.BF16 R52, R100.reuse, R140, R52 ;  /* 0x0000008c6434723c */ /* 0x040fe80000041834 */
[----:B------:R-:W-:Y:S04]  /*6dd0*/  F2FP.BF16.PACK_AB R139, R236, R233 ;  /* 0x000000e9ec8b723e */ /* 0x000fe800000010ff */
[C---:B------:R-:W-:Y:S01]  /*6de0*/  HMMA.16816.F32.BF16 R56, R100.reuse, R142, R56 ;  /* 0x0000008e6438723c */ /* 0x040fe20000041838 */
[----:B------:R-:W-:Y:S07]  /*6df0*/  LDSM.16.MT88.4 R140, [R168+0x1900] ;  /* 0x00190000a88c783b */ /* 0x000fee0000004200 */
[C---:B---3--:R-:W-:Y:S08]  /*6e00*/  HMMA.16816.F32.BF16 R60, R100.reuse, R104, R60 ;  /* 0x00000068643c723c */ /* 0x048ff0000004183c */
[C---:B------:R-:W-:Y:S01]  /*6e10*/  HMMA.16816.F32.BF16 R64, R100.reuse, R106, R64 ;  /* 0x0000006a6440723c */ /* 0x040fe20000041840 */
[----:B------:R-:W3:Y:S07]  /*6e20*/  LDSM.16.MT88.4 R104, [R184+UR4+0x4900] ;  /* 0x00490004b868783b */ /* 0x000eee0008004200 */
[C---:B-1----:R-:W-:Y:S08]  /*6e30*/  HMMA.16816.F32.BF16 R68, R100.reuse, R108, R68 ;  /* 0x0000006c6444723c */ /* 0x042ff00000041844 */
[C---:B------:R-:W-:Y:S01]  /*6e40*/  HMMA.16816.F32.BF16 R72, R100.reuse, R110, R72 ;  /* 0x0000006e6448723c */ /* 0x040fe20000041848 */
[----:B------:R-:W1:Y:S07]  /*6e50*/  LDSM.16.MT88.4 R108, [R185+UR4+0x1100] ;  /* 0x00110004b96c783b */ /* 0x000e6e0008004200 */
[C---:B------:R-:W-:Y:S08]  /*6e60*/  HMMA.16816.F32.BF16 R76, R100.reuse, R112, R76 ;  /* 0x00000070644c723c */ /* 0x040ff0000004184c */
[C---:B------:R-:W-:Y:S01]  /*6e70*/  HMMA.16816.F32.BF16 R80, R100.reuse, R114, R80 ;  /* 0x000000726450723c */ /* 0x040fe20000041850 */
[----:B------:R-:W5:Y:S07]  /*6e80*/  LDSM.16.MT88.4 R112, [R184+UR4+0x1100] ;  /* 0x00110004b870783b */ /* 0x000f6e0008004200 */
[C---:B---3--:R-:W-:Y:S08]  /*6e90*/  HMMA.16816.F32.BF16 R84, R100.reuse, R104, R84 ;  /* 0x000000686454723c */ /* 0x048ff00000041854 */
[C---:B------:R-:W-:Y:S01]  /*6ea0*/  HMMA.16816.F32.BF16 R88, R100.reuse, R106, R88 ;  /* 0x0000006a6458723c */ /* 0x040fe20000041858 */
[----:B------:R-:W3:Y:S07]  /*6eb0*/  LDSM.16.MT88.4 R104, [R185+UR4+0x3100] ;  /* 0x00310004b968783b */ /* 0x000eee0008004200 */
[C---:B------:R-:W-:Y:S08]  /*6ec0*/  HMMA.16816.F32.BF16 R92, R100.reuse, R116, R92 ;  /* 0x00000074645c723c */ /* 0x040ff0000004185c */
[----:B------:R-:W-:Y:S01]  /*6ed0*/  HMMA.16816.F32.BF16 R96, R100, R118, R96 ;  /* 0x000000766460723c */ /* 0x000fe20000041860 */
[----:B------:R-:W3:Y:S06]  /*6ee0*/  LDSM.16.MT88.4 R116, [R133+0x3100] ;  /* 0x003100008574783b */ /* 0x000eec0000004200 */
[----:B------:R-:W-:Y:S01]  /*6ef0*/  F2FP.BF16.PACK_AB R100, R226, R221 ;  /* 0x000000dde264723e */ /* 0x000fe200000010ff */
[----:B------:R-:W-:Y:S01]  /*6f00*/  FADD.FTZ R221, R221, R218 ;  /* 0x000000dadddd7221 */ /* 0x000fe20000010000 */
[----:B----4-:R-:W-:Y:S03]  /*6f10*/  F2FP.BF16.PACK_AB R101, R222, R219 ;  /* 0x000000dbde65723e */ /* 0x010fe600000010ff */
[----:B--2---:R-:W-:Y:S01]  /*6f20*/  F2FP.BF16.PACK_AB R102, R224, R223 ;  /* 0x000000dfe066723e */ /* 0x004fe200000010ff */
[----:B------:R-:W-:Y:S01]  /*6f30*/  FADD.FTZ R219, R219, R220 ;  /* 0x000000dcdbdb7221 */ /* 0x000fe20000010000 */
[----:B------:R-:W-:Y:S01]  /*6f40*/  F2FP.BF16.PACK_AB R103, R228, R225 ;  /* 0x000000e1e467723e */ /* 0x000fe200000010ff */
[----:B------:R-:W-:Y:S02]  /*6f50*/  FADD.FTZ R226, R226, R221 ;  /* 0x000000dde2e27221 */ /* 0x000fe40000010000 */
[----:B------:R-:W-:Y:S02]  /*6f60*/  FADD.FTZ R222, R222, R219 ;  /* 0x000000dbdede7221 */ /* 0x000fe40000010000 */
[----:B------:R-:W-:Y:S02]  /*6f70*/  FADD.FTZ R223, R223, R226 ;  /* 0x000000e2dfdf7221 */ /* 0x000fe40000010000 */
[C---:B-1----:R-:W-:Y:S03]  /*6f80*/  HMMA.16816.F32.BF16 R4, R100.reuse, R108, R4 ;  /* 0x0000006c6404723c */ /* 0x042fe60000041804 */
[----:B------:R-:W-:Y:S02]  /*6f90*/  FADD.FTZ R225, R225, R222 ;  /* 0x000000dee1e17221 */ /* 0x000fe40000010000 */
[----:B------:R-:W-:Y:S02]  /*6fa0*/  FADD.FTZ R224, R224, R223 ;  /* 0x000000dfe0e07221 */ /* 0x000fe40000010000 */
[----:B------:R-:W-:Y:S01]  /*6fb0*/  FADD.FTZ R228, R228, R225 ;  /* 0x000000e1e4e47221 */ /* 0x000fe20000010000 */
[C---:B------:R-:W-:Y:S01]  /*6fc0*/  HMMA.16816.F32.BF16 R8, R100.reuse, R110, R8 ;  /* 0x0000006e6408723c */ /* 0x040fe20000041808 */
[----:B------:R-:W1:Y:S03]  /*6fd0*/  LDSM.16.MT88.4 R108, [R184+UR4+0x3100] ;  /* 0x00310004b86c783b */ /* 0x000e660008004200 */
        /* <DEDUP_REMOVED lines=8> */
[C---:B-----5:R-:W-:Y:S04]  /*7060*/  HMMA.16816.F32.BF16 R20, R100.reuse, R112, R20 ;  /* 0x000000706414723c */ /* 0x060fe80000041814 */
[----:B------:R-:W-:Y:S02]  /*7070*/  FADD.FTZ R217, R234, R217 ;  /* 0x000000d9ead97221 */ /* 0x000fe40000010000 */
[----:B------:R-:W-:Y:S02]  /*7080*/  FADD.FTZ R215, R236, R215 ;  /* 0x000000d7ecd77221 */ /* 0x000fe40000010000 */
[C---:B------:R-:W-:Y:S01]  /*7090*/  HMMA.16816.F32.BF16 R24, R100.reuse, R114, R24 ;  /* 0x000000726418723c */ /* 0x040fe20000041818 */
[----:B------:R-:W2:Y:S07]  /*70a0*/  LDSM.16.MT88.4 R112, [R168+0x3100] ;  /* 0x00310000a870783b */ /* 0x000eae0000004200 */
[C---:B------:R-:W-:Y:S08]  /*70b0*/  HMMA.16816.F32.BF16 R28, R100.reuse, R124, R28 ;  /* 0x0000007c641c723c */ /* 0x040ff0000004181c */
[C---:B------:R-:W-:Y:S01]  /*70c0*/  HMMA.16816.F32.BF16 R32, R100.reuse, R126, R32 ;  /* 0x0000007e6420723c */ /* 0x040fe20000041820 */
[----:B------:R-:W-:Y:S07]  /*70d0*/  LDSM.16.MT88.4 R124, [R185+UR4+0x1900] ;  /* 0x00190004b97c783b */ /* 0x000fee0008004200 */
[C---:B---3--:R-:W-:Y:S08]  /*70e0*/  HMMA.16816.F32.BF16 R36, R100.reuse, R104, R36 ;  /* 0x000000686424723c */ /* 0x048ff00000041824 */
[C---:B------:R-:W-:Y:S01]  /*70f0*/  HMMA.16816.F32.BF16 R40, R100.reuse, R106, R40 ;  /* 0x0000006a6428723c */ /* 0x040fe20000041828 */
[----:B------:R-:W3:Y:S07]  /*7100*/  LDSM.16.MT88.4 R104, [R185+UR4+0x5100] ;  /* 0x00510004b968783b */ /* 0x000eee0008004200 */
[C---:B------:R-:W-:Y:S08]  /*7110*/  HMMA.16816.F32.BF16 R44, R100.reuse, R116, R44 ;  /* 0x00000074642c723c */ /* 0x040ff0000004182c */
[C---:B------:R-:W-:Y:S01]  /*7120*/  HMMA.16816.F32.BF16 R48, R100.reuse, R118, R48 ;  /* 0x000000766430723c */ /* 0x040fe20000041830 */
[----:B------:R-:W4:Y:S07]  /*7130*/  LDSM.16.MT88.4 R116, [R133+0x5100] ;  /* 0x005100008574783b */ /* 0x000f2e0000004200 */
[C---:B-1----:R-:W-:Y:S08]  /*7140*/  HMMA.16816.F32.BF16 R52, R100.reuse, R108, R52 ;  /* 0x0000006c6434723c */ /* 0x042ff00000041834 */
[C---:B------:R-:W-:Y:S01]  /*7150*/  HMMA.16816.F32.BF16 R56, R100.reuse, R110, R56 ;  /* 0x0000006e6438723c */ /* 0x040fe20000041838 */
[----:B------:R-:W1:Y:S07]  /*7160*/  LDSM.16.MT88.4 R108, [R184+UR4+0x5100] ;  /* 0x00510004b86c783b */ /* 0x000e6e0008004200 */
[C---:B--2---:R-:W-:Y:S08]  /*7170*/  HMMA.16816.F32.BF16 R60, R100.reuse, R112, R60 ;  /* 0x00000070643c723c */ /* 0x044ff0000004183c */
[C---:B------:R-:W-:Y:S01]  /*7180*/  HMMA.16816.F32.BF16 R64, R100.reuse, R114, R64 ;  /* 0x000000726440723c */ /* 0x040fe20000041840 */
[----:B------:R-:W2:Y:S07]  /*7190*/  LDSM.16.MT88.4 R112, [R168+0x5100] ;  /* 0x00510000a870783b */ /* 0x000eae0000004200 */
[C---:B---3--:R-:W-:Y:S08]  /*71a0*/  HMMA.16816.F32.BF16 R68, R100.reuse, R104, R68 ;  /* 0x000000686444723c */ /* 0x048ff00000041844 */
[C---:B------:R-:W-:Y:S01]  /*71b0*/  HMMA.16816.F32.BF16 R72, R100.reuse, R106, R72 ;  /* 0x0000006a6448723c */ /* 0x040fe20000041848 */
[----:B------:R-:W-:Y:S07]  /*71c0*/  LDSM.16.MT88.4 R104, [R184+UR4+0x1900] ;  /* 0x00190004b868783b */ /* 0x000fee0008004200 */
[C---:B----4-:R-:W-:Y:S08]  /*71d0*/  HMMA.16816.F32.BF16 R76, R100.reuse, R116, R76 ;  /* 0x00000074644c723c */ /* 0x050ff0000004184c */
[C---:B------:R-:W-:Y:S01]  /*71e0*/  HMMA.16816.F32.BF16 R80, R100.reuse, R118, R80 ;  /* 0x000000766450723c */ /* 0x040fe20000041850 */
[----:B------:R-:W3:Y:S07]  /*71f0*/  LDSM.16.MT88.4 R116, [R133+0x1900] ;  /* 0x001900008574783b */ /* 0x000eee0000004200 */
[C---:B-1----:R-:W-:Y:S08]  /*7200*/  HMMA.16816.F32.BF16 R84, R100.reuse, R108, R84 ;  /* 0x0000006c6454723c */ /* 0x042ff00000041854 */
[C---:B------:R-:W-:Y:S08]  /*7210*/  HMMA.16816.F32.BF16 R88, R100.reuse, R110, R88 ;  /* 0x0000006e6458723c */ /* 0x040ff00000041858 */
[C---:B--2---:R-:W-:Y:S08]  /*7220*/  HMMA.16816.F32.BF16 R92, R100.reuse, R112, R92 ;  /* 0x00000070645c723c */ /* 0x044ff0000004185c */
[----:B------:R-:W-:Y:S08]  /*7230*/  HMMA.16816.F32.BF16 R96, R100, R114, R96 ;  /* 0x000000726460723c */ /* 0x000ff00000041860 */
[C---:B------:R-:W-:Y:S08]  /*7240*/  HMMA.16816.F32.BF16 R128, R136.reuse, R124, R4 ;  /* 0x0000007c8880723c */ /* 0x040ff00000041804 */
[C---:B------:R-:W-:Y:S08]  /*7250*/  HMMA.16816.F32.BF16 R124, R136.reuse, R126, R8 ;  /* 0x0000007e887c723c */ /* 0x040ff00000041808 */
[C---:B---3--:R-:W-:Y:S08]  /*7260*/  HMMA.16816.F32.BF16 R120, R136.reuse, R116, R12 ;  /* 0x000000748878723c */ /* 0x048ff0000004180c */
[C---:B------:R-:W-:Y:S08]  /*7270*/  HMMA.16816.F32.BF16 R116, R136.reuse, R118, R16 ;  /* 0x000000768874723c */ /* 0x040ff00000041810 */
[C---:B------:R-:W-:Y:S08]  /*7280*/  HMMA.16816.F32.BF16 R112, R136.reuse, R104, R20 ;  /* 0x000000688870723c */ /* 0x040ff00000041814 */
[C---:B------:R-:W-:Y:S08]  /*7290*/  HMMA.16816.F32.BF16 R108, R136.reuse, R106, R24 ;  /* 0x0000006a886c723c */ /* 0x040ff00000041818 */
[C---:B------:R-:W-:Y:S08]  /*72a0*/  HMMA.16816.F32.BF16 R104, R136.reuse, R140, R28 ;  /* 0x0000008c8868723c */ /* 0x040ff0000004181c */
[C---:B------:R-:W-:Y:S01]  /*72b0*/  HMMA.16816.F32.BF16 R100, R136.reuse, R142, R32 ;  /* 0x0000008e8864723c */ /* 0x040fe20000041820 */
[----:B------:R-:W1:Y:S07]  /*72c0*/  LDSM.16.MT88.4 R32, [R184+UR4+0x5900] ;  /* 0x00590004b820783b */ /* 0x000e6e0008004200 */
        /* <DEDUP_REMOVED lines=15> */
[C---:B--2---:R-:W-:Y:S08]  /*73c0*/  HMMA.16816.F32.BF16 R92, R136.reuse, R140, R92 ;  /* 0x0000008c885c723c */ /* 0x044ff0000004185c */
[----:B------:R-:W-:Y:S01]  /*73d0*/  HMMA.16816.F32.BF16 R96, R136, R142, R96 ;  /* 0x0000008e8860723c */ /* 0x000fe20000041860 */
[----:B------:R-:W-:-:S07]  /*73e0*/  @!P0 BRA `(.L_x_848) ;  /* 0x0000040000008947 */ /* 0x000fce0003800000 */
[----:B------:R-:W-:Y:S01]  /*73f0*/  ISETP.NE.AND P1, PT, R194, 0x1, PT ;  /* 0x00000001c200780c */ /* 0x000fe20003f25270 */
[----:B------:R-:W-:Y:S01]  /*7400*/  IMAD R0, R216, 0x40, R207 ;  /* 0x00000040d8007824 */ /* 0x000fe200078e02cf */
[----:B------:R-:W-:Y:S01]  /*7410*/  SEL R4, RZ, 0x10, P4 ;  /* 0x00000010ff047807 */ /* 0x000fe20002000000 */
[----:B------:R-:W-:Y:S03]  /*7420*/  IMAD.MOV.U32 R196, RZ, RZ, RZ ;  /* 0x000000ffffc47224 */ /* 0x000fe600078e00ff */
[----:B------:R-:W-:Y:S02]  /*7430*/  IADD3 R197, R0, -0x80, R203 ;  /* 0xffffff8000c57810 */ /* 0x000fe40007ffe0cb */
[----:B------:R-:W-:Y:S03]  /*7440*/  IADD3 R10, -R4, 0x10, RZ ;  /* 0x00000010040a7810 */ /* 0x000fe60007ffe1ff */
[--C-:B------:R-:W-:Y:S01]  /*7450*/  IMAD.MOV.U32 R0, RZ, RZ, R197.reuse ;  /* 0x000000ffff007224 */ /* 0x100fe200078e00c5 */
[----:B------:R-:W-:Y:S01]  /*7460*/  LOP3.LUT R10, R10, 0xf, RZ, 0xc0, !PT ;  /* 0x0000000f0a0a7812 */ /* 0x000fe200078ec0ff */
[----:B------:R-:W-:Y:S05]  /*7470*/  @P1 IMAD.HI.U32 R2, R197, c[0x0][0x2bc], RZ ;  /* 0x0000af00c5021a27 */ /* 0x000fea00078e00ff */
[----:B------:R-:W-:Y:S04]  /*7480*/  @P1 SHF.R.U32.HI R0, RZ, c[0x0][0x2c0], R2 ;  /* 0x0000b000ff001a19 */ /* 0x000fe80000011602 */
[C---:B------:R-:W-:Y:S04]  /*7490*/  @!P3 IADD3 R5, P0, R0.reuse, UR8, RZ ;  /* 0x000000080005bc10 */ /* 0x040fe8000ff1e0ff */
[----:B------:R-:W-:Y:S01]  /*74a0*/  @!P3 LEA.HI.X.SX32 R2, R0, UR6, 0x1, P0 ;  /* 0x000000060002bc11 */ /* 0x000fe200080f0eff */
[----:B------:R-:W-:Y:S01]  /*74b0*/  IMAD.MOV R0, RZ, RZ, -R0 ;  /* 0x000000ffff007224 */ /* 0x000fe200078e0a00 */
[C---:B------:R-:W-:Y:S03]  /*74c0*/  @!P3 LEA R8, P0, R5.reuse, c[0x0][0x2a0], 0x2 ;  /* 0x0000a8000508ba11 */ /* 0x040fe600078010ff */
[----:B------:R-:W-:Y:S01]  /*74d0*/  IMAD R197, R0, c[0x0][0x2b8], R197 ;  /* 0x0000ae0000c57a24 */ /* 0x000fe200078e02c5 */
[----:B------:R-:W-:Y:S02]  /*74e0*/  @!P3 LEA.HI.X R9, R5, c[0x0][0x2a4], R2, 0x2, P0 ;  /* 0x0000a9000509ba11 */ /* 0x000fe400000f1402 */
[----:B------:R-:W-:Y:S01]  /*74f0*/  SEL R2, RZ, 0x10, P6 ;  /* 0x00000010ff027807 */ /* 0x000fe20003000000 */
        /* <DEDUP_REMOVED lines=14> */
[----:B------:R-:W1:Y:S01]  /*75e0*/  SHFL.IDX PT, R6, R11, 0x1, 0x181f ;  /* 0x00381f000b067f89 */ /* 0x000e6200000e0000 */
[----:B------:R-:W-:Y:S02]  /*75f0*/  SEL R5, RZ, 0x10, P5 ;  /* 0x00000010ff057807 */ /* 0x000fe40002800000 */
[----:B------:R-:W-:Y:S01]  /*7600*/  IADD3 R0, -R2, 0x10, RZ ;  /* 0x0000001002007810 */ /* 0x000fe20007ffe1ff */
[----:B------:R-:W2:Y:S01]  /*7610*/  SHFL.IDX PT, R7, R14, 0x1, 0x181f ;  /* 0x00381f000e077f89 */ /* 0x000ea200000e0000 */
[C---:B------:R-:W-:Y:S02]  /*7620*/  ISETP.NE.U32.AND P2, PT, R5.reuse, RZ, PT ;  /* 0x000000ff0500720c */ /* 0x040fe40003f45070 */
[----:B------:R-:W-:Y:S01]  /*7630*/  IADD3 R13, -R5, 0x10, RZ ;  /* 0x00000010050d7810 */ /* 0x000fe20007ffe1ff */
[----:B------:R3:W4:Y:S01]  /*7640*/  SHFL.IDX PT, R8, R11, RZ, 0x181f ;  /* 0x00181fff0b087589 */ /* 0x00072200000e0000 */
[----:B------:R-:W-:Y:S02]  /*7650*/  LOP3.LUT R0, R0, 0xf, RZ, 0xc0, !PT ;  /* 0x0000000f00007812 */ /* 0x000fe400078ec0ff */
[----:B------:R-:W-:Y:S01]  /*7660*/  LOP3.LUT R13, R13, 0xf, RZ, 0xc0, !PT ;  /* 0x0000000f0d0d7812 */ /* 0x000fe200078ec0ff */
[----:B------:R5:W4:Y:S03]  /*7670*/  SHFL.IDX PT, R9, R14, RZ, 0x181f ;  /* 0x00181fff0e097589 */ /* 0x000b2600000e0000 */
[-C--:B-1----:R-:W-:Y:S04]  /*7680*/  IADD3 R12, P1, P0, R13, R6.reuse, R208 ;  /* 0x000000060d0c7210 */ /* 0x082fe8000783e0d0 */
[-C--:B--2---:R-:W-:Y:S02]  /*7690*/  IADD3.X R13, RZ, R7.reuse, R209, P1, P0 ;  /* 0x00000007ff0d7210 */ /* 0x084fe40000fe04d1 */
[-C--:B------:R-:W-:Y:S04]  /*76a0*/  IADD3 R10, P1, P0, R10, R6.reuse, R213 ;  /* 0x000000060a0a7210 */ /* 0x080fe8000783e0d5 */
[-C--:B---3--:R-:W-:Y:S02]  /*76b0*/  IADD3.X R11, RZ, R7.reuse, R214, P1, P0 ;  /* 0x00000007ff0b7210 */ /* 0x088fe40000fe04d6 */
[----:B------:R-:W-:Y:S01]  /*76c0*/  IADD3 R6, P1, P0, R0, R6, R211 ;  /* 0x0000000600067210 */ /* 0x000fe2000783e0d3 */
[----:B------:R-:W-:Y:S03]  /*76d0*/  IMAD.U32 R0, RZ, RZ, UR11 ;  /* 0x0000000bff007e24 */ /* 0x000fe6000f8e00ff */
[----:B------:R-:W-:Y:S01]  /*76e0*/  IADD3.X R7, RZ, R7, R212, P1, P0 ;  /* 0x00000007ff077210 */ /* 0x000fe20000fe04d4 */
[----:B------:R-:W-:Y:S01]  /*76f0*/  IMAD R0, R0, 0x3000, R201 ;  /* 0x0000300000007824 */ /* 0x000fe200078e02c9 */
[----:B----4-:R-:W-:Y:S02]  /*7700*/  IADD3 R16, P1, R208, R8, RZ ;  /* 0x00000008d0107210 */ /* 0x010fe40007f3e0ff */
[----:B-----5:R-:W-:Y:S01]  /*7710*/  IADD3 R14, P0, R8, R213, RZ ;  /* 0x000000d5080e7210 */ /* 0x020fe20007f1e0ff */
[----:B------:R-:W-:Y:S02]  /*7720*/  IMAD.SHL.U32 R5, R0, 0x2, RZ ;  /* 0x0000000200057824 */ /* 0x000fe400078e00ff */
[----:B------:R-:W-:Y:S01]  /*7730*/  IMAD.X R17, R209, 0x1, R9, P1 ;  /* 0x00000001d1117824 */ /* 0x000fe200008e0609 */
[----:B------:R-:W-:Y:S01]  /*7740*/  ISETP.NE.U32.AND P1, PT, R4, RZ, PT ;  /* 0x000000ff0400720c */ /* 0x000fe20003f25070 */
[C---:B------:R-:W-:Y:S01]  /*7750*/  IMAD.X R15, R9.reuse, 0x1, R214, P0 ;  /* 0x00000001090f7824 */ /* 0x040fe200000e06d6 */
[----:B------:R-:W-:Y:S02]  /*7760*/  IADD3 R8, P0, R8, R211, RZ ;  /* 0x000000d308087210 */ /* 0x000fe40007f1e0ff */
[----:B------:R1:W-:Y:S03]  /*7770*/  LDGSTS.E.BYPASS.LTC128B.128 [R5+0xc100], [R16.64], !P5 ;  /* 0x0c10000010057fae */ /* 0x0003e6000e901d4c */
[----:B------:R-:W-:Y:S01]  /*7780*/  IMAD.X R9, R9, 0x1, R212, P0 ;  /* 0x0000000109097824 */ /* 0x000fe200000e06d4 */
[----:B------:R1:W-:Y:S01]  /*7790*/  LDGSTS.E.BYPASS.LTC128B.128 [R5+0xe100], [R14.64], !P4 ;  /* 0x0e1000000e057fae */ /* 0x0003e2000e101d4c */
[----:B------:R-:W-:Y:S03]  /*77a0*/  ISETP.NE.U32.AND P0, PT, R2, RZ, PT ;  /* 0x000000ff0200720c */ /* 0x000fe60003f05070 */
[----:B------:R1:W-:Y:S04]  /*77b0*/  LDGSTS.E.BYPASS.LTC128B.128 [R5+0x10100], [R8.64], !P6 ;  /* 0x1010000008057fae */ /* 0x0003e8000f101d4c */
[----:B------:R1:W-:Y:S04]  /*77c0*/  LDGSTS.E.BYPASS.LTC128B.128.ZFILL [R5+0xd100], [R12.64], P2 ;  /* 0x0d1000000c057fae */ /* 0x0003e80009141d4c */
[----:B------:R1:W-:Y:S04]  /*77d0*/  LDGSTS.E.BYPASS.LTC128B.128.ZFILL [R5+0xf100], [R10.64], P1 ;  /* 0x0f1000000a057fae */ /* 0x0003e80008941d4c */
[----:B------:R1:W-:Y:S02]  /*77e0*/  LDGSTS.E.BYPASS.LTC128B.128.ZFILL [R5+0x11100], [R6.64], P0 ;  /* 0x1110000006057fae */ /* 0x0003e40008141d4c */
.L_x_848:
[----:B------:R-:W-:Y:S01]  /*77f0*/  UIADD3 UR4, UR5, 0x1, URZ ;  /* 0x0000000105047890 */ /* 0x000fe2000fffe03f */
[----:B------:R-:W0:Y:S01]  /*7800*/  LDGDEPBAR ;  /* 0x00000000000079af */ /* 0x000e220000000000 */
[----:B------:R-:W-:Y:S01]  /*7810*/  UISETP.GE.AND UP0, UPT, UR5, 0x1, UPT ;  /* 0x000000010500788c */ /* 0x000fe2000bf06270 */
[C---:B------:R-:W-:Y:S01]  /*7820*/  ISETP.GT.AND P0, PT, R216.reuse, RZ, PT ;  /* 0x000000ffd800720c */ /* 0x040fe20003f04270 */
[----:B------:R-:W-:Y:S01]  /*7830*/  IMAD.MOV.U32 R0, RZ, RZ, R3 ;  /* 0x000000ffff007224 */ /* 0x000fe200078e0003 */
[----:B------:R-:W-:Y:S01]  /*7840*/  IADD3 R216, R216, -0x1, RZ ;  /* 0xffffffffd8d87810 */ /* 0x000fe20007ffe0ff */
[----:B------:R-:W-:Y:S01]  /*7850*/  USEL UR5, UR4, URZ, !UP0 ;  /* 0x0000003f04057287 */ /* 0x000fe2000c000000 */
[----:B------:R-:W-:Y:S09]  /*7860*/  IMAD.MOV.U32 R133, RZ, RZ, R132 ;  /* 0x000000ffff857224 */ /* 0x000ff200078e0084 */
[----:B------:R-:W-:-:S05]  /*7870*/  @P0 BRA `(.L_x_849) ;  /* 0xffffd04000000947 */ /* 0x000fca000383ffff */
.L_x_846:
[----:B------:R-:W2:Y:S01]  /*7880*/  SHFL.BFLY PT, R0, R215, 0x2, 0x1f ;  /* 0x0c401f00d7007f89 */ /* 0x000ea200000e0000 */
[----:B-1----:R-:W-:Y:S01]  /*7890*/  MOV R5, c[0x0][0x4e8] ;  /* 0x00013a0000057a02 */ /* 0x002fe20000000f00 */
[----:B------:R-:W1:Y:S01]  /*78a0*/  S2UR UR7, SR_CTAID.Y ;  /* 0x00000000000779c3 */ /* 0x000e620000002600 */
[----:B------:R-:W-:Y:S01]  /*78b0*/  MOV R6, R202 ;  /* 0x000000ca00067202 */ /* 0x000fe20000000f00 */
[----:B------:R-:W3:Y:S01]  /*78c0*/  SHFL.BFLY PT, R2, R217, 0x2, 0x1f ;  /* 0x0c401f00d9027f89 */ /* 0x000ee200000e0000 */
[C---:B------:R-:W-:Y:S01]  /*78d0*/  ISETP.NE.AND P4, PT, R5.reuse, 0x1, PT ;  /* 0x000000010500780c */ /* 0x040fe20003f85270 */
[----:B------:R-:W-:Y:S01]  /*78e0*/  ULDC.64 UR4, c[0x0][0x490] ;  /* 0x0001240000047ab9 */ /* 0x000fe20000000a00 */
[----:B------:R-:W-:Y:S01]  /*78f0*/  MOV R10, RZ ;  /* 0x000000ff000a7202 */ /* 0x000fe20000000f00 */
[----:B------:R-:W4:Y:S01]  /*7900*/  S2R R7, SR_TID.X ;  /* 0x0000000000077919 */ /* 0x000f220000002100 */
[----:B------:R-:W-:Y:S01]  /*7910*/  SHF.R.S32.HI R210, RZ, 0x2, R210 ;  /* 0x00000002ffd27819 */ /* 0x000fe200000114d2 */
[----:B------:R-:W-:Y:S01]  /*7920*/  IMAD R5, R5, c[0x0][0x388], RZ ;  /* 0x0000e20005057a24 */ /* 0x000fe200078e02ff */
[----:B------:R-:W-:Y:S01]  /*7930*/  SHF.L.U32 R201, R201, 0x1, RZ ;  /* 0x00000001c9c97819 */ /* 0x000fe200000006ff */
[----:B------:R-:W-:Y:S01]  /*7940*/  BSSY B0, `(.L_x_850) ;  /* 0x0000168000007945 */ /* 0x000fe20003800000 */
[----:B--2---:R-:W-:Y:S01]  /*7950*/  FADD.FTZ R11, R0, R215 ;  /* 0x000000d7000b7221 */ /* 0x004fe20000010000 */
[----:B-1----:R-:W-:Y:S01]  /*7960*/  USHF.R.S32.HI UR6, URZ, 0x1f, UR7 ;  /* 0x0000001f3f067899 */ /* 0x002fe20008011407 */
[----:B---3--:R-:W-:Y:S01]  /*7970*/  FADD.FTZ R9, R2, R217 ;  /* 0x000000d902097221 */ /* 0x008fe20000010000 */
[----:B------:R-:W-:-:S02]  /*7980*/  UIMAD.WIDE.U32 UR10, UR7, UR4, URZ ;  /* 0x00000004070a72a5 */ /* 0x000fc4000f8e003f */
[----:B------:R-:W1:Y:S01]  /*7990*/  SHFL.BFLY PT, R2, R11, 0x1, 0x1f ;  /* 0x0c201f000b027f89 */ /* 0x000e6200000e0000 */
[----:B------:R-:W-:Y:S01]  /*79a0*/  UIMAD UR8, UR6, UR4, URZ ;  /* 0x00000004060872a4 */ /* 0x000fe2000f8e023f */
[----:B----4-:R-:W-:Y:S02]  /*79b0*/  SHF.R.S32.HI R8, RZ, 0x1f, R7 ;  /* 0x0000001fff087819 */ /* 0x010fe40000011407 */
[----:B------:R-:W2:Y:S01]  /*79c0*/  SHFL.BFLY PT, R4, R9, 0x1, 0x1f ;  /* 0x0c201f0009047f89 */ /* 0x000ea200000e0000 */
[----:B------:R-:W-:Y:S01]  /*79d0*/  UIMAD UR8, UR7, UR5, UR8 ;  /* 0x00000005070872a4 */ /* 0x000fe2000f8e0208 */
[CC--:B------:R-:W-:Y:S02]  /*79e0*/  LEA.HI R0, R8.reuse, R7.reuse, RZ, 0x5 ;  /* 0x0000000708007211 */ /* 0x0c0fe400078f28ff */
[----:B------:R-:W-:Y:S01]  /*79f0*/  LEA.HI R8, R8, R7, RZ, 0x2 ;  /* 0x0000000708087211 */ /* 0x000fe200078f10ff */
[----:B------:R-:W-:Y:S01]  /*7a00*/  ULDC.64 UR4, c[0x0][0x3e8] ;  /* 0x0000fa0000047ab9 */ /* 0x000fe20000000a00 */
[----:B------:R-:W-:Y:S01]  /*7a10*/  LOP3.LUT R14, R0, 0xffffffe0, RZ, 0xc0, !PT ;  /* 0xffffffe0000e7812 */ /* 0x000fe200078ec0ff */
[----:B------:R-:W-:Y:S01]  /*7a20*/  UIMAD UR6, UR6, UR4, URZ ;  /* 0x00000004060672a4 */ /* 0x000fe2000f8e023f */
[----:B------:R-:W-:Y:S01]  /*7a30*/  LOP3.LUT R12, R8, 0xfffffffc, RZ, 0xc0, !PT ;  /* 0xfffffffc080c7812 */ /* 0x000fe200078ec0ff */
[----:B------:R-:W-:Y:S01]  /*7a40*/  UIMAD.WIDE.U32 UR14, UR7, UR4, URZ ;  /* 0x00000004070e72a5 */ /* 0x000fe2000f8e003f */
[----:B------:R-:W-:Y:S01]  /*7a50*/  SHF.R.S32.HI R0, RZ, 0x5, R0 ;  /* 0x00000005ff007819 */ /* 0x000fe20000011400 */
[----:B------:R-:W-:Y:S01]  /*7a60*/  UIMAD UR5, UR7, UR5, UR6 ;  /* 0x00000005070572a4 */ /* 0x000fe2000f8e0206 */
[----:B------:R-:W-:Y:S01]  /*7a70*/  MOV R19, UR11 ;  /* 0x0000000b00137c02 */ /* 0x000fe20008000f00 */
[----:B------:R-:W-:Y:S01]  /*7a80*/  UIADD3 UR8, UR11, UR8, URZ ;  /* 0x000000080b087290 */ /* 0x000fe2000fffe03f */
[----:B------:R-:W-:Y:S01]  /*7a90*/  MOV R18, UR10 ;  /* 0x0000000a00127c02 */ /* 0x000fe20008000f00 */
[----:B------:R-:W-:Y:S01]  /*7aa0*/  UIADD3 UR5, UR15, UR5, URZ ;  /* 0x000000050f057290 */ /* 0x000fe2000fffe03f */
[----:B------:R-:W-:Y:S01]  /*7ab0*/  MOV R17, UR15 ;  /* 0x0000000f00117c02 */ /* 0x000fe20008000f00 */
[----:B------:R-:W-:-:S02]  /*7ac0*/  IMAD.U32 R16, RZ, RZ, UR14 ;  /* 0x0000000eff107e24 */ /* 0x000fc4000f8e00ff */
[----:B------:R-:W-:Y:S01]  /*7ad0*/  MOV R19, UR8 ;  /* 0x0000000800137c02 */ /* 0x000fe20008000f00 */
[----:B-1----:R-:W-:Y:S01]  /*7ae0*/  FADD.FTZ R2, R11, R2 ;  /* 0x000000020b027221 */ /* 0x002fe20000010000 */
[----:B------:R-:W-:Y:S01]  /*7af0*/  IADD3 R11, -R14, R7, RZ ;  /* 0x000000070e0b7210 */ /* 0x000fe20007ffe1ff */
[----:B------:R-:W-:Y:S01]  /*7b00*/  IMAD.IADD R7, R7, 0x1, -R12 ;  /* 0x0000000107077824 */ /* 0x000fe200078e0a0c */
[----:B------:R-:W-:Y:S01]  /*7b10*/  MOV R14, 0xff800000 ;  /* 0xff800000000e7802 */ /* 0x000fe20000000f00 */
[----:B--2---:R-:W-:Y:S01]  /*7b20*/  FADD.FTZ R4, R9, R4 ;  /* 0x0000000409047221 */ /* 0x004fe20000010000 */
[----:B------:R-:W-:Y:S01]  /*7b30*/  BAR.SYNC.DEFER_BLOCKING 0x1, 0x100 ;  /* 0x0044000000007b1d */ /* 0x000fe20000010000 */
[----:B------:R-:W-:Y:S01]  /*7b40*/  FSETP.NE.FTZ.AND P0, PT, R2, RZ, PT ;  /* 0x000000ff0200720b */ /* 0x000fe20003f15000 */
[----:B------:R-:W-:Y:S01]  /*7b50*/  @P4 IMAD.HI.U32 R9, R202, c[0x0][0x4ec], RZ ;  /* 0x00013b00ca094a27 */ /* 0x000fe200078e00ff */
[----:B------:R-:W-:Y:S02]  /*7b60*/  LOP3.LUT P3, RZ, R11, 0x3, RZ, 0xc0, !PT ;  /* 0x000000030bff7812 */ /* 0x000fe4000786c0ff */
[----:B------:R-:W-:-:S02]  /*7b70*/  FSETP.NE.FTZ.AND P1, PT, R4, RZ, PT ;  /* 0x000000ff0400720b */ /* 0x000fc40003f35000 */
[----:B------:R-:W-:Y:S02]  /*7b80*/  @P4 SHF.R.U32.HI R6, RZ, c[0x0][0x4f0], R9 ;  /* 0x00013c00ff064a19 */ /* 0x000fe40000011609 */
[----:B------:R-:W-:Y:S02]  /*7b90*/  MOV R9, RZ ;  /* 0x000000ff00097202 */ /* 0x000fe40000000f00 */
[----:B------:R-:W-:Y:S02]  /*7ba0*/  IADD3 R13, -R6, RZ, RZ ;  /* 0x000000ff060d7210 */ /* 0x000fe40007ffe1ff */
[----:B------:R-:W-:Y:S01]  /*7bb0*/  MOV R17, UR5 ;  /* 0x0000000500117c02 */ /* 0x000fe20008000f00 */
[----:B------:R-:W1:Y:S02]  /*7bc0*/  @P0 MUFU.LG2 R12, R2 ;  /* 0x00000002000c0308 */ /* 0x000e640000000c00 */
[----:B------:R-:W-:Y:S01]  /*7bd0*/  IMAD R11, R13, c[0x0][0x4e8], R202 ;  /* 0x00013a000d0b7a24 */ /* 0x000fe200078e02ca */
[----:B------:R-:W-:-:S02]  /*7be0*/  SHF.R.S32.HI R13, RZ, 0x2, R8 ;  /* 0x00000002ff0d7819 */ /* 0x000fc40000011408 */
[----:B------:R-:W-:-:S03]  /*7bf0*/  SHF.R.S32.HI R8, RZ, 0x1f, R8 ;  /* 0x0000001fff087819 */ /* 0x000fc60000011408 */
[----:B------:R2:W3:Y:S01]  /*7c00*/  @P0 MUFU.RCP R9, R2 ;  /* 0x0000000200090308 */ /* 0x0004e20000001000 */
[----:B------:R-:W-:-:S04]  /*7c10*/  LEA.HI R8, R8, R13, RZ, 0x3 ;  /* 0x0000000d08087211 */ /* 0x000fc800078f18ff */
[----:B------:R-:W-:-:S03]  /*7c20*/  LOP3.LUT R8, R8, 0xfffffff8, RZ, 0xc0, !PT ;  /* 0xfffffff808087812 */ /* 0x000fc600078ec0ff */
[----:B------:R-:W-:Y:S01]  /*7c30*/  @P1 MUFU.RCP R10, R4 ;  /* 0x00000004000a1308 */ /* 0x000fe20000001000 */
[----:B-1----:R-:W-:Y:S01]  /*7c40*/  @P0 FMUL.FTZ R12, R12, 0.69314718246459960938 ;  /* 0x3f3172180c0c0820 */ /* 0x002fe20000410000 */
[----:B--2---:R-:W-:-:S06]  /*7c50*/  @P0 MOV R2, 0x3f317218 ;  /* 0x3f31721800020802 */ /* 0x004fcc0000000f00 */
[----:B------:R-:W1:Y:S01]  /*7c60*/  @P1 MUFU.LG2 R4, R4 ;  /* 0x0000000400041308 */ /* 0x000e620000000c00 */
[C---:B---3--:R-:W-:Y:S02]  /*7c70*/  FMUL.FTZ R131, R9.reuse, R131 ;  /* 0x0000008309837220 */ /* 0x048fe40000410000 */
[C---:B------:R-:W-:Y:S02]  /*7c80*/  FMUL.FTZ R130, R9.reuse, R130 ;  /* 0x0000008209827220 */ /* 0x040fe40000410000 */
[----:B------:R-:W-:Y:S02]  /*7c90*/  @P0 FMUL.FTZ R2, R2, c[0x0][0x2d0] ;  /* 0x0000b40002020a20 */ /* 0x000fe40000410000 */
[----:B------:R-:W-:Y:S01]  /*7ca0*/  FMUL.FTZ R127, R9, R127 ;  /* 0x0000007f097f7220 */ /* 0x000fe20000410000 */
[----:B------:R-:W-:Y:S01]  /*7cb0*/  F2FP.BF16.PACK_AB R130, R131, R130 ;  /* 0x000000828382723e */ /* 0x000fe200000010ff */
[C---:B------:R-:W-:Y:S02]  /*7cc0*/  FMUL.FTZ R126, R9.reuse, R126 ;  /* 0x0000007e097e7220 */ /* 0x040fe40000410000 */
[----:B------:R-:W-:-:S02]  /*7cd0*/  FMUL.FTZ R123, R9, R123 ;  /* 0x0000007b097b7220 */ /* 0x000fc40000410000 */
[----:B------:R-:W-:Y:S01]  /*7ce0*/  FMUL.FTZ R122, R9, R122 ;  /* 0x0000007a097a7220 */ /* 0x000fe20000410000 */
[----:B------:R-:W-:Y:S01]  /*7cf0*/  F2FP.BF16.PACK_AB R126, R127, R126 ;  /* 0x0000007e7f7e723e */ /* 0x000fe200000010ff */
[C---:B------:R-:W-:Y:S02]  /*7d00*/  FMUL.FTZ R119, R9.reuse, R119 ;  /* 0x0000007709777220 */ /* 0x040fe40000410000 */
[----:B------:R-:W-:Y:S01]  /*7d10*/  FMUL.FTZ R118, R9, R118 ;  /* 0x0000007609767220 */ /* 0x000fe20000410000 */
[----:B------:R-:W-:Y:S01]  /*7d20*/  F2FP.BF16.PACK_AB R122, R123, R122 ;  /* 0x0000007a7b7a723e */ /* 0x000fe200000010ff */
[C---:B------:R-:W-:Y:S02]  /*7d30*/  FMUL.FTZ R115, R9.reuse, R115 ;  /* 0x0000007309737220 */ /* 0x040fe40000410000 */
[----:B------:R-:W-:Y:S01]  /*7d40*/  FMUL.FTZ R114, R9, R114 ;  /* 0x0000007209727220 */ /* 0x000fe20000410000 */
[----:B------:R-:W-:Y:S01]  /*7d50*/  F2FP.BF16.PACK_AB R118, R119, R118 ;  /* 0x000000767776723e */ /* 0x000fe200000010ff */
        /* <DEDUP_REMOVED lines=56> */
[----:B------:R-:W-:Y:S01]  /*80e0*/  IADD3 R9, R13, -R8, RZ ;  /* 0x800000080d097210 */ /* 0x000fe20007ffe0ff */
[----:B-1----:R-:W-:Y:S01]  /*80f0*/  @P1 FMUL.FTZ R15, R4, 0.69314718246459960938 ;  /* 0x3f317218040f1820 */ /* 0x002fe20000410000 */
[----:B------:R-:W-:Y:S01]  /*8100*/  MOV R13, 0xff800000 ;  /* 0xff800000000d7802 */ /* 0x000fe20000000f00 */
[----:B------:R-:W-:Y:S01]  /*8110*/  @P0 FFMA.FTZ R13, R2, R3, R12 ;  /* 0x00000003020d0223 */ /* 0x000fe2000001000c */
[----:B------:R-:W-:Y:S01]  /*8120*/  @P1 MOV R8, 0x3f317218 ;  /* 0x3f31721800081802 */ /* 0x000fe20000000f00 */
[----:B------:R-:W1:Y:S01]  /*8130*/  S2R R3, SR_CTAID.Z ;  /* 0x0000000000037919 */ /* 0x000e620000002700 */
[----:B------:R-:W-:Y:S01]  /*8140*/  LEA.HI R4, R7, R7, RZ, 0x1 ;  /* 0x0000000707047211 */ /* 0x000fe200078f08ff */
[----:B------:R-:W-:Y:S01]  /*8150*/  FMUL.FTZ R129, R10, R129 ;  /* 0x000000810a817220 */ /* 0x000fe20000410000 */
[----:B------:R-:W-:Y:S01]  /*8160*/  F2FP.BF16.PACK_AB R94, R95, R94 ;  /* 0x0000005e5f5e723e */ /* 0x000fe200000010ff */
[----:B------:R-:W-:Y:S01]  /*8170*/  @P1 FMUL.FTZ R8, R8, c[0x0][0x2d0] ;  /* 0x0000b40008081a20 */ /* 0x000fe20000410000 */
[----:B------:R-:W-:Y:S01]  /*8180*/  LOP3.LUT R12, R4, 0x1ffffffe, RZ, 0xc0, !PT ;  /* 0x1ffffffe040c7812 */ /* 0x000fe200078ec0ff */
[----:B------:R-:W-:Y:S01]  /*8190*/  FMUL.FTZ R128, R10, R128 ;  /* 0x000000800a807220 */ /* 0x000fe20000410000 */
[----:B------:R-:W-:Y:S01]  /*81a0*/  F2FP.BF16.PACK_AB R98, R99, R98 ;  /* 0x000000626362723e */ /* 0x000fe200000010ff */
[----:B------:R-:W-:Y:S01]  /*81b0*/  @P1 FFMA.FTZ R14, R8, R132, R15 ;  /* 0x00000084080e1223 */ /* 0x000fe2000001000f */
[----:B------:R-:W-:Y:S01]  /*81c0*/  SHF.R.S32.HI R15, RZ, 0x1f, R0 ;  /* 0x0000001fff0f7819 */ /* 0x000fe20000011400 */
[----:B------:R-:W2:Y:S01]  /*81d0*/  S2R R8, SR_CTAID.X ;  /* 0x0000000000087919 */ /* 0x000ea20000002500 */
[----:B------:R-:W-:Y:S01]  /*81e0*/  IADD3 R12, R7, -R12, RZ ;  /* 0x8000000c070c7210 */ /* 0x000fe20007ffe0ff */
[C---:B------:R-:W-:Y:S01]  /*81f0*/  FMUL.FTZ R125, R10.reuse, R125 ;  /* 0x0000007d0a7d7220 */ /* 0x040fe20000410000 */
[----:B------:R-:W-:Y:S01]  /*8200*/  LEA.HI R15, R15, R0, RZ, 0x3 ;  /* 0x000000000f0f7211 */ /* 0x000fe200078f18ff */
[C---:B------:R-:W-:Y:S01]  /*8210*/  FMUL.FTZ R124, R10.reuse, R124 ;  /* 0x0000007c0a7c7220 */ /* 0x040fe20000410000 */
[----:B------:R-:W-:Y:S01]  /*8220*/  R2P PR, R9, 0x6 ;  /* 0x0000000609007804 */ /* 0x000fe20000000000 */
[C---:B------:R-:W-:Y:S01]  /*8230*/  FMUL.FTZ R121, R10.reuse, R121 ;  /* 0x000000790a797220 */ /* 0x040fe20000410000 */
[----:B------:R-:W-:Y:S01]  /*8240*/  LOP3.LUT R15, R15, 0xffffff8, RZ, 0xc0, !PT ;  /* 0x0ffffff80f0f7812 */ /* 0x000fe200078ec0ff */
[C---:B------:R-:W-:Y:S01]  /*8250*/  FMUL.FTZ R120, R10.reuse, R120 ;  /* 0x000000780a787220 */ /* 0x040fe20000410000 */
[----:B------:R-:W-:Y:S01]  /*8260*/  F2FP.BF16.PACK_AB R128, R129, R128 ;  /* 0x000000808180723e */ /* 0x000fe200000010ff */
[----:B------:R-:W-:Y:S01]  /*8270*/  FMUL.FTZ R117, R10, R117 ;  /* 0x000000750a757220 */ /* 0x000fe20000410000 */
[----:B------:R-:W-:Y:S01]  /*8280*/  F2FP.BF16.PACK_AB R124, R125, R124 ;  /* 0x0000007c7d7c723e */ /* 0x000fe200000010ff */
[C---:B------:R-:W-:Y:S01]  /*8290*/  IMAD.IADD R15, R0.reuse, 0x1, -R15 ;  /* 0x00000001000f7824 */ /* 0x040fe200078e0a0f */
[----:B------:R-:W-:Y:S01]  /*82a0*/  LEA R0, R0, R7, 0x9 ;  /* 0x0000000700007211 */ /* 0x000fe200078e48ff */
[----:B-1----:R-:W-:Y:S01]  /*82b0*/  IMAD.WIDE.U32 R16, R3, c[0x0][0x3f0], R16 ;  /* 0x0000fc0003107a25 */ /* 0x002fe200078e0010 */
[----:B------:R-:W-:-:S02]  /*82c0*/  SHF.R.S32.HI R2, RZ, 0x1f, R3 ;  /* 0x0000001fff027819 */ /* 0x000fc40000011403 */
[----:B------:R-:W-:Y:S01]  /*82d0*/  LOP3.LUT R7, R9, 0x1, RZ, 0xc0, !PT ;  /* 0x0000000109077812 */ /* 0x000fe200078ec0ff */
[----:B------:R-:W-:Y:S01]  /*82e0*/  IMAD.WIDE.U32 R18, R3, c[0x0][0x498], R18 ;  /* 0x0001260003127a25 */ /* 0x000fe200078e0012 */
[----:B------:R-:W-:Y:S02]  /*82f0*/  SHF.L.U32 R9, R9, 0x6, RZ ;  /* 0x0000000609097819 */ /* 0x000fe400000006ff */
[----:B------:R-:W-:Y:S01]  /*8300*/  LEA R15, R15, R210, 0x4 ;  /* 0x000000d20f0f7211 */ /* 0x000fe200078e20ff */
[C---:B------:R-:W-:Y:S01]  /*8310*/  IMAD R4, R2.reuse, c[0x0][0x3f0], RZ ;  /* 0x0000fc0002047a24 */ /* 0x040fe200078e02ff */
[----:B------:R-:W-:Y:S01]  /*8320*/  LOP3.LUT R9, R9, 0x1c0, RZ, 0xc0, !PT ;  /* 0x000001c009097812 */ /* 0x000fe200078ec0ff */
[----:B------:R-:W-:Y:S01]  /*8330*/  IMAD R2, R2, c[0x0][0x498], RZ ;  /* 0x0001260002027a24 */ /* 0x000fe200078e02ff */
[----:B------:R-:W-:Y:S01]  /*8340*/  ISETP.NE.U32.AND P0, PT, R7, 0x1, PT ;  /* 0x000000010700780c */ /* 0x000fe20003f05070 */
[----:B------:R-:W-:Y:S01]  /*8350*/  IMAD R4, R3, c[0x0][0x3f4], R4 ;  /* 0x0000fd0003047a24 */ /* 0x000fe200078e0204 */
[----:B------:R-:W-:Y:S01]  /*8360*/  LEA.HI R9, R9, R9, RZ, 0x1d ;  /* 0x0000000909097211 */ /* 0x000fe200078fe8ff */
[----:B------:R-:W-:Y:S01]  /*8370*/  IMAD R7, R12, 0x8, R15 ;  /* 0x000000080c077824 */ /* 0x000fe200078e020f */
[----:B------:R-:W-:Y:S01]  /*8380*/  F2FP.BF16.PACK_AB R120, R121, R120 ;  /* 0x000000787978723e */ /* 0x000fe200000010ff */
[----:B------:R-:W-:Y:S01]  /*8390*/  IMAD R2, R3, c[0x0][0x49c], R2 ;  /* 0x0001270003027a24 */ /* 0x000fe200078e0202 */
[----:B------:R-:W-:Y:S01]  /*83a0*/  IADD3 R17, R17, R4, RZ ;  /* 0x0000000411117210 */ /* 0x000fe20007ffe0ff */
[----:B------:R-:W-:Y:S01]  /*83b0*/  FMUL.FTZ R116, R10, R116 ;  /* 0x000000740a747220 */ /* 0x000fe20000410000 */
[----:B--2---:R-:W-:Y:S01]  /*83c0*/  LEA R4, R8, R15, 0x7 ;  /* 0x0000000f08047211 */ /* 0x004fe200078e38ff */
[----:B------:R-:W-:Y:S01]  /*83d0*/  FMUL.FTZ R113, R10, R113 ;  /* 0x000000710a717220 */ /* 0x000fe20000410000 */
[----:B------:R-:W-:Y:S01]  /*83e0*/  LEA R0, R0, R9, 0x1 ;  /* 0x0000000900007211 */ /* 0x000fe200078e08ff */
[----:B------:R-:W-:Y:S01]  /*83f0*/  IMAD.WIDE.U32 R16, R6, c[0x0][0x3e0], R16 ;  /* 0x0000f80006107a25 */ /* 0x000fe200078e0010 */
[----:B------:R-:W-:-:S02]  /*8400*/  LEA R7, R8, R7, 0x7 ;  /* 0x0000000708077211 */ /* 0x000fc400078e38ff */
[----:B------:R-:W-:Y:S01]  /*8410*/  ISETP.GE.OR P5, PT, R4, R5, P3 ;  /* 0x000000050400720c */ /* 0x000fe20001fa6670 */
[C---:B------:R-:W-:Y:S01]  /*8420*/  FMUL.FTZ R112, R10.reuse, R112 ;  /* 0x000000700a707220 */ /* 0x040fe20000410000 */
[----:B------:R-:W-:Y:S01]  /*8430*/  SHF.R.S32.HI R3, RZ, 0x1f, R6 ;  /* 0x0000001fff037819 */ /* 0x000fe20000011406 */
[----:B------:R-:W-:Y:S01]  /*8440*/  FMUL.FTZ R109, R10, R109 ;  /* 0x0000006d0a6d7220 */ /* 0x000fe20000410000 */
[----:B------:R-:W-:Y:S01]  /*8450*/  IADD3 R4, R4, 0x8, RZ ;  /* 0x0000000804047810 */ /* 0x000fe20007ffe0ff */
[----:B------:R-:W-:Y:S01]  /*8460*/  FMUL.FTZ R108, R10, R108 ;  /* 0x0000006c0a6c7220 */ /* 0x000fe20000410000 */
[----:B------:R-:W-:Y:S01]  /*8470*/  SHF.L.U32 R9, R0, 0x1, RZ ;  /* 0x0000000100097819 */ /* 0x000fe200000006ff */
[----:B------:R-:W-:Y:S01]  /*8480*/  @P4 IMAD.HI.U32 R0, R7, c[0x0][0x4ec], RZ ;  /* 0x00013b0007004a27 */ /* 0x000fe200078e00ff */
[----:B------:R-:W-:Y:S02]  /*8490*/  ISETP.GE.OR P3, PT, R4, R5, P3 ;  /* 0x000000050400720c */ /* 0x000fe40001f66670 */
[----:B------:R-:W-:Y:S01]  /*84a0*/  MOV R15, R7 ;  /* 0x00000007000f7202 */ /* 0x000fe20000000f00 */
[----:B------:R-:W-:Y:S01]  /*84b0*/  IMAD R3, R3, c[0x0][0x3e0], RZ ;  /* 0x0000f80003037a24 */ /* 0x000fe200078e02ff */
[C---:B------:R-:W-:Y:S01]  /*84c0*/  IADD3 R4, R9.reuse, 0x80, RZ ;  /* 0x0000008009047810 */ /* 0x040fe20007ffe0ff */
[----:B------:R-:W-:Y:S01]  /*84d0*/  FMUL.FTZ R105, R10, R105 ;  /* 0x000000690a697220 */ /* 0x000fe20000410000 */
[----:B------:R-:W-:Y:S01]  /*84e0*/  @P4 SHF.R.U32.HI R15, RZ, c[0x0][0x4f0], R0 ;  /* 0x00013c00ff0f4a19 */ /* 0x000fe20000011600 */
[----:B------:R-:W-:Y:S01]  /*84f0*/  IMAD R3, R6, c[0x0][0x3e4], R3 ;  /* 0x0000f90006037a24 */ /* 0x000fe200078e0203 */
[----:B------:R-:W-:Y:S01]  /*8500*/  IADD3 R21, R9, 0x70, RZ ;  /* 0x0000007009157810 */ /* 0x000fe20007ffe0ff */
[----:B------:R-:W-:Y:S01]  /*8510*/  FMUL.FTZ R104, R10, R104 ;  /* 0x000000680a687220 */ /* 0x000fe20000410000 */
[----:B------:R-:W-:Y:S01]  /*8520*/  @P0 IADD3 R21, R4, 0x10, RZ ;  /* 0x0000001004150810 */ /* 0x000fe20007ffe0ff */
[----:B------:R-:W-:Y:S01]  /*8530*/  IMAD.IADD R17, R17, 0x1, R3 ;  /* 0x0000000111117824 */ /* 0x000fe200078e0203 */
[C---:B------:R-:W-:Y:S01]  /*8540*/  IADD3 R4, -R15.reuse, RZ, RZ ;  /* 0x000000ff0f047210 */ /* 0x040fe20007ffe1ff */
[C---:B------:R-:W-:Y:S01]  /*8550*/  FMUL.FTZ R101, R10.reuse, R101 ;  /* 0x000000650a657220 */ /* 0x040fe20000410000 */
[----:B------:R-:W-:Y:S01]  /*8560*/  SHF.R.S32.HI R3, RZ, 0x1f, R15 ;  /* 0x0000001fff037819 */ /* 0x000fe2000001140f */
[----:B------:R-:W-:Y:S01]  /*8570*/  FMUL.FTZ R100, R10, R100 ;  /* 0x000000640a647220 */ /* 0x000fe20000410000 */
[----:B------:R-:W-:Y:S01]  /*8580*/  IADD3 R18, P0, R15, R18, RZ ;  /* 0x000000120f127210 */ /* 0x000fe20007f1e0ff */
[----:B------:R-:W-:Y:S01]  /*8590*/  IMAD R7, R4, c[0x0][0x4e8], R7 ;  /* 0x00013a0004077a24 */ /* 0x000fe200078e0207 */
[----:B------:R-:W-:Y:S01]  /*85a0*/  SEL R0, R135, 0xffffffe0, !P1 ;  /* 0xffffffe087007807 */ /* 0x000fe20004800000 */
[C---:B------:R-:W-:Y:S01]  /*85b0*/  FMUL.FTZ R37, R10.reuse, R37 ;  /* 0x000000250a257220 */ /* 0x040fe20000410000 */
[----:B------:R-:W-:Y:S01]  /*85c0*/  IADD3.X R19, R3, R19, R2, P0, !PT ;  /* 0x0000001303137210 */ /* 0x000fe200007fe402 */
[C---:B------:R-:W-:Y:S01]  /*85d0*/  FMUL.FTZ R36, R10.reuse, R36 ;  /* 0x000000240a247220 */ /* 0x040fe20000410000 */
[----:B------:R-:W-:Y:S01]  /*85e0*/  IADD3 R3, R9, R0, RZ ;  /* 0x0000000009037210 */ /* 0x000fe20007ffe0ff */
[----:B------:R-:W-:Y:S01]  /*85f0*/  FMUL.FTZ R41, R10, R41 ;  /* 0x000000290a297220 */ /* 0x000fe20000410000 */
[----:B------:R-:W-:Y:S01]  /*8600*/  IADD3 R15, R0, R21, RZ ;  /* 0x00000015000f7210 */ /* 0x000fe20007ffe0ff */
[----:B------:R-:W-:Y:S01]  /*8610*/  FMUL.FTZ R40, R10, R40 ;  /* 0x000000280a287220 */ /* 0x000fe20000410000 */
[----:B------:R-:W-:Y:S01]  /*8620*/  SHF.R.S32.HI R0, RZ, 0x1f, R7 ;  /* 0x0000001fff007819 */ /* 0x000fe20000011407 */
[----:B------:R-:W-:Y:S01]  /*8630*/  IMAD.WIDE.U32 R18, R7, c[0x0][0x488], R18 ;  /* 0x0001220007127a25 */ /* 0x000fe200078e0012 */
[----:B------:R-:W-:Y:S01]  /*8640*/  MOV R2, 0x40 ;  /* 0x0000004000027802 */ /* 0x000fe20000000f00 */
[----:B------:R-:W-:Y:S01]  /*8650*/  STS [R9+0x80], R128 ;  /* 0x0000808009007388 */ /* 0x000fe20000000800 */
[----:B------:R-:W-:Y:S01]  /*8660*/  F2FP.BF16.PACK_AB R116, R117, R116 ;  /* 0x000000747574723e */ /* 0x000fe200000010ff */
[----:B------:R-:W-:Y:S01]  /*8670*/  IMAD R0, R0, c[0x0][0x488], RZ ;  /* 0x0001220000007a24 */ /* 0x000fe200078e02ff */
[----:B------:R-:W-:Y:S01]  /*8680*/  SEL R2, R2, 0xffffffc0, !P2 ;  /* 0xffffffc002027807 */ /* 0x000fe20005000000 */
[C---:B------:R-:W-:Y:S01]  /*8690*/  FMUL.FTZ R45, R10.reuse, R45 ;  /* 0x0000002d0a2d7220 */ /* 0x040fe20000410000 */
[----:B------:R-:W-:Y:S01]  /*86a0*/  F2FP.BF16.PACK_AB R112, R113, R112 ;  /* 0x000000707170723e */ /* 0x000fe200000010ff */
[----:B------:R-:W-:Y:S01]  /*86b0*/  IMAD R0, R7, c[0x0][0x48c], R0 ;  /* 0x0001230007007a24 */ /* 0x000fe200078e0200 */
[----:B------:R-:W-:Y:S01]  /*86c0*/  IADD3 R23, R9, R2, RZ ;  /* 0x0000000209177210 */ /* 0x000fe20007ffe0ff */
[----:B------:R-:W-:Y:S01]  /*86d0*/  FMUL.FTZ R44, R10, R44 ;  /* 0x0000002c0a2c7220 */ /* 0x000fe20000410000 */
[----:B------:R-:W-:Y:S01]  /*86e0*/  F2FP.BF16.PACK_AB R108, R109, R108 ;  /* 0x0000006c6d6c723e */ /* 0x000fe200000010ff */
[----:B------:R-:W-:Y:S01]  /*86f0*/  STS [R9+0x480], R130 ;  /* 0x0004808209007388 */ /* 0x000fe20000000800 */
[----:B------:R-:W-:Y:S01]  /*8700*/  IMAD.IADD R7, R2, 0x1, R21 ;  /* 0x0000000102077824 */ /* 0x000fe200078e0215 */
[----:B------:R-:W-:Y:S01]  /*8710*/  F2FP.BF16.PACK_AB R104, R105, R104 ;  /* 0x000000686968723e */ /* 0x000fe200000010ff */
[C---:B------:R-:W-:Y:S01]  /*8720*/  FMUL.FTZ R49, R10.reuse, R49 ;  /* 0x000000310a317220 */ /* 0x040fe20000410000 */
[----:B------:R-:W-:Y:S01]  /*8730*/  STS [R21], R124 ;  /* 0x0000007c15007388 */ /* 0x000fe20000000800 */
[----:B------:R-:W-:Y:S01]  /*8740*/  FMUL.FTZ R48, R10, R48 ;  /* 0x000000300a307220 */ /* 0x000fe20000410000 */
[----:B------:R-:W-:Y:S01]  /*8750*/  IADD3 R25, R2, R3, RZ ;  /* 0x0000000302197210 */ /* 0x000fe20007ffe0ff */
[C---:B------:R-:W-:Y:S01]  /*8760*/  FMUL.FTZ R53, R10.reuse, R53 ;  /* 0x000000350a357220 */ /* 0x040fe20000410000 */
[----:B------:R-:W-:Y:S01]  /*8770*/  STS [R21+0x400], R126 ;  /* 0x0004007e15007388 */ /* 0x000fe20000000800 */
[C---:B------:R-:W-:Y:S01]  /*8780*/  FMUL.FTZ R52, R10.reuse, R52 ;  /* 0x000000340a347220 */ /* 0x040fe20000410000 */
[----:B------:R-:W-:Y:S01]  /*8790*/  F2FP.BF16.PACK_AB R100, R101, R100 ;  /* 0x000000646564723e */ /* 0x000fe200000010ff */
[C---:B------:R-:W-:Y:S01]  /*87a0*/  FMUL.FTZ R57, R10.reuse, R57 ;  /* 0x000000390a397220 */ /* 0x040fe20000410000 */
[----:B------:R-:W-:Y:S01]  /*87b0*/  STS [R3+0x80], R120 ;  /* 0x0000807803007388 */ /* 0x000fe20000000800 */
[----:B------:R-:W-:Y:S01]  /*87c0*/  IADD3 R27, R15, R2, RZ ;  /* 0x000000020f1b7210 */ /* 0x000fe20007ffe0ff */
[C---:B------:R-:W-:Y:S01]  /*87d0*/  FMUL.FTZ R56, R10.reuse, R56 ;  /* 0x000000380a387220 */ /* 0x040fe20000410000 */
[----:B------:R-:W-:Y:S01]  /*87e0*/  F2FP.BF16.PACK_AB R36, R37, R36 ;  /* 0x000000242524723e */ /* 0x000fe200000010ff */
        /* <DEDUP_REMOVED lines=39> */
[----:B------:R-:W-:Y:S01]  /*8a60*/  FMUL.FTZ R10, R10, R96 ;  /* 0x000000600a0a7220 */ /* 0x000fe20000410000 */
[----:B------:R-:W-:Y:S01]  /*8a70*/  STS [R27+0x400], R102 ;  /* 0x000400661b007388 */ /* 0x000fe20000000800 */
[----:B------:R-:W-:-:S02]  /*8a80*/  F2FP.BF16.PACK_AB R80, R81, R80 ;  /* 0x000000505150723e */ /* 0x000fc400000010ff */
[----:B------:R-:W-:Y:S01]  /*8a90*/  F2FP.BF16.PACK_AB R84, R85, R84 ;  /* 0x000000545554723e */ /* 0x000fe200000010ff */
[----:B------:R-:W-:Y:S01]  /*8aa0*/  STS [R9+0x4080], R36 ;  /* 0x0040802409007388 */ /* 0x000fe20000000800 */
[----:B------:R-:W-:Y:S02]  /*8ab0*/  LEA R4, P0, R18, c[0x0][0x450], 0x2 ;  /* 0x0001140012047a11 */ /* 0x000fe400078010ff */
[----:B------:R-:W-:Y:S01]  /*8ac0*/  IADD3 R19, R19, R0, RZ ;  /* 0x0000000013137210 */ /* 0x000fe20007ffe0ff */
[----:B------:R-:W-:Y:S01]  /*8ad0*/  STS [R9+0x4480], R38 ;  /* 0x0044802609007388 */ /* 0x000fe20000000800 */
[----:B------:R-:W-:Y:S02]  /*8ae0*/  F2FP.BF16.PACK_AB R88, R89, R88 ;  /* 0x000000585958723e */ /* 0x000fe400000010ff */
[----:B------:R-:W-:Y:S01]  /*8af0*/  F2FP.BF16.PACK_AB R92, R93, R92 ;  /* 0x0000005c5d5c723e */ /* 0x000fe200000010ff */
[----:B------:R-:W-:Y:S01]  /*8b00*/  STS [R21+0x4000], R40 ;  /* 0x0040002815007388 */ /* 0x000fe20000000800 */
[----:B------:R-:W-:-:S02]  /*8b10*/  F2FP.BF16.PACK_AB R10, R97, R10 ;  /* 0x0000000a610a723e */ /* 0x000fc400000010ff */
[----:B------:R-:W-:Y:S01]  /*8b20*/  LEA.HI.X R19, R18, c[0x0][0x454], R19, 0x2, P0 ;  /* 0x0001150012137a11 */ /* 0x000fe200000f1413 */
[----:B------:R-:W-:Y:S01]  /*8b30*/  STS [R21+0x4400], R42 ;  /* 0x0044002a15007388 */ /* 0x000fe20000000800 */
[----:B------:R-:W-:-:S03]  /*8b40*/  SHF.R.S32.HI R0, RZ, 0x1f, R11 ;  /* 0x0000001fff007819 */ /* 0x000fc6000001140b */
[----:B------:R-:W-:Y:S02]  /*8b50*/  STS [R3+0x4080], R44 ;  /* 0x0040802c03007388 */ /* 0x000fe40000000800 */
[----:B------:R-:W-:Y:S02]  /*8b60*/  IMAD R0, R0, c[0x0][0x3d8], RZ ;  /* 0x0000f60000007a24 */ /* 0x000fe400078e02ff */
[----:B------:R-:W-:Y:S02]  /*8b70*/  STS [R3+0x4480], R46 ;  /* 0x0044802e03007388 */ /* 0x000fe40000000800 */
[C---:B------:R-:W-:Y:S02]  /*8b80*/  IMAD R0, R11.reuse, c[0x0][0x3dc], R0 ;  /* 0x0000f7000b007a24 */ /* 0x040fe400078e0200 */
        /* <DEDUP_REMOVED lines=22> */
[----:B-1----:R-:W-:-:S03]  /*8cf0*/  IMAD.WIDE.U32 R2, R11, c[0x0][0x3d8], R16 ;  /* 0x0000f6000b027a25 */ /* 0x002fc600078e0010 */
[----:B------:R-:W-:Y:S02]  /*8d00*/  STS [R25+0x8080], R92 ;  /* 0x0080805c19007388 */ /* 0x000fe40000000800 */
[----:B------:R-:W-:Y:S02]  /*8d10*/  IADD3 R0, R3, R0, RZ ;  /* 0x0000000003007210 */ /* 0x000fe40007ffe0ff */
[----:B------:R-:W-:Y:S01]  /*8d20*/  STS [R25+0x8480], R94 ;  /* 0x0084805e19007388 */ /* 0x000fe20000000800 */
[----:B------:R-:W-:-:S03]  /*8d30*/  SHF.R.S32.HI R3, RZ, 0x1f, R198 ;  /* 0x0000001fff037819 */ /* 0x000fc600000114c6 */
[----:B------:R-:W-:Y:S04]  /*8d40*/  STS [R27+0x8000], R10 ;  /* 0x0080000a1b007388 */ /* 0x000fe80000000800 */
[----:B------:R-:W-:Y:S04]  /*8d50*/  STS [R27+0x8400], R98 ;  /* 0x008400621b007388 */ /* 0x000fe80000000800 */
[----:B------:R-:W-:Y:S04]  /*8d60*/  SHFL.IDX PT, R96, R4, RZ, 0x1c1f ;  /* 0x001c1fff04607589 */ /* 0x000fe800000e0000 */
[----:B------:R-:W1:Y:S04]  /*8d70*/  SHFL.IDX PT, R97, R19, RZ, 0x1c1f ;  /* 0x001c1fff13617589 */ /* 0x000e6800000e0000 */
[----:B------:R-:W-:Y:S06]  /*8d80*/  BAR.SYNC.DEFER_BLOCKING 0x1, 0x100 ;  /* 0x0044000000007b1d */ /* 0x000fec0000010000 */
[----:B------:R2:W-:Y:S04]  /*8d90*/  SHFL.IDX PT, R100, R4, 0x1, 0x1c1f ;  /* 0x003c1f0004647f89 */ /* 0x0005e800000e0000 */
[----:B------:R-:W3:Y:S04]  /*8da0*/  SHFL.IDX PT, R101, R19, 0x1, 0x1c1f ;  /* 0x003c1f0013657f89 */ /* 0x000ee800000e0000 */
[----:B-1----:R1:W-:Y:S01]  /*8db0*/  @!P5 ST.E [R96.64], R14 ;  /* 0x0000000e6000d985 */ /* 0x0023e2000c10190c */
[----:B--2---:R-:W-:-:S04]  /*8dc0*/  LEA R4, P0, R2, c[0x0][0x380], 0x1 ;  /* 0x0000e00002047a11 */ /* 0x004fc800078008ff */
[----:B------:R-:W-:Y:S01]  /*8dd0*/  LEA.HI.X R2, R2, c[0x0][0x384], R0, 0x1, P0 ;  /* 0x0000e10002027a11 */ /* 0x000fe200000f0c00 */
[----:B---3--:R1:W-:Y:S01]  /*8de0*/  @!P3 ST.E [R100.64], R13 ;  /* 0x0000000d6400b985 */ /* 0x0083e2000c10190c */
[----:B------:R-:W-:Y:S02]  /*8df0*/  ISETP.GE.AND P0, PT, R200, R5, PT ;  /* 0x00000005c800720c */ /* 0x000fe40003f06270 */
[----:B------:R-:W-:Y:S01]  /*8e00*/  SHF.R.S32.HI R0, RZ, 0x1f, R199 ;  /* 0x0000001fff007819 */ /* 0x000fe200000114c7 */
[----:B------:R1:W2:Y:S04]  /*8e10*/  LDS.128 R52, [R201+0x1080] ;  /* 0x00108000c9347984 */ /* 0x0002a80000000c00 */
[----:B------:R1:W3:Y:S04]  /*8e20*/  LDS.128 R48, [R201+0x2080] ;  /* 0x00208000c9307984 */ /* 0x0002e80000000c00 */
        /* <DEDUP_REMOVED lines=11> */
[----:B------:R-:W-:-:S02]  /*8ee0*/  ISETP.GE.AND P2, PT, R206, c[0x0][0x3c8], PT ;  /* 0x0000f200ce007a0c */ /* 0x000fc40003f46270 */
[----:B------:R-:W-:Y:S01]  /*8ef0*/  ISETP.GE.AND P1, PT, R205, c[0x0][0x3c8], PT ;  /* 0x0000f200cd007a0c */ /* 0x000fe20003f26270 */
[----:B-1----:R-:W1:Y:S01]  /*8f00*/  LDS.128 R12, [R201+0x4080] ;  /* 0x00408000c90c7984 */ /* 0x002e620000000c00 */
[----:B------:R-:W-:-:S03]  /*8f10*/  ISETP.GE.AND P0, PT, R204, c[0x0][0x3c8], PT ;  /* 0x0000f200cc007a0c */ /* 0x000fc60003f06270 */
[----:B------:R-:W5:Y:S06]  /*8f20*/  LDS.128 R8, [R201+0x8080] ;  /* 0x00808000c9087984 */ /* 0x000f6c0000000c00 */
[-C--:B------:R-:W-:Y:S02]  /*8f30*/  @!P2 IADD3 R58, P5, R208, R7.reuse, RZ ;  /* 0x00000007d03aa210 */ /* 0x080fe40007fbe0ff */
[-C--:B------:R-:W-:Y:S02]  /*8f40*/  @!P1 LEA R6, P4, R199, R7.reuse, 0x1 ;  /* 0x00000007c7069211 */ /* 0x080fe400078808ff */
[----:B------:R-:W-:Y:S01]  /*8f50*/  @!P0 LEA R56, P3, R198, R7, 0x1 ;  /* 0x00000007c6388211 */ /* 0x000fe200078608ff */
[----:B------:R-:W-:Y:S01]  /*8f60*/  @!P2 IMAD.X R59, R209, 0x1, R57, P5 ;  /* 0x00000001d13ba824 */ /* 0x000fe200028e0639 */
[----:B------:R-:W-:-:S02]  /*8f70*/  @!P1 LEA.HI.X R7, R199, R57, R0, 0x1, P4 ;  /* 0x00000039c7079211 */ /* 0x000fc400020f0c00 */
[----:B------:R-:W-:Y:S02]  /*8f80*/  @!P0 LEA.HI.X R57, R198, R57, R3, 0x1, P3 ;  /* 0x00000039c6398211 */ /* 0x000fe400018f0c03 */
[----:B--2---:R2:W-:Y:S04]  /*8f90*/  @!P2 ST.E.128 [R58.64], R16 ;  /* 0x000000103a00a985 */ /* 0x0045e8000c101d0c */
[----:B-1----:R2:W-:Y:S04]  /*8fa0*/  @!P1 ST.E.128 [R6.64], R12 ;  /* 0x0000000c06009985 */ /* 0x0025e8000c101d0c */
[----:B-----5:R2:W-:Y:S02]  /*8fb0*/  @!P0 ST.E.128 [R56.64], R8 ;  /* 0x0000000838008985 */ /* 0x0205e4000c101d0c */
.L_x_851:
[----:B--2---:R-:W-:Y:S05]  /*8fc0*/  BSYNC B0 ;  /* 0x0000000000007941 */ /* 0x004fea0003800000 */
.L_x_850:
[----:B------:R-:W-:Y:S01]  /*8fd0*/  IADD3 R6, R200, 0x20, RZ ;  /* 0x00000020c8067810 */ /* 0x000fe20007ffe0ff */
[----:B------:R2:W4:Y:S01]  /*8fe0*/  SHFL.IDX PT, R9, R2, 0x1, 0x181f ;  /* 0x00381f0002097f89 */ /* 0x00052200000e0000 */
[----:B------:R-:W-:Y:S02]  /*8ff0*/  BSSY B0, `(.L_x_852) ;  /* 0x0000010000007945 */ /* 0x000fe40003800000 */
[----:B------:R-:W-:Y:S01]  /*9000*/  ISETP.GE.AND P0, PT, R6, R5, PT ;  /* 0x000000050600720c */ /* 0x000fe20003f06270 */
[----:B-1----:R2:W1:-:S12]  /*9010*/  SHFL.IDX PT, R7, R4, 0x1, 0x181f ;  /* 0x00381f0004077f89 */ /* 0x00245800000e0000 */
[----:B------:R-:W-:Y:S05]  /*9020*/  @P0 BRA `(.L_x_853) ;  /* 0x000000c000000947 */ /* 0x000fea0003800000 */
[----:B------:R-:W-:Y:S02]  /*9030*/  ISETP.GE.AND P2, PT, R206, c[0x0][0x3c8], PT ;  /* 0x0000f200ce007a0c */ /* 0x000fe40003f46270 */
[----:B------:R-:W-:Y:S02]  /*9040*/  ISETP.GE.AND P1, PT, R205, c[0x0][0x3c8], PT ;  /* 0x0000f200cd007a0c */ /* 0x000fe40003f26270 */
[----:B------:R-:W-:-:S09]  /*9050*/  ISETP.GE.AND P0, PT, R204, c[0x0][0x3c8], PT ;  /* 0x0000f200cc007a0c */ /* 0x000fd20003f06270 */
[-C--:B-1----:R-:W-:Y:S02]  /*9060*/  @!P2 IADD3 R10, P5, R208, R7.reuse, RZ ;  /* 0x00000007d00aa210 */ /* 0x082fe40007fbe0ff */
[-C--:B------:R-:W-:Y:S02]  /*9070*/  @!P1 LEA R6, P4, R199, R7.reuse, 0x1 ;  /* 0x00000007c7069211 */ /* 0x080fe400078808ff */
[C---:B------:R-:W-:Y:S01]  /*9080*/  @!P0 LEA R8, P3, R198.reuse, R7, 0x1 ;  /* 0x00000007c6088211 */ /* 0x040fe200078608ff */
[----:B----4-:R-:W-:Y:S01]  /*9090*/  @!P2 IMAD.X R11, R209, 0x1, R9, P5 ;  /* 0x00000001d10ba824 */ /* 0x010fe200028e0609 */
[-C--:B------:R-:W-:Y:S02]  /*90a0*/  @!P1 LEA.HI.X R7, R199, R9.reuse, R0, 0x1, P4 ;  /* 0x00000009c7079211 */ /* 0x080fe400020f0c00 */
[----:B------:R-:W-:Y:S02]  /*90b0*/  @!P0 LEA.HI.X R9, R198, R9, R3, 0x1, P3 ;  /* 0x00000009c6098211 */ /* 0x000fe400018f0c03 */
[----:B------:R1:W-:Y:S04]  /*90c0*/  @!P2 ST.E.128 [R10.64], R52 ;  /* 0x000000340a00a985 */ /* 0x0003e8000c101d0c */
[----:B------:R1:W-:Y:S04]  /*90d0*/  @!P1 ST.E.128 [R6.64], R40 ;  /* 0x0000002806009985 */ /* 0x0003e8000c101d0c */
[----:B------:R1:W-:Y:S02]  /*90e0*/  @!P0 ST.E.128 [R8.64], R28 ;  /* 0x0000001c08008985 */ /* 0x0003e4000c101d0c */
.L_x_853:
[----:B------:R-:W-:Y:S05]  /*90f0*/  BSYNC B0 ;  /* 0x0000000000007941 */ /* 0x000fea0003800000 */
.L_x_852:
[----:B-1----:R-:W-:Y:S01]  /*9100*/  IADD3 R6, R200, 0x40, RZ ;  /* 0x00000040c8067810 */ /* 0x002fe20007ffe0ff */
[----:B----4-:R1:W4:Y:S01]  /*9110*/  SHFL.IDX PT, R9, R2, 0x2, 0x181f ;  /* 0x00581f0002097f89 */ /* 0x01032200000e0000 */
[----:B------:R-:W-:Y:S02]  /*9120*/  BSSY B0, `(.L_x_854) ;  /* 0x0000010000007945 */ /* 0x000fe40003800000 */
[----:B------:R-:W-:Y:S01]  /*9130*/  ISETP.GE.AND P0, PT, R6, R5, PT ;  /* 0x000000050600720c */ /* 0x000fe20003f06270 */
[----:B------:R1:W2:-:S12]  /*9140*/  SHFL.IDX PT, R7, R4, 0x2, 0x181f ;  /* 0x00581f0004077f89 */ /* 0x00029800000e0000 */
[----:B------:R-:W-:Y:S05]  /*9150*/  @P0 BRA `(.L_x_855) ;  /* 0x000000c000000947 */ /* 0x000fea0003800000 */
[----:B------:R-:W-:Y:S02]  /*9160*/  ISETP.GE.AND P2, PT, R206, c[0x0][0x3c8], PT ;  /* 0x0000f200ce007a0c */ /* 0x000fe40003f46270 */
[----:B------:R-:W-:Y:S02]  /*9170*/  ISETP.GE.AND P1, PT, R205, c[0x0][0x3c8], PT ;  /* 0x0000f200cd007a0c */ /* 0x000fe40003f26270 */
[----:B------:R-:W-:-:S09]  /*9180*/  ISETP.GE.AND P0, PT, R204, c[0x0][0x3c8], PT ;  /* 0x0000f200cc007a0c */ /* 0x000fd20003f06270 */
[-C--:B--2---:R-:W-:Y:S02]  /*9190*/  @!P2 IADD3 R10, P5, R208, R7.reuse, RZ ;  /* 0x00000007d00aa210 */ /* 0x084fe40007fbe0ff */
[-C--:B------:R-:W-:Y:S02]  /*91a0*/  @!P1 LEA R6, P4, R199, R7.reuse, 0x1 ;  /* 0x00000007c7069211 */ /* 0x080fe400078808ff */
[C---:B------:R-:W-:Y:S01]  /*91b0*/  @!P0 LEA R8, P3, R198.reuse, R7, 0x1 ;  /* 0x00000007c6088211 */ /* 0x040fe200078608ff */
[----:B----4-:R-:W-:Y:S01]  /*91c0*/  @!P2 IMAD.X R11, R209, 0x1, R9, P5 ;  /* 0x00000001d10ba824 */ /* 0x010fe200028e0609 */
[-C--:B------:R-:W-:Y:S02]  /*91d0*/  @!P1 LEA.HI.X R7, R199, R9.reuse, R0, 0x1, P4 ;  /* 0x00000009c7079211 */ /* 0x080fe400020f0c00 */
[----:B------:R-:W-:Y:S02]  /*91e0*/  @!P0 LEA.HI.X R9, R198, R9, R3, 0x1, P3 ;  /* 0x00000009c6098211 */ /* 0x000fe400018f0c03 */
[----:B---3--:R2:W-:Y:S04]  /*91f0*/  @!P2 ST.E.128 [R10.64], R48 ;  /* 0x000000300a00a985 */ /* 0x0085e8000c101d0c */
[----:B------:R2:W-:Y:S04]  /*9200*/  @!P1 ST.E.128 [R6.64], R36 ;  /* 0x0000002406009985 */ /* 0x0005e8000c101d0c */
[----:B------:R2:W-:Y:S02]  /*9210*/  @!P0 ST.E.128 [R8.64], R24 ;  /* 0x0000001808008985 */ /* 0x0005e4000c101d0c */
.L_x_855:
[----:B------:R-:W-:Y:S05]  /*9220*/  BSYNC B0 ;  /* 0x0000000000007941 */ /* 0x000fea0003800000 */
.L_x_854:
[----:B------:R-:W-:Y:S01]  /*9230*/  IADD3 R200, R200, 0x60, RZ ;  /* 0x00000060c8c87810 */ /* 0x000fe20007ffe0ff */
[----:B--2---:R2:W1:Y:S03]  /*9240*/  SHFL.IDX PT, R7, R2, 0x3, 0x181f ;  /* 0x00781f0002077f89 */ /* 0x00446600000e0000 */
[----:B------:R-:W-:Y:S01]  /*9250*/  ISETP.GE.AND P0, PT, R200, R5, PT ;  /* 0x00000005c800720c */ /* 0x000fe20003f06270 */
[----:B----4-:R2:W4:-:S12]  /*9260*/  SHFL.IDX PT, R9, R4, 0x3, 0x181f ;  /* 0x00781f0004097f89 */ /* 0x01051800000e0000 */
[----:B------:R-:W-:Y:S05]  /*9270*/  @P0 EXIT ;  /* 0x000000000000094d */ /* 0x000fea0003800000 */
[----:B------:R-:W-:Y:S02]  /*9280*/  ISETP.GE.AND P1, PT, R206, c[0x0][0x3c8], PT ;  /* 0x0000f200ce007a0c */ /* 0x000fe40003f26270 */
[----:B------:R-:W-:-:S11]  /*9290*/  ISETP.GE.AND P0, PT, R205, c[0x0][0x3c8], PT ;  /* 0x0000f200cd007a0c */ /* 0x000fd60003f06270 */
[-C--:B----4-:R-:W-:Y:S02]  /*92a0*/  @!P1 IADD3 R10, P3, R208, R9.reuse, RZ ;  /* 0x00000009d00a9210 */ /* 0x090fe40007f7e0ff */
[----:B-12---:R-:W-:-:S03]  /*92b0*/  @!P0 LEA R4, P2, R199, R9, 0x1 ;  /* 0x00000009c7048211 */ /* 0x006fc600078408ff */
[----:B------:R-:W-:Y:S01]  /*92c0*/  @!P1 IMAD.X R11, R209, 0x1, R7, P3 ;  /* 0x00000001d10b9824 */ /* 0x000fe200018e0607 */
[----:B------:R-:W-:-:S04]  /*92d0*/  @!P0 LEA.HI.X R5, R199, R7, R0, 0x1, P2 ;  /* 0x00000007c7058211 */ /* 0x000fc800010f0c00 */
[----:B------:R1:W-:Y:S04]  /*92e0*/  @!P1 ST.E.128 [R10.64], R44 ;  /* 0x0000002c0a009985 */ /* 0x0003e8000c101d0c */
[----:B------:R1:W-:Y:S01]  /*92f0*/  @!P0 ST.E.128 [R4.64], R32 ;  /* 0x0000002004008985 */ /* 0x0003e2000c101d0c */
[----:B------:R-:W-:-:S13]  /*9300*/  ISETP.GE.AND P0, PT, R204, c[0x0][0x3c8], PT ;  /* 0x0000f200cc007a0c */ /* 0x000fda0003f06270 */
[----:B------:R-:W-:Y:S05]  /*9310*/  @P0 EXIT ;  /* 0x000000000000094d */ /* 0x000fea0003800000 */
[----:B------:R-:W-:-:S04]  /*9320*/  LEA R2, P0, R198, R9, 0x1 ;  /* 0x00000009c6027211 */ /* 0x000fc800078008ff */
[----:B------:R-:W-:-:S05]  /*9330*/  LEA.HI.X R3, R198, R7, R3, 0x1, P0 ;  /* 0x00000007c6037211 */ /* 0x000fca00000f0c03 */
[----:B------:R-:W-:Y:S01]  /*9340*/  ST.E.128 [R2.64], R20 ;  /* 0x0000001402007985 */ /* 0x000fe2000c101d0c */
[----:B------:R-:W-:Y:S05]  /*9350*/  EXIT ;  /* 0x000000000000794d */ /* 0x000fea0003800000 */
.L_x_856:
        /* <DEDUP_REMOVED lines=10> */
.L_x_1711:


//--------------------- .text._ZN7cutlass13device_kernelIN5flash19enable_sm80_to_sm89INS1_16FlashAttnFwdSm80INS1_25CollectiveMainloopFwdSm80ILi8ELi2ELb0EN4cute5tupleIJNS5_1CILi128EEENS7_ILi64EEENS7_ILi192EEEEEELi192ENS_10bfloat16_tEfNS_4arch4Sm80ELb0ELb0ELb1ELb1ELb1ELb0ELb1ELb0EEENS1_21CollectiveEpilogueFwdINS6_IJS8_SA_S9_EEENS6_IJNS7_ILi1EEESI_SI_EEESC_SE_Li256ELb1ELb1ELb0ELb0EEENS1_19SingleTileSchedulerILb1ELb0ELb1ELi128EEEEEEEEEvNT_6ParamsE --------------------------
	.section	.text._ZN7cutlass13device_kernelIN5flash19enable_sm80_to_sm89INS1_16FlashAttnFwdSm80INS1_25CollectiveMainloopFwdSm80ILi8ELi2ELb0EN4cute5tupleIJNS5_1CILi128EEENS7_ILi64EEENS7_ILi192EEEEEELi192ENS_10bfloat16_tEfNS_4arch4Sm80ELb0ELb0ELb1ELb1ELb1ELb0ELb1ELb0EEENS1_21CollectiveEpilogueFwdINS6_IJS8_SA_S9_EEENS6_IJNS7_ILi1EEESI_SI_EEESC_SE_Li256ELb1ELb1ELb0ELb0EEENS1_19SingleTileSchedulerILb1ELb0ELb1ELi128EEEEEEEEEvNT_6ParamsE,"ax",@progbits
	.sectioninfo	@"SHI_REGISTERS=241"
	.align	128
.text._ZN7cutlass13device_kernelIN5flash19enable_sm80_to_sm89INS1_16FlashAttnFwdSm80INS1_25CollectiveMainloopFwdSm80ILi8ELi2ELb0EN4cute5tupleIJNS5_1CILi128EEENS7_ILi64EEENS7_ILi192EEEEEELi192ENS_10bfloat16_tEfNS_4arch4Sm80ELb0ELb0ELb1ELb1ELb1ELb0ELb1ELb0EEENS1_21CollectiveEpilogueFwdINS6_IJS8_SA_S9_EEENS6_IJNS7_ILi1EEESI_SI_EEESC_SE_Li256ELb1ELb1ELb0ELb0EEENS1_19SingleTileSchedulerILb1ELb0ELb1ELi128EEEEEEEEEvNT_6ParamsE:
        .type           _ZN7cutlass13device_kernelIN5flash19enable_sm80_to_sm89INS1_16FlashAttnFwdSm80INS1_25CollectiveMainloopFwdSm80ILi8ELi2ELb0EN4cute5tupleIJNS5_1CILi128EEENS7_ILi64EEENS7_ILi192EEEEEELi192ENS_10bfloat16_tEfNS_4arch4Sm80ELb0ELb0ELb1ELb1ELb1ELb0ELb1ELb0EEENS1_21CollectiveEpilogueFwdINS6_IJS8_SA_S9_EEENS6_IJNS7_ILi1EEESI_SI_EEESC_SE_Li256ELb1ELb1ELb0ELb0EEENS1_19SingleTileSchedulerILb1ELb0ELb1ELi128EEEEEEEEEvNT_6ParamsE,@function
        .size           _ZN7cutlass13device_kernelIN5flash19enable_sm80_to_sm89INS1_16FlashAttnFwdSm80INS1_25CollectiveMainloopFwdSm80ILi8ELi2ELb0EN4cute5tupleIJNS5_1CILi128EEENS7_ILi64EEENS7_ILi192EEEEEELi192ENS_10bfloat16_tEfNS_4arch4Sm80ELb0ELb0ELb1ELb1ELb1ELb0ELb1ELb0EEENS1_21CollectiveEpilogueFwdINS6_IJS8_SA_S9_EEENS6_IJNS7_ILi1EEESI_SI_EEESC_SE_Li256ELb1ELb1ELb0ELb0EEENS1_19SingleTileSchedulerILb1ELb0ELb1ELi128EEEEEEEEEvNT_6ParamsE,(.L_x_1712 - _ZN7cutlass13device_kernelIN5flash19enable_sm80_to_sm89INS1_16FlashAttnFwdSm80INS1_25CollectiveMainloopFwdSm80ILi8ELi2ELb0EN4cute5tupleIJNS5_1CILi128EEENS7_ILi64EEENS7_ILi192EEEEEELi192ENS_10bfloat16_tEfNS_4arch4Sm80ELb0ELb0ELb1ELb1ELb1ELb0ELb1ELb0EEENS1_21CollectiveEpilogueFwdINS6_IJS8_SA_S9_EEENS6_IJNS7_ILi1EEESI_SI_EEESC_SE_Li256ELb1ELb1ELb0ELb0EEENS1_19SingleTileSchedulerILb1ELb0ELb1ELi128EEEEEEEEEvNT_6ParamsE)
        .other          _ZN7cutlass13device_kernelIN5flash19enable_sm80_to_sm89INS1_16FlashAttnFwdSm80INS1_25CollectiveMainloopFwdSm80ILi8ELi2ELb0EN4cute5tupleIJNS5_1CILi128EEENS7_ILi64EEENS7_ILi192EEEEEELi192ENS_10bfloat16_tEfNS_4arch4Sm80ELb0ELb0ELb1ELb1ELb1ELb0ELb1ELb0EEENS1_21CollectiveEpilogueFwdINS6_IJS8_SA_S9_EEENS6_IJNS7_ILi1EEESI_SI_EEESC_SE_Li256ELb1ELb1ELb0ELb0EEENS1_19SingleTileSchedulerILb1ELb0ELb1ELi128EEEEEEEEEvNT_6ParamsE,@"STO_CUDA_ENTRY STV_DEFAULT"
_ZN7cutlass13device_kernelIN5flash19enable_sm80_to_sm89INS1_16FlashAttnFwdSm80INS1_25CollectiveMainloopFwdSm80ILi8ELi2ELb0EN4cute5tupleIJNS5_1CILi128EEENS7_ILi64EEENS7_ILi192EEEEEELi192ENS_10bfloat16_tEfNS_4arch4Sm80ELb0ELb0ELb1ELb1ELb1ELb0ELb1ELb0EEENS1_21CollectiveEpilogueFwdINS6_IJS8_SA_S9_EEENS6_IJNS7_ILi1EEESI_SI_EEESC_SE_Li256ELb1ELb1ELb0ELb0EEENS1_19SingleTileSchedulerILb1ELb0ELb1ELi128EEEEEEEEEvNT_6ParamsE:
        /* <DEDUP_REMOVED lines=16> */
.L_x_858:
        /* <DEDUP_REMOVED lines=8> */
.L_x_860:
[----:B------:R-:W-:-:S05]  /*0180*/  MOV R7, c[0x0][0x54c] ;  /* 0x0001530000077a02 */ /* 0x000fca0000000f00 */
.L_x_859:
[----:B-----5:R-:W-:Y:S01]  /*0190*/  IMAD R7, R7, c[0x0][0x548], RZ ;  /* 0x0001520007077a24 */ /* 0x020fe200078e02ff */
[----:B------:R-:W-:-:S04]  /*01a0*/  SHF.L.U32 R0, R3, 0x7, RZ ;  /* 0x0000000703007819 */ /* 0x000fc800000006ff */
[----:B------:R-:W-:-:S04]  /*01b0*/  ISETP.GE.AND P0, PT, R0, R7, PT ;  /* 0x000000070000720c */ /* 0x000fc80003f06270 */
[----:B------:R-:W-:Y:S01]  /*01c0*/  SEL R204, R204, 0xffffffff, !P0 ;  /* 0xffffffffcccc7807 */ /* 0x000fe20004000000 */
[----:B------:R-:W-:Y:S05]  /*01d0*/  BRA `(.L_x_861) ;  /* 0x0000012000007947 */ /* 0x000fea0003800000 */
.L_x_857:
[----:B---3--:R-:W-:-:S04]  /*01e0*/  ISETP.NE.U32.AND P0, PT, RZ, c[0x0][0x568], PT ;  /* 0x00015a00ff007a0c */ /* 0x008fc80003f05070 */
[----:B------:R-:W-:-:S13]  /*01f0*/  ISETP.NE.AND.EX P0, PT, RZ, c[0x0][0x56c], PT, P0 ;  /* 0x00015b00ff007a0c */ /* 0x000fda0003f05300 */
[----:B------:R-:W-:Y:S05]  /*0200*/  @!P0 BRA `(.L_x_862) ;  /* 0x0000002000008947 */ /* 0x000fea0003800000 */
[----:B------:R1:W5:Y:S01]  /*0210*/  LDG.E R7, [R8.64] ;  /* 0x0000000608077981 */ /* 0x000362000c1e1900 */
[----:B------:R-:W-:Y:S05]  /*0220*/  BRA `(.L_x_863) ;  /* 0x0000009000007947 */ /* 0x000fea0003800000 */
.L_x_862:
        /* <DEDUP_REMOVED lines=8> */
.L_x_864:
[----:B------:R-:W-:-:S05]  /*02b0*/  MOV R7, c[0x0][0x54c] ;  /* 0x0001530000077a02 */ /* 0x000fca0000000f00 */
.L_x_863:
[----:B-----5:R-:W-:Y:S01]  /*02c0*/  IMAD R7, R7, c[0x0][0x548], RZ ;  /* 0x0001520007077a24 */ /* 0x020fe200078e02ff */
[----:B------:R-:W-:-:S04]  /*02d0*/  SHF.L.U32 R0, R3, 0x7, RZ ;  /* 0x0000000703007819 */ /* 0x000fc800000006ff */
[----:B------:R-:W-:-:S04]  /*02e0*/  ISETP.GE.AND P0, PT, R0, R7, PT ;  /* 0x000000070000720c */ /* 0x000fc80003f06270 */
[----:B------:R-:W-:-:S04]  /*02f0*/  SEL R204, R204, 0xffffffff, !P0 ;  /* 0xffffffffcccc7807 */ /* 0x000fc80004000000 */
.L_x_861:
[----:B------:R-:W-:-:S13]  /*0300*/  ISETP.GE.AND P0, PT, R204, RZ, PT ;  /* 0x000000ffcc00720c */ /* 0x000fda0003f06270 */
[----:B------:R-:W-:Y:S05]  /*0310*/  @!P0 EXIT ;  /* 0x000000000000894d */ /* 0x000fea0003800000 */
[----:B------:R-:W-:Y:S01]  /*0320*/  ISETP.NE.U32.AND P0, PT, RZ, c[0x0][0x370], PT ;  /* 0x0000dc00ff007a0c */ /* 0x000fe20003f05070 */
[----:B------:R-:W-:Y:S01]  /*0330*/  IMAD.MOV.U32 R203, RZ, RZ, RZ ;  /* 0x000000ffffcb7224 */ /* 0x000fe200078e00ff */
[----:B------:R-:W-:Y:S01]  /*0340*/  ISETP.NE.U32.AND P2, PT, RZ, c[0x0][0x360], PT ;  /* 0x0000d800ff007a0c */ /* 0x000fe20003f45070 */
[----:B------:R-:W-:Y:S01]  /*0350*/  IMAD.MOV.U32 R2, RZ, RZ, c[0x0][0x168] ;  /* 0x00005a00ff027624 */ /* 0x000fe200078e00ff */
[----:B------:R-:W-:Y:S01]  /*0360*/  ISETP.NE.AND.EX P1, PT, RZ, c[0x0][0x374], PT, P0 ;  /* 0x0000dd00ff007a0c */ /* 0x000fe20003f25300 */
[----:B-1----:R-:W-:Y:S01]  /*0370*/  IMAD.MOV.U32 R8, RZ, RZ, RZ ;  /* 0x000000ffff087224 */ /* 0x002fe200078e00ff */
[----:B------:R-:W-:Y:S01]  /*0380*/  ISETP.NE.AND.EX P0, PT, RZ, c[0x0][0x364], PT, P2 ;  /* 0x0000d900ff007a0c */ /* 0x000fe20003f05320 */
[----:B------:R-:W-:Y:S01]  /*0390*/  IMAD.WIDE R10, R204, R5, c[0x0][0x348] ;  /* 0x0000d200cc0a7625 */ /* 0x000fe200078e0205 */
[----:B------:R-:W-:-:S04]  /*03a0*/  ISETP.NE.U32.AND P3, PT, RZ, c[0x0][0x348], PT ;  /* 0x0000d200ff007a0c */ /* 0x000fc80003f65070 */
[----:B------:R-:W-:-:S05]  /*03b0*/  ISETP.NE.AND.EX P3, PT, RZ, c[0x0][0x34c], PT, P3 ;  /* 0x0000d300ff007a0c */ /* 0x000fca0003f65330 */
[----:B------:R-:W-:-:S04]  /*03c0*/  @P1 IMAD.WIDE R14, R204, R5, c[0x0][0x370] ;  /* 0x0000dc00cc0e1625 */ /* 0x000fc800078e0205 */
[----:B------:R-:W-:Y:S01]  /*03d0*/  @P0 IMAD.WIDE R12, R204, R5, c[0x0][0x360] ;  /* 0x0000d800cc0c0625 */ /* 0x000fe200078e0205 */
[----:B------:R1:W5:Y:S04]  /*03e0*/  @P1 LDG.E R203, [R14.64] ;  /* 0x000000060ecb1981 */ /* 0x000368000c1e1900 */
[----:B------:R1:W5:Y:S04]  /*03f0*/  @P3 LDG.E R8, [R10.64] ;  /* 0x000000060a083981 */ /* 0x000368000c1e1900 */
[----:B------:R1:W5:Y:S01]  /*0400*/  @P0 LDG.E R2, [R12.64] ;  /* 0x000000060c020981 */ /* 0x000362000c1e1900 */
[----:B------:R-:W-:-:S02]  /*0410*/  ULDC UR5, c[0x0][0x2ac] ;  /* 0x0000ab0000057ab9 */ /* 0x000fc40000000800 */
[----:B------:R-:W-:Y:S01]  /*0420*/  ULDC UR4, c[0x0][0x1d0] ;  /* 0x0000740000047ab9 */ /* 0x000fe20000000800 */
[----:B------:R-:W2:Y:S01]  /*0430*/  S2R R197, SR_CTAID.Y ;  /* 0x0000000000c57919 */ /* 0x000ea20000002600 */
[----:B------:R-:W-:-:S06]  /*0440*/  UIMAD UR4, UR5, UR4, URZ ;  /* 0x00000004050472a4 */ /* 0x000fcc000f8e023f */
[----:B------:R-:W-:Y:S01]  /*0450*/  IMAD.U32 R150, RZ, RZ, UR4 ;  /* 0x00000004ff967e24 */ /* 0x000fe2000f8e00ff */
[----:B--2---:R-:W-:Y:S01]  /*0460*/  SHF.R.S32.HI R0, RZ, 0x1f, R197 ;  /* 0x0000001fff007819 */ /* 0x004fe200000114c5 */
[----:B------:R-:W-:Y:S05]  /*0470*/  @P0 BRA `(.L_x_865) ;  /* 0x0000004000000947 */ /* 0x000fea0003800000 */
[----:B-1----:R-:W-:Y:S05]  /*0480*/  @!P3 BRA `(.L_x_865) ;  /* 0x000000300000b947 */ /* 0x002fea0003800000 */
[----:B-----5:R-:W2:Y:S04]  /*0490*/  LDG.E R2, [R10.64] ;  /* 0x000000060a027981 */ /* 0x020ea8000c1e1900 */
[----:B------:R-:W2:Y:S02]  /*04a0*/  LDG.E R7, [R10.64+0x4] ;  /* 0x000004060a077981 */ /* 0x000ea4000c1e1900 */
[----:B--2---:R-:W-:Y:S02]  /*04b0*/  IADD3 R2, -R2, R7, RZ ;  /* 0x0000000702027210 */ /* 0x004fe40007ffe1ff */
.L_x_865:
[----:B-1----:R-:W-:-:S04]  /*04c0*/  ISETP.NE.U32.AND P0, PT, RZ, c[0x0][0x368], PT ;  /* 0x0000da00ff007a0c */ /* 0x002fc80003f05070 */
[----:B------:R-:W-:-:S13]  /*04d0*/  ISETP.NE.AND.EX P0, PT, RZ, c[0x0][0x36c], PT, P0 ;  /* 0x0000db00ff007a0c */ /* 0x000fda0003f05300 */
[----:B------:R-:W-:Y:S05]  /*04e0*/  @!P0 BRA `(.L_x_866) ;  /* 0x0000003000008947 */ /* 0x000fea0003800000 */
[----:B------:R-:W-:-:S06]  /*04f0*/  IMAD.WIDE R150, R204, R5, c[0x0][0x368] ;  /* 0x0000da00cc967625 */ /* 0x000fcc00078e0205 */
[----:B------:R1:W5:Y:S01]  /*0500*/  LDG.E R150, [R150.64] ;  /* 0x0000000696967981 */ /* 0x000362000c1e1900 */
[----:B------:R-:W-:Y:S05]  /*0510*/  BRA `(.L_x_867) ;  /* 0x0000007000007947 */ /* 0x000fea0003800000 */
.L_x_866:
[----:B------:R-:W-:-:S04]  /*0520*/  ISETP.NE.U32.AND P0, PT, RZ, c[0x0][0x350], PT ;  /* 0x0000d400ff007a0c */ /* 0x000fc80003f05070 */
[----:B------:R-:W-:-:S13]  /*0530*/  ISETP.NE.AND.EX P0, PT, RZ, c[0x0][0x354], PT, P0 ;  /* 0x0000d500ff007a0c */ /* 0x000fda0003f05300 */
[----:B------:R-:W-:Y:S05]  /*0540*/  @!P0 BRA `(.L_x_867) ;  /* 0x0000004000008947 */ /* 0x000fea0003800000 */
[----:B------:R-:W-:-:S05]  /*0550*/  IMAD.WIDE R10, R204, R5, c[0x0][0x350] ;  /* 0x0000d400cc0a7625 */ /* 0x000fca00078e0205 */
[----:B------:R-:W2:Y:S04]  /*0560*/  LDG.E R7, [R10.64] ;  /* 0x000000060a077981 */ /* 0x000ea8000c1e1900 */
[----:B------:R-:W2:Y:S02]  /*0570*/  LDG.E R150, [R10.64+0x4] ;  /* 0x000004060a967981 */ /* 0x000ea4000c1e1900 */
[----:B--2---:R-:W-:-:S05]  /*0580*/  IADD3 R150, -R7, R150, RZ ;  /* 0x0000009607967210 */ /* 0x004fca0007ffe1ff */
.L_x_867:
[----:B-----5:R-:W-:Y:S01]  /*0590*/  IMAD.IADD R144, R150, 0x1, -R203 ;  /* 0x0000000196907824 */ /* 0x020fe200078e0acb */
[----:B------:R-:W-:Y:S01]  /*05a0*/  PLOP3.LUT P2, PT, PT, PT, PT, 0x80, 0x0 ;  /* 0x000000000000781c */ /* 0x000fe20003f4f070 */
[----:B------:R-:W-:Y:S01]  /*05b0*/  CS2R R98, SRZ ;  /* 0x0000000000627805 */ /* 0x000fe2000001ff00 */
[----:B------:R-:W-:Y:S01]  /*05c0*/  CS2R R96, SRZ ;  /* 0x0000000000607805 */ /* 0x000fe2000001ff00 */
[----:B------:R-:W-:Y:S01]  /*05d0*/  CS2R R94, SRZ ;  /* 0x00000000005e7805 */ /* 0x000fe2000001ff00 */
[----:B------:R-:W-:Y:S01]  /*05e0*/  ISETP.GE.AND P0, PT, R144, 0x1, PT ;  /* 0x000000019000780c */ /* 0x000fe20003f06270 */
        /* <DEDUP_REMOVED lines=48> */
[----:B------:R-:W-:-:S04]  /*08f0*/  ISETP.NE.U32.AND P2, PT, RZ, c[0x0][0x340], PT ;  /* 0x0000d000ff007a0c */ /* 0x000fc80003f45070 */
[----:B------:R-:W-:-:S13]  /*0900*/  ISETP.NE.AND.EX P2, PT, RZ, c[0x0][0x344], PT, P2 ;  /* 0x0000d100ff007a0c */ /* 0x000fda0003f45320 */
[----:B------:R-:W-:-:S06]  /*0910*/  @P2 IMAD.WIDE R206, R204, R5, c[0x0][0x340] ;  /* 0x0000d000ccce2625 */ /* 0x000fcc00078e0205 */
[----:B------:R2:W5:Y:S01]  /*0920*/  @P2 LDG.E R206, [R206.64] ;  /* 0x00000006cece2981 */ /* 0x000562000c1e1900 */
[----:B------:R-:W-:Y:S01]  /*0930*/  SHF.R.S32.HI R9, RZ, 0x1f, R8 ;  /* 0x0000001fff097819 */ /* 0x000fe20000011408 */
[----:B------:R-:W-:Y:S01]  /*0940*/  IMAD.WIDE.U32 R16, R8, c[0x0][0x178], RZ ;  /* 0x00005e0008107a25 */ /* 0x000fe200078e00ff */
[----:B------:R-:W-:Y:S01]  /*0950*/  SHF.R.S32.HI R7, RZ, 0x1f, R6 ;  /* 0x0000001fff077819 */ /* 0x000fe20000011406 */
[----:B------:R-:W-:Y:S01]  /*0960*/  BSSY B0, `(.L_x_869) ;  /* 0x0000054000007945 */ /* 0x000fe20003800000 */
[----:B------:R-:W-:Y:S01]  /*0970*/  SHF.R.S32.HI R13, RZ, 0x1f, R204 ;  /* 0x0000001fff0d7819 */ /* 0x000fe200000114cc */
[----:B------:R-:W-:Y:S01]  /*0980*/  IMAD R9, R9, c[0x0][0x178], RZ ;  /* 0x00005e0009097a24 */ /* 0x000fe200078e02ff */
[----:B------:R-:W-:Y:S01]  /*0990*/  LEA.HI R4, R7, R6, RZ, 0x3 ;  /* 0x0000000607047211 */ /* 0x000fe200078f18ff */
[----:B------:R-:W-:Y:S01]  /*09a0*/  IMAD R10, R0, c[0x0][0x1b8], RZ ;  /* 0x00006e00000a7a24 */ /* 0x000fe200078e02ff */
[----:B------:R-:W-:Y:S01]  /*09b0*/  SEL R13, R13, RZ, !P3 ;  /* 0x000000ff0d0d7207 */ /* 0x000fe20005800000 */
[----:B------:R-:W-:Y:S01]  /*09c0*/  IMAD R9, R8, c[0x0][0x17c], R9 ;  /* 0x00005f0008097a24 */ /* 0x000fe200078e0209 */
[----:B------:R-:W-:Y:S01]  /*09d0*/  LOP3.LUT R5, R4, 0xfffffff8, RZ, 0xc0, !PT ;  /* 0xfffffff804057812 */ /* 0x000fe200078ec0ff */
[----:B------:R-:W-:Y:S01]  /*09e0*/  IMAD.MOV.U32 R8, RZ, RZ, c[0x0][0x2c4] ;  /* 0x0000b100ff087624 */ /* 0x000fe200078e00ff */
[----:B------:R-:W-:Y:S01]  /*09f0*/  SHF.R.S32.HI R4, RZ, 0x3, R4 ;  /* 0x00000003ff047819 */ /* 0x000fe20000011404 */
[----:B------:R-:W-:Y:S01]  /*0a00*/  IMAD.IADD R17, R17, 0x1, R9 ;  /* 0x0000000111117824 */ /* 0x000fe200078e0209 */
[----:B------:R-:W-:Y:S01]  /*0a10*/  SEL R14, R204, RZ, !P3 ;  /* 0x000000ffcc0e7207 */ /* 0x000fe20005800000 */
[----:B------:R-:W-:Y:S01]  /*0a20*/  IMAD R13, R13, c[0x0][0x1c0], RZ ;  /* 0x000070000d0d7a24 */ /* 0x000fe200078e02ff */
[----:B------:R-:W-:Y:S01]  /*0a30*/  ISETP.NE.AND P0, PT, R8, 0x1, PT ;  /* 0x000000010800780c */ /* 0x000fe20003f05270 */
[----:B------:R-:W-:Y:S01]  /*0a40*/  IMAD.IADD R8, R6, 0x1, -R5 ;  /* 0x0000000106087824 */ /* 0x000fe200078e0a05 */
[----:B------:R-:W-:Y:S01]  /*0a50*/  SHF.L.U32 R201, R4, 0x6, RZ ;  /* 0x0000000604c97819 */ /* 0x000fe200000006ff */
[----:B------:R-:W-:-:S02]  /*0a60*/  IMAD R5, R197, c[0x0][0x1bc], R10 ;  /* 0x00006f00c5057a24 */ /* 0x000fc400078e020a */
[----:B------:R-:W-:Y:S01]  /*0a70*/  IMAD R202, R8, 0x20, R4 ;  /* 0x0000002008ca7824 */ /* 0x000fe200078e0204 */
[----:B------:R-:W-:Y:S01]  /*0a80*/  LOP3.LUT R201, R201, 0x1c0, RZ, 0xc0, !PT ;  /* 0x000001c0c9c97812 */ /* 0x000fe200078ec0ff */
[----:B------:R-:W-:-:S04]  /*0a90*/  IMAD.WIDE.U32 R16, R197, c[0x0][0x1b8], R16 ;  /* 0x00006e00c5107a25 */ /* 0x000fc800078e0010 */
[----:B------:R-:W-:Y:S02]  /*0aa0*/  IMAD R12, R3, 0x80, R202 ;  /* 0x00000080030c7824 */ /* 0x000fe400078e02ca */
[----:B------:R-:W-:Y:S02]  /*0ab0*/  IMAD.IADD R17, R17, 0x1, R5 ;  /* 0x0000000111117824 */ /* 0x000fe400078e0205 */
[----:B------:R-:W-:Y:S01]  /*0ac0*/  @P0 IMAD.HI.U32 R5, R12, c[0x0][0x2c8], RZ ;  /* 0x0000b2000c050a27 */ /* 0x000fe200078e00ff */
[----:B------:R-:W-:-:S03]  /*0ad0*/  MOV R10, R12 ;  /* 0x0000000c000a7202 */ /* 0x000fc60000000f00 */
[C---:B------:R-:W-:Y:S01]  /*0ae0*/  IMAD R13, R14.reuse, c[0x0][0x1c4], R13 ;  /* 0x000071000e0d7a24 */ /* 0x040fe200078e020d */
[----:B------:R-:W-:Y:S01]  /*0af0*/  @P0 SHF.R.U32.HI R10, RZ, c[0x0][0x2cc], R5 ;  /* 0x0000b300ff0a0a19 */ /* 0x000fe20000011605 */
[----:B------:R-:W-:-:S03]  /*0b00*/  IMAD.WIDE.U32 R14, R14, c[0x0][0x1c0], R16 ;  /* 0x000070000e0e7a25 */ /* 0x000fc600078e0010 */
[--C-:B------:R-:W-:Y:S01]  /*0b10*/  SHF.R.S32.HI R9, RZ, 0x1f, R10.reuse ;  /* 0x0000001fff097819 */ /* 0x100fe2000001140a */
[----:B------:R-:W-:Y:S02]  /*0b20*/  IMAD.MOV R5, RZ, RZ, -R10 ;  /* 0x000000ffff057224 */ /* 0x000fe400078e0a0a */
[----:B------:R-:W-:Y:S02]  /*0b30*/  IMAD.IADD R13, R15, 0x1, R13 ;  /* 0x000000010f0d7824 */ /* 0x000fe400078e020d */
[----:B------:R-:W-:Y:S02]  /*0b40*/  IMAD R5, R5, c[0x0][0x2c4], R12 ;  /* 0x0000b10005057a24 */ /* 0x000fe400078e020c */
[----:B------:R-:W-:Y:S02]  /*0b50*/  IMAD R9, R9, c[0x0][0x1b0], RZ ;  /* 0x00006c0009097a24 */ /* 0x000fe400078e02ff */
[----:B------:R-:W-:Y:S01]  /*0b60*/  IMAD.MOV.U32 R12, RZ, RZ, R14 ;  /* 0x000000ffff0c7224 */ /* 0x000fe200078e000e */
[----:B------:R-:W-:Y:S01]  /*0b70*/  SHF.R.S32.HI R11, RZ, 0x1f, R5 ;  /* 0x0000001fff0b7819 */ /* 0x000fe20000011405 */
[----:B------:R-:W-:-:S02]  /*0b80*/  IMAD R9, R10, c[0x0][0x1b4], R9 ;  /* 0x00006d000a097a24 */ /* 0x000fc400078e0209 */
[----:B------:R-:W-:-:S04]  /*0b90*/  IMAD.WIDE.U32 R12, R10, c[0x0][0x1b0], R12 ;  /* 0x00006c000a0c7a25 */ /* 0x000fc800078e000c */
[----:B------:R-:W-:Y:S02]  /*0ba0*/  IMAD R10, R11, c[0x0][0x1a8], RZ ;  /* 0x00006a000b0a7a24 */ /* 0x000fe400078e02ff */
[----:B------:R-:W-:Y:S02]  /*0bb0*/  IMAD.IADD R13, R13, 0x1, R9 ;  /* 0x000000010d0d7824 */ /* 0x000fe400078e0209 */
[C---:B------:R-:W-:Y:S02]  /*0bc0*/  IMAD R15, R5.reuse, c[0x0][0x1ac], R10 ;  /* 0x00006b00050f7a24 */ /* 0x040fe400078e020a */
[----:B------:R-:W-:Y:S01]  /*0bd0*/  IMAD.WIDE.U32 R10, R5, c[0x0][0x1a8], R12 ;  /* 0x00006a00050a7a25 */ /* 0x000fe200078e000c */
[----:B------:R-:W-:-:S03]  /*0be0*/  LEA.HI R12, R7, R6, RZ, 0x6 ;  /* 0x00000006070c7211 */ /* 0x000fc600078f30ff */
[----:B------:R-:W-:Y:S01]  /*0bf0*/  IMAD.IADD R15, R11, 0x1, R15 ;  /* 0x000000010b0f7824 */ /* 0x000fe200078e020f */
[----:B------:R-:W-:Y:S01]  /*0c00*/  LEA.HI R11, R7, R6, RZ, 0x4 ;  /* 0x00000006070b7211 */ /* 0x000fe200078f20ff */
[----:B------:R-:W-:Y:S01]  /*0c10*/  IMAD.SHL.U32 R148, R8, 0x8, RZ ;  /* 0x0000000808947824 */ /* 0x000fe200078e00ff */
[----:B------:R-:W-:Y:S01]  /*0c20*/  LEA R9, P0, R10, c[0x0][0x160], 0x1 ;  /* 0x000058000a097a11 */ /* 0x000fe200078008ff */
[----:B------:R-:W-:Y:S01]  /*0c30*/  IMAD R2, R2, c[0x0][0x2c4], RZ ;  /* 0x0000b10002027a24 */ /* 0x000fe200078e02ff */
[----:B------:R-:W-:Y:S01]  /*0c40*/  LOP3.LUT R5, R11, 0xfffffff0, RZ, 0xc0, !PT ;  /* 0xfffffff00b057812 */ /* 0x000fe200078ec0ff */
[----:B------:R-:W-:Y:S01]  /*0c50*/  IMAD R3, R3, 0x80, R4 ;  /* 0x0000008003037824 */ /* 0x000fe200078e0204 */
[----:B------:R-:W-:Y:S01]  /*0c60*/  LEA.HI.X R15, R10, c[0x0][0x164], R15, 0x1, P0 ;  /* 0x000059000a0f7a11 */ /* 0x000fe200000f0c0f */
[----:B------:R2:W3:Y:S01]  /*0c70*/  SHFL.IDX PT, R16, R9, RZ, 0x181f ;  /* 0x00181fff09107589 */ /* 0x0004e200000e0000 */
[----:B------:R-:W-:Y:S01]  /*0c80*/  SHF.R.U32.HI R10, RZ, 0x3, R201 ;  /* 0x00000003ff0a7819 */ /* 0x000fe200000116c9 */
[----:B------:R-:W-:Y:S01]  /*0c90*/  IMAD.IADD R5, R6, 0x1, -R5 ;  /* 0x0000000106057824 */ /* 0x000fe200078e0a05 */
[----:B------:R-:W-:Y:S01]  /*0ca0*/  LOP3.LUT R201, R201, 0x38, R148, 0xf8, !PT ;  /* 0x00000038c9c97812 */ /* 0x000fe200078ef894 */
[----:B------:R2:W4:Y:S01]  /*0cb0*/  SHFL.IDX PT, R17, R15, RZ, 0x181f ;  /* 0x00181fff0f117589 */ /* 0x00052200000e0000 */
[----:B------:R-:W-:-:S02]  /*0cc0*/  ISETP.GE.AND P1, PT, R3, R2, PT ;  /* 0x000000020300720c */ /* 0x000fc40003f26270 */
[----:B------:R-:W-:Y:S02]  /*0cd0*/  LOP3.LUT R201, R201, R10, RZ, 0x3c, !PT ;  /* 0x0000000ac9c97212 */ /* 0x000fe400078e3cff */
[----:B------:R-:W-:Y:S02]  /*0ce0*/  SHF.R.S32.HI R10, RZ, 0x1f, R5 ;  /* 0x0000001fff0a7819 */ /* 0x000fe40000011405 */
[----:B------:R-:W-:Y:S02]  /*0cf0*/  IADD3 R14, R148, 0x40, RZ ;  /* 0x00000040940e7810 */ /* 0x000fe40007ffe0ff */
[----:B------:R-:W-:Y:S02]  /*0d00*/  LEA.HI R10, R10, R5, RZ, 0x3 ;  /* 0x000000050a0a7211 */ /* 0x000fe400078f18ff */
[----:B------:R-:W-:Y:S02]  /*0d10*/  IADD3 R13, R148, 0x80, RZ ;  /* 0x00000080940d7810 */ /* 0x000fe40007ffe0ff */
[----:B------:R-:W-:-:S02]  /*0d20*/  LOP3.LUT R18, R10, 0xfffffff8, RZ, 0xc0, !PT ;  /* 0xfffffff80a127812 */ /* 0x000fc400078ec0ff */
[----:B------:R-:W-:Y:S02]  /*0d30*/  SHF.L.U32 R12, R12, 0x3, RZ ;  /* 0x000000030c0c7819 */ /* 0x000fe400000006ff */
[----:B------:R-:W-:Y:S01]  /*0d40*/  LOP3.LUT P0, RZ, R8, 0x2, RZ, 0xc0, !PT ;  /* 0x0000000208ff7812 */ /* 0x000fe2000780c0ff */
[----:B------:R-:W-:Y:S01]  /*0d50*/  IMAD.IADD R5, R5, 0x1, -R18 ;  /* 0x0000000105057824 */ /* 0x000fe200078e0a12 */
[----:B------:R-:W-:Y:S02]  /*0d60*/  ISETP.GE.AND P5, PT, R148, c[0x0][0x198], PT ;  /* 0x0000660094007a0c */ /* 0x000fe40003fa6270 */
[----:B------:R-:W-:Y:S02]  /*0d70*/  ISETP.GE.AND P4, PT, R14, c[0x0][0x198], PT ;  /* 0x000066000e007a0c */ /* 0x000fe40003f86270 */
[----:B------:R-:W-:Y:S02]  /*0d80*/  ISETP.GE.AND P3, PT, R13, c[0x0][0x198], PT ;  /* 0x000066000d007a0c */ /* 0x000fe40003f66270 */
[----:B------:R-:W-:Y:S01]  /*0d90*/  LOP3.LUT R201, R201, 0xfffffe00, R12, 0xf8, !PT ;  /* 0xfffffe00c9c97812 */ /* 0x000fe200078ef80c */
[----:B------:R-:W-:Y:S01]  /*0da0*/  @!P2 IMAD.MOV.U32 R206, RZ, RZ, R204 ;  /* 0x000000ffffcea224 */ /* 0x000fe200078e00cc */
[----:B------:R-:W-:Y:S05]  /*0db0*/  @P1 BRA `(.L_x_870) ;  /* 0x000000e000001947 */ /* 0x000fea0003800000 */
[----:B--234-:R-:W-:Y:S01]  /*0dc0*/  SHF.R.S32.HI R21, RZ, 0x1f, R14 ;  /* 0x0000001fff157819 */ /* 0x01cfe2000001140e */
[----:B------:R-:W-:Y:S01]  /*0dd0*/  IMAD.WIDE R22, R148, 0x2, R16 ;  /* 0x0000000294167825 */ /* 0x000fe200078e0210 */
[----:B------:R-:W-:-:S02]  /*0de0*/  SHF.R.S32.HI R12, RZ, 0x1f, R13 ;  /* 0x0000001fff0c7819 */ /* 0x000fc4000001140d */
[----:B------:R-:W-:Y:S02]  /*0df0*/  LEA.HI R21, R21, R14, RZ, 0x3 ;  /* 0x0000000e15157211 */ /* 0x000fe400078f18ff */
[----:B------:R-:W-:Y:S01]  /*0e00*/  LEA.HI R19, R12, R13, RZ, 0x3 ;  /* 0x0000000d0c137211 */ /* 0x000fe200078f18ff */
[----:B------:R-:W-:Y:S01]  /*0e10*/  IMAD.SHL.U32 R12, R201, 0x2, RZ ;  /* 0x00000002c90c7824 */ /* 0x000fe200078e00ff */
[----:B------:R-:W-:Y:S02]  /*0e20*/  LOP3.LUT R21, R21, 0xfffffff8, RZ, 0xc0, !PT ;  /* 0xfffffff815157812 */ /* 0x000fe400078ec0ff */
[----:B------:R-:W-:Y:S02]  /*0e30*/  LOP3.LUT R19, R19, 0xfffffff8, RZ, 0xc0, !PT ;  /* 0xfffffff813137812 */ /* 0x000fe400078ec0ff */
[----:B------:R-:W-:Y:S01]  /*0e40*/  @!PT LDS RZ, [RZ] ;  /* 0x00000000fffff984 */ /* 0x000fe20000000800 */
[----:B------:R2:W-:Y:S01]  /*0e50*/  LDGSTS.E.BYPASS.LTC128B.128 [R12+0x18100], [R22.64], !P5 ;  /* 0x18100000160c7fae */ /* 0x0005e2000e901d46 */
[----:B------:R-:W-:-:S04]  /*0e60*/  IMAD.WIDE R20, R21, 0x2, R16 ;  /* 0x0000000215147825 */ /* 0x000fc800078e0210 */
[----:B------:R-:W-:Y:S01]  /*0e70*/  IMAD.WIDE R16, R19, 0x2, R16 ;  /* 0x0000000213107825 */ /* 0x000fe200078e0210 */
[----:B------:R2:W-:Y:S04]  /*0e80*/  LDGSTS.E.BYPASS.LTC128B.128 [R12+0x1c100], [R20.64], !P4 ;  /* 0x1c100000140c7fae */ /* 0x0005e8000e101d46 */
[----:B------:R2:W-:Y:S02]  /*0e90*/  LDGSTS.E.BYPASS.LTC128B.128 [R12+0x20100], [R16.64], !P3 ;  /* 0x20100000100c7fae */ /* 0x0005e4000d901d46 */
.L_x_870:
[----:B--234-:R-:W-:Y:S05]  /*0ea0*/  BSYNC B0 ;  /* 0x0000000000007941 */ /* 0x01cfea0003800000 */
.L_x_869:
[----:B------:R-:W-:Y:S01]  /*0eb0*/  IADD3 R17, R3, 0x20, RZ ;  /* 0x0000002003117810 */ /* 0x000fe20007ffe0ff */
[----:B------:R2:W3:Y:S01]  /*0ec0*/  SHFL.IDX PT, R19, R15, 0x1, 0x181f ;  /* 0x00381f000f137f89 */ /* 0x0004e200000e0000 */
[----:B------:R-:W-:Y:S02]  /*0ed0*/  BSSY B0, `(.L_x_871) ;  /* 0x0000012000007945 */ /* 0x000fe40003800000 */
[----:B------:R-:W-:Y:S01]  /*0ee0*/  ISETP.GE.AND P1, PT, R17, R2, PT ;  /* 0x000000021100720c */ /* 0x000fe20003f26270 */
[----:B------:R2:W4:-:S12]  /*0ef0*/  SHFL.IDX PT, R18, R9, 0x1, 0x181f ;  /* 0x00381f0009127f89 */ /* 0x00051800000e0000 */
[----:B------:R-:W-:Y:S05]  /*0f00*/  @P1 BRA `(.L_x_872) ;  /* 0x000000e000001947 */ /* 0x000fea0003800000 */
[----:B------:R-:W-:Y:S01]  /*0f10*/  SHF.R.S32.HI R17, RZ, 0x1f, R14 ;  /* 0x0000001fff117819 */ /* 0x000fe2000001140e */
[----:B---34-:R-:W-:Y:S01]  /*0f20*/  IMAD.WIDE R20, R148, 0x2, R18 ;  /* 0x0000000294147825 */ /* 0x018fe200078e0212 */
[----:B------:R-:W-:Y:S02]  /*0f30*/  SHF.R.S32.HI R12, RZ, 0x1f, R13 ;  /* 0x0000001fff0c7819 */ /* 0x000fe4000001140d */
[----:B------:R-:W-:Y:S01]  /*0f40*/  LEA.HI R16, R17, R14, RZ, 0x3 ;  /* 0x0000000e11107211 */ /* 0x000fe200078f18ff */
[----:B------:R-:W-:Y:S01]  /*0f50*/  IMAD.SHL.U32 R17, R201, 0x2, RZ ;  /* 0x00000002c9117824 */ /* 0x000fe200078e00ff */
[----:B------:R-:W-:Y:S02]  /*0f60*/  LEA.HI R12, R12, R13, RZ, 0x3 ;  /* 0x0000000d0c0c7211 */ /* 0x000fe400078f18ff */
        /* <DEDUP_REMOVED lines=8> */
.L_x_872:
[----:B------:R-:W-:Y:S05]  /*0ff0*/  BSYNC B0 ;  /* 0x0000000000007941 */ /* 0x000fea0003800000 */
.L_x_871:
[----:B---3--:R-:W-:Y:S01]  /*1000*/  IADD3 R17, R3, 0x40, RZ ;  /* 0x0000004003117810 */ /* 0x008fe20007ffe0ff */
[----:B------:R3:W1:Y:S01]  /*1010*/  SHFL.IDX PT, R19, R15, 0x2, 0x181f ;  /* 0x00581f000f137f89 */ /* 0x00066200000e0000 */
[----:B------:R-:W-:Y:S02]  /*1020*/  BSSY B0, `(.L_x_873) ;  /* 0x0000012000007945 */ /* 0x000fe40003800000 */
[----:B------:R-:W-:Y:S01]  /*1030*/  ISETP.GE.AND P1, PT, R17, R2, PT ;  /* 0x000000021100720c */ /* 0x000fe20003f26270 */
[----:B----4-:R3:W4:-:S12]  /*1040*/  SHFL.IDX PT, R18, R9, 0x2, 0x181f ;  /* 0x00581f0009127f89 */ /* 0x01071800000e0000 */
[----:B------:R-:W-:Y:S05]  /*1050*/  @P1 BRA `(.L_x_874) ;  /* 0x000000e000001947 */ /* 0x000fea0003800000 */
[----:B------:R-:W-:Y:S01]  /*1060*/  SHF.R.S32.HI R17, RZ, 0x1f, R14 ;  /* 0x0000001fff117819 */ /* 0x000fe2000001140e */
[----:B-1--4-:R-:W-:Y:S01]  /*1070*/  IMAD.WIDE R20, R148, 0x2, R18 ;  /* 0x0000000294147825 */ /* 0x012fe200078e0212 */
        /* <DEDUP_REMOVED lines=12> */
.L_x_874:
[----:B------:R-:W-:Y:S05]  /*1140*/  BSYNC B0 ;  /* 0x0000000000007941 */ /* 0x000fea0003800000 */
.L_x_873:
[----:B-1--4-:R1:W-:Y:S01]  /*1150*/  SHFL.IDX PT, R18, R9, 0x3, 0x181f ;  /* 0x00781f0009127f89 */ /* 0x0123e200000e0000 */
[----:B------:R-:W-:Y:S01]  /*1160*/  IADD3 R12, R144, 0x3f, RZ ;  /* 0x0000003f900c7810 */ /* 0x000fe20007ffe0ff */
[----:B------:R-:W-:Y:S01]  /*1170*/  IMAD.MOV.U32 R194, RZ, RZ, c[0x0][0x2b8] ;  /* 0x0000ae00ffc27624 */ /* 0x000fe200078e00ff */
[----:B------:R-:W-:Y:S01]  /*1180*/  IADD3 R3, R3, 0x60, RZ ;  /* 0x0000006003037810 */ /* 0x000fe20007ffe0ff */
[----:B------:R-:W4:Y:S01]  /*1190*/  SHFL.IDX PT, R19, R15, 0x3, 0x181f ;  /* 0x00781f000f137f89 */ /* 0x000f2200000e0000 */
[----:B------:R-:W-:Y:S01]  /*11a0*/  SHF.R.S32.HI R17, RZ, 0x1f, R12 ;  /* 0x0000001fff117819 */ /* 0x000fe2000001140c */
[----:B------:R-:W-:Y:S01]  /*11b0*/  IMAD.MOV.U32 R199, RZ, RZ, RZ ;  /* 0x000000ffffc77224 */ /* 0x000fe200078e00ff */
[----:B------:R-:W-:-:S02]  /*11c0*/  ISETP.NE.AND P6, PT, R194, 0x1, PT ;  /* 0x00000001c200780c */ /* 0x000fc40003fc5270 */
[----:B------:R-:W-:Y:S02]  /*11d0*/  LEA.HI R12, R17, R12, RZ, 0x6 ;  /* 0x0000000c110c7211 */ /* 0x000fe400078f30ff */
[----:B------:R-:W-:Y:S02]  /*11e0*/  ISETP.GE.AND P1, PT, R3, R2, PT ;  /* 0x000000020300720c */ /* 0x000fe40003f26270 */
[----:B------:R-:W-:Y:S02]  /*11f0*/  SHF.R.S32.HI R3, RZ, 0x1f, R14 ;  /* 0x0000001fff037819 */ /* 0x000fe4000001140e */
[----:B------:R-:W-:Y:S02]  /*1200*/  P2R R2, PR, RZ, 0x40 ;  /* 0x00000040ff027803 */ /* 0x000fe40000000000 */
[----:B------:R-:W-:Y:S02]  /*1210*/  SHF.R.S32.HI R12, RZ, 0x6, R12 ;  /* 0x00000006ff0c7819 */ /* 0x000fe4000001140c */
[----:B------:R-:W-:-:S02]  /*1220*/  SHF.R.S32.HI R2, RZ, 0x1f, R13 ;  /* 0x0000001fff027819 */ /* 0x000fc4000001140d */
[----:B------:R-:W-:Y:S01]  /*1230*/  LEA.HI R134, R3, R14, RZ, 0x3 ;  /* 0x0000000e03867211 */ /* 0x000fe200078f18ff */
[----:B------:R-:W-:Y:S01]  /*1240*/  IMAD R200, R12, 0x40, R202 ;  /* 0x000000400cc87824 */ /* 0x000fe200078e02ca */
[----:B------:R-:W-:Y:S01]  /*1250*/  LEA.HI R2, R2, R13, RZ, 0x3 ;  /* 0x0000000d02027211 */ /* 0x000fe200078f18ff */
[----:B-123--:R-:W-:Y:S01]  /*1260*/  IMAD.SHL.U32 R9, R201, 0x2, RZ ;  /* 0x00000002c9097824 */ /* 0x00efe200078e00ff */
[----:B------:R-:W-:Y:S02]  /*1270*/  LOP3.LUT R134, R134, 0xfffffff8, RZ, 0xc0, !PT ;  /* 0xfffffff886867812 */ /* 0x000fe400078ec0ff */
[----:B------:R-:W-:Y:S01]  /*1280*/  LOP3.LUT R2, R2, 0xfffffff8, RZ, 0xc0, !PT ;  /* 0xfffffff802027812 */ /* 0x000fe200078ec0ff */
[----:B----4-:R-:W-:Y:S01]  /*1290*/  @!P1 IMAD.WIDE R22, R148, 0x2, R18 ;  /* 0x0000000294169825 */ /* 0x010fe200078e0212 */
[----:B------:R-:W-:Y:S02]  /*12a0*/  IADD3 R200, R200, -0x40, RZ ;  /* 0xffffffc0c8c87810 */ /* 0x000fe40007ffe0ff */
[----:B-----5:R-:W-:Y:S01]  /*12b0*/  SHF.R.S32.HI R193, RZ, 0x1f, R206 ;  /* 0x0000001fffc17819 */ /* 0x020fe200000114ce */
[--C-:B------:R-:W-:Y:S01]  /*12c0*/  @!P1 IMAD.WIDE R20, R134, 0x2, R18.reuse ;  /* 0x0000000286149825 */ /* 0x100fe200078e0212 */
[----:B------:R-:W-:Y:S01]  /*12d0*/  ISETP.GE.AND P2, PT, R200, R144, PT ;  /* 0x00000090c800720c */ /* 0x000fe20003f46270 */
[----:B------:R-:W-:Y:S01]  /*12e0*/  @!PT LDS RZ, [RZ] ;  /* 0x00000000fffff984 */ /* 0x000fe20000000800 */
[----:B------:R1:W-:Y:S02]  /*12f0*/  @!P1 LDGSTS.E.BYPASS.LTC128B.128 [R9+0x1b100], [R22.64], !P5 ;  /* 0x1b10000016099fae */ /* 0x0003e4000e901d46 */
[----:B------:R-:W-:Y:S01]  /*1300*/  @!P1 IMAD.WIDE R18, R2, 0x2, R18 ;  /* 0x0000000202129825 */ /* 0x000fe200078e0212 */
[----:B------:R-:W-:Y:S01]  /*1310*/  ISETP.GT.OR P2, PT, R202, 0x3f, P2 ;  /* 0x0000003fca00780c */ /* 0x000fe20001744670 */
[----:B------:R2:W-:Y:S02]  /*1320*/  @!P1 LDGSTS.E.BYPASS.LTC128B.128 [R9+0x1f100], [R20.64], !P4 ;  /* 0x1f10000014099fae */ /* 0x0005e4000e101d46 */
[----:B------:R-:W-:-:S02]  /*1330*/  IMAD.IADD R200, R200, 0x1, R203 ;  /* 0x00000001c8c87824 */ /* 0x000fc400078e02cb */
[----:B------:R3:W-:Y:S01]  /*1340*/  @!P1 LDGSTS.E.BYPASS.LTC128B.128 [R9+0x23100], [R18.64], !P3 ;  /* 0x2310000012099fae */ /* 0x0007e2000d901d46 */
[----:B------:R-:W-:Y:S02]  /*1350*/  IMAD R193, R193, c[0x0][0x2b0], RZ ;  /* 0x0000ac00c1c17a24 */ /* 0x000fe400078e02ff */
[----:B------:R-:W-:Y:S01]  /*1360*/  @P6 IMAD.HI.U32 R15, R200, c[0x0][0x2bc], RZ ;  /* 0x0000af00c80f6a27 */ /* 0x000fe200078e00ff */
[----:B------:R-:W0:Y:S03]  /*1370*/  LDGDEPBAR ;  /* 0x00000000000079af */ /* 0x000e260000000000 */
[C---:B------:R-:W-:Y:S02]  /*1380*/  IMAD R193, R206.reuse, c[0x0][0x2b4], R193 ;  /* 0x0000ad00cec17a24 */ /* 0x040fe400078e02c1 */
[----:B------:R-:W-:Y:S01]  /*1390*/  IMAD.MOV.U32 R3, RZ, RZ, R200 ;  /* 0x000000ffff037224 */ /* 0x000fe200078e00c8 */
[----:B------:R-:W-:Y:S01]  /*13a0*/  @P6 SHF.R.U32.HI R3, RZ, c[0x0][0x2c0], R15 ;  /* 0x0000b000ff036a19 */ /* 0x000fe2000001160f */
[----:B------:R-:W-:-:S04]  /*13b0*/  IMAD.WIDE.U32 R206, R206, c[0x0][0x2b0], RZ ;  /* 0x0000ac00cece7a25 */ /* 0x000fc800078e00ff */
[----:B------:R-:W-:Y:S01]  /*13c0*/  IMAD.IADD R193, R207, 0x1, R193 ;  /* 0x00000001cfc17824 */ /* 0x000fe200078e02c1 */
[----:B------:R-:W-:-:S04]  /*13d0*/  @!P2 IADD3 R16, P5, R3, R206, RZ ;  /* 0x000000ce0310a210 */ /* 0x000fc80007fbe0ff */
[----:B------:R-:W-:Y:S02]  /*13e0*/  @!P2 LEA.HI.X.SX32 R15, R3, R193, 0x1, P5 ;  /* 0x000000c1030fa211 */ /* 0x000fe400028f0eff */
[----:B------:R-:W-:-:S04]  /*13f0*/  @!P2 LEA R24, P4, R16, c[0x0][0x2a0], 0x2 ;  /* 0x0000a8001018aa11 */ /* 0x000fc800078810ff */
[----:B------:R-:W-:Y:S01]  /*1400*/  @!P2 LEA.HI.X R25, R16, c[0x0][0x2a4], R15, 0x2, P4 ;  /* 0x0000a9001019aa11 */ /* 0x000fe200020f140f */
[----:B------:R-:W-:Y:S06]  /*1410*/  BAR.SYNC.DEFER_BLOCKING 0x0 ;  /* 0x0000000000007b1d */ /* 0x000fec0000010000 */
[----:B------:R-:W4:Y:S01]  /*1420*/  @!P2 LDG.E R199, [R24.64] ;  /* 0x0000000618c7a981 */ /* 0x000f22000c1e1900 */
[----:B------:R-:W-:Y:S01]  /*1430*/  IMAD.MOV R3, RZ, RZ, -R3 ;  /* 0x000000ffff037224 */ /* 0x000fe200078e0a03 */
[----:B------:R-:W-:Y:S01]  /*1440*/  ISETP.GE.AND P5, PT, R148, c[0x0][0x1d4], PT ;  /* 0x0000750094007a0c */ /* 0x000fe20003fa6270 */
[----:B---3--:R-:W-:Y:S01]  /*1450*/  IMAD R18, R0, c[0x0][0x1e8], RZ ;  /* 0x00007a0000127a24 */ /* 0x008fe200078e02ff */
[----:B------:R-:W-:Y:S01]  /*1460*/  ISETP.GE.AND P4, PT, R14, c[0x0][0x1d4], PT ;  /* 0x000075000e007a0c */ /* 0x000fe20003f86270 */
[----:B------:R-:W-:Y:S01]  /*1470*/  IMAD R200, R3, c[0x0][0x2b8], R200 ;  /* 0x0000ae0003c87a24 */ /* 0x000fe200078e02c8 */
[----:B------:R-:W-:Y:S01]  /*1480*/  ISETP.GE.AND P6, PT, R13, c[0x0][0x1d4], PT ;  /* 0x000075000d007a0c */ /* 0x000fe20003fc6270 */
[----:B------:R-:W-:Y:S01]  /*1490*/  IMAD R195, R197, c[0x0][0x1ec], R18 ;  /* 0x00007b00c5c37a24 */ /* 0x000fe200078e0212 */
[----:B------:R-:W-:Y:S01]  /*14a0*/  ISETP.GE.AND P3, PT, R148, c[0x0][0x1d4], PT ;  /* 0x0000750094007a0c */ /* 0x000fe20003f66270 */
[----:B--2---:R-:W-:Y:S01]  /*14b0*/  IMAD.WIDE.U32 R20, R200, c[0x0][0x1e0], RZ ;  /* 0x00007800c8147a25 */ /* 0x004fe200078e00ff */
[----:B------:R-:W-:-:S02]  /*14c0*/  SHF.R.S32.HI R3, RZ, 0x1f, R200 ;  /* 0x0000001fff037819 */ /* 0x000fc400000114c8 */
[----:B------:R-:W-:Y:S01]  /*14d0*/  SHF.R.S32.HI R145, RZ, 0x1f, R148 ;  /* 0x0000001fff917819 */ /* 0x000fe20000011494 */
[----:B------:R-:W-:Y:S01]  /*14e0*/  IMAD.WIDE.U32 R210, R197, c[0x0][0x1e8], RZ ;  /* 0x00007a00c5d27a25 */ /* 0x000fe200078e00ff */
[----:B------:R-:W-:Y:S02]  /*14f0*/  SEL R146, RZ, 0x10, P6 ;  /* 0x00000010ff927807 */ /* 0x000fe40003000000 */
[----:B------:R-:W-:Y:S01]  /*1500*/  IADD3 R198, R9, 0x100, RZ ;  /* 0x0000010009c67810 */ /* 0x000fe20007ffe0ff */
[----:B------:R-:W-:Y:S01]  /*1510*/  IMAD R15, R3, c[0x0][0x1e0], RZ ;  /* 0x00007800030f7a24 */ /* 0x000fe200078e02ff */
[----:B------:R-:W-:Y:S01]  /*1520*/  SHF.R.S32.HI R147, RZ, 0x1f, R134 ;  /* 0x0000001fff937819 */ /* 0x000fe20000011486 */
[----:B------:R-:W-:Y:S01]  /*1530*/  IMAD.IADD R195, R211, 0x1, R195 ;  /* 0x00000001d3c37824 */ /* 0x000fe200078e02c3 */
[----:B------:R-:W-:Y:S01]  /*1540*/  SHF.R.S32.HI R133, RZ, 0x1f, R2 ;  /* 0x0000001fff857819 */ /* 0x000fe20000011402 */
[----:B-1----:R-:W-:Y:S02]  /*1550*/  IMAD R22, R200, c[0x0][0x1e4], R15 ;  /* 0x00007900c8167a24 */ /* 0x002fe400078e020f */
[----:B------:R-:W-:-:S02]  /*1560*/  IMAD R3, R3, c[0x0][0x208], RZ ;  /* 0x0000820003037a24 */ /* 0x000fc400078e02ff */
[----:B------:R-:W-:Y:S02]  /*1570*/  IMAD.IADD R23, R21, 0x1, R22 ;  /* 0x0000000115177824 */ /* 0x000fe400078e0216 */
[----:B------:R-:W-:Y:S02]  /*1580*/  IMAD.MOV.U32 R22, RZ, RZ, R20 ;  /* 0x000000ffff167224 */ /* 0x000fe400078e0014 */
[----:B------:R-:W-:-:S04]  /*1590*/  IMAD.WIDE.U32 R20, R200, c[0x0][0x208], RZ ;  /* 0x00008200c8147a25 */ /* 0x000fc800078e00ff */
[----:B------:R-:W-:Y:S01]  /*15a0*/  IMAD R26, R200, c[0x0][0x20c], R3 ;  /* 0x00008300c81a7a24 */ /* 0x000fe200078e0203 */
[----:B------:R-:W-:Y:S01]  /*15b0*/  LEA R3, R12, 0xffffffc0, 0x6 ;  /* 0xffffffc00c037811 */ /* 0x000fe200078e30ff */
[----:B------:R-:W-:Y:S02]  /*15c0*/  IMAD R0, R0, c[0x0][0x210], RZ ;  /* 0x0000840000007a24 */ /* 0x000fe400078e02ff */
[----:B------:R-:W-:Y:S02]  /*15d0*/  IMAD.IADD R27, R21, 0x1, R26 ;  /* 0x00000001151b7824 */ /* 0x000fe400078e021a */
[----:B------:R-:W-:Y:S02]  /*15e0*/  IMAD.MOV.U32 R26, RZ, RZ, R20 ;  /* 0x000000ffff1a7224 */ /* 0x000fe400078e0014 */
[----:B------:R-:W-:-:S04]  /*15f0*/  IMAD.WIDE.U32 R208, R197, c[0x0][0x210], RZ ;  /* 0x00008400c5d07a25 */ /* 0x000fc800078e00ff */
[----:B------:R-:W-:Y:S02]  /*1600*/  IMAD.IADD R3, R144, 0x1, -R3 ;  /* 0x0000000190037824 */ /* 0x000fe400078e0a03 */
[----:B------:R-:W-:-:S04]  /*1610*/  IMAD.WIDE R212, R148, 0x2, RZ ;  /* 0x0000000294d47825 */ /* 0x000fc800078e02ff */
[----:B------:R-:W-:Y:S01]  /*1620*/  IMAD.MOV.U32 R189, RZ, RZ, 0x10 ;  /* 0x00000010ffbd7424 */ /* 0x000fe200078e00ff */
[----:B----4-:R-:W-:Y:S01]  /*1630*/  SHF.R.S32.HI R16, RZ, 0x1f, R199 ;  /* 0x0000001fff107819 */ /* 0x010fe200000114c7 */
[----:B------:R-:W-:-:S04]  /*1640*/  IMAD.WIDE.U32 R22, R199, c[0x0][0x1f0], R22 ;  /* 0x00007c00c7167a25 */ /* 0x000fc800078e0016 */
[----:B------:R-:W-:Y:S01]  /*1650*/  IMAD R18, R16, c[0x0][0x1f0], RZ ;  /* 0x00007c0010127a24 */ /* 0x000fe200078e02ff */
[----:B------:R-:W-:Y:S01]  /*1660*/  IADD3 R15, P1, R210, R22, RZ ;  /* 0x00000016d20f7210 */ /* 0x000fe20007f3e0ff */
[----:B------:R-:W-:Y:S02]  /*1670*/  IMAD R16, R16, c[0x0][0x218], RZ ;  /* 0x0000860010107a24 */ /* 0x000fe400078e02ff */
[C---:B------:R-:W-:Y:S02]  /*1680*/  IMAD R18, R199.reuse, c[0x0][0x1f4], R18 ;  /* 0x00007d00c7127a24 */ /* 0x040fe400078e0212 */
[----:B------:R-:W-:-:S03]  /*1690*/  IMAD.WIDE.U32 R26, R199, c[0x0][0x218], R26 ;  /* 0x00008600c71a7a25 */ /* 0x000fc600078e001a */
[----:B------:R-:W-:Y:S01]  /*16a0*/  IADD3.X R18, R195, R23, R18, P1, !PT ;  /* 0x00000017c3127210 */ /* 0x000fe20000ffe412 */
[----:B------:R-:W-:Y:S01]  /*16b0*/  IMAD R17, R199, c[0x0][0x21c], R16 ;  /* 0x00008700c7117a24 */ /* 0x000fe200078e0210 */
[----:B------:R-:W-:-:S04]  /*16c0*/  LEA R24, P1, R15, c[0x0][0x1c8], 0x1 ;  /* 0x000072000f187a11 */ /* 0x000fc800078208ff */
[----:B------:R-:W-:Y:S01]  /*16d0*/  LEA.HI.X R18, R15, c[0x0][0x1cc], R18, 0x1, P1 ;  /* 0x000073000f127a11 */ /* 0x000fe200008f0c12 */
[----:B------:R-:W-:Y:S01]  /*16e0*/  IMAD R15, R197, c[0x0][0x214], R0 ;  /* 0x00008500c50f7a24 */ /* 0x000fe200078e0200 */
[----:B------:R-:W-:Y:S01]  /*16f0*/  SHFL.IDX PT, R22, R24, RZ, 0x181f ;  /* 0x00181fff18167589 */ /* 0x000fe200000e0000 */
[----:B------:R-:W-:Y:S02]  /*1700*/  IMAD.IADD R0, R3, 0x1, -R4 ;  /* 0x0000000103007824 */ /* 0x000fe400078e0a04 */
[----:B------:R-:W-:Y:S01]  /*1710*/  IMAD.IADD R196, R209, 0x1, R15 ;  /* 0x00000001d1c47824 */ /* 0x000fe200078e020f */
[----:B------:R-:W1:Y:S01]  /*1720*/  SHFL.IDX PT, R23, R18, RZ, 0x181f ;  /* 0x00181fff12177589 */ /* 0x000e6200000e0000 */
[----:B------:R-:W-:Y:S02]  /*1730*/  IADD3 R15, P1, R208, R26, RZ ;  /* 0x0000001ad00f7210 */ /* 0x000fe40007f3e0ff */
[----:B------:R-:W-:Y:S01]  /*1740*/  ISETP.GE.AND P2, PT, R0, 0x1, PT ;  /* 0x000000010000780c */ /* 0x000fe20003f46270 */
[----:B------:R-:W-:Y:S01]  /*1750*/  SHFL.IDX PT, R20, R24, 0x1, 0x181f ;  /* 0x00381f0018147f89 */ /* 0x000fe200000e0000 */
[----:B------:R-:W-:-:S02]  /*1760*/  IADD3.X R26, R196, R27, R17, P1, !PT ;  /* 0x0000001bc41a7210 */ /* 0x000fc40000ffe411 */
[C---:B------:R-:W-:Y:S01]  /*1770*/  LEA R16, P1, R15.reuse, c[0x0][0x1f8], 0x1 ;  /* 0x00007e000f107a11 */ /* 0x040fe200078208ff */
[----:B------:R-:W2:Y:S03]  /*1780*/  SHFL.IDX PT, R21, R18, 0x1, 0x181f ;  /* 0x00381f0012157f89 */ /* 0x000ea600000e0000 */
[----:B------:R-:W-:Y:S01]  /*1790*/  LEA.HI.X R15, R15, c[0x0][0x1fc], R26, 0x1, P1 ;  /* 0x00007f000f0f7a11 */ /* 0x000fe200008f0c1a */
[----:B------:R-:W3:Y:S01]  /*17a0*/  SHFL.IDX PT, R17, R16, RZ, 0x181f ;  /* 0x00181fff10117589 */ /* 0x000ee200000e0000 */
[----:B------:R-:W-:-:S03]  /*17b0*/  ISETP.GT.AND P1, PT, R0, 0x20, PT ;  /* 0x000000200000780c */ /* 0x000fc60003f24270 */
[----:B------:R-:W4:Y:S04]  /*17c0*/  SHFL.IDX PT, R19, R15, RZ, 0x181f ;  /* 0x00181fff0f137589 */ /* 0x000f2800000e0000 */
[----:B------:R-:W-:Y:S01]  /*17d0*/  SHFL.IDX PT, R15, R15, 0x1, 0x181f ;  /* 0x00381f000f0f7f89 */ /* 0x000fe200000e0000 */
[----:B-1----:R-:W-:-:S04]  /*17e0*/  @P2 IMAD.WIDE R34, R148, 0x2, R22 ;  /* 0x0000000294222825 */ /* 0x002fc800078e0216 */
[--C-:B------:R-:W-:Y:S01]  /*17f0*/  @P2 IMAD.WIDE R32, R134, 0x2, R22.reuse ;  /* 0x0000000286202825 */ /* 0x100fe200078e0216 */
[----:B------:R1:W-:Y:S03]  /*1800*/  @P2 LDGSTS.E.BYPASS.LTC128B.128 [R9+0xc100], [R34.64], !P5 ;  /* 0x0c10000022092fae */ /* 0x0003e6000e901d46 */
[----:B------:R-:W-:Y:S01]  /*1810*/  @P2 IMAD.WIDE R26, R2, 0x2, R22 ;  /* 0x00000002021a2825 */ /* 0x000fe200078e0216 */
[----:B------:R1:W-:Y:S03]  /*1820*/  @P2 LDGSTS.E.BYPASS.LTC128B.128 [R9+0xe100], [R32.64], !P4 ;  /* 0x0e10000020092fae */ /* 0x0003e6000e101d46 */
[----:B--2---:R-:W-:Y:S01]  /*1830*/  @P1 IMAD.WIDE R24, R148, 0x2, R20 ;  /* 0x0000000294181825 */ /* 0x004fe200078e0214 */
[----:B------:R2:W-:Y:S01]  /*1840*/  @P2 LDGSTS.E.BYPASS.LTC128B.128 [R9+0x10100], [R26.64], !P6 ;  /* 0x101000001a092fae */ /* 0x0005e2000f101d46 */
[----:B---3--:R-:W-:-:S02]  /*1850*/  IADD3 R30, P2, R17, R212, RZ ;  /* 0x000000d4111e7210 */ /* 0x008fc40007f5e0ff */
[--C-:B------:R-:W-:Y:S01]  /*1860*/  @P1 IMAD.WIDE R22, R134, 0x2, R20.reuse ;  /* 0x0000000286161825 */ /* 0x100fe200078e0214 */
[----:B------:R3:W-:Y:S03]  /*1870*/  @P1 LDGSTS.E.BYPASS.LTC128B.128 [R9+0xd100], [R24.64], !P5 ;  /* 0x0d10000018091fae */ /* 0x0007e6000e901d46 */
[----:B------:R-:W-:Y:S01]  /*1880*/  @P1 IMAD.WIDE R28, R2, 0x2, R20 ;  /* 0x00000002021c1825 */ /* 0x000fe200078e0214 */
[----:B------:R2:W-:Y:S03]  /*1890*/  @P1 LDGSTS.E.BYPASS.LTC128B.128 [R9+0xf100], [R22.64], !P4 ;  /* 0x0f10000016091fae */ /* 0x0005e6000e101d46 */
[----:B----4-:R-:W-:Y:S01]  /*18a0*/  IMAD.X R31, R19, 0x1, R213, P2 ;  /* 0x00000001131f7824 */ /* 0x010fe200010e06d5 */
[----:B------:R4:W-:Y:S01]  /*18b0*/  @P1 LDGSTS.E.BYPASS.LTC128B.128 [R9+0x11100], [R28.64], !P6 ;  /* 0x111000001c091fae */ /* 0x0009e2000f101d46 */
[----:B------:R-:W-:-:S02]  /*18c0*/  ISETP.LT.OR P1, PT, R0, 0x1, P3 ;  /* 0x000000010000780c */ /* 0x000fc40001f21670 */
[----:B------:R-:W-:Y:S01]  /*18d0*/  ISETP.GE.AND P3, PT, R14, c[0x0][0x1d4], PT ;  /* 0x000075000e007a0c */ /* 0x000fe20003f66270 */
[----:B------:R-:W4:Y:S04]  /*18e0*/  SHFL.IDX PT, R21, R16, 0x1, 0x181f ;  /* 0x00381f0010157f89 */ /* 0x000f2800000e0000 */
[----:B------:R-:W0:Y:S01]  /*18f0*/  LDGDEPBAR ;  /* 0x00000000000079af */ /* 0x000e220000000000 */
[----:B-1----:R-:W-:-:S05]  /*1900*/  IMAD.WIDE R32, R134, 0x2, RZ ;  /* 0x0000000286207825 */ /* 0x002fca00078e02ff */
[----:B------:R1:W-:Y:S01]  /*1910*/  LDGSTS.E.BYPASS.LTC128B.128 [R9+0x100], [R30.64], !P1 ;  /* 0x001000001e097fae */ /* 0x0003e2000c901d46 */
[----:B---3--:R-:W-:Y:S01]  /*1920*/  IMAD.WIDE R24, R2, 0x2, RZ ;  /* 0x0000000202187825 */ /* 0x008fe200078e02ff */
[----:B--2---:R-:W-:-:S05]  /*1930*/  IADD3 R22, P1, R17, R32, RZ ;  /* 0x0000002011167210 */ /* 0x004fca0007f3e0ff */
[----:B------:R-:W-:Y:S01]  /*1940*/  IMAD.X R23, R19, 0x1, R33, P1 ;  /* 0x0000000113177824 */ /* 0x000fe200008e0621 */
[----:B------:R-:W-:-:S05]  /*1950*/  IADD3 R18, P1, R17, R24, RZ ;  /* 0x0000001811127210 */ /* 0x000fca0007f3e0ff */
[----:B------:R-:W-:Y:S01]  /*1960*/  IMAD.X R19, R19, 0x1, R25, P1 ;  /* 0x0000000113137824 */ /* 0x000fe200008e0619 */
[----:B----4-:R-:W-:-:S05]  /*1970*/  IADD3 R26, P1, R32, R21, RZ ;  /* 0x00000015201a7210 */ /* 0x010fca0007f3e0ff */
[----:B------:R-:W-:Y:S01]  /*1980*/  IMAD.X R27, R33, 0x1, R15, P1 ;  /* 0x00000001211b7824 */ /* 0x000fe200008e060f */
[----:B------:R-:W-:-:S05]  /*1990*/  IADD3 R16, P1, R24, R21, RZ ;  /* 0x0000001518107210 */ /* 0x000fca0007f3e0ff */
[----:B------:R-:W-:Y:S01]  /*19a0*/  IMAD.X R17, R25, 0x1, R15, P1 ;  /* 0x0000000119117824 */ /* 0x000fe200008e060f */
[----:B------:R-:W-:-:S13]  /*19b0*/  ISETP.LT.OR P1, PT, R0, 0x1, P3 ;  /* 0x000000010000780c */ /* 0x000fda0001f21670 */
[----:B------:R1:W-:Y:S01]  /*19c0*/  LDGSTS.E.BYPASS.LTC128B.128 [R9+0x2100], [R22.64], !P1 ;  /* 0x0210000016097fae */ /* 0x0003e2000c901d46 */
[----:B------:R-:W-:-:S04]  /*19d0*/  ISETP.GE.AND P1, PT, R13, c[0x0][0x1d4], PT ;  /* 0x000075000d007a0c */ /* 0x000fc80003f26270 */
[C---:B------:R-:W-:Y:S02]  /*19e0*/  ISETP.LT.OR P2, PT, R0.reuse, 0x1, P1 ;  /* 0x000000010000780c */ /* 0x040fe40000f41670 */
[----:B------:R-:W-:-:S11]  /*19f0*/  ISETP.LT.OR P1, PT, R0, 0x21, P1 ;  /* 0x000000210000780c */ /* 0x000fd60000f21670 */
[----:B------:R1:W-:Y:S01]  /*1a00*/  LDGSTS.E.BYPASS.LTC128B.128 [R9+0x4100], [R18.64], !P2 ;  /* 0x0410000012097fae */ /* 0x0003e2000d101d46 */
[----:B------:R-:W-:-:S05]  /*1a10*/  IADD3 R14, P2, R212, R21, RZ ;  /* 0x00000015d40e7210 */ /* 0x000fca0007f5e0ff */
[----:B------:R-:W-:Y:S01]  /*1a20*/  IMAD.X R15, R213, 0x1, R15, P2 ;  /* 0x00000001d50f7824 */ /* 0x000fe200010e060f */
[----:B------:R-:W-:-:S04]  /*1a30*/  ISETP.GE.AND P2, PT, R148, c[0x0][0x1d4], PT ;  /* 0x0000750094007a0c */ /* 0x000fc80003f46270 */
[----:B------:R-:W-:-:S13]  /*1a40*/  ISETP.LT.OR P2, PT, R0, 0x21, P2 ;  /* 0x000000210000780c */ /* 0x000fda0001741670 */
[----:B------:R1:W-:Y:S01]  /*1a50*/  LDGSTS.E.BYPASS.LTC128B.128 [R9+0x1100], [R14.64], !P2 ;  /* 0x011000000e097fae */ /* 0x0003e2000d101d46 */
[----:B------:R-:W-:Y:S02]  /*1a60*/  ISETP.LT.OR P2, PT, R0, 0x21, P3 ;  /* 0x000000210000780c */ /* 0x000fe40001f41670 */
[----:B------:R-:W-:-:S11]  /*1a70*/  ISETP.GT.AND P3, PT, R202, 0x3f, PT ;  /* 0x0000003fca00780c */ /* 0x000fd60003f64270 */
[----:B------:R1:W-:Y:S01]  /*1a80*/  LDGSTS.E.BYPASS.LTC128B.128 [R9+0x3100], [R26.64], !P2 ;  /* 0x031000001a097fae */ /* 0x0003e2000d101d46 */
[----:B------:R-:W-:-:S03]  /*1a90*/  ISETP.GE.AND P2, PT, R144, 0x41, PT ;  /* 0x000000419000780c */ /* 0x000fc60003f46270 */
[----:B------:R1:W-:Y:S01]  /*1aa0*/  LDGSTS.E.BYPASS.LTC128B.128 [R9+0x5100], [R16.64], !P1 ;  /* 0x0510000010097fae */ /* 0x0003e2000c901d46 */
[----:B------:R-:W-:Y:S02]  /*1ab0*/  LOP3.LUT P1, RZ, R5, 0x2, RZ, 0xc0, !PT ;  /* 0x0000000205ff7812 */ /* 0x000fe4000782c0ff */
[----:B------:R-:W-:Y:S01]  /*1ac0*/  P2R R24, PR, RZ, 0x4 ;  /* 0x00000004ff187803 */ /* 0x000fe20000000000 */
[----:B------:R-:W0:Y:S01]  /*1ad0*/  LDGDEPBAR ;  /* 0x00000000000079af */ /* 0x000e220000000000 */
[----:B------:R-:W-:-:S05]  /*1ae0*/  SEL R189, R189, 0xfffffff0, !P1 ;  /* 0xfffffff0bdbd7807 */ /* 0x000fca0004800000 */
[----:B------:R-:W-:Y:S05]  /*1af0*/  @!P2 BRA `(.L_x_875) ;  /* 0x000004200000a947 */ /* 0x000fea0003800000 */
[----:B------:R-:W-:Y:S01]  /*1b00*/  ISETP.NE.AND P2, PT, R194, 0x1, PT ;  /* 0x00000001c200780c */ /* 0x000fe20003f45270 */
[----:B------:R-:W-:Y:S02]  /*1b10*/  IMAD R13, R12, 0x40, R203 ;  /* 0x000000400c0d7824 */ /* 0x000fe400078e02cb */
[----:B------:R-:W-:-:S03]  /*1b20*/  IMAD.MOV.U32 R199, RZ, RZ, RZ ;  /* 0x000000ffffc77224 */ /* 0x000fc600078e00ff */
[----:B------:R-:W-:-:S05]  /*1b30*/  IADD3 R200, R13, -0x80, R202 ;  /* 0xffffff800dc87810 */ /* 0x000fca0007ffe0ca */
[----:B------:R-:W-:Y:S02]  /*1b40*/  IMAD.MOV.U32 R0, RZ, RZ, R200 ;  /* 0x000000ffff007224 */ /* 0x000fe400078e00c8 */
[----:B------:R-:W-:-:S05]  /*1b50*/  @P2 IMAD.HI.U32 R12, R200, c[0x0][0x2bc], RZ ;  /* 0x0000af00c80c2a27 */ /* 0x000fca00078e00ff */
[----:B------:R-:W-:-:S04]  /*1b60*/  @P2 SHF.R.U32.HI R0, RZ, c[0x0][0x2c0], R12 ;  /* 0x0000b000ff002a19 */ /* 0x000fc8000001160c */
[----:B------:R-:W-:-:S04]  /*1b70*/  @!P3 IADD3 R13, P1, R0, R206, RZ ;  /* 0x000000ce000db210 */ /* 0x000fc80007f3e0ff */
[----:B------:R-:W-:Y:S02]  /*1b80*/  @!P3 LEA.HI.X.SX32 R12, R0, R193, 0x1, P1 ;  /* 0x000000c1000cb211 */ /* 0x000fe400008f0eff */
[----:B-1----:R-:W-:-:S04]  /*1b90*/  @!P3 LEA R16, P1, R13, c[0x0][0x2a0], 0x2 ;  /* 0x0000a8000d10ba11 */ /* 0x002fc800078210ff */
[----:B------:R-:W-:-:S05]  /*1ba0*/  @!P3 LEA.HI.X R17, R13, c[0x0][0x2a4], R12, 0x2, P1 ;  /* 0x0000a9000d11ba11 */ /* 0x000fca00008f140c */
[----:B------:R1:W2:Y:S01]  /*1bb0*/  @!P3 LDG.E R199, [R16.64] ;  /* 0x0000000610c7b981 */ /* 0x0002a2000c1e1900 */
        /* <DEDUP_REMOVED lines=8> */
[----:B------:R-:W-:Y:S01]  /*1c40*/  IMAD R0, R200, c[0x0][0x1e4], R13 ;  /* 0x00007900c8007a24 */ /* 0x000fe200078e020d */
[----:B------:R-:W-:-:S03]  /*1c50*/  SEL R13, RZ, 0x10, P4 ;  /* 0x00000010ff0d7807 */ /* 0x000fc60002000000 */
[----:B------:R-:W-:Y:S01]  /*1c60*/  IMAD.IADD R15, R15, 0x1, R0 ;  /* 0x000000010f0f7824 */ /* 0x000fe200078e0200 */
[----:B------:R-:W-:Y:S01]  /*1c70*/  IADD3 R27, -R13, 0x10, RZ ;  /* 0x000000100d1b7810 */ /* 0x000fe20007ffe1ff */
[----:B-1----:R-:W-:Y:S01]  /*1c80*/  IMAD.SHL.U32 R17, R148, 0x2, RZ ;  /* 0x0000000294117824 */ /* 0x002fe200078e00ff */
[----:B------:R-:W-:Y:S02]  /*1c90*/  SEL R16, RZ, 0x10, P5 ;  /* 0x00000010ff107807 */ /* 0x000fe40002800000 */
[----:B------:R-:W-:Y:S02]  /*1ca0*/  LOP3.LUT R27, R27, 0xf, RZ, 0xc0, !PT ;  /* 0x0000000f1b1b7812 */ /* 0x000fe400078ec0ff */
[----:B------:R-:W-:-:S04]  /*1cb0*/  IADD3 R28, -R16, 0x10, RZ ;  /* 0x00000010101c7810 */ /* 0x000fc80007ffe1ff */
[----:B------:R-:W-:Y:S02]  /*1cc0*/  LOP3.LUT R28, R28, 0xf, RZ, 0xc0, !PT ;  /* 0x0000000f1c1c7812 */ /* 0x000fe400078ec0ff */
[----:B--2---:R-:W-:Y:S01]  /*1cd0*/  SHF.R.S32.HI R0, RZ, 0x1f, R199 ;  /* 0x0000001fff007819 */ /* 0x004fe200000114c7 */
[----:B------:R-:W-:-:S04]  /*1ce0*/  IMAD.WIDE.U32 R14, R199, c[0x0][0x1f0], R14 ;  /* 0x00007c00c70e7a25 */ /* 0x000fc800078e000e */
[----:B------:R-:W-:-:S04]  /*1cf0*/  IMAD R0, R0, c[0x0][0x1f0], RZ ;  /* 0x00007c0000007a24 */ /* 0x000fc800078e02ff */
[----:B------:R-:W-:Y:S01]  /*1d00*/  IMAD R12, R199, c[0x0][0x1f4], R0 ;  /* 0x00007d00c70c7a24 */ /* 0x000fe200078e0200 */
[----:B------:R-:W-:Y:S01]  /*1d10*/  IADD3 R0, P1, R210, R14, RZ ;  /* 0x0000000ed2007210 */ /* 0x000fe20007f3e0ff */
[----:B------:R-:W-:-:S03]  /*1d20*/  IMAD.SHL.U32 R14, R134, 0x2, RZ ;  /* 0x00000002860e7824 */ /* 0x000fc600078e00ff */
[----:B------:R-:W-:Y:S02]  /*1d30*/  IADD3.X R19, R195, R15, R12, P1, !PT ;  /* 0x0000000fc3137210 */ /* 0x000fe40000ffe40c */
[----:B------:R-:W-:Y:S02]  /*1d40*/  LEA R20, P1, R0, c[0x0][0x1c8], 0x1 ;  /* 0x0000720000147a11 */ /* 0x000fe400078208ff */
[----:B------:R-:W-:Y:S02]  /*1d50*/  SHF.L.U64.HI R15, R134, 0x1, R147 ;  /* 0x00000001860f7819 */ /* 0x000fe40000010293 */
[----:B------:R-:W-:Y:S01]  /*1d60*/  LEA.HI.X R19, R0, c[0x0][0x1cc], R19, 0x1, P1 ;  /* 0x0000730000137a11 */ /* 0x000fe200008f0c13 */
[----:B------:R-:W1:Y:S01]  /*1d70*/  SHFL.IDX PT, R22, R20, 0x1, 0x181f ;  /* 0x00381f0014167f89 */ /* 0x000e6200000e0000 */
[C---:B------:R-:W-:Y:S01]  /*1d80*/  IMAD.SHL.U32 R0, R2.reuse, 0x2, RZ ;  /* 0x0000000202007824 */ /* 0x040fe200078e00ff */
[----:B------:R-:W-:Y:S02]  /*1d90*/  SHF.L.U64.HI R12, R2, 0x1, R133 ;  /* 0x00000001020c7819 */ /* 0x000fe40000010285 */
[----:B------:R-:W2:Y:S04]  /*1da0*/  SHFL.IDX PT, R23, R19, 0x1, 0x181f ;  /* 0x00381f0013177f89 */ /* 0x000ea800000e0000 */
[----:B------:R-:W-:Y:S01]  /*1db0*/  SHFL.IDX PT, R19, R19, RZ, 0x181f ;  /* 0x00181fff13137589 */ /* 0x000fe200000e0000 */
[----:B-1----:R-:W-:-:S04]  /*1dc0*/  IADD3 R28, P2, P1, R28, R22, R17 ;  /* 0x000000161c1c7210 */ /* 0x002fc8000795e011 */
[----:B--2---:R-:W-:Y:S02]  /*1dd0*/  IADD3.X R29, RZ, R23, R18, P2, P1 ;  /* 0x00000017ff1d7210 */ /* 0x004fe400017e2412 */
[----:B------:R-:W-:-:S04]  /*1de0*/  IADD3 R26, P2, P1, R27, R22, R14 ;  /* 0x000000161b1a7210 */ /* 0x000fc8000795e00e */
[-C--:B------:R-:W-:Y:S02]  /*1df0*/  IADD3.X R27, RZ, R23.reuse, R15, P2, P1 ;  /* 0x00000017ff1b7210 */ /* 0x080fe400017e240f */
[----:B------:R-:W-:Y:S02]  /*1e00*/  IADD3 R22, P2, P1, R21, R22, R0 ;  /* 0x0000001615167210 */ /* 0x000fe4000795e000 */
[----:B------:R-:W1:Y:S02]  /*1e10*/  SHFL.IDX PT, R21, R20, RZ, 0x181f ;  /* 0x00181fff14157589 */ /* 0x000e6400000e0000 */
[----:B------:R-:W-:Y:S02]  /*1e20*/  IADD3.X R23, RZ, R23, R12, P2, P1 ;  /* 0x00000017ff177210 */ /* 0x000fe400017e240c */
[----:B-1----:R-:W-:-:S05]  /*1e30*/  IADD3 R30, P1, R21, R17, RZ ;  /* 0x00000011151e7210 */ /* 0x002fca0007f3e0ff */
[----:B------:R-:W-:Y:S01]  /*1e40*/  IMAD.X R31, R19, 0x1, R18, P1 ;  /* 0x00000001131f7824 */ /* 0x000fe200008e0612 */
        /* <DEDUP_REMOVED lines=13> */
.L_x_875:
[----:B------:R-:W0:Y:S01]  /*1f20*/  LDGDEPBAR ;  /* 0x00000000000079af */ /* 0x000e220000000000 */
[----:B------:R-:W-:Y:S01]  /*1f30*/  SHF.R.S32.HI R0, RZ, 0x4, R11 ;  /* 0x00000004ff007819 */ /* 0x000fe2000001140b */
[----:B------:R-:W-:Y:S01]  /*1f40*/  IMAD.SHL.U32 R4, R4, 0x8, RZ ;  /* 0x0000000804047824 */ /* 0x000fe200078e00ff */
[----:B------:R-:W-:Y:S01]  /*1f50*/  LEA.HI R96, R7, R6, RZ, 0x5 ;  /* 0x0000000607607211 */ /* 0x000fe200078f28ff */
[----:B------:R-:W-:Y:S01]  /*1f60*/  IMAD.SHL.U32 R12, R5, 0x40, RZ ;  /* 0x00000040050c7824 */ /* 0x000fe200078e00ff */
[----:B------:R-:W-:Y:S01]  /*1f70*/  LEA.HI R13, R11, R0, RZ, 0x1 ;  /* 0x000000000b0d7211 */ /* 0x000fe200078f08ff */
[----:B------:R-:W-:Y:S01]  /*1f80*/  IMAD.SHL.U32 R11, R8, 0x40, RZ ;  /* 0x00000040080b7824 */ /* 0x000fe200078e00ff */
[----:B------:R-:W-:Y:S01]  /*1f90*/  ISETP.NE.AND P1, PT, R24, RZ, PT ;  /* 0x000000ff1800720c */ /* 0x000fe20003f25270 */
[----:B------:R-:W-:Y:S01]  /*1fa0*/  IMAD.SHL.U32 R10, R10, 0x40, RZ ;  /* 0x000000400a0a7824 */ /* 0x000fe200078e00ff */
[----:B------:R-:W-:Y:S01]  /*1fb0*/  LOP3.LUT R13, R13, 0xfffffffe, RZ, 0xc0, !PT ;  /* 0xfffffffe0d0d7812 */ /* 0x000fe200078ec0ff */
[----:B------:R-:W-:Y:S01]  /*1fc0*/  IMAD.SHL.U32 R189, R189, 0x2, RZ ;  /* 0x00000002bdbd7824 */ /* 0x000fe200078e00ff */
[----:B------:R-:W-:-:S02]  /*1fd0*/  LOP3.LUT R11, R11, 0x1c0, RZ, 0xc0, !PT ;  /* 0x000001c00b0b7812 */ /* 0x000fc400078ec0ff */
[----:B------:R-:W-:Y:S01]  /*1fe0*/  LOP3.LUT R12, R12, 0x1c0, RZ, 0xc0, !PT ;  /* 0x000001c00c0c7812 */ /* 0x000fe200078ec0ff */
[----:B------:R-:W-:Y:S01]  /*1ff0*/  IMAD.IADD R13, R0, 0x1, -R13 ;  /* 0x00000001000d7824 */ /* 0x000fe200078e0a0d */
[----:B------:R-:W-:Y:S01]  /*2000*/  LOP3.LUT R4, R11, 0x8, R4, 0xf8, !PT ;  /* 0x000000080b047812 */ /* 0x000fe200078ef804 */
[----:B------:R-:W-:Y:S01]  /*2010*/  IMAD.SHL.U32 R0, R96, 0x20, RZ ;  /* 0x0000002060007824 */ /* 0x000fe200078e00ff */
[----:B------:R-:W-:Y:S01]  /*2020*/  SHF.R.U32.HI R11, RZ, 0x3, R11 ;  /* 0x00000003ff0b7819 */ /* 0x000fe2000001160b */
[----:B-1----:R-:W-:Y:S01]  /*2030*/  IMAD.SHL.U32 R15, R13, 0x8, RZ ;  /* 0x000000080d0f7824 */ /* 0x002fe200078e00ff */
[----:B------:R-:W-:Y:S02]  /*2040*/  LOP3.LUT R7, R10, 0xfffffe00, RZ, 0xc0, !PT ;  /* 0xfffffe000a077812 */ /* 0x000fe400078ec0ff */
[----:B------:R-:W-:Y:S01]  /*2050*/  LOP3.LUT R4, R4, R11, RZ, 0x3c, !PT ;  /* 0x0000000b04047212 */ /* 0x000fe200078e3cff */
[----:B------:R-:W-:Y:S01]  /*2060*/  IMAD.MOV.U32 R11, RZ, RZ, 0x20 ;  /* 0x00000020ff0b7424 */ /* 0x000fe200078e00ff */
[----:B------:R-:W-:Y:S01]  /*2070*/  LOP3.LUT R15, R12, 0x8, R15, 0xf8, !PT ;  /* 0x000000080c0f7812 */ /* 0x000fe200078ef80f */
[----:B------:R-:W-:-:S04]  /*2080*/  DEPBAR.LE SB0, 0x3 ;  /* 0x000080c00000791a */ /* 0x000fc80000000000 */
[----:B------:R-:W-:-:S04]  /*2090*/  DEPBAR.LE SB0, 0x2 ;  /* 0x000080800000791a */ /* 0x000fc80000000000 */
[----:B------:R-:W-:Y:S01]  /*20a0*/  SHF.R.U32.HI R12, RZ, 0x3, R12 ;  /* 0x00000003ff0c7819 */ /* 0x000fe2000001160c */
[----:B------:R-:W-:Y:S01]  /*20b0*/  IMAD R190, R13, 0x200, R4 ;  /* 0x000002000dbe7824 */ /* 0x000fe200078e0204 */
[----:B------:R-:W-:Y:S02]  /*20c0*/  LOP3.LUT R0, R0, 0x7ffffc00, RZ, 0xc0, !PT ;  /* 0x7ffffc0000007812 */ /* 0x000fe400078ec0ff */
[----:B------:R-:W-:Y:S01]  /*20d0*/  LOP3.LUT R4, R15, R12, RZ, 0x3c, !PT ;  /* 0x0000000c0f047212 */ /* 0x000fe200078e3cff */
[----:B------:R-:W-:Y:S01]  /*20e0*/  IMAD.SHL.U32 R190, R190, 0x2, RZ ;  /* 0x00000002bebe7824 */ /* 0x000fe200078e00ff */
[----:B------:R-:W-:Y:S01]  /*20f0*/  BAR.SYNC.DEFER_BLOCKING 0x0 ;  /* 0x0000000000007b1d */ /* 0x000fe20000010000 */
[----:B------:R-:W-:Y:S02]  /*2100*/  SEL R11, R11, 0xffffffe0, !P0 ;  /* 0xffffffe00b0b7807 */ /* 0x000fe40004000000 */
[----:B------:R-:W-:-:S03]  /*2110*/  IADD3 R0, R4, R7, R0 ;  /* 0x0000000704007210 */ /* 0x000fc60007ffe000 */
[----:B------:R-:W-:Y:S01]  /*2120*/  IMAD.IADD R98, R190, 0x1, R11 ;  /* 0x00000001be627824 */ /* 0x000fe200078e020b */
[C---:B------:R-:W-:Y:S01]  /*2130*/  LEA R192, R0.reuse, 0x18100, 0x1 ;  /* 0x0001810000c07811 */ /* 0x040fe200078e08ff */
[----:B------:R-:W-:-:S04]  /*2140*/  IMAD.SHL.U32 R48, R0, 0x2, RZ ;  /* 0x0000000200307824 */ /* 0x000fc800078e00ff */
        /* <DEDUP_REMOVED lines=12> */
[----:B------:R-:W-:Y:S01]  /*2210*/  SHF.R.S32.HI R0, RZ, 0x1f, R200 ;  /* 0x0000001fff007819 */ /* 0x000fe200000114c8 */
[----:B------:R-:W-:Y:S01]  /*2220*/  IMAD.WIDE.U32 R20, R200, c[0x0][0x208], RZ ;  /* 0x00008200c8147a25 */ /* 0x000fe200078e00ff */
[----:B------:R-:W-:-:S02]  /*2230*/  SEL R22, RZ, 0x10, P5 ;  /* 0x00000010ff167807 */ /* 0x000fc40002800000 */
[----:B------:R-:W-:Y:S01]  /*2240*/  SHF.L.U64.HI R32, R148, 0x1, R145 ;  /* 0x0000000194207819 */ /* 0x000fe20000010291 */
[----:B------:R-:W-:Y:S01]  /*2250*/  IMAD R11, R0, c[0x0][0x208], RZ ;  /* 0x00008200000b7a24 */ /* 0x000fe200078e02ff */
[----:B------:R-:W-:Y:S01]  /*2260*/  SHF.R.S32.HI R0, RZ, 0x1f, R199 ;  /* 0x0000001fff007819 */ /* 0x000fe200000114c7 */
[----:B------:R-:W-:Y:S01]  /*2270*/  IMAD.SHL.U32 R23, R148, 0x2, RZ ;  /* 0x0000000294177824 */ /* 0x000fe200078e00ff */
[----:B------:R-:W-:Y:S01]  /*2280*/  IADD3 R40, -R22, 0x10, RZ ;  /* 0x0000001016287810 */ /* 0x000fe20007ffe1ff */
[----:B------:R-:W-:Y:S01]  /*2290*/  IMAD R10, R200, c[0x0][0x20c], R11 ;  /* 0x00008300c80a7a24 */ /* 0x000fe200078e020b */
[----:B------:R-:W-:Y:S01]  /*22a0*/  IADD3 R35, -R146, 0x10, RZ ;  /* 0x0000001092237810 */ /* 0x000fe20007ffe1ff */
[----:B------:R-:W-:Y:S01]  /*22b0*/  IMAD R0, R0, c[0x0][0x218], RZ ;  /* 0x0000860000007a24 */ /* 0x000fe200078e02ff */
[----:B------:R-:W-:Y:S01]  /*22c0*/  LOP3.LUT R40, R40, 0xf, RZ, 0xc0, !PT ;  /* 0x0000000f28287812 */ /* 0x000fe200078ec0ff */
[----:B------:R-:W-:Y:S01]  /*22d0*/  IMAD.IADD R21, R21, 0x1, R10 ;  /* 0x0000000115157824 */ /* 0x000fe200078e020a */
[----:B------:R-:W-:Y:S01]  /*22e0*/  LOP3.LUT R35, R35, 0xf, RZ, 0xc0, !PT ;  /* 0x0000000f23237812 */ /* 0x000fe200078ec0ff */
[----:B------:R-:W-:-:S02]  /*22f0*/  IMAD R33, R199, c[0x0][0x21c], R0 ;  /* 0x00008700c7217a24 */ /* 0x000fc400078e0200 */
[----:B------:R-:W-:Y:S01]  /*2300*/  IMAD.WIDE.U32 R10, R199, c[0x0][0x218], R20 ;  /* 0x00008600c70a7a25 */ /* 0x000fe200078e0014 */
[----:B------:R-:W-:-:S03]  /*2310*/  SHF.L.U64.HI R21, R134, 0x1, R147 ;  /* 0x0000000186157819 */ /* 0x000fc60000010293 */
[----:B------:R-:W-:Y:S01]  /*2320*/  IMAD.SHL.U32 R20, R134, 0x2, RZ ;  /* 0x0000000286147824 */ /* 0x000fe200078e00ff */
[----:B------:R-:W-:Y:S02]  /*2330*/  IADD3 R0, P1, R208, R10, RZ ;  /* 0x0000000ad0007210 */ /* 0x000fe40007f3e0ff */
[----:B------:R-:W-:Y:S02]  /*2340*/  SHF.L.U64.HI R10, R2, 0x1, R133 ;  /* 0x00000001020a7819 */ /* 0x000fe40000010285 */
[----:B------:R-:W-:Y:S02]  /*2350*/  IADD3.X R33, R196, R11, R33, P1, !PT ;  /* 0x0000000bc4217210 */ /* 0x000fe40000ffe421 */
[C---:B------:R-:W-:Y:S02]  /*2360*/  LEA R34, P1, R0.reuse, c[0x0][0x1f8], 0x1 ;  /* 0x00007e0000227a11 */ /* 0x040fe400078208ff */
[----:B------:R-:W-:Y:S02]  /*2370*/  SEL R11, RZ, 0x10, P4 ;  /* 0x00000010ff0b7807 */ /* 0x000fe40002000000 */
[----:B------:R-:W-:Y:S01]  /*2380*/  LEA.HI.X R33, R0, c[0x0][0x1fc], R33, 0x1, P1 ;  /* 0x00007f0000217a11 */ /* 0x000fe200008f0c21 */
[----:B------:R-:W5:Y:S01]  /*2390*/  SHFL.IDX PT, R36, R34, 0x1, 0x181f ;  /* 0x00381f0022247f89 */ /* 0x000f6200000e0000 */
[----:B------:R-:W-:Y:S01]  /*23a0*/  IADD3 R39, -R11, 0x10, RZ ;  /* 0x000000100b277810 */ /* 0x000fe20007ffe1ff */
[----:B------:R-:W-:-:S02]  /*23b0*/  IMAD.SHL.U32 R0, R2, 0x2, RZ ;  /* 0x0000000202007824 */ /* 0x000fc400078e00ff */
[----:B------:R-:W4:Y:S01]  /*23c0*/  SHFL.IDX PT, R37, R33, 0x1, 0x181f ;  /* 0x00381f0021257f89 */ /* 0x000f2200000e0000 */
[----:B------:R-:W-:-:S03]  /*23d0*/  LOP3.LUT R39, R39, 0xf, RZ, 0xc0, !PT ;  /* 0x0000000f27277812 */ /* 0x000fc600078ec0ff */
[----:B------:R-:W-:Y:S01]  /*23e0*/  SHFL.IDX PT, R33, R33, RZ, 0x181f ;  /* 0x00181fff21217589 */ /* 0x000fe200000e0000 */
[----:B-----5:R-:W-:-:S04]  /*23f0*/  IADD3 R40, P2, P1, R40, R36, R23 ;  /* 0x0000002428287210 */ /* 0x020fc8000795e017 */
[----:B----4-:R-:W-:Y:S02]  /*2400*/  IADD3.X R41, RZ, R37, R32, P2, P1 ;  /* 0x00000025ff297210 */ /* 0x010fe400017e2420 */
[----:B------:R-:W-:-:S04]  /*2410*/  IADD3 R38, P2, P1, R39, R36, R20 ;  /* 0x0000002427267210 */ /* 0x000fc8000795e014 */
[-C--:B------:R-:W-:Y:S02]  /*2420*/  IADD3.X R39, RZ, R37.reuse, R21, P2, P1 ;  /* 0x00000025ff277210 */ /* 0x080fe400017e2415 */
[----:B------:R-:W-:Y:S02]  /*2430*/  IADD3 R36, P2, P1, R35, R36, R0 ;  /* 0x0000002423247210 */ /* 0x000fe4000795e000 */
[----:B------:R-:W4:Y:S02]  /*2440*/  SHFL.IDX PT, R35, R34, RZ, 0x181f ;  /* 0x00181fff22237589 */ /* 0x000f2400000e0000 */
[----:B------:R-:W-:Y:S02]  /*2450*/  IADD3.X R37, RZ, R37, R10, P2, P1 ;  /* 0x00000025ff257210 */ /* 0x000fe400017e240a */
[----:B----4-:R-:W-:-:S05]  /*2460*/  IADD3 R42, P1, R35, R23, RZ ;  /* 0x00000017232a7210 */ /* 0x010fca0007f3e0ff */
        /* <DEDUP_REMOVED lines=14> */
.L_x_876:
[----:B------:R-:W-:Y:S01]  /*2550*/  IMAD.MOV.U32 R0, RZ, RZ, 0x40 ;  /* 0x00000040ff007424 */ /* 0x000fe200078e00ff */
[----:B------:R-:W-:Y:S01]  /*2560*/  LOP3.LUT P1, RZ, R5, 0x4, RZ, 0xc0, !PT ;  /* 0x0000000405ff7812 */ /* 0x000fe2000782c0ff */
[C---:B-12-4-:R-:W-:Y:S01]  /*2570*/  HMMA.16816.F32.BF16 R20, R48.reuse, R16, RZ ;  /* 0x000000103014723c */ /* 0x056fe200000418ff */
[----:B------:R-:W-:Y:S01]  /*2580*/  LDSM.16.M88.4 R84, [R190+0x10900] ;  /* 0x01090000be54783b */ /* 0x000fe20000000200 */
[----:B------:R-:W-:Y:S01]  /*2590*/  IMAD.IADD R184, R7, 0x1, R4 ;  /* 0x0000000107b87824 */ /* 0x000fe200078e0204 */
[----:B------:R-:W-:Y:S02]  /*25a0*/  SEL R5, R0, 0xffffffc0, !P1 ;  /* 0xffffffc000057807 */ /* 0x000fe40004800000 */
[----:B------:R-:W-:Y:S01]  /*25b0*/  LOP3.LUT P1, RZ, R8, 0x4, RZ, 0xc0, !PT ;  /* 0x0000000408ff7812 */ /* 0x000fe2000782c0ff */
[----:B------:R-:W0:Y:S01]  /*25c0*/  LDGDEPBAR ;  /* 0x00000000000079af */ /* 0x000e220000000000 */
[----:B------:R-:W-:Y:S01]  /*25d0*/  IMAD.SHL.U32 R184, R184, 0x2, RZ ;  /* 0x00000002b8b87824 */ /* 0x000fe200078e00ff */
[----:B------:R-:W-:Y:S01]  /*25e0*/  HMMA.16816.F32.BF16 R16, R48, R18, RZ ;  /* 0x000000123010723c */ /* 0x000fe200000418ff */
[----:B------:R-:W-:Y:S01]  /*25f0*/  SEL R187, R0, 0xffffffc0, !P1 ;  /* 0xffffffc000bb7807 */ /* 0x000fe20004800000 */
[----:B------:R-:W-:-:S02]  /*2600*/  IMAD.IADD R186, R192, 0x1, R5 ;  /* 0x00000001c0ba7824 */ /* 0x000fc400078e0205 */
[----:B------:R-:W-:Y:S02]  /*2610*/  IMAD.IADD R185, R188, 0x1, R5 ;  /* 0x00000001bcb97824 */ /* 0x000fe400078e0205 */
[----:B------:R-:W-:Y:S01]  /*2620*/  IMAD.IADD R97, R190, 0x1, R187 ;  /* 0x00000001be617824 */ /* 0x000fe200078e02bb */
[----:B------:R-:W-:Y:S01]  /*2630*/  LDSM.16.M88.4 R52, [R186] ;  /* 0x00000000ba34783b */ /* 0x000fe20000000200 */
[C---:B---3--:R-:W-:Y:S01]  /*2640*/  HMMA.16816.F32.BF16 R32, R48.reuse, R44, RZ ;  /* 0x0000002c3020723c */ /* 0x048fe200000418ff */
[----:B------:R-:W-:Y:S02]  /*2650*/  IMAD.IADD R0, R187, 0x1, R98 ;  /* 0x00000001bb007824 */ /* 0x000fe400078e0262 */
[----:B------:R-:W1:Y:S01]  /*2660*/  LDSM.16.M88.4 R36, [R97+0xc100] ;  /* 0x00c100006124783b */ /* 0x000e620000000200 */
[--C-:B------:R-:W-:Y:S02]  /*2670*/  IMAD.IADD R135, R5, 0x1, R184.reuse ;  /* 0x0000000105877824 */ /* 0x100fe400078e02b8 */
[C---:B------:R-:W-:Y:S01]  /*2680*/  IMAD.IADD R174, R189.reuse, 0x1, R184 ;  /* 0x00000001bdae7824 */ /* 0x040fe200078e02b8 */
[----:B------:R-:W2:Y:S01]  /*2690*/  LDSM.16.M88.4 R8, [R97+0xc900] ;  /* 0x00c900006108783b */ /* 0x000ea20000000200 */
[----:B------:R-:W-:Y:S01]  /*26a0*/  HMMA.16816.F32.BF16 R44, R48, R46, RZ ;  /* 0x0000002e302c723c */ /* 0x000fe200000418ff */
[----:B------:R-:W-:-:S02]  /*26b0*/  IMAD.IADD R165, R189, 0x1, R135 ;  /* 0x00000001bda57824 */ /* 0x000fc400078e0287 */
[----:B------:R-:W-:Y:S01]  /*26c0*/  LDSM.16.M88.4 R40, [R97+0xd100] ;  /* 0x00d100006128783b */ /* 0x000fe20000000200 */
[----:B------:R-:W-:-:S03]  /*26d0*/  IMAD.IADD R5, R5, 0x1, R174 ;  /* 0x0000000105057824 */ /* 0x000fc600078e02ae */
[----:B------:R-:W-:Y:S01]  /*26e0*/  LDSM.16.M88.4 R80, [R97+0xd900] ;  /* 0x00d900006150783b */ /* 0x000fe20000000200 */
[C---:B------:R-:W-:Y:S03]  /*26f0*/  HMMA.16816.F32.BF16 R20, R76.reuse, R24, R20 ;  /* 0x000000184c14723c */ /* 0x040fe60000041814 */
[----:B------:R-:W-:Y:S04]  /*2700*/  LDSM.16.M88.4 R92, [R0+0xe900] ;  /* 0x00e90000005c783b */ /* 0x000fe80000000200 */
[----:B------:R-:W-:Y:S01]  /*2710*/  LDSM.16.M88.4 R88, [R97+0xf900] ;  /* 0x00f900006158783b */ /* 0x000fe20000000200 */
[----:B------:R-:W-:Y:S03]  /*2720*/  HMMA.16816.F32.BF16 R16, R76, R26, R16 ;  /* 0x0000001a4c10723c */ /* 0x000fe60000041810 */
[----:B------:R-:W-:Y:S05]  /*2730*/  LDSM.16.M88.4 R24, [R0+0xc100] ;  /* 0x00c100000018783b */ /* 0x000fea0000000200 */
[C---:B------:R-:W-:Y:S08]  /*2740*/  HMMA.16816.F32.BF16 R64, R48.reuse, R60, RZ ;  /* 0x0000003c3040723c */ /* 0x040ff000000418ff */
[C---:B------:R-:W-:Y:S08]  /*2750*/  HMMA.16816.F32.BF16 R60, R48.reuse, R62, RZ ;  /* 0x0000003e303c723c */ /* 0x040ff000000418ff */
[C---:B------:R-:W-:Y:S08]  /*2760*/  HMMA.16816.F32.BF16 R56, R48.reuse, R68, RZ ;  /* 0x000000443038723c */ /* 0x040ff000000418ff */
[----:B------:R-:W-:Y:S01]  /*2770*/  HMMA.16816.F32.BF16 R48, R48, R70, RZ ;  /* 0x000000463030723c */ /* 0x000fe200000418ff */
[----:B------:R-:W3:Y:S07]  /*2780*/  LDSM.16.M88.4 R68, [R185] ;  /* 0x00000000b944783b */ /* 0x000eee0000000200 */
[C---:B------:R-:W-:Y:S08]  /*2790*/  HMMA.16816.F32.BF16 R32, R76.reuse, R12, R32 ;  /* 0x0000000c4c20723c */ /* 0x040ff00000041820 */
[----:B------:R-:W-:Y:S01]  /*27a0*/  HMMA.16816.F32.BF16 R44, R76, R14, R44 ;  /* 0x0000000e4c2c723c */ /* 0x000fe2000004182c */
[----:B------:R-:W4:Y:S07]  /*27b0*/  LDSM.16.M88.4 R12, [R0+0xc900] ;  /* 0x00c90000000c783b */ /* 0x000f2e0000000200 */
[C---:B-1----:R-:W-:Y:S08]  /*27c0*/  HMMA.16816.F32.BF16 R20, R52.reuse, R36, R20 ;  /* 0x000000243414723c */ /* 0x042ff00000041814 */
[----:B------:R-:W-:Y:S01]  /*27d0*/  HMMA.16816.F32.BF16 R16, R52, R38, R16 ;  /* 0x000000263410723c */ /* 0x000fe20000041810 */
[----:B------:R-:W-:Y:S07]  /*27e0*/  LDSM.16.M88.4 R36, [R190+0xe100] ;  /* 0x00e10000be24783b */ /* 0x000fee0000000200 */
[C---:B------:R-:W-:Y:S08]  /*27f0*/  HMMA.16816.F32.BF16 R64, R76.reuse, R28, R64 ;  /* 0x0000001c4c40723c */ /* 0x040ff00000041840 */
[C---:B------:R-:W-:Y:S01]  /*2800*/  HMMA.16816.F32.BF16 R60, R76.reuse, R30, R60 ;  /* 0x0000001e4c3c723c */ /* 0x040fe2000004183c */
[----:B------:R-:W-:Y:S07]  /*2810*/  LDSM.16.M88.4 R28, [R0+0xd100] ;  /* 0x00d10000001c783b */ /* 0x000fee0000000200 */
[C---:B------:R-:W-:Y:S08]  /*2820*/  HMMA.16816.F32.BF16 R56, R76.reuse, R72, R56 ;  /* 0x000000484c38723c */ /* 0x040ff00000041838 */
[----:B------:R-:W-:Y:S01]  /*2830*/  HMMA.16816.F32.BF16 R76, R76, R74, R48 ;  /* 0x0000004a4c4c723c */ /* 0x000fe20000041830 */
[----:B------:R-:W1:Y:S04]  /*2840*/  LDSM.16.M88.4 R48, [R192+0x4000] ;  /* 0x00400000c030783b */ /* 0x000e680000000200 */
[----:B------:R-:W-:Y:S03]  /*2850*/  LDSM.16.M88.4 R72, [R0+0xd900] ;  /* 0x00d900000048783b */ /* 0x000fe60000000200 */
        /* <DEDUP_REMOVED lines=8> */
[----:B------:R-:W-:Y:S07]  /*28e0*/  LDSM.16.M88.4 R40, [R190+0xf100] ;  /* 0x00f10000be28783b */ /* 0x000fee0000000200 */
[C---:B----4-:R-:W-:Y:S08]  /*28f0*/  HMMA.16816.F32.BF16 R32, R68.reuse, R12, R32 ;  /* 0x0000000c4420723c */ /* 0x050ff00000041820 */
[----:B------:R-:W-:Y:S01]  /*2900*/  HMMA.16816.F32.BF16 R44, R68, R14, R44 ;  /* 0x0000000e442c723c */ /* 0x000fe2000004182c */
[----:B------:R-:W3:Y:S07]  /*2910*/  LDSM.16.M88.4 R12, [R188+0x4000] ;  /* 0x00400000bc0c783b */ /* 0x000eee0000000200 */
[C---:B------:R-:W-:Y:S08]  /*2920*/  HMMA.16816.F32.BF16 R56, R52.reuse, R80, R56 ;  /* 0x000000503438723c */ /* 0x040ff00000041838 */
[----:B------:R-:W-:Y:S01]  /*2930*/  HMMA.16816.F32.BF16 R76, R52, R82, R76 ;  /* 0x00000052344c723c */ /* 0x000fe2000004184c */
[----:B------:R-:W4:Y:S04]  /*2940*/  LDSM.16.M88.4 R52, [R190+0xf900] ;  /* 0x00f90000be34783b */ /* 0x000f280000000200 */
[----:B------:R-:W-:Y:S03]  /*2950*/  LDSM.16.M88.4 R80, [R186+0x4000] ;  /* 0x00400000ba50783b */ /* 0x000fe60000000200 */
[C---:B-1----:R-:W-:Y:S08]  /*2960*/  HMMA.16816.F32.BF16 R20, R48.reuse, R36, R20 ;  /* 0x000000243014723c */ /* 0x042ff00000041814 */
[----:B------:R-:W-:Y:S01]  /*2970*/  HMMA.16816.F32.BF16 R16, R48, R38, R16 ;  /* 0x000000263010723c */ /* 0x000fe20000041810 */
[----:B------:R-:W-:Y:S07]  /*2980*/  LDSM.16.M88.4 R36, [R97+0xe100] ;  /* 0x00e100006124783b */ /* 0x000fee0000000200 */
[C---:B------:R-:W-:Y:S08]  /*2990*/  HMMA.16816.F32.BF16 R64, R68.reuse, R28, R64 ;  /* 0x0000001c4440723c */ /* 0x040ff00000041840 */
[----:B------:R-:W-:Y:S01]  /*29a0*/  HMMA.16816.F32.BF16 R60, R68, R30, R60 ;  /* 0x0000001e443c723c */ /* 0x000fe2000004183c */
[----:B------:R-:W1:Y:S07]  /*29b0*/  LDSM.16.M88.4 R28, [R98+0xe900] ;  /* 0x00e90000621c783b */ /* 0x000e6e0000000200 */
[C---:B--2---:R-:W-:Y:S08]  /*29c0*/  HMMA.16816.F32.BF16 R32, R48.reuse, R8, R32 ;  /* 0x000000083020723c */ /* 0x044ff00000041820 */
[----:B------:R-:W-:Y:S01]  /*29d0*/  HMMA.16816.F32.BF16 R44, R48, R10, R44 ;  /* 0x0000000a302c723c */ /* 0x000fe2000004182c */
[----:B------:R-:W2:Y:S07]  /*29e0*/  LDSM.16.M88.4 R8, [R98+0xf100] ;  /* 0x00f100006208783b */ /* 0x000eae0000000200 */
[C---:B------:R-:W-:Y:S08]  /*29f0*/  HMMA.16816.F32.BF16 R56, R68.reuse, R72, R56 ;  /* 0x000000484438723c */ /* 0x040ff00000041838 */
[----:B------:R-:W-:Y:S01]  /*2a00*/  HMMA.16816.F32.BF16 R76, R68, R74, R76 ;  /* 0x0000004a444c723c */ /* 0x000fe2000004184c */
[----:B------:R-:W-:Y:S04]  /*2a10*/  LDSM.16.M88.4 R72, [R185+0x4000] ;  /* 0x00400000b948783b */ /* 0x000fe80000000200 */
[----:B------:R-:W-:Y:S03]  /*2a20*/  LDSM.16.M88.4 R68, [R0+0xf100] ;  /* 0x00f100000044783b */ /* 0x000fe60000000200 */
[C---:B---3--:R-:W-:Y:S08]  /*2a30*/  HMMA.16816.F32.BF16 R20, R12.reuse, R24, R20 ;  /* 0x000000180c14723c */ /* 0x048ff00000041814 */
[----:B------:R-:W-:Y:S01]  /*2a40*/  HMMA.16816.F32.BF16 R16, R12, R26, R16 ;  /* 0x0000001a0c10723c */ /* 0x000fe20000041810 */
[----:B------:R-:W-:Y:S07]  /*2a50*/  LDSM.16.M88.4 R24, [R0+0xe100] ;  /* 0x00e100000018783b */ /* 0x000fee0000000200 */
[C---:B------:R-:W-:Y:S08]  /*2a60*/  HMMA.16816.F32.BF16 R64, R48.reuse, R40, R64 ;  /* 0x000000283040723c */ /* 0x040ff00000041840 */
[C---:B------:R-:W-:Y:S01]  /*2a70*/  HMMA.16816.F32.BF16 R60, R48.reuse, R42, R60 ;  /* 0x0000002a303c723c */ /* 0x040fe2000004183c */
[----:B------:R-:W3:Y:S07]  /*2a80*/  LDSM.16.M88.4 R40, [R98+0xf900] ;  /* 0x00f900006228783b */ /* 0x000eee0000000200 */
[C---:B----4-:R-:W-:Y:S08]  /*2a90*/  HMMA.16816.F32.BF16 R56, R48.reuse, R52, R56 ;  /* 0x000000343038723c */ /* 0x050ff00000041838 */
[----:B------:R-:W-:Y:S01]  /*2aa0*/  HMMA.16816.F32.BF16 R76, R48, R54, R76 ;  /* 0x00000036304c723c */ /* 0x000fe2000004184c */
[----:B------:R-:W-:Y:S04]  /*2ab0*/  LDSM.16.M88.4 R52, [R192+0x8000] ;  /* 0x00800000c034783b */ /* 0x000fe80000000200 */
[----:B------:R-:W-:Y:S03]  /*2ac0*/  LDSM.16.M88.4 R48, [R98+0x10100] ;  /* 0x010100006230783b */ /* 0x000fe60000000200 */
[C---:B-1----:R-:W-:Y:S08]  /*2ad0*/  HMMA.16816.F32.BF16 R32, R12.reuse, R28, R32 ;  /* 0x0000001c0c20723c */ /* 0x042ff00000041820 */
[----:B------:R-:W-:Y:S01]  /*2ae0*/  HMMA.16816.F32.BF16 R44, R12, R30, R44 ;  /* 0x0000001e0c2c723c */ /* 0x000fe2000004182c */
[----:B------:R-:W1:Y:S07]  /*2af0*/  LDSM.16.M88.4 R28, [R97+0xe900] ;  /* 0x00e90000611c783b */ /* 0x000e6e0000000200 */
[C---:B------:R-:W-:Y:S08]  /*2b00*/  HMMA.16816.F32.BF16 R20, R80.reuse, R36, R20 ;  /* 0x000000245014723c */ /* 0x040ff00000041814 */
[----:B------:R-:W-:Y:S01]  /*2b10*/  HMMA.16816.F32.BF16 R16, R80, R38, R16 ;  /* 0x000000265010723c */ /* 0x000fe20000041810 */
[----:B------:R-:W-:Y:S07]  /*2b20*/  LDSM.16.M88.4 R36, [R98+0x10900] ;  /* 0x010900006224783b */ /* 0x000fee0000000200 */
[C---:B--2---:R-:W-:Y:S08]  /*2b30*/  HMMA.16816.F32.BF16 R64, R12.reuse, R8, R64 ;  /* 0x000000080c40723c */ /* 0x044ff00000041840 */
[C---:B------:R-:W-:Y:S01]  /*2b40*/  HMMA.16816.F32.BF16 R60, R12.reuse, R10, R60 ;  /* 0x0000000a0c3c723c */ /* 0x040fe2000004183c */
[----:B------:R-:W2:Y:S07]  /*2b50*/  LDSM.16.M88.4 R8, [R190+0x10100] ;  /* 0x01010000be08783b */ /* 0x000eae0000000200 */
[C---:B---3--:R-:W-:Y:S08]  /*2b60*/  HMMA.16816.F32.BF16 R56, R12.reuse, R40, R56 ;  /* 0x000000280c38723c */ /* 0x048ff00000041838 */
[----:B------:R-:W-:Y:S01]  /*2b70*/  HMMA.16816.F32.BF16 R76, R12, R42, R76 ;  /* 0x0000002a0c4c723c */ /* 0x000fe2000004184c */
[----:B------:R-:W3:Y:S04]  /*2b80*/  LDSM.16.M88.4 R12, [R97+0xf100] ;  /* 0x00f10000610c783b */ /* 0x000ee80000000200 */
[----:B------:R-:W4:Y:S03]  /*2b90*/  LDSM.16.M88.4 R40, [R188+0x8000] ;  /* 0x00800000bc28783b */ /* 0x000f260000000200 */
[C---:B------:R-:W-:Y:S08]  /*2ba0*/  HMMA.16816.F32.BF16 R20, R72.reuse, R24, R20 ;  /* 0x000000184814723c */ /* 0x040ff00000041814 */
[----:B------:R-:W-:Y:S01]  /*2bb0*/  HMMA.16816.F32.BF16 R16, R72, R26, R16 ;  /* 0x0000001a4810723c */ /* 0x000fe20000041810 */
[----:B------:R-:W-:Y:S07]  /*2bc0*/  LDSM.16.M88.4 R24, [R97+0x10100] ;  /* 0x010100006118783b */ /* 0x000fee0000000200 */
[C---:B-1----:R-:W-:Y:S08]  /*2bd0*/  HMMA.16816.F32.BF16 R32, R80.reuse, R28, R32 ;  /* 0x0000001c5020723c */ /* 0x042ff00000041820 */
[----:B------:R-:W-:Y:S01]  /*2be0*/  HMMA.16816.F32.BF16 R44, R80, R30, R44 ;  /* 0x0000001e502c723c */ /* 0x000fe2000004182c */
[----:B------:R-:W1:Y:S07]  /*2bf0*/  LDSM.16.M88.4 R28, [R186+0x8000] ;  /* 0x00800000ba1c783b */ /* 0x000e6e0000000200 */
[C---:B--2---:R-:W-:Y:S08]  /*2c00*/  HMMA.16816.F32.BF16 R20, R52.reuse, R8, R20 ;  /* 0x000000083414723c */ /* 0x044ff00000041814 */
[----:B------:R-:W-:Y:S01]  /*2c10*/  HMMA.16816.F32.BF16 R16, R52, R10, R16 ;  /* 0x0000000a3410723c */ /* 0x000fe20000041810 */
[----:B------:R-:W-:Y:S07]  /*2c20*/  LDSM.16.M88.4 R8, [R0+0x10100] ;  /* 0x010100000008783b */ /* 0x000fee0000000200 */
[C---:B---3--:R-:W-:Y:S08]  /*2c30*/  HMMA.16816.F32.BF16 R64, R80.reuse, R12, R64 ;  /* 0x0000000c5040723c */ /* 0x048ff00000041840 */
[----:B------:R-:W-:Y:S01]  /*2c40*/  HMMA.16816.F32.BF16 R60, R80, R14, R60 ;  /* 0x0000000e503c723c */ /* 0x000fe2000004183c */
[----:B------:R-:W-:Y:S07]  /*2c50*/  LDSM.16.M88.4 R12, [R185+0x8000] ;  /* 0x00800000b90c783b */ /* 0x000fee0000000200 */
[C---:B------:R-:W-:Y:S08]  /*2c60*/  HMMA.16816.F32.BF16 R32, R72.reuse, R92, R32 ;  /* 0x0000005c4820723c */ /* 0x040ff00000041820 */
[----:B------:R-:W-:Y:S08]  /*2c70*/  HMMA.16816.F32.BF16 R44, R72, R94, R44 ;  /* 0x0000005e482c723c */ /* 0x000ff0000004182c */
[C---:B----4-:R-:W-:Y:S08]  /*2c80*/  HMMA.16816.F32.BF16 R20, R40.reuse, R48, R20 ;  /* 0x000000302814723c */ /* 0x050ff00000041814 */
[----:B------:R-:W-:Y:S01]  /*2c90*/  HMMA.16816.F32.BF16 R16, R40, R50, R16 ;  /* 0x000000322810723c */ /* 0x000fe20000041810 */
[----:B------:R-:W2:Y:S07]  /*2ca0*/  LDSM.16.M88.4 R48, [R190+0x11100] ;  /* 0x01110000be30783b */ /* 0x000eae0000000200 */
[----:B------:R-:W-:Y:S08]  /*2cb0*/  HMMA.16816.F32.BF16 R64, R72, R68, R64 ;  /* 0x000000444840723c */ /* 0x000ff00000041840 */
[C---:B------:R-:W-:Y:S08]  /*2cc0*/  HMMA.16816.F32.BF16 R32, R52.reuse, R84, R32 ;  /* 0x000000543420723c */ /* 0x040ff00000041820 */
[----:B------:R-:W-:Y:S01]  /*2cd0*/  HMMA.16816.F32.BF16 R44, R52, R86, R44 ;  /* 0x00000056342c723c */ /* 0x000fe2000004182c */
[----:B------:R-:W3:Y:S07]  /*2ce0*/  LDSM.16.M88.4 R84, [R0+0xf900] ;  /* 0x00f900000054783b */ /* 0x000eee0000000200 */
[----:B------:R-:W-:Y:S01]  /*2cf0*/  HMMA.16816.F32.BF16 R68, R72, R70, R60 ;  /* 0x000000464844723c */ /* 0x000fe2000004183c */
[----:B------:R-:W-:Y:S07]  /*2d00*/  LDSM.16.M88.4 R60, [R0+0x10900] ;  /* 0x01090000003c783b */ /* 0x000fee0000000200 */
[C---:B-1----:R-:W-:Y:S08]  /*2d10*/  HMMA.16816.F32.BF16 R20, R28.reuse, R24, R20 ;  /* 0x000000181c14723c */ /* 0x042ff00000041814 */
[----:B------:R-:W-:Y:S01]  /*2d20*/  HMMA.16816.F32.BF16 R16, R28, R26, R16 ;  /* 0x0000001a1c10723c */ /* 0x000fe20000041810 */
[----:B------:R-:W1:Y:S07]  /*2d30*/  LDSM.16.M88.4 R24, [R98+0x11100] ;  /* 0x011100006218783b */ /* 0x000e6e0000000200 */
[C---:B------:R-:W-:Y:S08]  /*2d40*/  HMMA.16816.F32.BF16 R56, R80.reuse, R88, R56 ;  /* 0x000000585038723c */ /* 0x040ff00000041838 */
[----:B------:R-:W-:Y:S01]  /*2d50*/  HMMA.16816.F32.BF16 R80, R80, R90, R76 ;  /* 0x0000005a5050723c */ /* 0x000fe2000004184c */
[----:B------:R-:W4:Y:S07]  /*2d60*/  LDSM.16.M88.4 R76, [R97+0x10900] ;  /* 0x01090000614c783b */ /* 0x000f2e0000000200 */
[----:B------:R-:W-:Y:S08]  /*2d70*/  HMMA.16816.F32.BF16 R32, R40, R36, R32 ;  /* 0x000000242820723c */ /* 0x000ff00000041820 */
[----:B--2---:R-:W-:Y:S08]  /*2d80*/  HMMA.16816.F32.BF16 R64, R52, R48, R64 ;  /* 0x000000303440723c */ /* 0x004ff00000041840 */
[----:B------:R-:W-:Y:S01]  /*2d90*/  HMMA.16816.F32.BF16 R44, R40, R38, R44 ;  /* 0x00000026282c723c */ /* 0x000fe2000004182c */
[----:B------:R-:W2:Y:S07]  /*2da0*/  LDSM.16.M88.4 R36, [R190+0x11900] ;  /* 0x01190000be24783b */ /* 0x000eae0000000200 */
[----:B------:R-:W-:Y:S08]  /*2db0*/  HMMA.16816.F32.BF16 R68, R52, R50, R68 ;  /* 0x000000323444723c */ /* 0x000ff00000041844 */
[----:B---3--:R-:W-:Y:S08]  /*2dc0*/  HMMA.16816.F32.BF16 R56, R72, R84, R56 ;  /* 0x000000544838723c */ /* 0x008ff00000041838 */
[----:B------:R-:W-:Y:S08]  /*2dd0*/  HMMA.16816.F32.BF16 R16, R12, R10, R16 ;  /* 0x0000000a0c10723c */ /* 0x000ff00000041810 */
[C---:B-1----:R-:W-:Y:S08]  /*2de0*/  HMMA.16816.F32.BF16 R64, R40.reuse, R24, R64 ;  /* 0x000000182840723c */ /* 0x042ff00000041840 */
[----:B------:R-:W-:Y:S01]  /*2df0*/  HMMA.16816.F32.BF16 R68, R40, R26, R68 ;  /* 0x0000001a2844723c */ /* 0x000fe20000041844 */
[----:B------:R-:W1:Y:S07]  /*2e00*/  LDSM.16.M88.4 R24, [R98+0x11900] ;  /* 0x011900006218783b */ /* 0x000e6e0000000200 */
[----:B------:R-:W-:Y:S01]  /*2e10*/  HMMA.16816.F32.BF16 R80, R72, R86, R80 ;  /* 0x000000564850723c */ /* 0x000fe20000041850 */
[----:B------:R-:W-:-:S02]  /*2e20*/  FMUL.FTZ R16, R16, c[0x0][0x320] ;  /* 0x0000c80010107a20 */ /* 0x000fc40000410000 */
[----:B------:R-:W-:Y:S02]  /*2e30*/  FMUL.FTZ R17, R17, c[0x0][0x320] ;  /* 0x0000c80011117a20 */ /* 0x000fe40000410000 */
[----:B------:R-:W-:-:S03]  /*2e40*/  FMUL.FTZ R18, R18, c[0x0][0x320] ;  /* 0x0000c80012127a20 */ /* 0x000fc60000410000 */
[----:B------:R-:W-:Y:S01]  /*2e50*/  HMMA.16816.F32.BF16 R20, R12, R8, R20 ;  /* 0x000000080c14723c */ /* 0x000fe20000041814 */
[----:B------:R-:W3:Y:S07]  /*2e60*/  LDSM.16.M88.4 R8, [R97+0x11100] ;  /* 0x011100006108783b */ /* 0x000eee0000000200 */
[----:B----4-:R-:W-:Y:S01]  /*2e70*/  HMMA.16816.F32.BF16 R32, R28, R76, R32 ;  /* 0x0000004c1c20723c */ /* 0x010fe20000041820 */
[----:B------:R-:W-:Y:S06]  /*2e80*/  MUFU.TANH R76, R18 ;  /* 0x00000012004c7308 */ /* 0x000fec0000002400 */
[----:B------:R-:W-:Y:S01]  /*2e90*/  FMUL.FTZ R77, R19, c[0x0][0x320] ;  /* 0x0000c800134d7a20 */ /* 0x000fe20000410000 */
[C---:B--2---:R-:W-:Y:S05]  /*2ea0*/  HMMA.16816.F32.BF16 R56, R52.reuse, R36, R56 ;  /* 0x000000243438723c */ /* 0x044fea0000041838 */
[----:B------:R-:W-:Y:S03]  /*2eb0*/  MUFU.TANH R77, R77 ;  /* 0x0000004d004d7308 */ /* 0x000fe60000002400 */
[----:B------:R-:W-:Y:S01]  /*2ec0*/  HMMA.16816.F32.BF16 R80, R52, R38, R80 ;  /* 0x000000263450723c */ /* 0x000fe20000041850 */
[----:B------:R-:W-:-:S02]  /*2ed0*/  FMUL.FTZ R20, R20, c[0x0][0x320] ;  /* 0x0000c80014147a20 */ /* 0x000fc40000410000 */
[----:B------:R-:W-:Y:S02]  /*2ee0*/  FMUL.FTZ R21, R21, c[0x0][0x320] ;  /* 0x0000c80015157a20 */ /* 0x000fe40000410000 */
[----:B------:R-:W-:Y:S01]  /*2ef0*/  MUFU.TANH R48, R20 ;  /* 0x0000001400307308 */ /* 0x000fe20000002400 */
[----:B------:R-:W-:Y:S02]  /*2f00*/  FMUL.FTZ R50, R22, c[0x0][0x320] ;  /* 0x0000c80016327a20 */ /* 0x000fe40000410000 */
[----:B------:R-:W-:Y:S01]  /*2f10*/  HMMA.16816.F32.BF16 R32, R12, R60, R32 ;  /* 0x0000003c0c20723c */ /* 0x000fe20000041820 */
[----:B------:R-:W-:-:S04]  /*2f20*/  FMUL.FTZ R51, R23, c[0x0][0x320] ;  /* 0x0000c80017337a20 */ /* 0x000fc80000410000 */
[----:B------:R-:W-:Y:S03]  /*2f30*/  MUFU.TANH R60, R16 ;  /* 0x00000010003c7308 */ /* 0x000fe60000002400 */
[----:B------:R-:W-:Y:S05]  /*2f40*/  HMMA.16816.F32.BF16 R44, R28, R78, R44 ;  /* 0x0000004e1c2c723c */ /* 0x000fea000004182c */
[----:B------:R2:W-:Y:S03]  /*2f50*/  MUFU.TANH R61, R17 ;  /* 0x00000011003d7308 */ /* 0x0005e60000002400 */
[C---:B-1----:R-:W-:Y:S05]  /*2f60*/  HMMA.16816.F32.BF16 R56, R40.reuse, R24, R56 ;  /* 0x000000182838723c */ /* 0x042fea0000041838 */
[----:B------:R1:W-:Y:S02]  /*2f70*/  MUFU.TANH R49, R21 ;  /* 0x0000001500317308 */ /* 0x0003e40000002400 */
[----:B------:R-:W-:Y:S01]  /*2f80*/  LOP3.LUT R25, R96, 0xffffffe0, RZ, 0xc0, !PT ;  /* 0xffffffe060197812 */ /* 0x000fe200078ec0ff */
[----:B------:R-:W-:Y:S01]  /*2f90*/  HMMA.16816.F32.BF16 R80, R40, R26, R80 ;  /* 0x0000001a2850723c */ /* 0x000fe20000041850 */
[----:B------:R-:W-:-:S02]  /*2fa0*/  FMUL.FTZ R32, R32, c[0x0][0x320] ;  /* 0x0000c80020207a20 */ /* 0x000fc40000410000 */
[----:B------:R-:W-:Y:S01]  /*2fb0*/  FMUL.FTZ R34, R34, c[0x0][0x320] ;  /* 0x0000c80022227a20 */ /* 0x000fe20000410000 */
[----:B--2---:R-:W2:Y:S01]  /*2fc0*/  LDSM.16.M88.4 R16, [R97+0x11900] ;  /* 0x011900006110783b */ /* 0x004ea20000000200 */
[----:B------:R-:W-:Y:S01]  /*2fd0*/  IMAD.IADD R25, R6, 0x1, -R25 ;  /* 0x0000000106197824 */ /* 0x000fe200078e0a19 */
[----:B------:R-:W4:Y:S02]  /*2fe0*/  MUFU.TANH R50, R50 ;  /* 0x0000003200327308 */ /* 0x000f240000002400 */
[C---:B---3--:R-:W-:Y:S01]  /*2ff0*/  HMMA.16816.F32.BF16 R64, R28.reuse, R8, R64 ;  /* 0x000000081c40723c */ /* 0x048fe20000041840 */
[----:B------:R-:W-:Y:S01]  /*3000*/  FMUL.FTZ R33, R33, c[0x0][0x320] ;  /* 0x0000c80021217a20 */ /* 0x000fe20000410000 */
[----:B------:R-:W-:Y:S01]  /*3010*/  SHF.R.S32.HI R6, RZ, 0x1f, R25 ;  /* 0x0000001fff067819 */ /* 0x000fe20000011419 */
[----:B------:R-:W-:Y:S01]  /*3020*/  FMUL.FTZ R35, R35, c[0x0][0x320] ;  /* 0x0000c80023237a20 */ /* 0x000fe20000410000 */
[----:B-1----:R-:W1:Y:S02]  /*3030*/  LDSM.16.M88.4 R20, [R0+0x11100] ;  /* 0x011100000014783b */ /* 0x002e640000000200 */
[----:B------:R-:W3:Y:S02]  /*3040*/  MUFU.TANH R51, R51 ;  /* 0x0000003300337308 */ /* 0x000ee40000002400 */
[----:B------:R-:W-:Y:S01]  /*3050*/  HMMA.16816.F32.BF16 R68, R28, R10, R68 ;  /* 0x0000000a1c44723c */ /* 0x000fe20000041844 */
[----:B------:R5:W1:Y:S01]  /*3060*/  LDSM.16.M88.4 R8, [R0+0x11900] ;  /* 0x011900000008783b */ /* 0x000a620000000200 */
[----:B------:R-:W-:-:S04]  /*3070*/  DEPBAR.LE SB0, 0x2 ;  /* 0x000080800000791a */ /* 0x000fc80000000000 */
[----:B------:R-:W-:Y:S02]  /*3080*/  BAR.SYNC.DEFER_BLOCKING 0x0 ;  /* 0x0000000000007b1d */ /* 0x000fe40000010000 */
[----:B------:R-:W-:Y:S04]  /*3090*/  HMMA.16816.F32.BF16 R44, R12, R62, R44 ;  /* 0x0000003e0c2c723c */ /* 0x000fe8000004182c */
[----:B------:R-:W-:Y:S08]  /*30a0*/  MUFU.TANH R32, R32 ;  /* 0x0000002000207308 */ /* 0x000ff00000002400 */
[----:B------:R-:W1:Y:S01]  /*30b0*/  MUFU.TANH R34, R34 ;  /* 0x0000002200227308 */ /* 0x000e620000002400 */
[----:B-----5:R-:W-:-:S04]  /*30c0*/  LEA.HI R0, R6, R25, RZ, 0x2 ;  /* 0x0000001906007211 */ /* 0x020fc800078f10ff */
[----:B------:R-:W-:Y:S01]  /*30d0*/  LOP3.LUT R0, R0, 0x7ffffffc, RZ, 0xc0, !PT ;  /* 0x7ffffffc00007812 */ /* 0x000fe200078ec0ff */
[C---:B--2---:R-:W-:Y:S02]  /*30e0*/  HMMA.16816.F32.BF16 R56, R28.reuse, R16, R56 ;  /* 0x000000101c38723c */ /* 0x044fe40000041838 */
[----:B------:R-:W-:Y:S01]  /*30f0*/  MUFU.TANH R33, R33 ;  /* 0x0000002100217308 */ /* 0x000fe20000002400 */
[----:B------:R-:W-:Y:S03]  /*3100*/  LDSM.16.MT88.4 R40, [R184+0x2100] ;  /* 0x00210000b828783b */ /* 0x000fe60000004200 */
[----:B------:R-:W-:Y:S02]  /*3110*/  FMUL.FTZ R24, R46, c[0x0][0x320] ;  /* 0x0000c8002e187a20 */ /* 0x000fe40000410000 */
[----:B------:R-:W-:Y:S01]  /*3120*/  IMAD.IADD R0, R25, 0x1, -R0 ;  /* 0x0000000119007824 */ /* 0x000fe200078e0a00 */
[----:B------:R-:W-:Y:S01]  /*3130*/  LDSM.16.MT88.4 R124, [R184+0x100] ;  /* 0x00010000b87c783b */ /* 0x000fe20000004200 */
[----:B------:R-:W-:Y:S01]  /*3140*/  FMUL.FTZ R47, R47, c[0x0][0x320] ;  /* 0x0000c8002f2f7a20 */ /* 0x000fe20000410000 */
[----:B------:R-:W-:Y:S01]  /*3150*/  HMMA.16816.F32.BF16 R80, R28, R18, R80 ;  /* 0x000000121c50723c */ /* 0x000fe20000041850 */
[----:B------:R-:W-:Y:S01]  /*3160*/  IMAD R3, R0, -0x2, R3 ;  /* 0xfffffffe00037824 */ /* 0x000fe200078e0203 */
[----:B------:R-:W2:Y:S01]  /*3170*/  MUFU.TANH R35, R35 ;  /* 0x0000002300237308 */ /* 0x000ea20000002400 */
[----:B------:R-:W-:Y:S03]  /*3180*/  LDSM.16.MT88.4 R116, [R174+0x100] ;  /* 0x00010000ae74783b */ /* 0x000fe60000004200 */
[----:B------:R-:W-:Y:S01]  /*3190*/  ISETP.GT.AND P1, PT, R3, RZ, PT ;  /* 0x000000ff0300720c */ /* 0x000fe20003f24270 */
[----:B------:R-:W-:Y:S01]  /*31a0*/  LDSM.16.MT88.4 R108, [R135+0x100] ;  /* 0x00010000876c783b */ /* 0x000fe20000004200 */
[C---:B-1----:R-:W-:Y:S02]  /*31b0*/  HMMA.16816.F32.BF16 R64, R12.reuse, R20, R64 ;  /* 0x000000140c40723c */ /* 0x042fe40000041840 */
[----:B----4-:R-:W-:Y:S01]  /*31c0*/  FSEL R50, R50, -INF , P1 ;  /* 0xff80000032327808 */ /* 0x010fe20000800000 */
[----:B------:R-:W1:Y:S01]  /*31d0*/  MUFU.TANH R24, R24 ;  /* 0x0000001800187308 */ /* 0x000e620000002400 */
[----:B------:R-:W-:Y:S03]  /*31e0*/  LDSM.16.MT88.4 R100, [R5+0x100] ;  /* 0x000100000564783b */ /* 0x000fe60000004200 */
[----:B------:R-:W-:Y:S01]  /*31f0*/  FMUL.FTZ R20, R44, c[0x0][0x320] ;  /* 0x0000c8002c147a20 */ /* 0x000fe20000410000 */
[C---:B------:R-:W-:Y:S01]  /*3200*/  HMMA.16816.F32.BF16 R68, R12.reuse, R22, R68 ;  /* 0x000000160c44723c */ /* 0x040fe20000041844 */
[----:B------:R-:W-:Y:S01]  /*3210*/  FMUL.FTZ R21, R45, c[0x0][0x320] ;  /* 0x0000c8002d157a20 */ /* 0x000fe20000410000 */
[----:B------:R-:W-:Y:S01]  /*3220*/  LDSM.16.MT88.4 R72, [R184+0x4100] ;  /* 0x00410000b848783b */ /* 0x000fe20000004200 */
[----:B------:R-:W-:Y:S03]  /*3230*/  MUFU.TANH R22, R47 ;  /* 0x0000002f00167308 */ /* 0x000fe60000002400 */
[----:B------:R-:W-:Y:S01]  /*3240*/  LDSM.16.MT88.4 R88, [R135+0x4100] ;  /* 0x004100008758783b */ /* 0x000fe20000004200 */
[----:B------:R-:W-:Y:S01]  /*3250*/  FSEL R23, R48, -INF , P1 ;  /* 0xff80000030177808 */ /* 0x000fe20000800000 */
[C---:B------:R-:W-:Y:S01]  /*3260*/  HMMA.16816.F32.BF16 R56, R12.reuse, R8, R56 ;  /* 0x000000080c38723c */ /* 0x040fe20000041838 */
[----:B------:R-:W-:Y:S01]  /*3270*/  ISETP.GT.AND P1, PT, R3, 0x1, PT ;  /* 0x000000010300780c */ /* 0x000fe20003f24270 */
[----:B------:R-:W-:Y:S01]  /*3280*/  LDSM.16.MT88.4 R136, [R174+0x900] ;  /* 0x00090000ae88783b */ /* 0x000fe20000004200 */
[----:B------:R-:W4:Y:S02]  /*3290*/  MUFU.TANH R20, R20 ;  /* 0x0000001400147308 */ /* 0x000f240000002400 */
[----:B---3--:R-:W-:Y:S01]  /*32a0*/  FSEL R26, R51, -INF , P1 ;  /* 0xff800000331a7808 */ /* 0x008fe20000800000 */
[----:B------:R-:W-:Y:S01]  /*32b0*/  LDSM.16.MT88.4 R28, [R165+0x900] ;  /* 0x00090000a51c783b */ /* 0x000fe20000004200 */
[----:B------:R-:W-:Y:S01]  /*32c0*/  FSEL R49, R49, -INF , P1 ;  /* 0xff80000031317808 */ /* 0x000fe20000800000 */
[----:B------:R-:W-:Y:S01]  /*32d0*/  HMMA.16816.F32.BF16 R8, R12, R10, R80 ;  /* 0x0000000a0c08723c */ /* 0x000fe20000041850 */
[----:B------:R-:W-:Y:S01]  /*32e0*/  ISETP.GT.AND P1, PT, R3, 0x8, PT ;  /* 0x000000080300780c */ /* 0x000fe20003f24270 */
[----:B------:R-:W-:Y:S01]  /*32f0*/  FMUL.FTZ R64, R64, c[0x0][0x320] ;  /* 0x0000c80040407a20 */ /* 0x000fe20000410000 */
[----:B------:R-:W3:Y:S01]  /*3300*/  MUFU.TANH R21, R21 ;  /* 0x0000001500157308 */ /* 0x000ee20000002400 */
[----:B------:R-:W-:Y:S01]  /*3310*/  FMUL.FTZ R66, R66, c[0x0][0x320] ;  /* 0x0000c80042427a20 */ /* 0x000fe20000410000 */
[----:B------:R-:W-:Y:S01]  /*3320*/  FSEL R76, R76, -INF , P1 ;  /* 0xff8000004c4c7808 */ /* 0x000fe20000800000 */
[----:B------:R-:W-:Y:S01]  /*3330*/  FMUL.FTZ R65, R65, c[0x0][0x320] ;  /* 0x0000c80041417a20 */ /* 0x000fe20000410000 */
[----:B------:R-:W-:Y:S01]  /*3340*/  FSEL R25, R60, -INF , P1 ;  /* 0xff8000003c197808 */ /* 0x000fe20000800000 */
[----:B------:R-:W-:Y:S01]  /*3350*/  FMUL.FTZ R67, R67, c[0x0][0x320] ;  /* 0x0000c80043437a20 */ /* 0x000fe20000410000 */
[----:B------:R-:W-:Y:S01]  /*3360*/  ISETP.GT.AND P1, PT, R3, 0x9, PT ;  /* 0x000000090300780c */ /* 0x000fe20003f24270 */
[----:B------:R-:W-:Y:S01]  /*3370*/  FMUL.FTZ R68, R68, c[0x0][0x320] ;  /* 0x0000c80044447a20 */ /* 0x000fe20000410000 */
[----:B------:R-:W-:Y:S01]  /*3380*/  MUFU.TANH R175, R64 ;  /* 0x0000004000af7308 */ /* 0x000fe20000002400 */
[----:B------:R-:W-:Y:S01]  /*3390*/  FMUL.FTZ R70, R70, c[0x0][0x320] ;  /* 0x0000c80046467a20 */ /* 0x000fe20000410000 */
[----:B------:R-:W-:Y:S01]  /*33a0*/  FSEL R6, R77, -INF , P1 ;  /* 0xff8000004d067808 */ /* 0x000fe20000800000 */
[----:B------:R-:W-:Y:S01]  /*33b0*/  FMUL.FTZ R69, R69, c[0x0][0x320] ;  /* 0x0000c80045457a20 */ /* 0x000fe20000410000 */
[----:B------:R-:W-:Y:S01]  /*33c0*/  FSEL R61, R61, -INF , P1 ;  /* 0xff8000003d3d7808 */ /* 0x000fe20000800000 */
[----:B------:R-:W-:Y:S01]  /*33d0*/  FMUL.FTZ R71, R71, c[0x0][0x320] ;  /* 0x0000c80047477a20 */ /* 0x000fe20000410000 */
[----:B------:R-:W-:Y:S01]  /*33e0*/  ISETP.GT.AND P1, PT, R3, 0x10, PT ;  /* 0x000000100300780c */ /* 0x000fe20003f24270 */
[----:B------:R-:W-:Y:S01]  /*33f0*/  FMUL.FTZ R56, R56, c[0x0][0x320] ;  /* 0x0000c80038387a20 */ /* 0x000fe20000410000 */
[----:B------:R-:W5:Y:S01]  /*3400*/  MUFU.TANH R172, R66 ;  /* 0x0000004200ac7308 */ /* 0x000f620000002400 */
[----:B------:R-:W-:Y:S01]  /*3410*/  FMNMX.FTZ R14, R23, R49, !PT ;  /* 0x00000031170e7209 */ /* 0x000fe20007810000 */
[----:B------:R-:W-:Y:S01]  /*3420*/  FMUL.FTZ R58, R58, c[0x0][0x320] ;  /* 0x0000c8003a3a7a20 */ /* 0x000fe20000410000 */
[----:B------:R-:W-:Y:S01]  /*3430*/  FSEL R18, R34, -INF , P1 ;  /* 0xff80000022127808 */ /* 0x000fe20000800000 */
[----:B------:R-:W-:Y:S01]  /*3440*/  FMUL.FTZ R57, R57, c[0x0][0x320] ;  /* 0x0000c80039397a20 */ /* 0x000fe20000410000 */
[----:B------:R-:W-:Y:S01]  /*3450*/  FSEL R19, R32, -INF , P1 ;  /* 0xff80000020137808 */ /* 0x000fe20000800000 */
[----:B------:R-:W-:Y:S01]  /*3460*/  FMUL.FTZ R141, R9, c[0x0][0x320] ;  /* 0x0000c800098d7a20 */ /* 0x000fe20000410000 */
[----:B------:R-:W-:Y:S01]  /*3470*/  ISETP.GT.AND P1, PT, R3, 0x11, PT ;  /* 0x000000110300780c */ /* 0x000fe20003f24270 */
[----:B------:R-:W-:Y:S01]  /*3480*/  MUFU.TANH R169, R65 ;  /* 0x0000004100a97308 */ /* 0x000fe20000002400 */
[----:B------:R-:W-:Y:S01]  /*3490*/  FMNMX.FTZ R14, R25, R14, !PT ;  /* 0x0000000e190e7209 */ /* 0x000fe20007810000 */
[----:B------:R-:W-:Y:S01]  /*34a0*/  FMUL.FTZ R59, R59, c[0x0][0x320] ;  /* 0x0000c8003b3b7a20 */ /* 0x000fe20000410000 */
[----:B--2---:R-:W-:Y:S01]  /*34b0*/  FSEL R16, R35, -INF , P1 ;  /* 0xff80000023107808 */ /* 0x004fe20000800000 */
[----:B------:R-:W-:Y:S01]  /*34c0*/  FMUL.FTZ R143, R8, c[0x0][0x320] ;  /* 0x0000c800088f7a20 */ /* 0x000fe20000410000 */
[----:B------:R-:W-:Y:S01]  /*34d0*/  FSEL R17, R33, -INF , P1 ;  /* 0xff80000021117808 */ /* 0x000fe20000800000 */
[----:B------:R-:W-:Y:S01]  /*34e0*/  FMUL.FTZ R10, R10, c[0x0][0x320] ;  /* 0x0000c8000a0a7a20 */ /* 0x000fe20000410000 */
[----:B------:R-:W-:Y:S01]  /*34f0*/  ISETP.GT.AND P1, PT, R3, 0x18, PT ;  /* 0x000000180300780c */ /* 0x000fe20003f24270 */
[----:B------:R2:W2:Y:S01]  /*3500*/  MUFU.TANH R214, R67 ;  /* 0x0000004300d67308 */ /* 0x0004a20000002400 */
[----:B------:R-:W-:Y:S01]  /*3510*/  FMNMX.FTZ R9, R50, R26, !PT ;  /* 0x0000001a32097209 */ /* 0x000fe20007810000 */
[----:B------:R-:W-:Y:S01]  /*3520*/  LDSM.16.MT88.4 R80, [R174+0x4100] ;  /* 0x00410000ae50783b */ /* 0x000fe20000004200 */
[----:B-1----:R-:W-:-:S02]  /*3530*/  FSEL R12, R24, -INF , P1 ;  /* 0xff800000180c7808 */ /* 0x002fc40000800000 */
[----:B----4-:R-:W-:Y:S01]  /*3540*/  FSEL R15, R20, -INF , P1 ;  /* 0xff800000140f7808 */ /* 0x010fe20000800000 */
[----:B------:R-:W-:Y:S01]  /*3550*/  LDSM.16.MT88.4 R32, [R135+0x900] ;  /* 0x000900008720783b */ /* 0x000fe20000004200 */
[----:B------:R-:W-:Y:S01]  /*3560*/  ISETP.GT.AND P1, PT, R3, 0x19, PT ;  /* 0x000000190300780c */ /* 0x000fe20003f24270 */
[----:B------:R-:W-:Y:S01]  /*3570*/  MUFU.TANH R167, R68 ;  /* 0x0000004400a77308 */ /* 0x000fe20000002400 */
[----:B------:R-:W-:Y:S02]  /*3580*/  FMNMX.FTZ R14, R61, R14, !PT ;  /* 0x0000000e3d0e7209 */ /* 0x000fe40007810000 */
[----:B------:R-:W-:Y:S02]  /*3590*/  FSEL R0, R22, -INF , P1 ;  /* 0xff80000016007808 */ /* 0x000fe40000800000 */
[----:B---3--:R-:W-:Y:S02]  /*35a0*/  FSEL R13, R21, -INF , P1 ;  /* 0xff800000150d7808 */ /* 0x008fe40000800000 */
[----:B------:R-:W-:Y:S01]  /*35b0*/  ISETP.GT.AND P1, PT, R3, 0x20, PT ;  /* 0x000000200300780c */ /* 0x000fe20003f24270 */
[----:B------:R-:W1:Y:S01]  /*35c0*/  MUFU.TANH R182, R70 ;  /* 0x0000004600b67308 */ /* 0x000e620000002400 */
[----:B------:R-:W-:Y:S01]  /*35d0*/  FMNMX.FTZ R9, R76, R9, !PT ;  /* 0x000000094c097209 */ /* 0x000fe20007810000 */
[----:B--2---:R-:W-:Y:S01]  /*35e0*/  LDSM.16.MT88.4 R64, [R165+0x2100] ;  /* 0x00210000a540783b */ /* 0x004fe20000004200 */
[----:B-----5:R-:W-:-:S02]  /*35f0*/  FSEL R172, R172, -INF , P1 ;  /* 0xff800000acac7808 */ /* 0x020fc40000800000 */
[----:B------:R-:W-:Y:S02]  /*3600*/  FSEL R175, R175, -INF , P1 ;  /* 0xff800000afaf7808 */ /* 0x000fe40000800000 */
[----:B------:R-:W-:Y:S01]  /*3610*/  ISETP.GT.AND P1, PT, R3, 0x21, PT ;  /* 0x000000210300780c */ /* 0x000fe20003f24270 */
[----:B------:R-:W2:Y:S01]  /*3620*/  MUFU.TANH R173, R69 ;  /* 0x0000004500ad7308 */ /* 0x000ea20000002400 */
[----:B------:R-:W-:Y:S01]  /*3630*/  FMNMX.FTZ R8, R19, R14, !PT ;  /* 0x0000000e13087209 */ /* 0x000fe20007810000 */
[----:B------:R-:W-:Y:S01]  /*3640*/  FMUL.FTZ R14, R11, c[0x0][0x320] ;  /* 0x0000c8000b0e7a20 */ /* 0x000fe20000410000 */
[----:B------:R-:W-:Y:S02]  /*3650*/  FSEL R214, R214, -INF , P1 ;  /* 0xff800000d6d67808 */ /* 0x000fe40000800000 */
[----:B------:R-:W-:Y:S02]  /*3660*/  FSEL R169, R169, -INF , P1 ;  /* 0xff800000a9a97808 */ /* 0x000fe40000800000 */
[----:B------:R-:W-:Y:S01]  /*3670*/  ISETP.GT.AND P1, PT, R3, 0x28, PT ;  /* 0x000000280300780c */ /* 0x000fe20003f24270 */
[----:B------:R-:W3:Y:S01]  /*3680*/  MUFU.TANH R176, R71 ;  /* 0x0000004700b07308 */ /* 0x000ee20000002400 */
[----:B------:R-:W-:-:S02]  /*3690*/  FMNMX.FTZ R9, R6, R9, !PT ;  /* 0x0000000906097209 */ /* 0x000fc40007810000 */
[----:B-1----:R-:W-:Y:S02]  /*36a0*/  FSEL R182, R182, -INF , P1 ;  /* 0xff800000b6b67808 */ /* 0x002fe40000800000 */
[----:B------:R-:W-:Y:S02]  /*36b0*/  FSEL R167, R167, -INF , P1 ;  /* 0xff800000a7a77808 */ /* 0x000fe40000800000 */
[----:B------:R-:W-:Y:S01]  /*36c0*/  ISETP.GT.AND P1, PT, R3, 0x29, PT ;  /* 0x000000290300780c */ /* 0x000fe20003f24270 */
[----:B------:R-:W1:Y:S01]  /*36d0*/  MUFU.TANH R179, R56 ;  /* 0x0000003800b37308 */ /* 0x000e620000002400 */
[----:B------:R-:W-:Y:S02]  /*36e0*/  FMNMX.FTZ R8, R17, R8, !PT ;  /* 0x0000000811087209 */ /* 0x000fe40007810000 */
[----:B--2---:R-:W-:Y:S02]  /*36f0*/  FSEL R173, R173, -INF , P1 ;  /* 0xff800000adad7808 */ /* 0x004fe40000800000 */
[----:B------:R-:W-:-:S02]  /*3700*/  FMNMX.FTZ R9, R18, R9, !PT ;  /* 0x0000000912097209 */ /* 0x000fc40007810000 */
[----:B------:R-:W-:Y:S01]  /*3710*/  FMNMX.FTZ R8, R15, R8, !PT ;  /* 0x000000080f087209 */ /* 0x000fe20007810000 */
[----:B------:R-:W2:Y:S01]  /*3720*/  MUFU.TANH R178, R58 ;  /* 0x0000003a00b27308 */ /* 0x000ea20000002400 */
[----:B---3--:R-:W-:Y:S02]  /*3730*/  FSEL R176, R176, -INF , P1 ;  /* 0xff800000b0b07808 */ /* 0x008fe40000800000 */
[----:B------:R-:W-:Y:S02]  /*3740*/  ISETP.GT.AND P1, PT, R3, 0x30, PT ;  /* 0x000000300300780c */ /* 0x000fe40003f24270 */
[----:B------:R-:W-:Y:S02]  /*3750*/  FMNMX.FTZ R9, R16, R9, !PT ;  /* 0x0000000910097209 */ /* 0x000fe40007810000 */
[----:B------:R-:W-:Y:S01]  /*3760*/  FMNMX.FTZ R8, R13, R8, !PT ;  /* 0x000000080d087209 */ /* 0x000fe20007810000 */
[----:B------:R-:W3:Y:S01]  /*3770*/  MUFU.TANH R177, R57 ;  /* 0x0000003900b17308 */ /* 0x000ee20000002400 */
[----:B-1----:R-:W-:-:S02]  /*3780*/  FSEL R179, R179, -INF , P1 ;  /* 0xff800000b3b37808 */ /* 0x002fc40000800000 */
[----:B------:R-:W-:Y:S02]  /*3790*/  FMNMX.FTZ R9, R12, R9, !PT ;  /* 0x000000090c097209 */ /* 0x000fe40007810000 */
[----:B------:R-:W-:Y:S02]  /*37a0*/  FMNMX.FTZ R8, R175, R8, !PT ;  /* 0x00000008af087209 */ /* 0x000fe40007810000 */
[----:B------:R-:W-:Y:S01]  /*37b0*/  FMNMX.FTZ R9, R0, R9, !PT ;  /* 0x0000000900097209 */ /* 0x000fe20007810000 */
[----:B------:R-:W1:Y:S01]  /*37c0*/  MUFU.TANH R142, R59 ;  /* 0x0000003b008e7308 */ /* 0x000e620000002400 */
[----:B--2---:R-:W-:Y:S02]  /*37d0*/  FSEL R178, R178, -INF , P1 ;  /* 0xff800000b2b27808 */ /* 0x004fe40000800000 */
[----:B------:R-:W-:Y:S02]  /*37e0*/  ISETP.GT.AND P1, PT, R3, 0x31, PT ;  /* 0x000000310300780c */ /* 0x000fe40003f24270 */
[----:B------:R-:W-:-:S03]  /*37f0*/  FMNMX.FTZ R8, R169, R8, !PT ;  /* 0x00000008a9087209 */ /* 0x000fc60007810000 */
        /* <DEDUP_REMOVED lines=8> */
[----:B------:R-:W-:Y:S02]  /*3880*/  FMNMX.FTZ R8, R179, R8, !PT ;  /* 0x00000008b3087209 */ /* 0x000fe40007810000 */
[----:B--2---:R-:W-:Y:S01]  /*3890*/  FSEL R143, R143, -INF , P1 ;  /* 0xff8000008f8f7808 */ /* 0x004fe20000800000 */
[----:B------:R-:W1:Y:S01]  /*38a0*/  MUFU.TANH R141, R141 ;  /* 0x0000008d008d7308 */ /* 0x000e620000002400 */
[----:B------:R-:W-:-:S04]  /*38b0*/  FMNMX.FTZ R8, R177, R8, !PT ;  /* 0x00000008b1087209 */ /* 0x000fc80007810000 */
[----:B------:R-:W-:Y:S02]  /*38c0*/  FMNMX.FTZ R8, R143, R8, !PT ;  /* 0x000000088f087209 */ /* 0x000fe40007810000 */
[----:B---3--:R-:W-:Y:S01]  /*38d0*/  FSEL R140, R140, -INF , P1 ;  /* 0xff8000008c8c7808 */ /* 0x008fe20000800000 */
[----:B------:R-:W2:Y:S01]  /*38e0*/  MUFU.TANH R170, R14 ;  /* 0x0000000e00aa7308 */ /* 0x000ea20000002400 */
[----:B------:R-:W-:Y:S02]  /*38f0*/  ISETP.GT.AND P1, PT, R3, 0x39, PT ;  /* 0x000000390300780c */ /* 0x000fe40003f24270 */
[----:B------:R-:W-:-:S04]  /*3900*/  FMNMX.FTZ R3, R172, R9, !PT ;  /* 0x00000009ac037209 */ /* 0x000fc80007810000 */
[----:B------:R-:W-:Y:S02]  /*3910*/  FMNMX.FTZ R3, R214, R3, !PT ;  /* 0x00000003d6037209 */ /* 0x000fe40007810000 */
[----:B-1----:R-:W-:Y:S02]  /*3920*/  FSEL R141, R141, -INF , P1 ;  /* 0xff8000008d8d7808 */ /* 0x002fe40000800000 */
[----:B------:R-:W-:Y:S02]  /*3930*/  FMNMX.FTZ R3, R182, R3, !PT ;  /* 0x00000003b6037209 */ /* 0x000fe40007810000 */
[----:B------:R-:W-:Y:S02]  /*3940*/  FMNMX.FTZ R11, R141, R8, !PT ;  /* 0x000000088d0b7209 */ /* 0x000fe40007810000 */
[----:B------:R-:W-:Y:S02]  /*3950*/  FMNMX.FTZ R3, R176, R3, !PT ;  /* 0x00000003b0037209 */ /* 0x000fe40007810000 */
[----:B--2---:R-:W-:Y:S01]  /*3960*/  FSEL R170, R170, -INF , P1 ;  /* 0xff800000aaaa7808 */ /* 0x004fe20000800000 */
        /* <DEDUP_REMOVED lines=27> */
[--C-:B------:R-:W-:Y:S01]  /*3b20*/  FFMA.FTZ R154, R15, c[0x0][0x2d0], -R180.reuse ;  /* 0x0000b4000f9a7a23 */ /* 0x100fe200000108b4 */
[----:B------:R-:W-:Y:S01]  /*3b30*/  ISETP.GE.AND P1, PT, R144, 0x81, PT ;  /* 0x000000819000780c */ /* 0x000fe20003f26270 */
[----:B------:R-:W-:Y:S01]  /*3b40*/  FFMA.FTZ R149, R13, c[0x0][0x2d0], -R180 ;  /* 0x0000b4000d957a23 */ /* 0x000fe200000108b4 */
[----:B------:R-:W1:Y:S01]  /*3b50*/  MUFU.EX2 R159, R159 ;  /* 0x0000009f009f7308 */ /* 0x000e620000000800 */
[----:B------:R-:W-:-:S02]  /*3b60*/  FFMA.FTZ R164, R50, c[0x0][0x2d0], -R171 ;  /* 0x0000b40032a47a23 */ /* 0x000fc400000108ab */
[--C-:B------:R-:W-:Y:S01]  /*3b70*/  FFMA.FTZ R161, R26, c[0x0][0x2d0], -R171.reuse ;  /* 0x0000b4001aa17a23 */ /* 0x100fe200000108ab */
[----:B------:R-:W2:Y:S01]  /*3b80*/  LDSM.16.MT88.4 R48, [R174+0x2100] ;  /* 0x00210000ae30783b */ /* 0x000ea20000004200 */
[--C-:B------:R-:W-:Y:S02]  /*3b90*/  FFMA.FTZ R163, R76, c[0x0][0x2d0], -R171.reuse ;  /* 0x0000b4004ca37a23 */ /* 0x100fe400000108ab */
[--C-:B------:R-:W-:Y:S01]  /*3ba0*/  FFMA.FTZ R156, R6, c[0x0][0x2d0], -R171.reuse ;  /* 0x0000b400069c7a23 */ /* 0x100fe200000108ab */
[----:B------:R-:W-:Y:S01]  /*3bb0*/  MUFU.EX2 R160, R160 ;  /* 0x000000a000a07308 */ /* 0x000fe20000000800 */
[----:B------:R-:W3:Y:S01]  /*3bc0*/  LDSM.16.MT88.4 R4, [R5+0x4100] ;  /* 0x004100000504783b */ /* 0x000ee20000004200 */
[--C-:B------:R-:W-:Y:S02]  /*3bd0*/  FFMA.FTZ R157, R18, c[0x0][0x2d0], -R171.reuse ;  /* 0x0000b400129d7a23 */ /* 0x100fe400000108ab */
[--C-:B------:R-:W-:Y:S01]  /*3be0*/  FFMA.FTZ R152, R16, c[0x0][0x2d0], -R171.reuse ;  /* 0x0000b40010987a23 */ /* 0x100fe200000108ab */
[----:B------:R-:W-:Y:S01]  /*3bf0*/  LDSM.16.MT88.4 R24, [R174+0x2900] ;  /* 0x00290000ae18783b */ /* 0x000fe20000004200 */
[----:B------:R-:W-:-:S02]  /*3c00*/  FFMA.FTZ R151, R12, c[0x0][0x2d0], -R171 ;  /* 0x0000b4000c977a23 */ /* 0x000fc400000108ab */
[----:B------:R-:W4:Y:S01]  /*3c10*/  MUFU.EX2 R155, R155 ;  /* 0x0000009b009b7308 */ /* 0x000f220000000800 */
[----:B------:R-:W5:Y:S01]  /*3c20*/  LDSM.16.MT88.4 R16, [R135+0x2900] ;  /* 0x002900008710783b */ /* 0x000f620000004200 */
[----:B-1----:R-:W-:Y:S01]  /*3c30*/  F2FP.BF16.PACK_AB R96, R159, R162 ;  /* 0x000000a29f60723e */ /* 0x002fe200000010ff */
[----:B------:R-:W-:Y:S02]  /*3c40*/  FFMA.FTZ R0, R0, c[0x0][0x2d0], -R171 ;  /* 0x0000b40000007a23 */ /* 0x000fe400000108ab */
[----:B------:R-:W1:Y:S01]  /*3c50*/  LDSM.16.MT88.4 R12, [R165+0x2900] ;  /* 0x00290000a50c783b */ /* 0x000e620000004200 */
[--C-:B------:R-:W-:Y:S02]  /*3c60*/  FFMA.FTZ R166, R175, c[0x0][0x2d0], -R180.reuse ;  /* 0x0000b400afa67a23 */ /* 0x100fe400000108b4 */
[----:B------:R-:W-:Y:S01]  /*3c70*/  MUFU.EX2 R164, R164 ;  /* 0x000000a400a47308 */ /* 0x000fe20000000800 */
[--C-:B------:R-:W-:Y:S02]  /*3c80*/  FFMA.FTZ R168, R173, c[0x0][0x2d0], -R180.reuse ;  /* 0x0000b400ada87a23 */ /* 0x100fe400000108b4 */
[----:B------:R-:W-:-:S02]  /*3c90*/  FFMA.FTZ R169, R169, c[0x0][0x2d0], -R180 ;  /* 0x0000b400a9a97a23 */ /* 0x000fc400000108b4 */
[--C-:B------:R-:W-:Y:S02]  /*3ca0*/  FFMA.FTZ R167, R167, c[0x0][0x2d0], -R180.reuse ;  /* 0x0000b400a7a77a23 */ /* 0x100fe400000108b4 */
[--C-:B------:R-:W-:Y:S01]  /*3cb0*/  FFMA.FTZ R172, R172, c[0x0][0x2d0], -R171.reuse ;  /* 0x0000b400acac7a23 */ /* 0x100fe200000108ab */
[----:B------:R-:W2:Y:S01]  /*3cc0*/  MUFU.EX2 R161, R161 ;  /* 0x000000a100a17308 */ /* 0x000ea20000000800 */
[----:B----4-:R-:W-:Y:S01]  /*3cd0*/  F2FP.BF16.PACK_AB R98, R155, R160 ;  /* 0x000000a09b62723e */ /* 0x010fe200000010ff */
[--C-:B------:R-:W-:Y:S02]  /*3ce0*/  FFMA.FTZ R173, R214, c[0x0][0x2d0], -R171.reuse ;  /* 0x0000b400d6ad7a23 */ /* 0x100fe400000108ab */
[--C-:B------:R-:W-:Y:S02]  /*3cf0*/  FFMA.FTZ R175, R182, c[0x0][0x2d0], -R171.reuse ;  /* 0x0000b400b6af7a23 */ /* 0x100fe400000108ab */
[----:B------:R-:W-:Y:S02]  /*3d00*/  FFMA.FTZ R176, R176, c[0x0][0x2d0], -R171 ;  /* 0x0000b400b0b07a23 */ /* 0x000fe400000108ab */
[----:B------:R-:W-:Y:S01]  /*3d10*/  MUFU.EX2 R163, R163 ;  /* 0x000000a300a37308 */ /* 0x000fe20000000800 */
[----:B------:R-:W-:-:S02]  /*3d20*/  FFMA.FTZ R182, R177, c[0x0][0x2d0], -R180 ;  /* 0x0000b400b1b67a23 */ /* 0x000fc400000108b4 */
[--C-:B------:R-:W-:Y:S02]  /*3d30*/  FFMA.FTZ R179, R179, c[0x0][0x2d0], -R180.reuse ;  /* 0x0000b400b3b37a23 */ /* 0x100fe400000108b4 */
[--C-:B------:R-:W-:Y:S02]  /*3d40*/  FFMA.FTZ R177, R143, c[0x0][0x2d0], -R180.reuse ;  /* 0x0000b4008fb17a23 */ /* 0x100fe400000108b4 */
[----:B------:R-:W-:Y:S01]  /*3d50*/  FFMA.FTZ R180, R141, c[0x0][0x2d0], -R180 ;  /* 0x0000b4008db47a23 */ /* 0x000fe200000108b4 */
[----:B------:R-:W4:Y:S01]  /*3d60*/  MUFU.EX2 R156, R156 ;  /* 0x0000009c009c7308 */ /* 0x000f220000000800 */
[----:B--2---:R-:W-:Y:S01]  /*3d70*/  F2FP.BF16.PACK_AB R97, R161, R164 ;  /* 0x000000a4a161723e */ /* 0x004fe200000010ff */
        /* <DEDUP_REMOVED lines=9> */
[----:B----4-:R-:W-:Y:S01]  /*3e10*/  F2FP.BF16.PACK_AB R99, R156, R163 ;  /* 0x000000a39c63723e */ /* 0x010fe200000010ff */
[----:B------:R-:W2:Y:S01]  /*3e20*/  MUFU.EX2 R153, R153 ;  /* 0x0000009900997308 */ /* 0x000ea20000000800 */
        /* <DEDUP_REMOVED lines=10> */
[----:B------:R-:W4:Y:S06]  /*3ed0*/  MUFU.EX2 R152, R152 ;  /* 0x0000009800987308 */ /* 0x000f2c0000000800 */
        /* <DEDUP_REMOVED lines=36> */
[C---:B---3--:R-:W-:Y:S07]  /*4120*/  HMMA.16816.F32.BF16 R92, R96.reuse, R4, RZ ;  /* 0x00000004605c723c */ /* 0x048fee00000418ff */
[----:B--2---:R-:W-:Y:S01]  /*4130*/  F2FP.BF16.PACK_AB R4, R153, R158 ;  /* 0x0000009e9904723e */ /* 0x004fe200000010ff */
[----:B------:R-:W-:Y:S01]  /*4140*/  HMMA.16816.F32.BF16 R96, R96, R6, RZ ;  /* 0x000000066060723c */ /* 0x000fe200000418ff */
[----:B----4-:R-:W-:Y:S01]  /*4150*/  F2FP.BF16.PACK_AB R5, R152, R157 ;  /* 0x0000009d9805723e */ /* 0x010fe200000010ff */
        /* <DEDUP_REMOVED lines=9> */
[----:B------:R-:W-:Y:S01]  /*41f0*/  HMMA.16816.F32.BF16 R36, R4, R8, R36 ;  /* 0x000000080424723c */ /* 0x000fe20000041824 */
[----:B------:R-:W-:-:S07]  /*4200*/  FADD.FTZ R151, R0, R151 ;  /* 0x0000009700977221 */ /* 0x000fce0000010000 */
[C---:B------:R-:W-:Y:S01]  /*4210*/  HMMA.16816.F32.BF16 R40, R4.reuse, R10, R40 ;  /* 0x0000000a0428723c */ /* 0x040fe20000041828 */
[----:B------:R-:W1:Y:S07]  /*4220*/  LDSM.16.MT88.4 R8, [R174+0x4900] ;  /* 0x00490000ae08783b */ /* 0x000e6e0000004200 */
[C---:B-----5:R-:W-:Y:S08]  /*4230*/  HMMA.16816.F32.BF16 R52, R4.reuse, R16, R52 ;  /* 0x000000100434723c */ /* 0x060ff00000041834 */
        /* <DEDUP_REMOVED lines=120> */
[----:B------:R-:W-:Y:S01]  /*49c0*/  IADD3 R5, R144, 0x3f, RZ ;  /* 0x0000003f90057810 */ /* 0x000fe20007ffe0ff */
[----:B------:R-:W-:Y:S01]  /*49d0*/  IMAD.MOV.U32 R199, RZ, RZ, RZ ;  /* 0x000000ffffc77224 */ /* 0x000fe200078e00ff */
[----:B------:R-:W-:-:S02]  /*49e0*/  ISETP.NE.AND P2, PT, R194, 0x1, PT ;  /* 0x00000001c200780c */ /* 0x000fc40003f45270 */
[----:B------:R-:W-:-:S04]  /*49f0*/  SHF.R.S32.HI R0, RZ, 0x1f, R5 ;  /* 0x0000001fff007819 */ /* 0x000fc80000011405 */
[----:B------:R-:W-:-:S04]  /*4a00*/  LEA.HI R0, R0, R5, RZ, 0x6 ;  /* 0x0000000500007211 */ /* 0x000fc800078f30ff */
[----:B------:R-:W-:-:S05]  /*4a10*/  SHF.R.S32.HI R0, RZ, 0x6, R0 ;  /* 0x00000006ff007819 */ /* 0x000fca0000011400 */
[----:B------:R-:W-:-:S05]  /*4a20*/  IMAD R5, R0, 0x40, R203 ;  /* 0x0000004000057824 */ /* 0x000fca00078e02cb */
[----:B------:R-:W-:-:S05]  /*4a30*/  IADD3 R200, R5, -0xc0, R202 ;  /* 0xffffff4005c87810 */ /* 0x000fca0007ffe0ca */
[----:B------:R-:W-:-:S04]  /*4a40*/  @P2 IMAD.HI.U32 R4, R200, c[0x0][0x2bc], RZ ;  /* 0x0000af00c8042a27 */ /* 0x000fc800078e00ff */
[----:B------:R-:W-:Y:S01]  /*4a50*/  IMAD.MOV.U32 R0, RZ, RZ, R200 ;  /* 0x000000ffff007224 */ /* 0x000fe200078e00c8 */
[----:B------:R-:W-:-:S04]  /*4a60*/  @P2 SHF.R.U32.HI R0, RZ, c[0x0][0x2c0], R4 ;  /* 0x0000b000ff002a19 */ /* 0x000fc80000011604 */
[----:B------:R-:W-:-:S04]  /*4a70*/  @!P3 IADD3 R5, P1, R0, R206, RZ ;  /* 0x000000ce0005b210 */ /* 0x000fc80007f3e0ff */
[----:B------:R-:W-:Y:S02]  /*4a80*/  @!P3 LEA.HI.X.SX32 R4, R0, R193, 0x1, P1 ;  /* 0x000000c10004b211 */ /* 0x000fe400008f0eff */
[----:B------:R-:W-:-:S04]  /*4a90*/  @!P3 LEA R8, P1, R5, c[0x0][0x2a0], 0x2 ;  /* 0x0000a8000508ba11 */ /* 0x000fc800078210ff */
[----:B------:R-:W-:-:S05]  /*4aa0*/  @!P3 LEA.HI.X R9, R5, c[0x0][0x2a4], R4, 0x2, P1 ;  /* 0x0000a9000509ba11 */ /* 0x000fca00008f1404 */
[----:B------:R1:W2:Y:S01]  /*4ab0*/  @!P3 LDG.E R199, [R8.64] ;  /* 0x0000000608c7b981 */ /* 0x0002a2000c1e1900 */
[----:B------:R-:W-:Y:S01]  /*4ac0*/  IMAD.MOV R5, RZ, RZ, -R0 ;  /* 0x000000ffff057224 */ /* 0x000fe200078e0a00 */
[----:B------:R-:W-:Y:S01]  /*4ad0*/  SEL R11, RZ, 0x10, P4 ;  /* 0x00000010ff0b7807 */ /* 0x000fe20002000000 */
[----:B------:R-:W-:Y:S01]  /*4ae0*/  IMAD.SHL.U32 R12, R134, 0x2, RZ ;  /* 0x00000002860c7824 */ /* 0x000fe200078e00ff */
[----:B------:R-:W-:Y:S01]  /*4af0*/  SHF.L.U64.HI R145, R148, 0x1, R145 ;  /* 0x0000000194917819 */ /* 0x000fe20000010291 */
[----:B------:R-:W-:Y:S01]  /*4b00*/  IMAD R200, R5, c[0x0][0x2b8], R200 ;  /* 0x0000ae0005c87a24 */ /* 0x000fe200078e02c8 */
[----:B------:R-:W-:Y:S01]  /*4b10*/  IADD3 R16, -R11, 0x10, RZ ;  /* 0x000000100b107810 */ /* 0x000fe20007ffe1ff */
[----:B------:R-:W-:Y:S01]  /*4b20*/  IMAD.SHL.U32 R10, R2, 0x2, RZ ;  /* 0x00000002020a7824 */ /* 0x000fe200078e00ff */
[----:B------:R-:W-:Y:S01]  /*4b30*/  IADD3 R14, -R146, 0x10, RZ ;  /* 0x00000010920e7810 */ /* 0x000fe20007ffe1ff */
[----:B------:R-:W-:Y:S01]  /*4b40*/  IMAD.WIDE.U32 R6, R200, c[0x0][0x1e0], RZ ;  /* 0x00007800c8067a25 */ /* 0x000fe200078e00ff */
[----:B------:R-:W-:-:S02]  /*4b50*/  SHF.R.S32.HI R5, RZ, 0x1f, R200 ;  /* 0x0000001fff057819 */ /* 0x000fc400000114c8 */
[----:B------:R-:W-:Y:S02]  /*4b60*/  LOP3.LUT R16, R16, 0xf, RZ, 0xc0, !PT ;  /* 0x0000000f10107812 */ /* 0x000fe400078ec0ff */
[----:B------:R-:W-:Y:S01]  /*4b70*/  SHF.L.U64.HI R13, R134, 0x1, R147 ;  /* 0x00000001860d7819 */ /* 0x000fe20000010293 */
[----:B------:R-:W-:Y:S01]  /*4b80*/  IMAD R5, R5, c[0x0][0x1e0], RZ ;  /* 0x0000780005057a24 */ /* 0x000fe200078e02ff */
[----:B------:R-:W-:-:S03]  /*4b90*/  LOP3.LUT R14, R14, 0xf, RZ, 0xc0, !PT ;  /* 0x0000000f0e0e7812 */ /* 0x000fc600078ec0ff */
[----:B------:R-:W-:-:S04]  /*4ba0*/  IMAD R0, R200, c[0x0][0x1e4], R5 ;  /* 0x00007900c8007a24 */ /* 0x000fc800078e0205 */
[----:B------:R-:W-:Y:S01]  /*4bb0*/  IMAD.IADD R7, R7, 0x1, R0 ;  /* 0x0000000107077824 */ /* 0x000fe200078e0200 */
[----:B-1----:R-:W-:Y:S02]  /*4bc0*/  SHF.L.U64.HI R9, R2, 0x1, R133 ;  /* 0x0000000102097819 */ /* 0x002fe40000010285 */
[----:B--2---:R-:W-:Y:S01]  /*4bd0*/  SHF.R.S32.HI R4, RZ, 0x1f, R199 ;  /* 0x0000001fff047819 */ /* 0x004fe200000114c7 */
[----:B------:R-:W-:-:S04]  /*4be0*/  IMAD.WIDE.U32 R6, R199, c[0x0][0x1f0], R6 ;  /* 0x00007c00c7067a25 */ /* 0x000fc800078e0006 */
[----:B------:R-:W-:Y:S01]  /*4bf0*/  IMAD R4, R4, c[0x0][0x1f0], RZ ;  /* 0x00007c0004047a24 */ /* 0x000fe200078e02ff */
[----:B------:R-:W-:-:S03]  /*4c00*/  IADD3 R0, P1, R210, R6, RZ ;  /* 0x00000006d2007210 */ /* 0x000fc60007f3e0ff */
[----:B------:R-:W-:-:S05]  /*4c10*/  IMAD R4, R199, c[0x0][0x1f4], R4 ;  /* 0x00007d00c7047a24 */ /* 0x000fca00078e0204 */
[----:B------:R-:W-:Y:S01]  /*4c20*/  IADD3.X R5, R195, R7, R4, P1, !PT ;  /* 0x00000007c3057210 */ /* 0x000fe20000ffe404 */
[----:B------:R-:W-:Y:S01]  /*4c30*/  IMAD.SHL.U32 R4, R148, 0x2, RZ ;  /* 0x0000000294047824 */ /* 0x000fe200078e00ff */
[----:B------:R-:W-:-:S04]  /*4c40*/  LEA R6, P1, R0, c[0x0][0x1c8], 0x1 ;  /* 0x0000720000067a11 */ /* 0x000fc800078208ff */
[----:B------:R-:W-:Y:S01]  /*4c50*/  LEA.HI.X R5, R0, c[0x0][0x1cc], R5, 0x1, P1 ;  /* 0x0000730000057a11 */ /* 0x000fe200008f0c05 */
[----:B------:R-:W1:Y:S01]  /*4c60*/  SHFL.IDX PT, R7, R6, 0x1, 0x181f ;  /* 0x00381f0006077f89 */ /* 0x000e6200000e0000 */
[----:B------:R-:W-:-:S03]  /*4c70*/  SEL R0, RZ, 0x10, P5 ;  /* 0x00000010ff007807 */ /* 0x000fc60002800000 */
[----:B------:R-:W2:Y:S01]  /*4c80*/  SHFL.IDX PT, R8, R5, 0x1, 0x181f ;  /* 0x00381f0005087f89 */ /* 0x000ea200000e0000 */
[----:B------:R-:W-:-:S04]  /*4c90*/  IADD3 R18, -R0, 0x10, RZ ;  /* 0x0000001000127810 */ /* 0x000fc80007ffe1ff */
[----:B------:R-:W-:-:S04]  /*4ca0*/  LOP3.LUT R18, R18, 0xf, RZ, 0xc0, !PT ;  /* 0x0000000f12127812 */ /* 0x000fc800078ec0ff */
        /* <DEDUP_REMOVED lines=10> */
[----:B------:R-:W-:-:S05]  /*4d50*/  IADD3 R12, P1, R7, R12, RZ ;  /* 0x0000000c070c7210 */ /* 0x000fca0007f3e0ff */
[----:B------:R-:W-:Y:S01]  /*4d60*/  IMAD.X R13, R8, 0x1, R13, P1 ;  /* 0x00000001080d7824 */ /* 0x000fe200008e060d */
[----:B------:R-:W-:Y:S01]  /*4d70*/  IADD3 R22, P1, R7, R10, RZ ;  /* 0x0000000a07167210 */ /* 0x000fe20007f3e0ff */
[----:B------:R-:W-:-:S04]  /*4d80*/  IMAD.SHL.U32 R7, R201, 0x2, RZ ;  /* 0x00000002c9077824 */ /* 0x000fc800078e00ff */
[----:B------:R-:W-:Y:S01]  /*4d90*/  IMAD.X R23, R8, 0x1, R9, P1 ;  /* 0x0000000108177824 */ /* 0x000fe200008e0609 */
[----:B------:R-:W-:Y:S01]  /*4da0*/  ISETP.NE.U32.AND P1, PT, R0, RZ, PT ;  /* 0x000000ff0000720c */ /* 0x000fe20003f25070 */
[----:B------:R1:W-:Y:S04]  /*4db0*/  LDGSTS.E.BYPASS.LTC128B.128 [R7+0xc100], [R20.64], !P5 ;  /* 0x0c10000014077fae */ /* 0x0003e8000e901d46 */
[----:B------:R1:W-:Y:S04]  /*4dc0*/  LDGSTS.E.BYPASS.LTC128B.128 [R7+0xe100], [R12.64], !P4 ;  /* 0x0e1000000c077fae */ /* 0x0003e8000e101d46 */
[----:B------:R1:W-:Y:S04]  /*4dd0*/  LDGSTS.E.BYPASS.LTC128B.128 [R7+0x10100], [R22.64], !P6 ;  /* 0x1010000016077fae */ /* 0x0003e8000f101d46 */
[----:B------:R1:W-:Y:S01]  /*4de0*/  LDGSTS.E.BYPASS.LTC128B.128.ZFILL [R7+0xd100], [R18.64], P1 ;  /* 0x0d10000012077fae */ /* 0x0003e20008941d46 */
[----:B------:R-:W-:-:S13]  /*4df0*/  ISETP.NE.U32.AND P1, PT, R11, RZ, PT ;  /* 0x000000ff0b00720c */ /* 0x000fda0003f25070 */
[----:B------:R1:W-:Y:S01]  /*4e00*/  LDGSTS.E.BYPASS.LTC128B.128.ZFILL [R7+0xf100], [R16.64], P1 ;  /* 0x0f10000010077fae */ /* 0x0003e20008941d46 */
[----:B------:R-:W-:-:S13]  /*4e10*/  ISETP.NE.U32.AND P1, PT, R146, RZ, PT ;  /* 0x000000ff9200720c */ /* 0x000fda0003f25070 */
[----:B------:R1:W-:Y:S02]  /*4e20*/  LDGSTS.E.BYPASS.LTC128B.128.ZFILL [R7+0x11100], [R14.64], P1 ;  /* 0x111000000e077fae */ /* 0x0003e40008941d46 */
.L_x_877:
[----:B------:R-:W-:Y:S01]  /*4e30*/  IADD3 R150, -R203, R150, RZ ;  /* 0x00000096cb967210 */ /* 0x000fe20007ffe1ff */
[----:B------:R-:W0:Y:S03]  /*4e40*/  LDGDEPBAR ;  /* 0x00000000000079af */ /* 0x000e260000000000 */
[----:B------:R-:W-:-:S13]  /*4e50*/  ISETP.GE.AND P1, PT, R150, 0x41, PT ;  /* 0x000000419600780c */ /* 0x000fda0003f26270 */
[----:B------:R-:W-:Y:S05]  /*4e60*/  @!P1 BRA `(.L_x_878) ;  /* 0x0000308000009947 */ /* 0x000fea0003800000 */
[----:B------:R-:W-:Y:S01]  /*4e70*/  IADD3 R5, R144, 0x3f, RZ ;  /* 0x0000003f90057810 */ /* 0x000fe20007ffe0ff */
[C---:B------:R-:W-:Y:S01]  /*4e80*/  IMAD.SHL.U32 R215, R134.reuse, 0x2, RZ ;  /* 0x0000000286d77824 */ /* 0x040fe200078e00ff */
[----:B------:R-:W-:Y:S01]  /*4e90*/  SHF.L.U64.HI R216, R134, 0x1, R147 ;  /* 0x0000000186d87819 */ /* 0x000fe20000010293 */
[----:B------:R-:W-:Y:S01]  /*4ea0*/  IMAD.MOV.U32 R134, RZ, RZ, 0x20 ;  /* 0x00000020ff867424 */ /* 0x000fe200078e00ff */
[----:B------:R-:W-:Y:S01]  /*4eb0*/  SHF.R.S32.HI R218, RZ, 0x1f, R5 ;  /* 0x0000001fffda7819 */ /* 0x000fe20000011405 */
[C---:B------:R-:W-:Y:S01]  /*4ec0*/  IMAD.SHL.U32 R205, R2.reuse, 0x2, RZ ;  /* 0x0000000202cd7824 */ /* 0x040fe200078e00ff */
[----:B------:R-:W-:Y:S01]  /*4ed0*/  SHF.L.U64.HI R214, R2, 0x1, R133 ;  /* 0x0000000102d67819 */ /* 0x000fe20000010285 */
[----:B------:R-:W-:Y:S01]  /*4ee0*/  IMAD.MOV.U32 R0, RZ, RZ, R3 ;  /* 0x000000ffff007224 */ /* 0x000fe200078e0003 */
[----:B------:R-:W-:Y:S01]  /*4ef0*/  LEA.HI R218, R218, R5, RZ, 0x6 ;  /* 0x00000005dada7211 */ /* 0x000fe200078f30ff */
[----:B------:R-:W-:Y:S01]  /*4f00*/  IMAD.MOV.U32 R133, RZ, RZ, R132 ;  /* 0x000000ffff857224 */ /* 0x000fe200078e0084 */
[----:B------:R-:W-:Y:S01]  /*4f10*/  SEL R134, R134, 0xffffffe0, !P0 ;  /* 0xffffffe086867807 */ /* 0x000fe20004000000 */
[----:B------:R-:W-:Y:S01]  /*4f20*/  IMAD.MOV.U32 R217, RZ, RZ, RZ ;  /* 0x000000ffffd97224 */ /* 0x000fe200078e00ff */
[----:B------:R-:W-:Y:S01]  /*4f30*/  LEA.HI.SX32 R218, R218, 0xfffffffe, 0x1a ;  /* 0xfffffffedada7811 */ /* 0x000fe200078fd2ff */
[----:B------:R-:W-:-:S02]  /*4f40*/  UMOV UR5, 0x1 ;  /* 0x0000000100057882 */ /* 0x000fc40000000000 */
.L_x_881:
        /* <DEDUP_REMOVED lines=18> */
[----:B-1----:R-:W-:Y:S01]  /*5070*/  IMAD.WIDE.U32 R6, R200, c[0x0][0x208], RZ ;  /* 0x00008200c8067a25 */ /* 0x002fe200078e00ff */
[----:B------:R-:W-:Y:S02]  /*5080*/  SHF.R.S32.HI R5, RZ, 0x1f, R199 ;  /* 0x0000001fff057819 */ /* 0x000fe400000114c7 */
[----:B------:R-:W-:Y:S01]  /*5090*/  SEL R4, RZ, 0x10, P5 ;  /* 0x00000010ff047807 */ /* 0x000fe20002800000 */
[----:B------:R-:W-:Y:S02]  /*50a0*/  IMAD R2, R2, c[0x0][0x208], RZ ;  /* 0x0000820002027a24 */ /* 0x000fe400078e02ff */
[----:B------:R-:W-:Y:S01]  /*50b0*/  IMAD R5, R5, c[0x0][0x218], RZ ;  /* 0x0000860005057a24 */ /* 0x000fe200078e02ff */
[----:B------:R-:W-:Y:S01]  /*50c0*/  ISETP.NE.U32.AND P2, PT, R4, RZ, PT ;  /* 0x000000ff0400720c */ /* 0x000fe20003f45070 */
[----:B------:R-:W-:Y:S02]  /*50d0*/  IMAD R2, R200, c[0x0][0x20c], R2 ;  /* 0x00008300c8027a24 */ /* 0x000fe400078e0202 */
[----:B------:R-:W-:Y:S02]  /*50e0*/  IMAD R5, R199, c[0x0][0x21c], R5 ;  /* 0x00008700c7057a24 */ /* 0x000fe400078e0205 */
[----:B------:R-:W-:Y:S04]  /*50f0*/  IMAD.IADD R7, R7, 0x1, R2 ;  /* 0x0000000107077824 */ /* 0x000fe800078e0202 */
[----:B------:R-:W-:Y:S05]  /*5100*/  IMAD.WIDE.U32 R6, R199, c[0x0][0x218], R6 ;  /* 0x00008600c7067a25 */ /* 0x000fea00078e0006 */
[----:B------:R-:W-:Y:S04]  /*5110*/  IADD3 R3, P0, R208, R6, RZ ;  /* 0x00000006d0037210 */ /* 0x000fe80007f1e0ff */
[----:B------:R-:W-:Y:S02]  /*5120*/  IADD3.X R2, R196, R7, R5, P0, !PT ;  /* 0x00000007c4027210 */ /* 0x000fe400007fe405 */
[C---:B------:R-:W-:Y:S02]  /*5130*/  LEA R14, P0, R3.reuse, c[0x0][0x1f8], 0x1 ;  /* 0x00007e00030e7a11 */ /* 0x040fe400078008ff */
[----:B------:R-:W-:Y:S02]  /*5140*/  IADD3 R5, -R4, 0x10, RZ ;  /* 0x0000001004057810 */ /* 0x000fe40007ffe1ff */
[----:B------:R-:W-:Y:S01]  /*5150*/  LEA.HI.X R10, R3, c[0x0][0x1fc], R2, 0x1, P0 ;  /* 0x00007f00030a7a11 */ /* 0x000fe200000f0c02 */
[----:B------:R-:W1:Y:S01]  /*5160*/  SHFL.IDX PT, R7, R14, 0x1, 0x181f ;  /* 0x00381f000e077f89 */ /* 0x000e6200000e0000 */
[----:B------:R-:W-:Y:S02]  /*5170*/  SEL R3, RZ, 0x10, P4 ;  /* 0x00000010ff037807 */ /* 0x000fe40002000000 */
[----:B------:R-:W-:Y:S01]  /*5180*/  LOP3.LUT R5, R5, 0xf, RZ, 0xc0, !PT ;  /* 0x0000000f05057812 */ /* 0x000fe200078ec0ff */
[----:B------:R-:W5:Y:S01]  /*5190*/  SHFL.IDX PT, R9, R10, 0x1, 0x181f ;  /* 0x00381f000a097f89 */ /* 0x000f6200000e0000 */
[----:B------:R-:W-:Y:S02]  /*51a0*/  SEL R2, RZ, 0x10, P6 ;  /* 0x00000010ff027807 */ /* 0x000fe40003000000 */
[----:B------:R-:W-:Y:S01]  /*51b0*/  IADD3 R6, -R3, 0x10, RZ ;  /* 0x0000001003067810 */ /* 0x000fe20007ffe1ff */
[----:B------:R2:W4:Y:S03]  /*51c0*/  SHFL.IDX PT, R8, R14, RZ, 0x181f ;  /* 0x00181fff0e087589 */ /* 0x00052600000e0000 */
[----:B------:R-:W-:Y:S01]  /*51d0*/  LOP3.LUT R6, R6, 0xf, RZ, 0xc0, !PT ;  /* 0x0000000f06067812 */ /* 0x000fe200078ec0ff */
[----:B------:R-:W3:Y:S01]  /*51e0*/  SHFL.IDX PT, R11, R10, RZ, 0x181f ;  /* 0x00181fff0a0b7589 */ /* 0x000ee200000e0000 */
[----:B-1----:R-:W-:Y:S02]  /*51f0*/  IADD3 R12, P1, P0, R5, R7, R212 ;  /* 0x00000007050c7210 */ /* 0x002fe4000783e0d4 */
[----:B------:R-:W-:Y:S02]  /*5200*/  IADD3 R5, -R2, 0x10, RZ ;  /* 0x0000001002057810 */ /* 0x000fe40007ffe1ff */
[----:B-----5:R-:W-:Y:S02]  /*5210*/  IADD3.X R13, RZ, R9, R213, P1, P0 ;  /* 0x00000009ff0d7210 */ /* 0x020fe40000fe04d5 */
[----:B--2---:R-:W-:Y:S02]  /*5220*/  IADD3 R14, P1, P0, R6, R7, R215 ;  /* 0x00000007060e7210 */ /* 0x004fe4000783e0d7 */
[----:B------:R-:W-:Y:S01]  /*5230*/  LOP3.LUT R6, R5, 0xf, RZ, 0xc0, !PT ;  /* 0x0000000f05067812 */ /* 0x000fe200078ec0ff */
[----:B------:R-:W-:Y:S01]  /*5240*/  IMAD R5, R217, 0x6000, R198 ;  /* 0x00006000d9057824 */ /* 0x000fe200078e02c6 */
[----:B------:R-:W-:Y:S02]  /*5250*/  IADD3.X R15, RZ, R9, R216, P1, P0 ;  /* 0x00000009ff0f7210 */ /* 0x000fe40000fe04d8 */
[----:B------:R-:W-:Y:S04]  /*5260*/  IADD3 R6, P1, P0, R6, R7, R205 ;  /* 0x0000000706067210 */ /* 0x000fe8000783e0cd */
[----:B------:R-:W-:Y:S02]  /*5270*/  IADD3.X R7, RZ, R9, R214, P1, P0 ;  /* 0x00000009ff077210 */ /* 0x000fe40000fe04d6 */
[----:B----4-:R-:W-:Y:S02]  /*5280*/  IADD3 R18, P1, R212, R8, RZ ;  /* 0x00000008d4127210 */ /* 0x010fe40007f3e0ff */
[C---:B------:R-:W-:Y:S03]  /*5290*/  IADD3 R16, P0, R8.reuse, R215, RZ ;  /* 0x000000d708107210 */ /* 0x040fe60007f1e0ff */
[----:B---3--:R-:W-:Y:S01]  /*52a0*/  IMAD.X R19, R213, 0x1, R11, P1 ;  /* 0x00000001d5137824 */ /* 0x008fe200008e060b */
        /* <DEDUP_REMOVED lines=11> */
.L_x_879:
[C---:B-1-34-:R-:W-:Y:S01]  /*5360*/  HMMA.16816.F32.BF16 R4, R136.reuse, R140, RZ ;  /* 0x0000008c8804723c */ /* 0x05afe200000418ff */
[----:B------:R-:W0:Y:S02]  /*5370*/  LDGDEPBAR ;  /* 0x00000000000079af */ /* 0x000e240000000000 */
[----:B------:R-:W-:Y:S02]  /*5380*/  ISETP.GE.AND P0, PT, R218, 0x2, PT ;  /* 0x00000002da00780c */ /* 0x000fe40003f06270 */
[C---:B------:R-:W-:Y:S02]  /*5390*/  IADD3 R191, R187.reuse, R180, RZ ;  /* 0x000000b4bbbf7210 */ /* 0x040fe40007ffe0ff */
[----:B------:R-:W-:Y:S01]  /*53a0*/  IADD3 R2, R187, R132, RZ ;  /* 0x00000084bb027210 */ /* 0x000fe20007ffe0ff */
[C---:B------:R-:W-:Y:S01]  /*53b0*/  HMMA.16816.F32.BF16 R8, R136.reuse, R142, RZ ;  /* 0x0000008e8808723c */ /* 0x040fe200000418ff */
[----:B------:R-:W-:Y:S01]  /*53c0*/  LDSM.16.M88.4 R140, [R186] ;  /* 0x00000000ba8c783b */ /* 0x000fe20000000200 */
[C---:B------:R-:W-:Y:S02]  /*53d0*/  ISETP.GE.AND P1, PT, R217.reuse, 0x1, PT ;  /* 0x00000001d900780c */ /* 0x040fe40003f26270 */
[----:B------:R-:W-:Y:S02]  /*53e0*/  IADD3 R3, R134, R180, R187 ;  /* 0x000000b486037210 */ /* 0x000fe40007ffe0bb */
[----:B------:R-:W-:Y:S02]  /*53f0*/  IADD3 R217, R217, 0x1, RZ ;  /* 0x00000001d9d97810 */ /* 0x000fe40007ffe0ff */
[C---:B------:R-:W-:Y:S01]  /*5400*/  HMMA.16816.F32.BF16 R12, R136.reuse, R144, RZ ;  /* 0x00000090880c723c */ /* 0x040fe200000418ff */
[----:B------:R-:W-:Y:S03]  /*5410*/  LDSM.16.M88.4 R176, [R191+0xe100] ;  /* 0x00e10000bfb0783b */ /* 0x000fe60000000200 */
[----:B------:R-:W-:Y:S04]  /*5420*/  SEL R217, R217, RZ, !P1 ;  /* 0x000000ffd9d97207 */ /* 0x000fe80004800000 */
        /* <DEDUP_REMOVED lines=249> */
[C---:B------:R-:W-:Y:S01]  /*63c0*/  FADD.FTZ R4, -R132.reuse, R133 ;  /* 0x0000008584047221 */ /* 0x040fe20000010100 */
        /* <DEDUP_REMOVED lines=282> */
[----:B------:R-:W-:Y:S02]  /*7570*/  F2FP.BF16.PACK_AB R100, R228, R225 ;  /* 0x000000e1e464723e */ /* 0x000fe400000010ff */
[----:B----4-:R-:W-:Y:S03]  /*7580*/  F2FP.BF16.PACK_AB R101, R224, R223 ;  /* 0x000000dfe065723e */ /* 0x010fe600000010ff */
[----:B--2---:R-:W-:Y:S01]  /*7590*/  F2FP.BF16.PACK_AB R102, R227, R226 ;  /* 0x000000e2e366723e */ /* 0x004fe200000010ff */
[----:B------:R-:W-:Y:S01]  /*75a0*/  FADD.FTZ R223, R223, R222 ;  /* 0x000000dedfdf7221 */ /* 0x000fe20000010000 */
[----:B------:R-:W-:Y:S03]  /*75b0*/  F2FP.BF16.PACK_AB R103, R230, R229 ;  /* 0x000000e5e667723e */ /* 0x000fe600000010ff */
[----:B------:R-:W-:Y:S04]  /*75c0*/  FADD.FTZ R224, R224, R223 ;  /* 0x000000dfe0e07221 */ /* 0x000fe80000010000 */
[C---:B-1----:R-:W-:Y:S03]  /*75d0*/  HMMA.16816.F32.BF16 R4, R100.reuse, R108, R4 ;  /* 0x0000006c6404723c */ /* 0x042fe60000041804 */
[----:B------:R-:W-:Y:S04]  /*75e0*/  FADD.FTZ R229, R229, R224 ;  /* 0x000000e0e5e57221 */ /* 0x000fe80000010000 */
[----:B------:R-:W-:Y:S01]  /*75f0*/  FADD.FTZ R230, R230, R229 ;  /* 0x000000e5e6e67221 */ /* 0x000fe20000010000 */
[C---:B------:R-:W-:Y:S01]  /*7600*/  HMMA.16816.F32.BF16 R8, R100.reuse, R110, R8 ;  /* 0x0000006e6408723c */ /* 0x040fe20000041808 */
[----:B------:R-:W1:Y:S03]  /*7610*/  LDSM.16.MT88.4 R108, [R135+UR4+0x3100] ;  /* 0x00310004876c783b */ /* 0x000e660008004200 */
[----:B------:R-:W-:Y:S04]  /*7620*/  FADD.FTZ R233, R233, R230 ;  /* 0x000000e6e9e97221 */ /* 0x000fe80000010000 */
[C---:B------:R-:W-:Y:S04]  /*7630*/  HMMA.16816.F32.BF16 R12, R100.reuse, R120, R12 ;  /* 0x00000078640c723c */ /* 0x040fe8000004180c */
[----:B------:R-:W-:Y:S04]  /*7640*/  FADD.FTZ R234, R234, R233 ;  /* 0x000000e9eaea7221 */ /* 0x000fe80000010000 */
[C---:B------:R-:W-:Y:S04]  /*7650*/  HMMA.16816.F32.BF16 R16, R100.reuse, R122, R16 ;  /* 0x0000007a6410723c */ /* 0x040fe80000041810 */
[----:B------:R-:W-:Y:S04]  /*7660*/  FADD.FTZ R219, R237, R234 ;  /* 0x000000eaeddb7221 */ /* 0x000fe80000010000 */
[C---:B-----5:R-:W-:Y:S04]  /*7670*/  HMMA.16816.F32.BF16 R20, R100.reuse, R112, R20 ;  /* 0x000000706414723c */ /* 0x060fe80000041814 */
[----:B------:R-:W-:Y:S04]  /*7680*/  FADD.FTZ R219, R238, R219 ;  /* 0x000000dbeedb7221 */ /* 0x000fe80000010000 */
        /* <DEDUP_REMOVED lines=53> */
[C---:B--2---:R-:W-:Y:S04]  /*79e0*/  HMMA.16816.F32.BF16 R92, R136.reuse, R140, R92 ;  /* 0x0000008c885c723c */ /* 0x044fe8000004185c */
[----:B------:R-:W-:Y:S04]  /*79f0*/  FADD.FTZ R0, R226, R33 ;  /* 0x00000021e2007221 */ /* 0x000fe80000010000 */
[----:B------:R-:W-:Y:S01]  /*7a00*/  FADD.FTZ R0, R227, R0 ;  /* 0x00000000e3007221 */ /* 0x000fe20000010000 */
[----:B------:R-:W-:Y:S03]  /*7a10*/  HMMA.16816.F32.BF16 R96, R136, R142, R96 ;  /* 0x0000008e8860723c */ /* 0x000fe60000041860 */
[----:B------:R-:W-:Y:S04]  /*7a20*/  FADD.FTZ R231, R231, R0 ;  /* 0x00000000e7e77221 */ /* 0x000fe80000010000 */
[----:B------:R-:W-:Y:S05]  /*7a30*/  FADD.FTZ R232, R232, R231 ;  /* 0x000000e7e8e87221 */ /* 0x000fea0000010000 */
[----:B------:R-:W-:Y:S04]  /*7a40*/  FADD.FTZ R221, R235, R232 ;  /* 0x000000e8ebdd7221 */ /* 0x000fe80000010000 */
[----:B------:R-:W-:Y:S01]  /*7a50*/  FADD.FTZ R221, R236, R221 ;  /* 0x000000ddecdd7221 */ /* 0x000fe20000010000 */
[----:B------:R-:W-:-:S05]  /*7a60*/  @!P0 BRA `(.L_x_880) ;  /* 0x000003f000008947 */ /* 0x000fca0003800000 */
[----:B------:R-:W-:Y:S01]  /*7a70*/  ISETP.NE.AND P2, PT, R194, 0x1, PT ;  /* 0x00000001c200780c */ /* 0x000fe20003f45270 */
[----:B------:R-:W-:Y:S01]  /*7a80*/  IMAD R5, R218, 0x40, R203 ;  /* 0x00000040da057824 */ /* 0x000fe200078e02cb */
[----:B------:R-:W-:Y:S01]  /*7a90*/  SEL R4, RZ, 0x10, P5 ;  /* 0x00000010ff047807 */ /* 0x000fe20002800000 */
[----:B------:R-:W-:Y:S03]  /*7aa0*/  IMAD.MOV.U32 R199, RZ, RZ, RZ ;  /* 0x000000ffffc77224 */ /* 0x000fe600078e00ff */
[----:B------:R-:W-:Y:S05]  /*7ab0*/  IADD3 R200, R5, -0x80, R202 ;  /* 0xffffff8005c87810 */ /* 0x000fea0007ffe0ca */
[----:B------:R-:W-:Y:S02]  /*7ac0*/  IMAD.MOV.U32 R0, RZ, RZ, R200 ;  /* 0x000000ffff007224 */ /* 0x000fe400078e00c8 */
[----:B------:R-:W-:Y:S05]  /*7ad0*/  @P2 IMAD.HI.U32 R2, R200, c[0x0][0x2bc], RZ ;  /* 0x0000af00c8022a27 */ /* 0x000fea00078e00ff */
[----:B------:R-:W-:Y:S02]  /*7ae0*/  @P2 SHF.R.U32.HI R0, RZ, c[0x0][0x2c0], R2 ;  /* 0x0000b000ff002a19 */ /* 0x000fe40000011602 */
[----:B------:R-:W-:Y:S02]  /*7af0*/  ISETP.NE.U32.AND P2, PT, R4, RZ, PT ;  /* 0x000000ff0400720c */ /* 0x000fe40003f45070 */
[C---:B------:R-:W-:Y:S04]  /*7b00*/  @!P3 IADD3 R5, P0, R0.reuse, R206, RZ ;  /* 0x000000ce0005b210 */ /* 0x040fe80007f1e0ff */
[----:B------:R-:W-:Y:S02]  /*7b10*/  @!P3 LEA.HI.X.SX32 R2, R0, R193, 0x1, P0 ;  /* 0x000000c10002b211 */ /* 0x000fe400000f0eff */
[C---:B------:R-:W-:Y:S04]  /*7b20*/  @!P3 LEA R8, P0, R5.reuse, c[0x0][0x2a0], 0x2 ;  /* 0x0000a8000508ba11 */ /* 0x040fe800078010ff */
[----:B------:R-:W-:Y:S01]  /*7b30*/  @!P3 LEA.HI.X R9, R5, c[0x0][0x2a4], R2, 0x2, P0 ;  /* 0x0000a9000509ba11 */ /* 0x000fe200000f1402 */
[----:B------:R-:W-:Y:S01]  /*7b40*/  IMAD.MOV R5, RZ, RZ, -R0 ;  /* 0x000000ffff057224 */ /* 0x000fe200078e0a00 */
[----:B------:R-:W-:Y:S03]  /*7b50*/  SEL R2, RZ, 0x10, P4 ;  /* 0x00000010ff027807 */ /* 0x000fe60002000000 */
[----:B------:R-:W2:Y:S01]  /*7b60*/  @!P3 LDG.E R199, [R8.64] ;  /* 0x0000000608c7b981 */ /* 0x000ea2000c1e1900 */
[----:B------:R-:W-:Y:S04]  /*7b70*/  IMAD R200, R5, c[0x0][0x2b8], R200 ;  /* 0x0000ae0005c87a24 */ /* 0x000fe800078e02c8 */
[----:B------:R-:W-:Y:S01]  /*7b80*/  IMAD.WIDE.U32 R6, R200, c[0x0][0x1e0], RZ ;  /* 0x00007800c8067a25 */ /* 0x000fe200078e00ff */
[----:B------:R-:W-:Y:S05]  /*7b90*/  SHF.R.S32.HI R0, RZ, 0x1f, R200 ;  /* 0x0000001fff007819 */ /* 0x000fea00000114c8 */
[----:B------:R-:W-:Y:S04]  /*7ba0*/  IMAD R0, R0, c[0x0][0x1e0], RZ ;  /* 0x0000780000007a24 */ /* 0x000fe800078e02ff */
[----:B------:R-:W-:Y:S04]  /*7bb0*/  IMAD R0, R200, c[0x0][0x1e4], R0 ;  /* 0x00007900c8007a24 */ /* 0x000fe800078e0200 */
[----:B------:R-:W-:Y:S01]  /*7bc0*/  IMAD.IADD R7, R7, 0x1, R0 ;  /* 0x0000000107077824 */ /* 0x000fe200078e0200 */
[----:B--2---:R-:W-:Y:S03]  /*7bd0*/  SHF.R.S32.HI R0, RZ, 0x1f, R199 ;  /* 0x0000001fff007819 */ /* 0x004fe600000114c7 */
[C---:B------:R-:W-:Y:S04]  /*7be0*/  IMAD.WIDE.U32 R6, R199.reuse, c[0x0][0x1f0], R6 ;  /* 0x00007c00c7067a25 */ /* 0x040fe800078e0006 */
[----:B------:R-:W-:Y:S01]  /*7bf0*/  IMAD R0, R0, c[0x0][0x1f0], RZ ;  /* 0x00007c0000007a24 */ /* 0x000fe200078e02ff */
[----:B------:R-:W-:Y:S02]  /*7c00*/  IADD3 R5, P0, R210, R6, RZ ;  /* 0x00000006d2057210 */ /* 0x000fe40007f1e0ff */
[----:B------:R-:W-:Y:S01]  /*7c10*/  IADD3 R6, -R2, 0x10, RZ ;  /* 0x0000001002067810 */ /* 0x000fe20007ffe1ff */
[----:B------:R-:W-:Y:S03]  /*7c20*/  IMAD R0, R199, c[0x0][0x1f4], R0 ;  /* 0x00007d00c7007a24 */ /* 0x000fe600078e0200 */
[----:B------:R-:W-:Y:S02]  /*7c30*/  LOP3.LUT R6, R6, 0xf, RZ, 0xc0, !PT ;  /* 0x0000000f06067812 */ /* 0x000fe400078ec0ff */
[----:B------:R-:W-:Y:S02]  /*7c40*/  IADD3.X R0, R195, R7, R0, P0, !PT ;  /* 0x00000007c3007210 */ /* 0x000fe400007fe400 */
[C---:B------:R-:W-:Y:S04]  /*7c50*/  LEA R14, P0, R5.reuse, c[0x0][0x1c8], 0x1 ;  /* 0x00007200050e7a11 */ /* 0x040fe800078008ff */
[----:B------:R-:W-:Y:S01]  /*7c60*/  LEA.HI.X R10, R5, c[0x0][0x1cc], R0, 0x1, P0 ;  /* 0x00007300050a7a11 */ /* 0x000fe200000f0c00 */
[----:B------:R-:W1:Y:S01]  /*7c70*/  SHFL.IDX PT, R7, R14, 0x1, 0x181f ;  /* 0x00381f000e077f89 */ /* 0x000e6200000e0000 */
[----:B------:R-:W-:Y:S02]  /*7c80*/  SEL R0, RZ, 0x10, P6 ;  /* 0x00000010ff007807 */ /* 0x000fe40003000000 */
[----:B------:R-:W-:Y:S01]  /*7c90*/  IADD3 R5, -R4, 0x10, RZ ;  /* 0x0000001004057810 */ /* 0x000fe20007ffe1ff */
[----:B------:R-:W2:Y:S03]  /*7ca0*/  SHFL.IDX PT, R9, R10, 0x1, 0x181f ;  /* 0x00381f000a097f89 */ /* 0x000ea600000e0000 */
[----:B------:R-:W-:Y:S01]  /*7cb0*/  LOP3.LUT R5, R5, 0xf, RZ, 0xc0, !PT ;  /* 0x0000000f05057812 */ /* 0x000fe200078ec0ff */
[----:B------:R3:W4:Y:S04]  /*7cc0*/  SHFL.IDX PT, R8, R14, RZ, 0x181f ;  /* 0x00181fff0e087589 */ /* 0x00072800000e0000 */
[----:B------:R-:W5:Y:S01]  /*7cd0*/  SHFL.IDX PT, R11, R10, RZ, 0x181f ;  /* 0x00181fff0a0b7589 */ /* 0x000f6200000e0000 */
[----:B-1----:R-:W-:Y:S02]  /*7ce0*/  IADD3 R12, P1, P0, R5, R7, R212 ;  /* 0x00000007050c7210 */ /* 0x002fe4000783e0d4 */
[----:B------:R-:W-:Y:S02]  /*7cf0*/  IADD3 R5, -R0, 0x10, RZ ;  /* 0x0000001000057810 */ /* 0x000fe40007ffe1ff */
[----:B--2---:R-:W-:Y:S02]  /*7d00*/  IADD3.X R13, RZ, R9, R213, P1, P0 ;  /* 0x00000009ff0d7210 */ /* 0x004fe40000fe04d5 */
[----:B---3--:R-:W-:Y:S02]  /*7d10*/  IADD3 R14, P1, P0, R6, R7, R215 ;  /* 0x00000007060e7210 */ /* 0x008fe4000783e0d7 */
[----:B------:R-:W-:Y:S01]  /*7d20*/  LOP3.LUT R6, R5, 0xf, RZ, 0xc0, !PT ;  /* 0x0000000f05067812 */ /* 0x000fe200078ec0ff */
[----:B------:R-:W-:Y:S01]  /*7d30*/  IMAD R5, R217, 0x3000, R201 ;  /* 0x00003000d9057824 */ /* 0x000fe200078e02c9 */
[----:B------:R-:W-:Y:S02]  /*7d40*/  IADD3.X R15, RZ, R9, R216, P1, P0 ;  /* 0x00000009ff0f7210 */ /* 0x000fe40000fe04d8 */
[----:B------:R-:W-:Y:S01]  /*7d50*/  IADD3 R16, P1, P0, R6, R7, R205 ;  /* 0x0000000706107210 */ /* 0x000fe2000783e0cd */
[----:B------:R-:W-:Y:S03]  /*7d60*/  IMAD.SHL.U32 R7, R5, 0x2, RZ ;  /* 0x0000000205077824 */ /* 0x000fe600078e00ff */
[----:B------:R-:W-:Y:S02]  /*7d70*/  IADD3.X R17, RZ, R9, R214, P1, P0 ;  /* 0x00000009ff117210 */ /* 0x000fe40000fe04d6 */
[----:B----4-:R-:W-:Y:S02]  /*7d80*/  IADD3 R20, P1, R212, R8, RZ ;  /* 0x00000008d4147210 */ /* 0x010fe40007f3e0ff */
[----:B------:R-:W-:Y:S03]  /*7d90*/  IADD3 R18, P0, R8, R215, RZ ;  /* 0x000000d708127210 */ /* 0x000fe60007f1e0ff */
[----:B-----5:R-:W-:Y:S01]  /*7da0*/  IMAD.X R21, R213, 0x1, R11, P1 ;  /* 0x00000001d5157824 */ /* 0x020fe200008e060b */
        /* <DEDUP_REMOVED lines=11> */
.L_x_880:
        /* <DEDUP_REMOVED lines=9> */
.L_x_878:
[----:B------:R-:W2:Y:S01]  /*7ef0*/  SHFL.BFLY PT, R0, R219, 0x2, 0x1f ;  /* 0x0c401f00db007f89 */ /* 0x000ea200000e0000 */
[----:B------:R-:W-:-:S02]  /*7f00*/  MOV R2, RZ ;  /* 0x000000ff00027202 */ /* 0x000fc40000000f00 */
[----:B------:R-:W-:Y:S01]  /*7f10*/  MOV R4, RZ ;  /* 0x000000ff00047202 */ /* 0x000fe20000000f00 */
[----:B------:R-:W3:Y:S01]  /*7f20*/  SHFL.BFLY PT, R6, R221, 0x2, 0x1f ;  /* 0x0c401f00dd067f89 */ /* 0x000ee200000e0000 */
[----:B------:R-:W-:Y:S01]  /*7f30*/  PLOP3.LUT P2, PT, PT, PT, PT, 0x8, 0x0 ;  /* 0x000000000000781c */ /* 0x000fe20003f4e170 */
[----:B-12---:R-:W-:Y:S02]  /*7f40*/  FADD.FTZ R7, R0, R219 ;  /* 0x000000db00077221 */ /* 0x006fe40000010000 */
[----:B---3--:R-:W-:-:S03]  /*7f50*/  FADD.FTZ R6, R6, R221 ;  /* 0x000000dd06067221 */ /* 0x008fc60000010000 */
        /* <DEDUP_REMOVED lines=8> */
[----:B------:R-:W-:Y:S02]  /*7fe0*/  @P0 MOV R9, 0x3f317218 ;  /* 0x3f31721800090802 */ /* 0x000fe40000000f00 */
[----:B------:R-:W-:-:S05]  /*7ff0*/  @P1 MOV R6, 0x3f317218 ;  /* 0x3f31721800061802 */ /* 0x000fca0000000f00 */
[----:B------:R-:W2:Y:S01]  /*8000*/  @P1 MUFU.RCP R4, R5 ;  /* 0x0000000500041308 */ /* 0x000ea20000001000 */
[----:B------:R-:W-:-:S07]  /*8010*/  @P1 FMUL.FTZ R6, R6, c[0x0][0x2d0] ;  /* 0x0000b40006061a20 */ /* 0x000fce0000410000 */
[----:B------:R-:W3:Y:S01]  /*8020*/  @P0 MUFU.LG2 R0, R0 ;  /* 0x0000000000000308 */ /* 0x000ee20000000c00 */
[C---:B-1----:R-:W-:Y:S02]  /*8030*/  FMUL.FTZ R130, R2.reuse, R130 ;  /* 0x0000008202827220 */ /* 0x042fe40000410000 */
[C---:B------:R-:W-:Y:S02]  /*8040*/  FMUL.FTZ R131, R2.reuse, R131 ;  /* 0x0000008302837220 */ /* 0x040fe40000410000 */
[C---:B------:R-:W-:Y:S02]  /*8050*/  FMUL.FTZ R126, R2.reuse, R126 ;  /* 0x0000007e027e7220 */ /* 0x040fe40000410000 */
[----:B------:R-:W-:Y:S01]  /*8060*/  FMUL.FTZ R127, R2, R127 ;  /* 0x0000007f027f7220 */ /* 0x000fe20000410000 */
[----:B------:R-:W1:Y:S01]  /*8070*/  @P1 MUFU.LG2 R5, R5 ;  /* 0x0000000500051308 */ /* 0x000e620000000c00 */
[C---:B--2---:R-:W-:Y:S02]  /*8080*/  FMUL.FTZ R128, R4.reuse, R128 ;  /* 0x0000008004807220 */ /* 0x044fe40000410000 */
[----:B------:R-:W-:-:S02]  /*8090*/  FMUL.FTZ R129, R4, R129 ;  /* 0x0000008104817220 */ /* 0x000fc40000410000 */
[C---:B------:R-:W-:Y:S02]  /*80a0*/  FMUL.FTZ R124, R4.reuse, R124 ;  /* 0x0000007c047c7220 */ /* 0x040fe40000410000 */
[----:B------:R-:W-:Y:S02]  /*80b0*/  FMUL.FTZ R125, R4, R125 ;  /* 0x0000007d047d7220 */ /* 0x000fe40000410000 */
[----:B---3--:R-:W-:Y:S02]  /*80c0*/  @P0 FMUL.FTZ R8, R0, 0.69314718246459960938 ;  /* 0x3f31721800080820 */ /* 0x008fe40000410000 */
[----:B------:R-:W-:Y:S02]  /*80d0*/  @P0 FMUL.FTZ R0, R9, c[0x0][0x2d0] ;  /* 0x0000b40009000a20 */ /* 0x000fe40000410000 */
        /* <DEDUP_REMOVED lines=44> */
[----:B------:R-:W-:Y:S01]  /*83a0*/  FMUL.FTZ R97, R4, R97 ;  /* 0x0000006104617220 */ /* 0x000fe20000410000 */
[----:B------:R-:W-:Y:S01]  /*83b0*/  MOV R4, 0xff800000 ;  /* 0xff80000000047802 */ /* 0x000fe20000000f00 */
        /* <DEDUP_REMOVED lines=45> */
[----:B------:R-:W-:Y:S02]  /*8690*/  @P0 FFMA.FTZ R7, R0, R3, R8 ;  /* 0x0000000300070223 */ /* 0x000fe40000010008 */
.L_x_868:
[----:B------:R-:W-:Y:S01]  /*86a0*/  SHF.R.S32.HI R0, RZ, 0x1f, R197 ;  /* 0x0000001fff007819 */ /* 0x000fe200000114c5 */
[----:B------:R-:W-:Y:S05]  /*86b0*/  @P2 BRA `(.L_x_882) ;  /* 0x0000168000002947 */ /* 0x000fea0003800000 */
[----:B------:R-:W2:Y:S01]  /*86c0*/  S2R R2, SR_TID.X ;  /* 0x0000000000027919 */ /* 0x000ea20000002100 */
[----:B------:R-:W-:-:S02]  /*86d0*/  F2FP.BF16.PACK_AB R128, R129, R128 ;  /* 0x000000808180723e */ /* 0x000fc400000010ff */
[----:B------:R-:W-:Y:S01]  /*86e0*/  F2FP.BF16.PACK_AB R130, R131, R130 ;  /* 0x000000828382723e */ /* 0x000fe200000010ff */
[----:B------:R-:W-:Y:S01]  /*86f0*/  BAR.SYNC.DEFER_BLOCKING 0x1, 0x100 ;  /* 0x0044000000007b1d */ /* 0x000fe20000010000 */
        /* <DEDUP_REMOVED lines=10> */
[----:B--2---:R-:W-:-:S02]  /*87a0*/  SHF.R.S32.HI R3, RZ, 0x1f, R2 ;  /* 0x0000001fff037819 */ /* 0x004fc40000011402 */
[----:B------:R-:W-:Y:S02]  /*87b0*/  F2FP.BF16.PACK_AB R104, R105, R104 ;  /* 0x000000686968723e */ /* 0x000fe400000010ff */
[----:B------:R-:W-:Y:S02]  /*87c0*/  LEA.HI R5, R3, R2, RZ, 0x2 ;  /* 0x0000000203057211 */ /* 0x000fe400078f10ff */
[----:B------:R-:W-:Y:S02]  /*87d0*/  F2FP.BF16.PACK_AB R106, R107, R106 ;  /* 0x0000006a6b6a723e */ /* 0x000fe400000010ff */
[--C-:B------:R-:W-:Y:S02]  /*87e0*/  SHF.R.S32.HI R9, RZ, 0x2, R5.reuse ;  /* 0x00000002ff097819 */ /* 0x100fe40000011405 */
[----:B------:R-:W-:Y:S02]  /*87f0*/  SHF.R.S32.HI R6, RZ, 0x1f, R5 ;  /* 0x0000001fff067819 */ /* 0x000fe40000011405 */
[----:B------:R-:W-:-:S02]  /*8800*/  LOP3.LUT R5, R5, 0xfffffffc, RZ, 0xc0, !PT ;  /* 0xfffffffc05057812 */ /* 0x000fc400078ec0ff */
[----:B------:R-:W-:Y:S02]  /*8810*/  LEA.HI R6, R6, R9, RZ, 0x3 ;  /* 0x0000000906067211 */ /* 0x000fe400078f18ff */
[----:B------:R-:W-:Y:S01]  /*8820*/  F2FP.BF16.PACK_AB R100, R101, R100 ;  /* 0x000000646564723e */ /* 0x000fe200000010ff */
[----:B------:R-:W-:Y:S01]  /*8830*/  IMAD.IADD R5, R2, 0x1, -R5 ;  /* 0x0000000102057824 */ /* 0x000fe200078e0a05 */
[----:B------:R-:W-:Y:S02]  /*8840*/  LOP3.LUT R6, R6, 0xfffffff8, RZ, 0xc0, !PT ;  /* 0xfffffff806067812 */ /* 0x000fe400078ec0ff */
[----:B------:R-:W-:Y:S02]  /*8850*/  F2FP.BF16.PACK_AB R102, R103, R102 ;  /* 0x000000666766723e */ /* 0x000fe400000010ff */
[----:B------:R-:W-:Y:S01]  /*8860*/  F2FP.BF16.PACK_AB R36, R37, R36 ;  /* 0x000000242524723e */ /* 0x000fe200000010ff */
[----:B------:R-:W-:Y:S01]  /*8870*/  IMAD.IADD R9, R9, 0x1, -R6 ;  /* 0x0000000109097824 */ /* 0x000fe200078e0a06 */
[----:B------:R-:W-:-:S02]  /*8880*/  LEA.HI R6, R3, R2, RZ, 0x5 ;  /* 0x0000000203067211 */ /* 0x000fc400078f28ff */
[----:B------:R-:W-:Y:S01]  /*8890*/  F2FP.BF16.PACK_AB R38, R39, R38 ;  /* 0x000000262726723e */ /* 0x000fe200000010ff */
[C---:B------:R-:W-:Y:S01]  /*88a0*/  IMAD.SHL.U32 R10, R9.reuse, 0x40, RZ ;  /* 0x00000040090a7824 */ /* 0x040fe200078e00ff */
[----:B------:R-:W-:Y:S02]  /*88b0*/  SHF.R.S32.HI R8, RZ, 0x5, R6 ;  /* 0x00000005ff087819 */ /* 0x000fe40000011406 */
[----:B------:R-:W-:Y:S02]  /*88c0*/  LOP3.LUT R12, R9, 0x1, RZ, 0xc0, !PT ;  /* 0x00000001090c7812 */ /* 0x000fe400078ec0ff */
[----:B------:R-:W-:Y:S01]  /*88d0*/  LOP3.LUT R10, R10, 0x1c0, RZ, 0xc0, !PT ;  /* 0x000001c00a0a7812 */ /* 0x000fe200078ec0ff */
[----:B------:R-:W-:Y:S01]  /*88e0*/  IMAD R11, R8, 0x200, R5 ;  /* 0x00000200080b7824 */ /* 0x000fe200078e0205 */
[----:B------:R-:W-:Y:S02]  /*88f0*/  ISETP.NE.U32.AND P0, PT, R12, 0x1, PT ;  /* 0x000000010c00780c */ /* 0x000fe40003f05070 */
[----:B------:R-:W-:-:S02]  /*8900*/  LEA.HI R10, R10, R10, RZ, 0x1d ;  /* 0x0000000a0a0a7211 */ /* 0x000fc400078fe8ff */
[----:B------:R-:W-:Y:S01]  /*8910*/  R2P PR, R9, 0x6 ;  /* 0x0000000609007804 */ /* 0x000fe20000000000 */
[----:B------:R-:W-:Y:S01]  /*8920*/  IMAD.MOV.U32 R9, RZ, RZ, 0x20 ;  /* 0x00000020ff097424 */ /* 0x000fe200078e00ff */
[----:B------:R-:W-:Y:S01]  /*8930*/  F2FP.BF16.PACK_AB R40, R41, R40 ;  /* 0x000000282928723e */ /* 0x000fe200000010ff */
[----:B------:R-:W-:Y:S01]  /*8940*/  IMAD.U32 R10, R11, 0x2, R10 ;  /* 0x000000020b0a7824 */ /* 0x000fe200078e000a */
[----:B------:R-:W-:Y:S02]  /*8950*/  F2FP.BF16.PACK_AB R42, R43, R42 ;  /* 0x0000002a2b2a723e */ /* 0x000fe400000010ff */
[----:B------:R-:W-:Y:S01]  /*8960*/  F2FP.BF16.PACK_AB R44, R45, R44 ;  /* 0x0000002c2d2c723e */ /* 0x000fe200000010ff */
[----:B------:R-:W-:Y:S01]  /*8970*/  IMAD.SHL.U32 R11, R10, 0x2, RZ ;  /* 0x000000020a0b7824 */ /* 0x000fe200078e00ff */
[----:B------:R-:W-:Y:S02]  /*8980*/  F2FP.BF16.PACK_AB R46, R47, R46 ;  /* 0x0000002e2f2e723e */ /* 0x000fe400000010ff */
[----:B------:R-:W-:-:S02]  /*8990*/  F2FP.BF16.PACK_AB R48, R49, R48 ;  /* 0x000000303130723e */ /* 0x000fc400000010ff */
[C---:B------:R-:W-:Y:S01]  /*89a0*/  IADD3 R10, R11.reuse, 0x80, RZ ;  /* 0x000000800b0a7810 */ /* 0x040fe20007ffe0ff */
[----:B------:R-:W-:Y:S01]  /*89b0*/  STS [R11+0x80], R128 ;  /* 0x000080800b007388 */ /* 0x000fe20000000800 */
[----:B------:R-:W-:Y:S02]  /*89c0*/  IADD3 R13, R11, 0x70, RZ ;  /* 0x000000700b0d7810 */ /* 0x000fe40007ffe0ff */
[----:B------:R-:W-:Y:S01]  /*89d0*/  @P0 IADD3 R13, R10, 0x10, RZ ;  /* 0x000000100a0d0810 */ /* 0x000fe20007ffe0ff */
[----:B------:R-:W-:Y:S01]  /*89e0*/  STS [R11+0x480], R130 ;  /* 0x000480820b007388 */ /* 0x000fe20000000800 */
[----:B------:R-:W-:Y:S01]  /*89f0*/  SEL R10, R9, 0xffffffe0, !P1 ;  /* 0xffffffe0090a7807 */ /* 0x000fe20004800000 */
[----:B------:R-:W-:Y:S01]  /*8a00*/  IMAD.MOV.U32 R9, RZ, RZ, 0x40 ;  /* 0x00000040ff097424 */ /* 0x000fe200078e00ff */
[----:B------:R-:W-:Y:S01]  /*8a10*/  F2FP.BF16.PACK_AB R50, R51, R50 ;  /* 0x000000323332723e */ /* 0x000fe200000010ff */
[----:B------:R-:W-:Y:S01]  /*8a20*/  STS [R13], R124 ;  /* 0x0000007c0d007388 */ /* 0x000fe20000000800 */
[----:B------:R-:W-:Y:S01]  /*8a30*/  F2FP.BF16.PACK_AB R52, R53, R52 ;  /* 0x000000343534723e */ /* 0x000fe200000010ff */
[----:B------:R-:W-:Y:S01]  /*8a40*/  IMAD.IADD R15, R11, 0x1, R10 ;  /* 0x000000010b0f7824 */ /* 0x000fe200078e020a */
[----:B------:R-:W-:Y:S01]  /*8a50*/  SEL R12, R9, 0xffffffc0, !P2 ;  /* 0xffffffc0090c7807 */ /* 0x000fe20005000000 */
[----:B------:R-:W-:Y:S01]  /*8a60*/  IMAD.IADD R9, R10, 0x1, R13 ;  /* 0x000000010a097824 */ /* 0x000fe200078e020d */
[----:B------:R-:W-:Y:S01]  /*8a70*/  STS [R13+0x400], R126 ;  /* 0x0004007e0d007388 */ /* 0x000fe20000000800 */
[----:B------:R-:W-:-:S02]  /*8a80*/  F2FP.BF16.PACK_AB R54, R55, R54 ;  /* 0x000000363736723e */ /* 0x000fc400000010ff */
[--C-:B------:R-:W-:Y:S01]  /*8a90*/  IMAD.IADD R17, R11, 0x1, R12.reuse ;  /* 0x000000010b117824 */ /* 0x100fe200078e020c */
[----:B------:R-:W-:Y:S01]  /*8aa0*/  STS [R15+0x80], R120 ;  /* 0x000080780f007388 */ /* 0x000fe20000000800 */
[C---:B------:R-:W-:Y:S01]  /*8ab0*/  IMAD.IADD R19, R12.reuse, 0x1, R13 ;  /* 0x000000010c137824 */ /* 0x040fe200078e020d */
[----:B------:R-:W-:Y:S01]  /*8ac0*/  F2FP.BF16.PACK_AB R56, R57, R56 ;  /* 0x000000383938723e */ /* 0x000fe200000010ff */
[----:B------:R-:W-:Y:S01]  /*8ad0*/  IMAD.IADD R21, R12, 0x1, R15 ;  /* 0x000000010c157824 */ /* 0x000fe200078e020f */
[----:B------:R-:W-:Y:S01]  /*8ae0*/  STS [R15+0x480], R122 ;  /* 0x0004807a0f007388 */ /* 0x000fe20000000800 */
[----:B------:R-:W-:Y:S01]  /*8af0*/  IMAD.IADD R23, R9, 0x1, R12 ;  /* 0x0000000109177824 */ /* 0x000fe200078e020c */
[----:B------:R-:W-:Y:S02]  /*8b00*/  F2FP.BF16.PACK_AB R58, R59, R58 ;  /* 0x0000003a3b3a723e */ /* 0x000fe400000010ff */
        /* <DEDUP_REMOVED lines=31> */
[----:B------:R-:W-:Y:S02]  /*8d00*/  ISETP.NE.U32.AND P1, PT, RZ, c[0x0][0x508], PT ;  /* 0x00014200ff007a0c */ /* 0x000fe40003f25070 */
[----:B------:R-:W-:Y:S01]  /*8d10*/  ISETP.NE.U32.AND P0, PT, RZ, c[0x0][0x500], PT ;  /* 0x00014000ff007a0c */ /* 0x000fe20003f05070 */
[----:B------:R-:W-:Y:S01]  /*8d20*/  STS [R11+0x4480], R38 ;  /* 0x004480260b007388 */ /* 0x000fe20000000800 */
[----:B------:R-:W-:Y:S02]  /*8d30*/  ISETP.NE.AND.EX P1, PT, RZ, c[0x0][0x50c], PT, P1 ;  /* 0x00014300ff007a0c */ /* 0x000fe40003f25310 */
        /* <DEDUP_REMOVED lines=18> */
[----:B------:R3:W-:Y:S04]  /*8e60*/  STS [R13+0x8400], R74 ;  /* 0x0084004a0d007388 */ /* 0x0007e80000000800 */
[----:B------:R-:W-:Y:S04]  /*8e70*/  STS [R15+0x8080], R76 ;  /* 0x0080804c0f007388 */ /* 0x000fe80000000800 */
[----:B------:R-:W-:Y:S04]  /*8e80*/  STS [R15+0x8480], R78 ;  /* 0x0084804e0f007388 */ /* 0x000fe80000000800 */
[----:B------:R-:W-:Y:S04]  /*8e90*/  STS [R9+0x8000], R80 ;  /* 0x0080005009007388 */ /* 0x000fe80000000800 */
[----:B------:R4:W-:Y:S01]  /*8ea0*/  STS [R9+0x8400], R82 ;  /* 0x0084005209007388 */ /* 0x0009e20000000800 */
[----:B--2---:R-:W-:-:S03]  /*8eb0*/  IMAD.MOV.U32 R11, RZ, RZ, 0x4 ;  /* 0x00000004ff0b7424 */ /* 0x004fc600078e00ff */
[----:B------:R-:W-:Y:S04]  /*8ec0*/  STS [R17+0x8080], R84 ;  /* 0x0080805411007388 */ /* 0x000fe80000000800 */
[----:B------:R2:W-:Y:S01]  /*8ed0*/  STS [R17+0x8480], R86 ;  /* 0x0084805611007388 */ /* 0x0005e20000000800 */
[----:B---3--:R-:W-:-:S03]  /*8ee0*/  IMAD.WIDE R12, R204, R11, c[0x0][0x500] ;  /* 0x00014000cc0c7625 */ /* 0x008fc600078e020b */
[----:B------:R3:W-:Y:S04]  /*8ef0*/  STS [R19+0x8000], R88 ;  /* 0x0080005813007388 */ /* 0x0007e80000000800 */
[----:B------:R3:W-:Y:S04]  /*8f00*/  STS [R19+0x8400], R90 ;  /* 0x0084005a13007388 */ /* 0x0007e80000000800 */
[----:B------:R3:W-:Y:S04]  /*8f10*/  STS [R21+0x8080], R92 ;  /* 0x0080805c15007388 */ /* 0x0007e80000000800 */
[----:B------:R3:W-:Y:S04]  /*8f20*/  STS [R21+0x8480], R94 ;  /* 0x0084805e15007388 */ /* 0x0007e80000000800 */
[----:B------:R3:W-:Y:S04]  /*8f30*/  STS [R23+0x8000], R96 ;  /* 0x0080006017007388 */ /* 0x0007e80000000800 */
[----:B------:R3:W-:Y:S04]  /*8f40*/  STS [R23+0x8400], R98 ;  /* 0x0084006217007388 */ /* 0x0007e80000000800 */
[----:B------:R-:W-:Y:S01]  /*8f50*/  BAR.SYNC.DEFER_BLOCKING 0x1, 0x100 ;  /* 0x0044000000007b1d */ /* 0x000fe20000010000 */
[----:B----4-:R-:W-:-:S02]  /*8f60*/  IMAD.MOV.U32 R9, RZ, RZ, c[0x0][0x388] ;  /* 0x0000e200ff097624 */ /* 0x010fc400078e00ff */
[----:B------:R-:W-:-:S03]  /*8f70*/  @P1 IMAD.WIDE R10, R204, R11, c[0x0][0x508] ;  /* 0x00014200cc0a1625 */ /* 0x000fc600078e020b */
[----:B--2---:R-:W2:Y:S04]  /*8f80*/  @P0 LDG.E R17, [R12.64] ;  /* 0x000000060c110981 */ /* 0x004ea8000c1e1900 */
[----:B------:R3:W5:Y:S01]  /*8f90*/  @P1 LDG.E R9, [R10.64] ;  /* 0x000000060a091981 */ /* 0x000762000c1e1900 */
[----:B------:R-:W-:Y:S02]  /*8fa0*/  CS2R R14, SRZ ;  /* 0x00000000000e7805 */ /* 0x000fe4000001ff00 */
[--C-:B--2---:R-:W-:Y:S01]  /*8fb0*/  @P0 SHF.R.S32.HI R15, RZ, 0x1f, R17.reuse ;  /* 0x0000001fff0f0819 */ /* 0x104fe20000011411 */
[----:B------:R-:W-:Y:S01]  /*8fc0*/  @P0 IMAD.MOV.U32 R14, RZ, RZ, R17 ;  /* 0x000000ffff0e0224 */ /* 0x000fe200078e0011 */
[----:B------:R-:W-:Y:S05]  /*8fd0*/  @P1 BRA `(.L_x_883) ;  /* 0x0000004000001947 */ /* 0x000fea0003800000 */
[----:B---3--:R-:W-:Y:S05]  /*8fe0*/  @!P0 BRA `(.L_x_883) ;  /* 0x0000003000008947 */ /* 0x008fea0003800000 */
[----:B-----5:R-:W2:Y:S04]  /*8ff0*/  LDG.E R9, [R12.64] ;  /* 0x000000060c097981 */ /* 0x020ea8000c1e1900 */
[----:B------:R-:W2:Y:S02]  /*9000*/  LDG.E R10, [R12.64+0x4] ;  /* 0x000004060c0a7981 */ /* 0x000ea4000c1e1900 */
[----:B--2---:R-:W-:-:S02]  /*9010*/  IADD3 R9, -R9, R10, RZ ;  /* 0x0000000a09097210 */ /* 0x004fc40007ffe1ff */
.L_x_883:
[----:B---3--:R-:W-:Y:S01]  /*9020*/  LOP3.LUT R11, R6, 0xffffffe0, RZ, 0xc0, !PT ;  /* 0xffffffe0060b7812 */ /* 0x008fe200078ec0ff */
[----:B------:R-:W2:Y:S01]  /*9030*/  S2R R55, SR_CTAID.X ;  /* 0x0000000000377919 */ /* 0x000ea20000002500 */
[----:B------:R-:W-:Y:S01]  /*9040*/  SHF.R.S32.HI R13, RZ, 0x1f, R8 ;  /* 0x0000001fff0d7819 */ /* 0x000fe20000011408 */
[----:B------:R-:W-:Y:S01]  /*9050*/  IMAD.MOV.U32 R19, RZ, RZ, R15 ;  /* 0x000000ffff137224 */ /* 0x000fe200078e000f */
[----:B------:R-:W-:Y:S01]  /*9060*/  LEA.HI R12, R5, R5, RZ, 0x1 ;  /* 0x00000005050c7211 */ /* 0x000fe200078f08ff */
[----:B------:R-:W-:Y:S01]  /*9070*/  IMAD.IADD R10, R2, 0x1, -R11 ;  /* 0x00000001020a7824 */ /* 0x000fe200078e0a0b */
[----:B------:R-:W-:Y:S01]  /*9080*/  LEA.HI R13, R13, R8, RZ, 0x3 ;  /* 0x000000080d0d7211 */ /* 0x000fe200078f18ff */
[----:B------:R-:W-:Y:S01]  /*9090*/  BSSY B0, `(.L_x_884) ;  /* 0x0000082000007945 */ /* 0x000fe20003800000 */
[----:B------:R-:W-:-:S02]  /*90a0*/  LOP3.LUT R12, R12, 0x1ffffffe, RZ, 0xc0, !PT ;  /* 0x1ffffffe0c0c7812 */ /* 0x000fc400078ec0ff */
[----:B------:R-:W-:Y:S02]  /*90b0*/  SHF.R.S32.HI R11, RZ, 0x1f, R10 ;  /* 0x0000001fff0b7819 */ /* 0x000fe4000001140a */
[----:B------:R-:W-:Y:S01]  /*90c0*/  LOP3.LUT R13, R13, 0xffffff8, RZ, 0xc0, !PT ;  /* 0x0ffffff80d0d7812 */ /* 0x000fe200078ec0ff */
[----:B------:R-:W-:Y:S01]  /*90d0*/  IMAD.IADD R5, R5, 0x1, -R12 ;  /* 0x0000000105057824 */ /* 0x000fe200078e0a0c */
[----:B------:R-:W-:Y:S01]  /*90e0*/  LEA.HI R6, R11, R10, RZ, 0x2 ;  /* 0x0000000a0b067211 */ /* 0x000fe200078f10ff */
[----:B------:R-:W-:Y:S01]  /*90f0*/  IMAD.MOV.U32 R11, RZ, RZ, c[0x0][0x4e8] ;  /* 0x00013a00ff0b7624 */ /* 0x000fe200078e00ff */
[----:B------:R-:W-:Y:S02]  /*9100*/  IADD3 R8, R8, -R13, RZ ;  /* 0x8000000d08087210 */ /* 0x000fe40007ffe0ff */
[----:B------:R-:W-:Y:S02]  /*9110*/  SHF.R.S32.HI R13, RZ, 0x2, R6 ;  /* 0x00000002ff0d7819 */ /* 0x000fe40000011406 */
[----:B------:R-:W-:Y:S01]  /*9120*/  LOP3.LUT P2, RZ, R10, 0x3, RZ, 0xc0, !PT ;  /* 0x000000030aff7812 */ /* 0x000fe2000784c0ff */
[----:B------:R-:W-:Y:S01]  /*9130*/  IMAD R10, R0, c[0x0][0x490], RZ ;  /* 0x00012400000a7a24 */ /* 0x000fe200078e02ff */
[----:B------:R-:W-:Y:S01]  /*9140*/  ISETP.NE.AND P1, PT, R11, 0x1, PT ;  /* 0x000000010b00780c */ /* 0x000fe20003f25270 */
[----:B------:R-:W-:Y:S01]  /*9150*/  IMAD R8, R8, 0x10, R13 ;  /* 0x0000001008087824 */ /* 0x000fe200078e020d */
[----:B------:R-:W-:Y:S01]  /*9160*/  LEA.HI R6, R3, R2, RZ, 0x3 ;  /* 0x0000000203067211 */ /* 0x000fe200078f18ff */
[----:B------:R-:W-:Y:S01]  /*9170*/  IMAD R17, R197, c[0x0][0x494], R10 ;  /* 0x00012500c5117a24 */ /* 0x000fe200078e020a */
[----:B------:R-:W-:Y:S01]  /*9180*/  MOV R18, R14 ;  /* 0x0000000e00127202 */ /* 0x000fe20000000f00 */
[----:B------:R-:W-:Y:S01]  /*9190*/  IMAD R10, R5, 0x8, R8 ;  /* 0x00000008050a7824 */ /* 0x000fe200078e0208 */
[----:B------:R-:W-:Y:S01]  /*91a0*/  LOP3.LUT R5, R6, 0xfffffff8, RZ, 0xc0, !PT ;  /* 0xfffffff806057812 */ /* 0x000fe200078ec0ff */
[----:B------:R-:W-:Y:S01]  /*91b0*/  IMAD R13, R15, c[0x0][0x3a0], RZ ;  /* 0x0000e8000f0d7a24 */ /* 0x000fe200078e02ff */
[----:B------:R-:W-:Y:S01]  /*91c0*/  LEA.HI R3, R3, R2, RZ, 0x6 ;  /* 0x0000000203037211 */ /* 0x000fe200078f30ff */
[----:B------:R-:W-:Y:S01]  /*91d0*/  IMAD.WIDE.U32 R18, R197, c[0x0][0x490], R18 ;  /* 0x00012400c5127a25 */ /* 0x000fe200078e0012 */
[----:B--2---:R-:W-:-:S02]  /*91e0*/  LEA R11, R55, R10, 0x7 ;  /* 0x0000000a370b7211 */ /* 0x004fc400078e38ff */
[----:B------:R-:W-:Y:S01]  /*91f0*/  SHF.R.S32.HI R6, RZ, 0x3, R6 ;  /* 0x00000003ff067819 */ /* 0x000fe20000011406 */
[----:B------:R-:W-:Y:S02]  /*9200*/  IMAD R13, R14, c[0x0][0x3a4], R13 ;  /* 0x0000e9000e0d7a24 */ /* 0x000fe400078e020d */
[----:B------:R-:W-:-:S04]  /*9210*/  @P1 IMAD.HI.U32 R12, R11, c[0x0][0x4ec], RZ ;  /* 0x00013b000b0c1a27 */ /* 0x000fc800078e00ff */
[----:B------:R-:W-:-:S04]  /*9220*/  IMAD.WIDE.U32 R14, R14, c[0x0][0x3a0], RZ ;  /* 0x0000e8000e0e7a25 */ /* 0x000fc800078e00ff */
[----:B------:R-:W-:Y:S01]  /*9230*/  IMAD.MOV.U32 R10, RZ, RZ, R11 ;  /* 0x000000ffff0a7224 */ /* 0x000fe200078e000b */
[----:B------:R-:W-:Y:S01]  /*9240*/  @P1 SHF.R.U32.HI R10, RZ, c[0x0][0x4f0], R12 ;  /* 0x00013c00ff0a1a19 */ /* 0x000fe2000001160c */
[----:B------:R-:W-:Y:S01]  /*9250*/  IMAD.IADD R5, R2, 0x1, -R5 ;  /* 0x0000000102057824 */ /* 0x000fe200078e0a05 */
[----:B------:R-:W-:Y:S01]  /*9260*/  SHF.R.S32.HI R2, RZ, 0x1f, R204 ;  /* 0x0000001fff027819 */ /* 0x000fe200000114cc */
[----:B------:R-:W-:Y:S01]  /*9270*/  IMAD R0, R0, c[0x0][0x3e8], RZ ;  /* 0x0000fa0000007a24 */ /* 0x000fe200078e02ff */
[----:B------:R-:W-:Y:S01]  /*9280*/  IADD3 R15, R15, R13, RZ ;  /* 0x0000000d0f0f7210 */ /* 0x000fe20007ffe0ff */
[----:B------:R-:W-:Y:S01]  /*9290*/  IMAD.IADD R19, R19, 0x1, R17 ;  /* 0x0000000113137824 */ /* 0x000fe200078e0211 */
[----:B------:R-:W-:Y:S01]  /*92a0*/  SEL R204, R204, RZ, !P0 ;  /* 0x000000ffcccc7207 */ /* 0x000fe20004000000 */
[----:B------:R-:W-:Y:S01]  /*92b0*/  IMAD R17, R197, c[0x0][0x3ec], R0 ;  /* 0x0000fb00c5117a24 */ /* 0x000fe200078e0200 */
[----:B------:R-:W-:Y:S01]  /*92c0*/  SEL R2, R2, RZ, !P0 ;  /* 0x000000ff02027207 */ /* 0x000fe20004000000 */
[----:B------:R-:W-:Y:S01]  /*92d0*/  IMAD.MOV R12, RZ, RZ, -R10 ;  /* 0x000000ffff0c7224 */ /* 0x000fe200078e0a0a */
[----:B------:R-:W-:Y:S01]  /*92e0*/  LEA R0, R5, R6, 0x5 ;  /* 0x0000000605007211 */ /* 0x000fe200078e28ff */
[----:B------:R-:W-:Y:S01]  /*92f0*/  IMAD.WIDE.U32 R14, R197, c[0x0][0x3e8], R14 ;  /* 0x0000fa00c50e7a25 */ /* 0x000fe200078e000e */
[----:B------:R-:W-:-:S03]  /*9300*/  SHF.R.S32.HI R16, RZ, 0x1f, R10 ;  /* 0x0000001fff107819 */ /* 0x000fc6000001140a */
[----:B------:R-:W-:Y:S01]  /*9310*/  IMAD R12, R12, c[0x0][0x4e8], R11 ;  /* 0x00013a000c0c7a24 */ /* 0x000fe200078e020b */
[----:B------:R-:W-:Y:S01]  /*9320*/  IADD3 R15, R15, R17, RZ ;  /* 0x000000110f0f7210 */ /* 0x000fe20007ffe0ff */
[----:B------:R-:W-:-:S04]  /*9330*/  IMAD.WIDE.U32 R18, R204, c[0x0][0x498], R18 ;  /* 0x00012600cc127a25 */ /* 0x000fc800078e0012 */
[----:B------:R-:W-:Y:S01]  /*9340*/  IMAD R13, R2, c[0x0][0x498], RZ ;  /* 0x00012600020d7a24 */ /* 0x000fe200078e02ff */
[----:B------:R-:W-:Y:S01]  /*9350*/  IADD3 R20, P0, R10, R18, RZ ;  /* 0x000000120a147210 */ /* 0x000fe20007f1e0ff */
[----:B------:R-:W-:Y:S01]  /*9360*/  IMAD R11, R55, 0x80, R0 ;  /* 0x00000080370b7824 */ /* 0x000fe200078e0200 */
[----:B------:R-:W-:Y:S01]  /*9370*/  SHF.R.S32.HI R18, RZ, 0x1f, R12 ;  /* 0x0000001fff127819 */ /* 0x000fe2000001140c */
[----:B------:R-:W-:Y:S02]  /*9380*/  IMAD R13, R204, c[0x0][0x49c], R13 ;  /* 0x00012700cc0d7a24 */ /* 0x000fe400078e020d */
[----:B------:R-:W-:-:S03]  /*9390*/  @P1 IMAD.HI.U32 R17, R11, c[0x0][0x4ec], RZ ;  /* 0x00013b000b111a27 */ /* 0x000fc600078e00ff */
[----:B------:R-:W-:Y:S01]  /*93a0*/  IADD3.X R21, R16, R19, R13, P0, !PT ;  /* 0x0000001310157210 */ /* 0x000fe200007fe40d */
[----:B------:R-:W-:Y:S01]  /*93b0*/  IMAD.MOV.U32 R10, RZ, RZ, R11 ;  /* 0x000000ffff0a7224 */ /* 0x000fe200078e000b */
[----:B------:R-:W-:Y:S01]  /*93c0*/  @P1 SHF.R.U32.HI R10, RZ, c[0x0][0x4f0], R17 ;  /* 0x00013c00ff0a1a19 */ /* 0x000fe20000011611 */
[----:B------:R-:W-:Y:S02]  /*93d0*/  IMAD R17, R18, c[0x0][0x488], RZ ;  /* 0x0001220012117a24 */ /* 0x000fe400078e02ff */
[----:B------:R-:W-:Y:S01]  /*93e0*/  IMAD.SHL.U32 R0, R6, 0x40, RZ ;  /* 0x0000004006007824 */ /* 0x000fe200078e00ff */
[----:B------:R-:W-:Y:S01]  /*93f0*/  SHF.R.S32.HI R16, RZ, 0x1f, R10 ;  /* 0x0000001fff107819 */ /* 0x000fe2000001140a */
[----:B------:R-:W-:-:S03]  /*9400*/  IMAD.WIDE.U32 R20, R12, c[0x0][0x488], R20 ;  /* 0x000122000c147a25 */ /* 0x000fc600078e0014 */
[----:B------:R-:W-:Y:S01]  /*9410*/  LOP3.LUT R13, R0, 0x1c0, RZ, 0xc0, !PT ;  /* 0x000001c0000d7812 */ /* 0x000fe200078ec0ff */
[----:B------:R-:W-:Y:S01]  /*9420*/  IMAD R17, R12, c[0x0][0x48c], R17 ;  /* 0x000123000c117a24 */ /* 0x000fe200078e0211 */
[----:B------:R-:W-:Y:S01]  /*9430*/  LEA R12, P0, R20, c[0x0][0x450], 0x2 ;  /* 0x00011400140c7a11 */ /* 0x000fe200078010ff */
[----:B------:R-:W-:Y:S02]  /*9440*/  IMAD.SHL.U32 R0, R5, 0x8, RZ ;  /* 0x0000000805007824 */ /* 0x000fe400078e00ff */
[----:B------:R-:W-:Y:S01]  /*9450*/  IMAD R5, R2, c[0x0][0x3f0], RZ ;  /* 0x0000fc0002057a24 */ /* 0x000fe200078e02ff */
[----:B------:R-:W-:Y:S01]  /*9460*/  IADD3 R17, R21, R17, RZ ;  /* 0x0000001115117210 */ /* 0x000fe20007ffe0ff */
[----:B------:R-:W-:Y:S01]  /*9470*/  IMAD.WIDE.U32 R14, R204, c[0x0][0x3f0], R14 ;  /* 0x0000fc00cc0e7a25 */ /* 0x000fe200078e000e */
[----:B------:R-:W-:Y:S01]  /*9480*/  SHF.R.U32.HI R2, RZ, 0x3, R13 ;  /* 0x00000003ff027819 */ /* 0x000fe2000001160d */
[----:B------:R-:W-:Y:S01]  /*9490*/  SHFL.IDX PT, R32, R12, RZ, 0x1c1f ;  /* 0x001c1fff0c207589 */ /* 0x000fe200000e0000 */
[----:B------:R-:W-:Y:S01]  /*94a0*/  LEA.HI.X R17, R20, c[0x0][0x454], R17, 0x2, P0 ;  /* 0x0001150014117a11 */ /* 0x000fe200000f1411 */
[----:B------:R-:W-:Y:S01]  /*94b0*/  IMAD R5, R204, c[0x0][0x3f4], R5 ;  /* 0x0000fd00cc057a24 */ /* 0x000fe200078e0205 */
[----:B------:R-:W-:Y:S01]  /*94c0*/  LOP3.LUT R13, R13, 0x38, R0, 0xf8, !PT ;  /* 0x000000380d0d7812 */ /* 0x000fe200078ef800 */
[----:B------:R-:W-:Y:S03]  /*94d0*/  SHFL.IDX PT, R34, R12, 0x1, 0x1c1f ;  /* 0x003c1f000c227f89 */ /* 0x000fe600000e0000 */
[----:B------:R-:W-:Y:S01]  /*94e0*/  LOP3.LUT R13, R13, R2, RZ, 0x3c, !PT ;  /* 0x000000020d0d7212 */ /* 0x000fe200078e3cff */
[----:B------:R-:W2:Y:S01]  /*94f0*/  SHFL.IDX PT, R33, R17, RZ, 0x1c1f ;  /* 0x001c1fff11217589 */ /* 0x000ea200000e0000 */
[----:B------:R-:W-:Y:S01]  /*9500*/  IMAD.MOV R2, RZ, RZ, -R10 ;  /* 0x000000ffff027224 */ /* 0x000fe200078e0a0a */
[----:B------:R-:W-:Y:S01]  /*9510*/  IADD3 R15, R15, R5, RZ ;  /* 0x000000050f0f7210 */ /* 0x000fe20007ffe0ff */
[----:B------:R-:W-:Y:S01]  /*9520*/  IMAD R5, R55, 0x80, R8 ;  /* 0x0000008037057824 */ /* 0x000fe200078e0208 */
[----:B------:R-:W3:Y:S01]  /*9530*/  SHFL.IDX PT, R35, R17, 0x1, 0x1c1f ;  /* 0x003c1f0011237f89 */ /* 0x000ee200000e0000 */
[----:B------:R-:W-:Y:S01]  /*9540*/  IMAD R56, R2, c[0x0][0x4e8], R11 ;  /* 0x00013a0002387a24 */ /* 0x000fe200078e020b */
[----:B------:R-:W-:Y:S01]  /*9550*/  SHF.L.U32 R8, R3, 0x3, RZ ;  /* 0x0000000303087819 */ /* 0x000fe200000006ff */
[----:B-----5:R-:W-:Y:S01]  /*9560*/  IMAD R2, R9, c[0x0][0x4e8], RZ ;  /* 0x00013a0009027a24 */ /* 0x020fe200078e02ff */
[----:B------:R-:W-:Y:S01]  /*9570*/  IADD3 R9, R5, 0x8, RZ ;  /* 0x0000000805097810 */ /* 0x000fe20007ffe0ff */
[----:B------:R-:W-:Y:S01]  /*9580*/  IMAD R11, R16, c[0x0][0x3e0], RZ ;  /* 0x0000f800100b7a24 */ /* 0x000fe200078e02ff */
[----:B------:R-:W-:Y:S01]  /*9590*/  LOP3.LUT R8, R13, 0x7ffffe00, R8, 0xf8, !PT ;  /* 0x7ffffe000d087812 */ /* 0x000fe200078ef808 */
[----:B------:R-:W-:Y:S01]  /*95a0*/  IMAD.WIDE.U32 R14, R10, c[0x0][0x3e0], R14 ;  /* 0x0000f8000a0e7a25 */ /* 0x000fe200078e000e */
[----:B------:R-:W-:-:S02]  /*95b0*/  ISETP.GE.OR P1, PT, R5, R2, P2 ;  /* 0x000000020500720c */ /* 0x000fc40001726670 */
[----:B------:R-:W-:Y:S01]  /*95c0*/  ISETP.GE.OR P0, PT, R9, R2, P2 ;  /* 0x000000020900720c */ /* 0x000fe20001706670 */
[----:B------:R-:W-:Y:S01]  /*95d0*/  IMAD R11, R10, c[0x0][0x3e4], R11 ;  /* 0x0000f9000a0b7a24 */ /* 0x000fe200078e020b */
[----:B------:R-:W-:Y:S02]  /*95e0*/  SHF.R.S32.HI R5, RZ, 0x1f, R56 ;  /* 0x0000001fff057819 */ /* 0x000fe40000011438 */
[----:B------:R-:W-:Y:S01]  /*95f0*/  SHF.L.U32 R58, R8, 0x1, RZ ;  /* 0x00000001083a7819 */ /* 0x000fe200000006ff */
[----:B------:R-:W-:Y:S01]  /*9600*/  IMAD.IADD R15, R15, 0x1, R11 ;  /* 0x000000010f0f7824 */ /* 0x000fe200078e020b */
[----:B------:R-:W-:Y:S01]  /*9610*/  LEA R55, R55, R6, 0x7 ;  /* 0x0000000637377211 */ /* 0x000fe200078e38ff */
[----:B------:R-:W-:-:S04]  /*9620*/  IMAD R3, R5, c[0x0][0x3d8], RZ ;  /* 0x0000f60005037a24 */ /* 0x000fc800078e02ff */
[C---:B------:R-:W-:Y:S01]  /*9630*/  IMAD R3, R56.reuse, c[0x0][0x3dc], R3 ;  /* 0x0000f70038037a24 */ /* 0x040fe200078e0203 */
[----:B--2---:R2:W-:Y:S01]  /*9640*/  @!P1 ST.E [R32.64], R4 ;  /* 0x0000000420009985 */ /* 0x0045e2000c101906 */
[----:B------:R-:W-:-:S03]  /*9650*/  IMAD.WIDE.U32 R56, R56, c[0x0][0x3d8], R14 ;  /* 0x0000f60038387a25 */ /* 0x000fc600078e000e */
[----:B---3--:R2:W-:Y:S01]  /*9660*/  @!P0 ST.E [R34.64], R7 ;  /* 0x0000000722008985 */ /* 0x0085e2000c101906 */
        /* <DEDUP_REMOVED lines=18> */
[----:B------:R-:W-:Y:S01]  /*9790*/  IADD3 R52, R0, 0x80, RZ ;  /* 0x0000008000347810 */ /* 0x000fe20007ffe0ff */
[----:B--2---:R-:W2:Y:S01]  /*97a0*/  LDS.128 R32, [R58+0x4080] ;  /* 0x004080003a207984 */ /* 0x004ea20000000c00 */
        /* <DEDUP_REMOVED lines=10> */
[----:B-1---5:R-:W-:-:S04]  /*9850*/  @!P2 IMAD.WIDE R58, R0, 0x2, R60 ;  /* 0x00000002003aa825 */ /* 0x022fc800078e023c */
[----:B------:R-:W-:-:S04]  /*9860*/  @!P1 IMAD.WIDE R52, R53, 0x2, R60 ;  /* 0x0000000235349825 */ /* 0x000fc800078e023c */
[----:B------:R-:W-:Y:S01]  /*9870*/  @!P0 IMAD.WIDE R60, R3, 0x2, R60 ;  /* 0x00000002033c8825 */ /* 0x000fe200078e023c */
[----:B---3--:R1:W-:Y:S04]  /*9880*/  @!P2 ST.E.128 [R58.64], R48 ;  /* 0x000000303a00a985 */ /* 0x0083e8000c101d06 */
[----:B--2---:R1:W-:Y:S04]  /*9890*/  @!P1 ST.E.128 [R52.64], R32 ;  /* 0x0000002034009985 */ /* 0x0043e8000c101d06 */
[----:B----4-:R1:W-:Y:S02]  /*98a0*/  @!P0 ST.E.128 [R60.64], R4 ;  /* 0x000000043c008985 */ /* 0x0103e4000c101d06 */
.L_x_885:
[----:B---3--:R-:W-:Y:S05]  /*98b0*/  BSYNC B0 ;  /* 0x0000000000007941 */ /* 0x008fea0003800000 */
.L_x_884:
[----:B------:R-:W-:Y:S01]  /*98c0*/  IADD3 R3, R55, 0x20, RZ ;  /* 0x0000002037037810 */ /* 0x000fe20007ffe0ff */
[----:B-12---:R1:W2:Y:S01]  /*98d0*/  SHFL.IDX PT, R33, R56, 0x1, 0x181f ;  /* 0x00381f0038217f89 */ /* 0x0062a200000e0000 */
[----:B------:R-:W-:Y:S02]  /*98e0*/  BSSY B0, `(.L_x_886) ;  /* 0x0000015000007945 */ /* 0x000fe40003800000 */
[----:B------:R-:W-:Y:S01]  /*98f0*/  ISETP.GE.AND P0, PT, R3, R2, PT ;  /* 0x000000020300720c */ /* 0x000fe20003f06270 */
[----:B------:R1:W3:-:S12]  /*9900*/  SHFL.IDX PT, R32, R57, 0x1, 0x181f ;  /* 0x00381f0039207f89 */ /* 0x0002d800000e0000 */
        /* <DEDUP_REMOVED lines=18> */
.L_x_887:
[----:B------:R-:W-:Y:S05]  /*9a30*/  BSYNC B0 ;  /* 0x0000000000007941 */ /* 0x000fea0003800000 */
.L_x_886:
        /* <DEDUP_REMOVED lines=23> */
.L_x_889:
[----:B------:R-:W-:Y:S05]  /*9bb0*/  BSYNC B0 ;  /* 0x0000000000007941 */ /* 0x000fea0003800000 */
.L_x_888:
        /* <DEDUP_REMOVED lines=24> */
.L_x_882:
        /* <DEDUP_REMOVED lines=18> */
.L_x_890:
[----:B---3--:R-:W2:Y:S01]  /*9e60*/  S2R R2, SR_TID.X ;  /* 0x0000000000027919 */ /* 0x008ea20000002100 */
[----:B------:R-:W-:Y:S01]  /*9e70*/  SHF.R.S32.HI R5, RZ, 0x1f, R204 ;  /* 0x0000001fff057819 */ /* 0x000fe200000114cc */
[----:B------:R-:W-:Y:S01]  /*9e80*/  BSSY B0, `(.L_x_891) ;  /* 0x0000027000007945 */ /* 0x000fe20003800000 */
[----:B------:R-:W-:-:S02]  /*9e90*/  SEL R204, R204, RZ, !P0 ;  /* 0x000000ffcccc7207 */ /* 0x000fc40004000000 */
[----:B------:R-:W-:Y:S02]  /*9ea0*/  SEL R5, R5, RZ, !P0 ;  /* 0x000000ff05057207 */ /* 0x000fe40004000000 */
[----:B--2---:R-:W-:-:S13]  /*9eb0*/  ISETP.GE.AND P1, PT, R2, 0x80, PT ;  /* 0x000000800200780c */ /* 0x004fda0003f26270 */
[----:B------:R-:W-:Y:S05]  /*9ec0*/  @P1 BRA `(.L_x_892) ;  /* 0x0000022000001947 */ /* 0x000fea0003800000 */
[----:B------:R-:W2:Y:S01]  /*9ed0*/  S2R R9, SR_CTAID.X ;  /* 0x0000000000097919 */ /* 0x000ea20000002500 */
[----:B-----5:R-:W-:Y:S01]  /*9ee0*/  IMAD R7, R3, c[0x0][0x4e8], RZ ;  /* 0x00013a0003077a24 */ /* 0x020fe200078e02ff */
[----:B--2---:R-:W-:-:S04]  /*9ef0*/  LEA R8, R9, R2, 0x7 ;  /* 0x0000000209087211 */ /* 0x004fc800078e38ff */
        /* <DEDUP_REMOVED lines=9> */
[----:B------:R-:W-:Y:S02]  /*9f90*/  IMAD R4, R197, c[0x0][0x494], R4 ;  /* 0x00012500c5047a24 */ /* 0x000fe400078e0204 */
[----:B------:R-:W-:Y:S02]  /*9fa0*/  IMAD.MOV.U32 R14, RZ, RZ, R12 ;  /* 0x000000ffff0e7224 */ /* 0x000fe400078e000c */
[----:B------:R-:W-:Y:S02]  /*9fb0*/  IMAD.IADD R15, R4, 0x1, R13 ;  /* 0x00000001040f7824 */ /* 0x000fe400078e020d */
[----:B------:R-:W-:-:S04]  /*9fc0*/  @P0 IMAD.HI.U32 R6, R8, c[0x0][0x4ec], RZ ;  /* 0x00013b0008060a27 */ /* 0x000fc800078e00ff */
[----:B------:R-:W-:Y:S01]  /*9fd0*/  IMAD R13, R5, c[0x0][0x498], RZ ;  /* 0x00012600050d7a24 */ /* 0x000fe200078e02ff */
[----:B------:R-:W-:Y:S01]  /*9fe0*/  @P0 SHF.R.U32.HI R7, RZ, c[0x0][0x4f0], R6 ;  /* 0x00013c00ff070a19 */ /* 0x000fe20000011606 */
[----:B------:R-:W-:-:S03]  /*9ff0*/  IMAD.WIDE.U32 R14, R204, c[0x0][0x498], R14 ;  /* 0x00012600cc0e7a25 */ /* 0x000fc600078e000e */
[C---:B------:R-:W-:Y:S01]  /*a000*/  IADD3 R9, -R7.reuse, RZ, RZ ;  /* 0x000000ff07097210 */ /* 0x040fe20007ffe1ff */
[----:B------:R-:W-:Y:S01]  /*a010*/  IMAD R13, R204, c[0x0][0x49c], R13 ;  /* 0x00012700cc0d7a24 */ /* 0x000fe200078e020d */
[----:B------:R-:W-:Y:S02]  /*a020*/  SHF.R.S32.HI R4, RZ, 0x1f, R7 ;  /* 0x0000001fff047819 */ /* 0x000fe40000011407 */
[----:B------:R-:W-:Y:S01]  /*a030*/  IADD3 R12, P0, R7, R14, RZ ;  /* 0x0000000e070c7210 */ /* 0x000fe20007f1e0ff */
        /* <DEDUP_REMOVED lines=11> */
.L_x_892:
[----:B------:R-:W-:Y:S05]  /*a0f0*/  BSYNC B0 ;  /* 0x0000000000007941 */ /* 0x000fea0003800000 */
.L_x_891:
[----:B--2---:R-:W2:Y:S01]  /*a100*/  S2R R6, SR_CTAID.X ;  /* 0x0000000000067919 */ /* 0x004ea20000002500 */
        /* <DEDUP_REMOVED lines=14> */
[----:B------:R-:W-:Y:S02]  /*a1f0*/  IMAD R5, R5, c[0x0][0x3f0], RZ ;  /* 0x0000fc0005057a24 */ /* 0x000fe400078e02ff */
[----:B------:R-:W-:Y:S01]  /*a200*/  IMAD.WIDE.U32 R10, R197, c[0x0][0x3e8], R10 ;  /* 0x0000fa00c50a7a25 */ /* 0x000fe200078e000a */
[CC--:B------:R-:W-:Y:S02]  /*a210*/  LEA R7, R9.reuse, R4.reuse, 0x5 ;  /* 0x0000000409077211 */ /* 0x0c0fe400078e28ff */
[----:B------:R-:W-:Y:S01]  /*a220*/  SHF.L.U32 R9, R9, 0x3, RZ ;  /* 0x0000000309097819 */ /* 0x000fe200000006ff */
[----:B------:R-:W-:Y:S01]  /*a230*/  IMAD R5, R204, c[0x0][0x3f4], R5 ;  /* 0x0000fd00cc057a24 */ /* 0x000fe200078e0205 */
[----:B------:R-:W-:Y:S01]  /*a240*/  IADD3 R11, R0, R11, RZ ;  /* 0x0000000b000b7210 */ /* 0x000fe20007ffe0ff */
[C---:B--2---:R-:W-:Y:S01]  /*a250*/  IMAD R7, R6.reuse, 0x80, R7 ;  /* 0x0000008006077824 */ /* 0x044fe200078e0207 */
[----:B------:R-:W-:Y:S01]  /*a260*/  LEA R4, R6, R4, 0x7 ;  /* 0x0000000406047211 */ /* 0x000fe200078e38ff */
[----:B-----5:R-:W-:Y:S01]  /*a270*/  IMAD R3, R3, c[0x0][0x4e8], RZ ;  /* 0x00013a0003037a24 */ /* 0x020fe200078e02ff */
[----:B------:R-:W-:Y:S01]  /*a280*/  IADD3 R6, R9, 0x40, RZ ;  /* 0x0000004009067810 */ /* 0x000fe20007ffe0ff */
[----:B------:R-:W-:Y:S01]  /*a290*/  @P0 IMAD.HI.U32 R0, R7, c[0x0][0x4ec], RZ ;  /* 0x00013b0007000a27 */ /* 0x000fe200078e00ff */
[----:B------:R-:W-:-:S03]  /*a2a0*/  MOV R2, R7 ;  /* 0x0000000700027202 */ /* 0x000fc60000000f00 */
[----:B------:R-:W-:Y:S01]  /*a2b0*/  IMAD.WIDE.U32 R10, R204, c[0x0][0x3f0], R10 ;  /* 0x0000fc00cc0a7a25 */ /* 0x000fe200078e000a */
[----:B------:R-:W-:-:S04]  /*a2c0*/  @P0 SHF.R.U32.HI R2, RZ, c[0x0][0x4f0], R0 ;  /* 0x00013c00ff020a19 */ /* 0x000fc80000011600 */
[--C-:B------:R-:W-:Y:S01]  /*a2d0*/  SHF.R.S32.HI R8, RZ, 0x1f, R2.reuse ;  /* 0x0000001fff087819 */ /* 0x100fe20000011402 */
[----:B------:R-:W-:Y:S01]  /*a2e0*/  IMAD.MOV R0, RZ, RZ, -R2 ;  /* 0x000000ffff007224 */ /* 0x000fe200078e0a02 */
[----:B------:R-:W-:-:S03]  /*a2f0*/  IADD3 R11, R11, R5, RZ ;  /* 0x000000050b0b7210 */ /* 0x000fc60007ffe0ff */
[----:B------:R-:W-:Y:S02]  /*a300*/  IMAD R5, R8, c[0x0][0x3e0], RZ ;  /* 0x0000f80008057a24 */ /* 0x000fe400078e02ff */
[----:B------:R-:W-:Y:S02]  /*a310*/  IMAD R0, R0, c[0x0][0x4e8], R7 ;  /* 0x00013a0000007a24 */ /* 0x000fe400078e0207 */
[----:B------:R-:W-:-:S04]  /*a320*/  IMAD.WIDE.U32 R10, R2, c[0x0][0x3e0], R10 ;  /* 0x0000f800020a7a25 */ /* 0x000fc800078e000a */
[----:B------:R-:W-:Y:S01]  /*a330*/  IMAD R5, R2, c[0x0][0x3e4], R5 ;  /* 0x0000f90002057a24 */ /* 0x000fe200078e0205 */
[----:B------:R-:W-:-:S04]  /*a340*/  SHF.R.S32.HI R2, RZ, 0x1f, R0 ;  /* 0x0000001fff027819 */ /* 0x000fc80000011400 */
        /* <DEDUP_REMOVED lines=8> */
[----:B------:R2:W3:Y:S01]  /*a3d0*/  SHFL.IDX PT, R10, R2, RZ, 0x181f ;  /* 0x00181fff020a7589 */ /* 0x0004e200000e0000 */
[----:B------:R-:W-:-:S03]  /*a3e0*/  IADD3 R5, R9, 0x80, RZ ;  /* 0x0000008009057810 */ /* 0x000fc60007ffe0ff */
[----:B------:R2:W4:Y:S08]  /*a3f0*/  SHFL.IDX PT, R11, R0, RZ, 0x181f ;  /* 0x00181fff000b7589 */ /* 0x00053000000e0000 */
        /* <DEDUP_REMOVED lines=16> */
.L_x_894:
[----:B------:R-:W-:Y:S05]  /*a500*/  BSYNC B0 ;  /* 0x0000000000007941 */ /* 0x000fea0003800000 */
.L_x_893:
        /* <DEDUP_REMOVED lines=21> */
.L_x_896:
[----:B------:R-:W-:Y:S05]  /*a660*/  BSYNC B0 ;  /* 0x0000000000007941 */ /* 0x000fea0003800000 */
.L_x_895:
[----:B------:R-:W-:Y:S01]  /*a670*/  IADD3 R8, R4, 0x40, RZ ;  /* 0x0000004004087810 */ /* 0x000fe20007ffe0ff */
[----:B-1--4-:R1:W4:Y:S01]  /*a680*/  SHFL.IDX PT, R11, R0, 0x2, 0x181f ;  /* 0x00581f00000b7f89 */ /* 0x01232200000e0000 */
[----:B------:R-:W-:Y:S02]  /*a690*/  BSSY B0, `(.L_x_897) ;  /* 0x0000013000007945 */ /* 0x000fe40003800000 */
[----:B------:R-:W-:Y:S01]  /*a6a0*/  ISETP.GE.AND P0, PT, R8, R3, PT ;  /* 0x000000030800720c */ /* 0x000fe20003f06270 */
[----:B------:R1:W2:-:S12]  /*a6b0*/  SHFL.IDX PT, R10, R2, 0x2, 0x181f ;  /* 0x00581f00020a7f89 */ /* 0x00029800000e0000 */
        /* <DEDUP_REMOVED lines=8> */
[----:B--2-4-:R-:W-:Y:S01]  /*a740*/  @!P2 IMAD.WIDE R12, R9, 0x2, R10 ;  /* 0x00000002090ca825 */ /* 0x014fe200078e020a */
[----:B------:R-:W-:Y:S02]  /*a750*/  @!P1 LOP3.LUT R8, R8, 0xfffffff8, RZ, 0xc0, !PT ;  /* 0xfffffff808089812 */ /* 0x000fe400078ec0ff */
[----:B------:R-:W-:-:S02]  /*a760*/  @!P0 LOP3.LUT R7, R7, 0xfffffff8, RZ, 0xc0, !PT ;  /* 0xfffffff807078812 */ /* 0x000fc400078ec0ff */
[----:B------:R2:W-:Y:S01]  /*a770*/  @!P2 ST.E.128 [R12.64], RZ ;  /* 0x000000ff0c00a985 */ /* 0x0005e2000c101d06 */
[----:B------:R-:W-:-:S04]  /*a780*/  @!P1 IMAD.WIDE R14, R8, 0x2, R10 ;  /* 0x00000002080e9825 */ /* 0x000fc800078e020a */
[----:B------:R-:W-:Y:S01]  /*a790*/  @!P0 IMAD.WIDE R10, R7, 0x2, R10 ;  /* 0x00000002070a8825 */ /* 0x000fe200078e020a */
[----:B------:R2:W-:Y:S04]  /*a7a0*/  @!P1 ST.E.128 [R14.64], RZ ;  /* 0x000000ff0e009985 */ /* 0x0005e8000c101d06 */
[----:B------:R2:W-:Y:S02]  /*a7b0*/  @!P0 ST.E.128 [R10.64], RZ ;  /* 0x000000ff0a008985 */ /* 0x0005e4000c101d06 */
.L_x_898:
[----:B------:R-:W-:Y:S05]  /*a7c0*/  BSYNC B0 ;  /* 0x0000000000007941 */ /* 0x000fea0003800000 */
.L_x_897:
[----:B------:R-:W-:Y:S01]  /*a7d0*/  IADD3 R4, R4, 0x60, RZ ;  /* 0x0000006004047810 */ /* 0x000fe20007ffe0ff */
[----:B--2-4-:R2:W4:Y:S03]  /*a7e0*/  SHFL.IDX PT, R11, R0, 0x3, 0x181f ;  /* 0x00781f00000b7f89 */ /* 0x01452600000e0000 */
        /* <DEDUP_REMOVED lines=10> */
[----:B--23--:R-:W-:-:S05]  /*a890*/  @!P0 IMAD.WIDE R2, R3, 0x2, R10 ;  /* 0x0000000203028825 */ /* 0x00cfca00078e020a */
        /* <DEDUP_REMOVED lines=9> */
.L_x_899:
        /* <DEDUP_REMOVED lines=13> */
.L_x_1712:


//--------------------- .text._ZN7cutlass13device_kernelIN5flash19enable_sm80_to_sm89INS1_16FlashAttnFwdSm80INS1_25CollectiveMainloopFwdSm80ILi8ELi2ELb0EN4cute5tupleIJNS5_1CILi128EEENS7_ILi64EEENS7_ILi192EEEEEELi192ENS_10bfloat16_tEfNS_4arch4Sm80ELb0ELb0ELb1ELb1ELb1ELb1ELb1ELb0EEENS1_21CollectiveEpilogueFwdINS6_IJS8_SA_S9_EEENS6_IJNS7_ILi1EEESI_SI_EEESC_SE_Li256ELb1ELb1ELb0ELb0EEENS1_19SingleTileSchedulerILb1ELb0ELb1ELi128EEEEEEEEEvNT_6ParamsE --------------------------
	.section	.text._ZN7cutlass13device_kernelIN5flash19enable_sm80_to_sm89INS1_16FlashAttnFwdSm80INS1_25CollectiveMainloopFwdSm80ILi8ELi2ELb0EN4cute5tupleIJNS5_1CILi128EEENS7_ILi64EEENS7_ILi192EEEEEELi192ENS_10bfloat16_tEfNS_4arch4Sm80ELb0ELb0ELb1ELb1ELb1ELb1ELb1ELb0EEENS1_21CollectiveEpilogueFwdINS6_IJS8_SA_S9_EEENS6_IJNS7_ILi1EEESI_SI_EEESC_SE_Li256ELb1ELb1ELb0ELb0EEENS1_19SingleTileSchedulerILb1ELb0ELb1ELi128EEEEEEEEEvNT_6ParamsE,"ax",@progbits
	.sectioninfo	@"SHI_REGISTERS=236"
	.align	128
.text._ZN7cutlass13device_kernelIN5flash19enable_sm80_to_sm89INS1_16FlashAttnFwdSm80INS1_25CollectiveMainloopFwdSm80ILi8ELi2ELb0EN4cute5tupleIJNS5_1CILi128EEENS7_ILi64EEENS7_ILi192EEEEEELi192ENS_10bfloat16_tEfNS_4arch4Sm80ELb0ELb0ELb1ELb1ELb1ELb1ELb1ELb0EEENS1_21CollectiveEpilogueFwdINS6_IJS8_SA_S9_EEENS6_IJNS7_ILi1EEESI_SI_EEESC_SE_Li256ELb1ELb1ELb0ELb0EEENS1_19SingleTileSchedulerILb1ELb0ELb1ELi128EEEEEEEEEvNT_6ParamsE:
        .type           _ZN7cutlass13device_kernelIN5flash19enable_sm80_to_sm89INS1_16FlashAttnFwdSm80INS1_25CollectiveMainloopFwdSm80ILi8ELi2ELb0EN4cute5tupleIJNS5_1CILi128EEENS7_ILi64EEENS7_ILi192EEEEEELi192ENS_10bfloat16_tEfNS_4arch4Sm80ELb0ELb0ELb1ELb1ELb1ELb1ELb1ELb0EEENS1_21CollectiveEpilogueFwdINS6_IJS8_SA_S9_EEENS6_IJNS7_ILi1EEESI_SI_EEESC_SE_Li256ELb1ELb1ELb0ELb0EEENS1_19SingleTileSchedulerILb1ELb0ELb1ELi128EEEEEEEEEvNT_6ParamsE,@function
        .size           _ZN7cutlass13device_kernelIN5flash19enable_sm80_to_sm89INS1_16FlashAttnFwdSm80INS1_25CollectiveMainloopFwdSm80ILi8ELi2ELb0EN4cute5tupleIJNS5_1CILi128EEENS7_ILi64EEENS7_ILi192EEEEEELi192ENS_10bfloat16_tEfNS_4arch4Sm80ELb0ELb0ELb1ELb1ELb1ELb1ELb1ELb0EEENS1_21CollectiveEpilogueFwdINS6_IJS8_SA_S9_EEENS6_IJNS7_ILi1EEESI_SI_EEESC_SE_Li256ELb1ELb1ELb0ELb0EEENS1_19SingleTileSchedulerILb1ELb0ELb1ELi128EEEEEEEEEvNT_6ParamsE,(.L_x_1713 - _ZN7cutlass13device_kernelIN5flash19enable_sm80_to_sm89INS1_16FlashAttnFwdSm80INS1_25CollectiveMainloopFwdSm80ILi8ELi2ELb0EN4cute5tupleIJNS5_1CILi128EEENS7_ILi64EEENS7_ILi192EEEEEELi192ENS_10bfloat16_tEfNS_4arch4Sm80ELb0ELb0ELb1ELb1ELb1ELb1ELb1ELb0EEENS1_21CollectiveEpilogueFwdINS6_IJS8_SA_S9_EEENS6_IJNS7_ILi1EEESI_SI_EEESC_SE_Li256ELb1ELb1ELb0ELb0EEENS1_19SingleTileSchedulerILb1ELb0ELb1ELi128EEEEEEEEEvNT_6ParamsE)
        .other          _ZN7cutlass13device_kernelIN5flash19enable_sm80_to_sm89INS1_16FlashAttnFwdSm80INS1_25CollectiveMainloopFwdSm80ILi8ELi2ELb0EN4cute5tupleIJNS5_1CILi128EEENS7_ILi64EEENS7_ILi192EEEEEELi192ENS_10bfloat16_tEfNS_4arch4Sm80ELb0ELb0ELb1ELb1ELb1ELb1ELb1ELb0EEENS1_21CollectiveEpilogueFwdINS6_IJS8_SA_S9_EEENS6_IJNS7_ILi1EEESI_SI_EEESC_SE_Li256ELb1ELb1ELb0ELb0EEENS1_19SingleTileSchedulerILb1ELb0ELb1ELi128EEEEEEEEEvNT_6ParamsE,@"STO_CUDA_ENTRY STV_DEFAULT"
_ZN7cutlass13device_kernelIN5flash19enable_sm80_to_sm89INS1_16FlashAttnFwdSm80INS1_25CollectiveMainloopFwdSm80ILi8ELi2ELb0EN4cute5tupleIJNS5_1CILi128EEENS7_ILi64EEENS7_ILi192EEEEEELi192ENS_10bfloat16_tEfNS_4arch4Sm80ELb0ELb0ELb1ELb1ELb1ELb1ELb1ELb0EEENS1_21CollectiveEpilogueFwdINS6_IJS8_SA_S9_EEENS6_IJNS7_ILi1EEESI_SI_EEESC_SE_Li256ELb1ELb1ELb0ELb0EEENS1_19SingleTileSchedulerILb1ELb0ELb1ELi128EEEEEEEEEvNT_6ParamsE:
        /* <DEDUP_REMOVED lines=16> */
.L_x_901:
        /* <DEDUP_REMOVED lines=8> */
.L_x_903:
[----:B------:R-:W-:-:S05]  /*0180*/  MOV R3, c[0x0][0x54c] ;  /* 0x0001530000037a02 */ /* 0x000fca0000000f00 */
.L_x_902:
[----:B-----5:R-:W-:Y:S01]  /*0190*/  IMAD R3, R3, c[0x0][0x548], RZ ;  /* 0x0001520003037a24 */ /* 0x020fe200078e02ff */
[----:B------:R-:W-:-:S04]  /*01a0*/  SHF.L.U32 R0, R90, 0x7, RZ ;  /* 0x000000075a007819 */ /* 0x000fc800000006ff */
[----:B------:R-:W-:-:S04]  /*01b0*/  ISETP.GE.AND P0, PT, R0, R3, PT ;  /* 0x000000030000720c */ /* 0x000fc80003f06270 */
[----:B------:R-:W-:Y:S01]  /*01c0*/  SEL R195, R195, 0xffffffff, !P0 ;  /* 0xffffffffc3c37807 */ /* 0x000fe20004000000 */
[----:B------:R-:W-:Y:S05]  /*01d0*/  BRA `(.L_x_904) ;  /* 0x0000012000007947 */ /* 0x000fea0003800000 */
.L_x_900:
[----:B---3--:R-:W-:-:S04]  /*01e0*/  ISETP.NE.U32.AND P0, PT, RZ, c[0x0][0x568], PT ;  /* 0x00015a00ff007a0c */ /* 0x008fc80003f05070 */
[----:B------:R-:W-:-:S13]  /*01f0*/  ISETP.NE.AND.EX P0, PT, RZ, c[0x0][0x56c], PT, P0 ;  /* 0x00015b00ff007a0c */ /* 0x000fda0003f05300 */
[----:B------:R-:W-:Y:S05]  /*0200*/  @!P0 BRA `(.L_x_905) ;  /* 0x0000002000008947 */ /* 0x000fea0003800000 */
[----:B------:R1:W5:Y:S01]  /*0210*/  LDG.E R3, [R2.64] ;  /* 0x0000000602037981 */ /* 0x000362000c1e1900 */
[----:B------:R-:W-:Y:S05]  /*0220*/  BRA `(.L_x_906) ;  /* 0x0000009000007947 */ /* 0x000fea0003800000 */
.L_x_905:
        /* <DEDUP_REMOVED lines=8> */
.L_x_907:
[----:B------:R-:W-:-:S05]  /*02b0*/  MOV R3, c[0x0][0x54c] ;  /* 0x0001530000037a02 */ /* 0x000fca0000000f00 */
.L_x_906:
[----:B-----5:R-:W-:Y:S01]  /*02c0*/  IMAD R3, R3, c[0x0][0x548], RZ ;  /* 0x0001520003037a24 */ /* 0x020fe200078e02ff */
[----:B------:R-:W-:-:S04]  /*02d0*/  SHF.L.U32 R0, R90, 0x7, RZ ;  /* 0x000000075a007819 */ /* 0x000fc800000006ff */
[----:B------:R-:W-:-:S04]  /*02e0*/  ISETP.GE.AND P0, PT, R0, R3, PT ;  /* 0x000000030000720c */ /* 0x000fc80003f06270 */
[----:B------:R-:W-:-:S04]  /*02f0*/  SEL R195, R195, 0xffffffff, !P0 ;  /* 0xffffffffc3c37807 */ /* 0x000fc80004000000 */
.L_x_904:
        /* <DEDUP_REMOVED lines=39> */
.L_x_908:
[----:B---3--:R-:W-:-:S04]  /*0570*/  ISETP.NE.U32.AND P0, PT, RZ, c[0x0][0x368], PT ;  /* 0x0000da00ff007a0c */ /* 0x008fc80003f05070 */
[----:B------:R-:W-:-:S13]  /*0580*/  ISETP.NE.AND.EX P0, PT, RZ, c[0x0][0x36c], PT, P0 ;  /* 0x0000db00ff007a0c */ /* 0x000fda0003f05300 */
[----:B------:R-:W-:Y:S05]  /*0590*/  @!P0 BRA `(.L_x_909) ;  /* 0x0000003000008947 */ /* 0x000fea0003800000 */
[----:B------:R-:W-:-:S06]  /*05a0*/  IMAD.WIDE R2, R195, R6, c[0x0][0x368] ;  /* 0x0000da00c3027625 */ /* 0x000fcc00078e0206 */
[----:B------:R1:W5:Y:S01]  /*05b0*/  LDG.E R2, [R2.64] ;  /* 0x0000000602027981 */ /* 0x000362000c1e1900 */
[----:B------:R-:W-:Y:S05]  /*05c0*/  BRA `(.L_x_910) ;  /* 0x0000004000007947 */ /* 0x000fea0003800000 */
.L_x_909:
[----:B------:R-:W-:Y:S05]  /*05d0*/  @!P3 BRA `(.L_x_910) ;  /* 0x000000300000b947 */ /* 0x000fea0003800000 */
[----:B------:R-:W2:Y:S04]  /*05e0*/  LDG.E R2, [R10.64] ;  /* 0x000000060a027981 */ /* 0x000ea8000c1e1900 */
[----:B------:R-:W2:Y:S02]  /*05f0*/  LDG.E R3, [R10.64+0x4] ;  /* 0x000004060a037981 */ /* 0x000ea4000c1e1900 */
[----:B--2---:R-:W-:Y:S02]  /*0600*/  IADD3 R2, -R2, R3, RZ ;  /* 0x0000000302027210 */ /* 0x004fe40007ffe1ff */
.L_x_910:
        /* <DEDUP_REMOVED lines=19> */
[----:B------:R-:W-:-:S11]  /*0740*/  SHF.R.U32.HI R11, RZ, 0x6, R11 ;  /* 0x00000006ff0b7819 */ /* 0x000fd6000001160b */
[----:B------:R-:W-:Y:S01]  /*0750*/  @P0 IADD3 R3, R0, 0x3f, RZ ;  /* 0x0000003f00030810 */ /* 0x000fe20007ffe0ff */
[----:B------:R-:W-:-:S03]  /*0760*/  IMAD.MOV.U32 R0, RZ, RZ, R11 ;  /* 0x000000ffff007224 */ /* 0x000fc600078e000b */
[----:B------:R-:W-:-:S04]  /*0770*/  @P0 SHF.R.S32.HI R4, RZ, 0x1f, R3 ;  /* 0x0000001fff040819 */ /* 0x000fc80000011403 */
[----:B------:R-:W-:-:S04]  /*0780*/  @P0 LEA.HI R4, R4, R3, RZ, 0x6 ;  /* 0x0000000304040211 */ /* 0x000fc800078f30ff */
[----:B------:R-:W-:-:S04]  /*0790*/  @P0 SHF.R.S32.HI R0, RZ, 0x6, R4 ;  /* 0x00000006ff000819 */ /* 0x000fc80000011404 */
[----:B------:R-:W-:-:S13]  /*07a0*/  ISETP.GT.AND P0, PT, R0, R11, PT ;  /* 0x0000000b0000720c */ /* 0x000fda0003f04270 */
[----:B------:R-:W-:Y:S05]  /*07b0*/  @!P0 BRA `(.L_x_911) ;  /* 0x00005bd000008947 */ /* 0x000fea0003800000 */
[----:B-1----:R-:W-:-:S04]  /*07c0*/  ISETP.NE.U32.AND P0, PT, RZ, c[0x0][0x340], PT ;  /* 0x0000d000ff007a0c */ /* 0x002fc80003f05070 */
[----:B------:R-:W-:Y:S02]  /*07d0*/  ISETP.NE.AND.EX P1, PT, RZ, c[0x0][0x344], PT, P0 ;  /* 0x0000d100ff007a0c */ /* 0x000fe40003f25300 */
[----:B------:R-:W-:Y:S02]  /*07e0*/  SHF.R.S32.HI R16, RZ, 0x1f, R89 ;  /* 0x0000001fff107819 */ /* 0x000fe40000011459 */
[----:B------:R-:W-:Y:S02]  /*07f0*/  SHF.R.S32.HI R22, RZ, 0x1f, R8 ;  /* 0x0000001fff167819 */ /* 0x000fe40000011408 */
[----:B------:R-:W-:Y:S01]  /*0800*/  IADD3 R18, R0, -0x1, RZ ;  /* 0xffffffff00127810 */ /* 0x000fe20007ffe0ff */
[----:B------:R-:W-:Y:S01]  /*0810*/  IMAD.IADD R97, R97, 0x1, R2 ;  /* 0x0000000161617824 */ /* 0x000fe200078e0202 */
[----:B------:R-:W-:Y:S01]  /*0820*/  SEL R160, R195, RZ, !P4 ;  /* 0x000000ffc3a07207 */ /* 0x000fe20006000000 */
[----:B------:R-:W-:Y:S01]  /*0830*/  IMAD.MOV.U32 R102, RZ, RZ, c[0x0][0x238] ;  /* 0x00008e00ff667624 */ /* 0x000fe200078e00ff */
[----:B------:R-:W-:-:S03]  /*0840*/  P2R R4, PR, RZ, 0x2 ;  /* 0x00000002ff047803 */ /* 0x000fc60000000000 */
[----:B------:R-:W-:-:S06]  /*0850*/  @P1 IMAD.WIDE R174, R195, R6, c[0x0][0x340] ;  /* 0x0000d000c3ae1625 */ /* 0x000fcc00078e0206 */
[----:B------:R-:W2:Y:S01]  /*0860*/  @P1 LDG.E R174, [R174.64] ;  /* 0x00000006aeae1981 */ /* 0x000ea2000c1e1900 */
[----:B------:R-:W-:Y:S01]  /*0870*/  LEA.HI R6, R16, R89, RZ, 0x3 ;  /* 0x0000005910067211 */ /* 0x000fe200078f18ff */
[----:B------:R-:W-:Y:S01]  /*0880*/  IMAD.MOV.U32 R111, RZ, RZ, 0x6 ;  /* 0x00000006ff6f7424 */ /* 0x000fe200078e00ff */
[----:B------:R-:W-:Y:S01]  /*0890*/  LOP3.LUT R135, R135, 0xfffffffe, RZ, 0xc0, !PT ;  /* 0xfffffffe87877812 */ /* 0x000fe200078ec0ff */
[C---:B------:R-:W-:Y:S01]  /*08a0*/  IMAD.SHL.U32 R101, R102.reuse, 0x40, RZ ;  /* 0x0000004066657824 */ /* 0x040fe200078e00ff */
[----:B------:R-:W-:Y:S01]  /*08b0*/  SHF.R.S32.HI R3, RZ, 0x3, R6 ;  /* 0x00000003ff037819 */ /* 0x000fe20000011406 */
[----:B------:R-:W-:Y:S01]  /*08c0*/  IMAD.SHL.U32 R103, R102, 0x20, RZ ;  /* 0x0000002066677824 */ /* 0x000fe200078e00ff */
[----:B------:R-:W-:Y:S01]  /*08d0*/  LOP3.LUT R6, R6, 0x1ffffff8, RZ, 0xc0, !PT ;  /* 0x1ffffff806067812 */ /* 0x000fe200078ec0ff */
[----:B------:R-:W-:Y:S01]  /*08e0*/  IMAD.MOV.U32 R142, RZ, RZ, 0x1 ;  /* 0x00000001ff8e7424 */ /* 0x000fe200078e00ff */
[----:B------:R-:W-:Y:S01]  /*08f0*/  IADD3 R25, P0, R3, R8, RZ ;  /* 0x0000000803197210 */ /* 0x000fe20007f1e0ff */
[----:B------:R-:W-:Y:S01]  /*0900*/  IMAD.IADD R5, R96, 0x1, -R3 ;  /* 0x0000000160057824 */ /* 0x000fe200078e0a03 */
[----:B------:R-:W-:Y:S01]  /*0910*/  SHF.L.U64.HI R99, R102, R111, c[0x0][0x23c] ;  /* 0x00008f0066637619 */ /* 0x000fe2000001026f */
[----:B------:R-:W-:Y:S01]  /*0920*/  IMAD.IADD R6, R89, 0x1, -R6 ;  /* 0x0000000159067824 */ /* 0x000fe200078e0a06 */
[----:B------:R-:W-:Y:S01]  /*0930*/  LEA.HI.X.SX32 R22, R3, R22, 0x1, P0 ;  /* 0x0000001603167211 */ /* 0x000fe200000f0eff */
[----:B------:R-:W-:Y:S01]  /*0940*/  IMAD R2, R18, -0x40, R5 ;  /* 0xffffffc012027824 */ /* 0x000fe200078e0205 */
[----:B------:R-:W-:Y:S01]  /*0950*/  ULDC.U8 UR4, c[0x0][0x298] ;  /* 0x0000a60000047ab9 */ /* 0x000fe20000000000 */
[----:B------:R-:W-:-:S02]  /*0960*/  IMAD.SHL.U32 R6, R6, 0x8, RZ ;  /* 0x0000000806067824 */ /* 0x000fc400078e00ff */
[----:B------:R-:W-:Y:S01]  /*0970*/  IMAD R12, R22, c[0x0][0x238], RZ ;  /* 0x00008e00160c7a24 */ /* 0x000fe200078e02ff */
[----:B------:R-:W-:Y:S01]  /*0980*/  ISETP.GE.AND P1, PT, R2, 0x21, PT ;  /* 0x000000210200780c */ /* 0x000fe20003f26270 */
[----:B------:R-:W-:Y:S01]  /*0990*/  IMAD R22, R22, c[0x0][0x258], RZ ;  /* 0x0000960016167a24 */ /* 0x000fe200078e02ff */
[----:B------:R-:W-:Y:S01]  /*09a0*/  SHF.R.S32.HI R7, RZ, 0x1f, R6 ;  /* 0x0000001fff077819 */ /* 0x000fe20000011406 */
[C---:B------:R-:W-:Y:S01]  /*09b0*/  IMAD R12, R25.reuse, c[0x0][0x23c], R12 ;  /* 0x00008f00190c7a24 */ /* 0x040fe200078e020c */
[----:B------:R-:W-:Y:S01]  /*09c0*/  ISETP.GE.AND P2, PT, R2, 0x1, PT ;  /* 0x000000010200780c */ /* 0x000fe20003f46270 */
[C---:B------:R-:W-:Y:S01]  /*09d0*/  IMAD R22, R25.reuse, c[0x0][0x25c], R22 ;  /* 0x0000970019167a24 */ /* 0x040fe200078e0216 */
[C---:B------:R-:W-:Y:S01]  /*09e0*/  IADD3 R2, R6.reuse, 0x40, RZ ;  /* 0x0000004006027810 */ /* 0x040fe20007ffe0ff */
[----:B------:R-:W-:Y:S01]  /*09f0*/  IMAD.WIDE.U32 R8, R25, c[0x0][0x238], R6 ;  /* 0x00008e0019087a25 */ /* 0x000fe200078e0006 */
[----:B------:R-:W-:-:S03]  /*0a00*/  ISETP.GE.AND P6, PT, R6, c[0x0][0x1d4], PT ;  /* 0x0000750006007a0c */ /* 0x000fc60003fc6270 */
[----:B------:R-:W-:Y:S02]  /*0a10*/  IMAD.IADD R13, R9, 0x1, R12 ;  /* 0x00000001090d7824 */ /* 0x000fe400078e020c */
[----:B------:R-:W-:Y:S01]  /*0a20*/  IMAD.MOV.U32 R12, RZ, RZ, R8 ;  /* 0x000000ffff0c7224 */ /* 0x000fe200078e0008 */
[----:B------:R-:W-:Y:S01]  /*0a30*/  SHF.R.S32.HI R8, RZ, 0x1f, R195 ;  /* 0x0000001fff087819 */ /* 0x000fe200000114c3 */
[----:B------:R-:W-:Y:S02]  /*0a40*/  IMAD R9, R93, c[0x0][0x240], RZ ;  /* 0x000090005d097a24 */ /* 0x000fe400078e02ff */
[----:B------:R-:W-:Y:S01]  /*0a50*/  IMAD.WIDE.U32 R12, R192, c[0x0][0x240], R12 ;  /* 0x00009000c00c7a25 */ /* 0x000fe200078e000c */
[----:B------:R-:W-:Y:S02]  /*0a60*/  SEL R181, R8, RZ, !P4 ;  /* 0x000000ff08b57207 */ /* 0x000fe40006000000 */
[----:B------:R-:W-:Y:S01]  /*0a70*/  ISETP.GE.AND P4, PT, R2, c[0x0][0x1d4], PT ;  /* 0x0000750002007a0c */ /* 0x000fe20003f86270 */
[----:B------:R-:W-:-:S02]  /*0a80*/  IMAD R162, R192, c[0x0][0x244], R9 ;  /* 0x00009100c0a27a24 */ /* 0x000fc400078e0209 */
[----:B------:R-:W-:Y:S02]  /*0a90*/  IMAD R165, R181, c[0x0][0x248], RZ ;  /* 0x00009200b5a57a24 */ /* 0x000fe400078e02ff */
[----:B------:R-:W-:Y:S02]  /*0aa0*/  IMAD.IADD R163, R13, 0x1, R162 ;  /* 0x000000010da37824 */ /* 0x000fe400078e02a2 */
[----:B------:R-:W-:Y:S01]  /*0ab0*/  IMAD.MOV.U32 R162, RZ, RZ, R12 ;  /* 0x000000ffffa27224 */ /* 0x000fe200078e000c */
[----:B------:R-:W-:Y:S01]  /*0ac0*/  SHF.R.S32.HI R12, RZ, 0x1f, R18 ;  /* 0x0000001fff0c7819 */ /* 0x000fe20000011412 */
[C---:B------:R-:W-:Y:S02]  /*0ad0*/  IMAD R165, R160.reuse, c[0x0][0x24c], R165 ;  /* 0x00009300a0a57a24 */ /* 0x040fe400078e02a5 */
[----:B------:R-:W-:Y:S02]  /*0ae0*/  IMAD.WIDE.U32 R162, R160, c[0x0][0x248], R162 ;  /* 0x00009200a0a27a25 */ /* 0x000fe400078e00a2 */
[----:B------:R-:W-:-:S02]  /*0af0*/  @P4 LOP3.LUT R135, R135, 0x1, RZ, 0xfc, !PT ;  /* 0x0000000187874812 */ /* 0x000fc400078efcff */
[----:B------:R-:W-:Y:S02]  /*0b00*/  IMAD.IADD R165, R163, 0x1, R165 ;  /* 0x00000001a3a57824 */ /* 0x000fe400078e02a5 */
[----:B------:R-:W-:Y:S01]  /*0b10*/  IMAD.MOV.U32 R164, RZ, RZ, R162 ;  /* 0x000000ffffa47224 */ /* 0x000fe200078e00a2 */
[----:B------:R-:W-:Y:S01]  /*0b20*/  LOP3.LUT R135, R135, 0xfffffffb, RZ, 0xc0, !PT ;  /* 0xfffffffb87877812 */ /* 0x000fe200078ec0ff */
[----:B------:R-:W-:Y:S02]  /*0b30*/  IMAD R13, R99, R18, RZ ;  /* 0x00000012630d7224 */ /* 0x000fe400078e02ff */
[----:B------:R-:W-:-:S04]  /*0b40*/  IMAD.WIDE.U32 R24, R25, c[0x0][0x258], R6 ;  /* 0x0000960019187a25 */ /* 0x000fc800078e0006 */
[----:B------:R-:W-:-:S04]  /*0b50*/  IMAD.WIDE.U32 R14, R18, R101, R164 ;  /* 0x00000065120e7225 */ /* 0x000fc800078e00a4 */
[----:B------:R-:W-:Y:S01]  /*0b60*/  IMAD.MOV.U32 R7, RZ, RZ, 0x5 ;  /* 0x00000005ff077424 */ /* 0x000fe200078e00ff */
[----:B------:R-:W-:Y:S01]  /*0b70*/  @P1 IADD3 R5, P3, R103, R14, RZ ;  /* 0x0000000e67051210 */ /* 0x000fe20007f7e0ff */
[----:B------:R-:W-:Y:S01]  /*0b80*/  IMAD R13, R12, R101, R13 ;  /* 0x000000650c0d7224 */ /* 0x000fe200078e020d */
[----:B------:R-:W-:Y:S01]  /*0b90*/  @P2 LEA R20, P0, R14, c[0x0][0x220], 0x1 ;  /* 0x000088000e142a11 */ /* 0x000fe200078008ff */
[----:B------:R-:W-:Y:S01]  /*0ba0*/  IMAD.SHL.U32 R3, R3, 0x40, RZ ;  /* 0x0000004003037824 */ /* 0x000fe200078e00ff */
[----:B------:R-:W-:Y:S01]  /*0bb0*/  SHF.L.U64.HI R102, R102, R7, c[0x0][0x23c] ;  /* 0x00008f0066667619 */ /* 0x000fe20000010207 */
[----:B------:R-:W-:Y:S02]  /*0bc0*/  IMAD.IADD R13, R15, 0x1, R13 ;  /* 0x000000010f0d7824 */ /* 0x000fe400078e020d */
[----:B------:R-:W-:Y:S01]  /*0bd0*/  IMAD.IADD R23, R25, 0x1, R22 ;  /* 0x0000000119177824 */ /* 0x000fe200078e0216 */
[----:B------:R-:W-:Y:S01]  /*0be0*/  LOP3.LUT R3, R3, 0x1c0, RZ, 0xc0, !PT ;  /* 0x000001c003037812 */ /* 0x000fe200078ec0ff */
[--C-:B------:R-:W-:Y:S01]  /*0bf0*/  @P1 IMAD.X R2, R102, 0x1, R13.reuse, P3 ;  /* 0x0000000166021824 */ /* 0x100fe200018e060d */
[----:B------:R-:W-:Y:S01]  /*0c00*/  @P2 LEA.HI.X R21, R14, c[0x0][0x224], R13, 0x1, P0 ;  /* 0x000089000e152a11 */ /* 0x000fe200000f0c0d */
[----:B------:R-:W-:Y:S01]  /*0c10*/  IMAD.MOV.U32 R22, RZ, RZ, R24 ;  /* 0x000000ffff167224 */ /* 0x000fe200078e0018 */
[----:B------:R-:W-:Y:S01]  /*0c20*/  @P1 LEA R14, P0, R5, c[0x0][0x220], 0x1 ;  /* 0x00008800050e1a11 */ /* 0x000fe200078008ff */
[----:B------:R-:W-:Y:S01]  /*0c30*/  IMAD R9, R93, c[0x0][0x260], RZ ;  /* 0x000098005d097a24 */ /* 0x000fe200078e02ff */
[----:B------:R-:W-:Y:S01]  /*0c40*/  LOP3.LUT R10, R3, 0x38, R6, 0xf8, !PT ;  /* 0x00000038030a7812 */ /* 0x000fe200078ef806 */
[----:B------:R-:W-:Y:S01]  /*0c50*/  IMAD.WIDE.U32 R22, R192, c[0x0][0x260], R22 ;  /* 0x00009800c0167a25 */ /* 0x000fe200078e0016 */
[----:B------:R-:W-:-:S02]  /*0c60*/  @P1 LEA.HI.X R15, R5, c[0x0][0x224], R2, 0x1, P0 ;  /* 0x00008900050f1a11 */ /* 0x000fc400000f0c02 */
[----:B------:R-:W-:Y:S01]  /*0c70*/  SHF.R.U32.HI R3, RZ, 0x3, R3 ;  /* 0x00000003ff037819 */ /* 0x000fe20000011603 */
[----:B------:R-:W-:Y:S01]  /*0c80*/  IMAD R181, R181, c[0x0][0x268], RZ ;  /* 0x00009a00b5b57a24 */ /* 0x000fe200078e02ff */
[----:B------:R-:W-:Y:S01]  /*0c90*/  IADD3 R6, R6, 0x80, RZ ;  /* 0x0000008006067810 */ /* 0x000fe20007ffe0ff */
[----:B------:R-:W-:Y:S01]  /*0ca0*/  IMAD.MOV.U32 R137, RZ, RZ, c[0x0][0x27c] ;  /* 0x00009f00ff897624 */ /* 0x000fe200078e00ff */
[----:B------:R-:W-:Y:S01]  /*0cb0*/  ISETP.GT.AND P0, PT, R18, R11, PT ;  /* 0x0000000b1200720c */ /* 0x000fe20003f04270 */
[----:B------:R-:W-:Y:S01]  /*0cc0*/  IMAD R181, R160, c[0x0][0x26c], R181 ;  /* 0x00009b00a0b57a24 */ /* 0x000fe200078e02b5 */
[----:B------:R-:W-:Y:S01]  /*0cd0*/  LOP3.LUT R3, R10, R3, RZ, 0x3c, !PT ;  /* 0x000000030a037212 */ /* 0x000fe200078e3cff */
[----:B------:R-:W-:Y:S01]  /*0ce0*/  IMAD.WIDE.U32 R178, R192, c[0x0][0x210], RZ ;  /* 0x00008400c0b27a25 */ /* 0x000fe200078e00ff */
[----:B------:R-:W-:Y:S02]  /*0cf0*/  ISETP.GE.AND P5, PT, R6, c[0x0][0x1d4], PT ;  /* 0x0000750006007a0c */ /* 0x000fe40003fa6270 */
[-C--:B------:R-:W-:Y:S01]  /*0d00*/  LEA.HI R10, R16, R89.reuse, RZ, 0x6 ;  /* 0x00000059100a7211 */ /* 0x080fe200078f30ff */
[----:B------:R-:W-:Y:S01]  /*0d10*/  IMAD.MOV.U32 R6, RZ, RZ, c[0x0][0x258] ;  /* 0x00009600ff067624 */ /* 0x000fe200078e00ff */
[----:B------:R-:W-:Y:S01]  /*0d20*/  ISETP.NE.AND P3, PT, R4, RZ, PT ;  /* 0x000000ff0400720c */ /* 0x000fe20003f65270 */
[----:B------:R-:W-:Y:S01]  /*0d30*/  IMAD R4, R192, c[0x0][0x264], R9 ;  /* 0x00009900c0047a24 */ /* 0x000fe200078e0209 */
[----:B------:R-:W-:Y:S01]  /*0d40*/  LEA.HI R2, R16, R89, RZ, 0x2 ;  /* 0x0000005910027211 */ /* 0x000fe200078f10ff */
[----:B------:R-:W-:Y:S01]  /*0d50*/  IMAD.SHL.U32 R10, R10, 0x8, RZ ;  /* 0x000000080a0a7824 */ /* 0x000fe200078e00ff */
[C---:B------:R-:W-:Y:S01]  /*0d60*/  SHF.L.U64.HI R98, R6.reuse, R111, c[0x0][0x25c] ;  /* 0x0000970006627619 */ /* 0x040fe2000001026f */
[----:B------:R-:W-:Y:S01]  /*0d70*/  IMAD.SHL.U32 R100, R6, 0x40, RZ ;  /* 0x0000004006647824 */ /* 0x000fe200078e00ff */
[----:B------:R-:W-:Y:S01]  /*0d80*/  @P0 IADD3 R0, R0, -0x2, RZ ;  /* 0xfffffffe00000810 */ /* 0x000fe20007ffe0ff */
[----:B------:R-:W-:Y:S01]  /*0d90*/  IMAD.IADD R23, R23, 0x1, R4 ;  /* 0x0000000117177824 */ /* 0x000fe200078e0204 */
[----:B------:R-:W-:Y:S01]  /*0da0*/  LOP3.LUT R10, R3, 0xfffffe00, R10, 0xf8, !PT ;  /* 0xfffffe00030a7812 */ /* 0x000fe200078ef80a */
[----:B------:R-:W-:Y:S01]  /*0db0*/  IMAD R13, R98, R18, RZ ;  /* 0x00000012620d7224 */ /* 0x000fe200078e02ff */
[----:B------:R-:W-:Y:S01]  /*0dc0*/  @P0 SHF.R.S32.HI R9, RZ, 0x1f, R0 ;  /* 0x0000001fff090819 */ /* 0x000fe20000011400 */
[----:B------:R-:W-:Y:S01]  /*0dd0*/  @P0 IMAD R4, R99, R0, RZ ;  /* 0x0000000063040224 */ /* 0x000fe200078e02ff */
[----:B------:R-:W-:Y:S01]  /*0de0*/  LOP3.LUT R128, R2, 0xfffffffc, RZ, 0xc0, !PT ;  /* 0xfffffffc02807812 */ /* 0x000fe200078ec0ff */
[----:B------:R-:W-:Y:S01]  /*0df0*/  IMAD R3, R12, R100, R13 ;  /* 0x000000640c037224 */ /* 0x000fe200078e020d */
[----:B------:R-:W-:Y:S01]  /*0e00*/  SHF.R.S32.HI R105, RZ, 0x2, R2 ;  /* 0x00000002ff697819 */ /* 0x000fe20000011402 */
[----:B------:R-:W-:Y:S01]  /*0e10*/  @P2 IMAD.SHL.U32 R12, R10, 0x2, RZ ;  /* 0x000000020a0c2824 */ /* 0x000fe200078e00ff */
[----:B------:R-:W-:Y:S01]  /*0e20*/  SHF.L.U64.HI R108, R6, R7, c[0x0][0x25c] ;  /* 0x00009700066c7619 */ /* 0x000fe20000010207 */
[----:B------:R-:W-:Y:S01]  /*0e30*/  @P0 IMAD R4, R9, R101, R4 ;  /* 0x0000006509040224 */ /* 0x000fe200078e0204 */
[----:B------:R-:W-:Y:S01]  /*0e40*/  SHF.R.S32.HI R5, RZ, 0x1f, R105 ;  /* 0x0000001fff057819 */ /* 0x000fe20000011469 */
[----:B------:R-:W-:Y:S01]  /*0e50*/  @P1 IMAD.SHL.U32 R9, R10, 0x2, RZ ;  /* 0x000000020a091824 */ /* 0x000fe200078e00ff */
[----:B------:R-:W-:Y:S01]  /*0e60*/  @!PT LDS RZ, [RZ] ;  /* 0x00000000fffff984 */ /* 0x000fe20000000800 */
[----:B------:R-:W-:Y:S01]  /*0e70*/  @!PT LDS RZ, [RZ] ;  /* 0x00000000fffff984 */ /* 0x000fe20000000800 */
[----:B------:R-:W-:Y:S01]  /*0e80*/  @!PT LDS RZ, [RZ] ;  /* 0x00000000fffff984 */ /* 0x000fe20000000800 */
[----:B------:R1:W-:Y:S01]  /*0e90*/  @P2 LDGSTS.E.BYPASS.LTC128B.128 [R12+0xc100], [R20.64], !P6 ;  /* 0x0c100000140c2fae */ /* 0x0003e2000f101d46 */
[----:B------:R-:W-:Y:S01]  /*0ea0*/  IMAD.WIDE.U32 R160, R160, c[0x0][0x268], R22 ;  /* 0x00009a00a0a07a25 */ /* 0x000fe200078e0016 */
[----:B------:R-:W-:-:S02]  /*0eb0*/  SHF.R.S32.HI R2, RZ, 0x1f, R2 ;  /* 0x0000001fff027819 */ /* 0x000fc40000011402 */
[----:B------:R1:W-:Y:S01]  /*0ec0*/  @P2 LDGSTS.E.BYPASS.LTC128B.128 [R12+0xe100], [R20.64+0x80], !P4 ;  /* 0x0e100080140c2fae */ /* 0x0003e2000e101d46 */
[----:B------:R-:W-:Y:S01]  /*0ed0*/  IMAD.IADD R181, R161, 0x1, R181 ;  /* 0x00000001a1b57824 */ /* 0x000fe200078e02b5 */
[----:B------:R-:W-:Y:S01]  /*0ee0*/  LEA.HI R2, R2, R105, RZ, 0x3 ;  /* 0x0000006902027211 */ /* 0x000fe200078f18ff */
[----:B------:R-:W-:Y:S01]  /*0ef0*/  IMAD.MOV.U32 R180, RZ, RZ, R160 ;  /* 0x000000ffffb47224 */ /* 0x000fe200078e00a0 */
[----:B------:R1:W-:Y:S01]  /*0f00*/  @P2 LDGSTS.E.BYPASS.LTC128B.128 [R12+0x10100], [R20.64+0x100], !P5 ;  /* 0x10100100140c2fae */ /* 0x0003e2000e901d46 */
[----:B------:R-:W-:Y:S01]  /*0f10*/  IMAD.IADD R128, R89, 0x1, -R128 ;  /* 0x0000000159807824 */ /* 0x000fe200078e0a80 */
[----:B------:R-:W-:Y:S01]  /*0f20*/  LOP3.LUT R130, R2, 0xfffffff8, RZ, 0xc0, !PT ;  /* 0xfffffff802827812 */ /* 0x000fe200078ec0ff */
[----:B------:R-:W-:Y:S01]  /*0f30*/  IMAD.WIDE.U32 R26, R18, R100, R180 ;  /* 0x00000064121a7225 */ /* 0x000fe200078e00b4 */
[----:B------:R3:W-:Y:S01]  /*0f40*/  @P1 LDGSTS.E.BYPASS.LTC128B.128 [R9+0xd100], [R14.64], !P6 ;  /* 0x0d1000000e091fae */ /* 0x0007e2000f101d46 */
[----:B------:R-:W-:Y:S02]  /*0f50*/  LEA.HI R16, R16, R89, RZ, 0x5 ;  /* 0x0000005910107211 */ /* 0x000fe400078f28ff */
[----:B------:R-:W-:Y:S01]  /*0f60*/  IMAD.IADD R3, R27, 0x1, R3 ;  /* 0x000000011b037824 */ /* 0x000fe200078e0203 */
[----:B------:R3:W-:Y:S01]  /*0f70*/  @P1 LDGSTS.E.BYPASS.LTC128B.128 [R9+0xf100], [R14.64+0x80], !P4 ;  /* 0x0f1000800e091fae */ /* 0x0007e2000e101d46 */
[----:B------:R-:W-:-:S02]  /*0f80*/  IMAD.SHL.U32 R24, R128, 0x8, RZ ;  /* 0x0000000880187824 */ /* 0x000fc400078e00ff */
[----:B------:R-:W-:Y:S01]  /*0f90*/  IMAD.SHL.U32 R22, R128, 0x4, RZ ;  /* 0x0000000480167824 */ /* 0x000fe200078e00ff */
[----:B------:R3:W-:Y:S01]  /*0fa0*/  @P1 LDGSTS.E.BYPASS.LTC128B.128 [R9+0x11100], [R14.64+0x100], !P5 ;  /* 0x111001000e091fae */ /* 0x0007e2000e901d46 */
[----:B------:R-:W-:Y:S01]  /*0fb0*/  IMAD.SHL.U32 R115, R6, 0x20, RZ ;  /* 0x0000002006737824 */ /* 0x000fe200078e00ff */
[----:B------:R-:W-:Y:S01]  /*0fc0*/  SHF.R.S32.HI R25, RZ, 0x1f, R24 ;  /* 0x0000001fff197819 */ /* 0x000fe20000011418 */
[C---:B------:R-:W-:Y:S01]  /*0fd0*/  IMAD R168, R5.reuse, c[0x0][0x290], RZ ;  /* 0x0000a40005a87a24 */ /* 0x040fe200078e02ff */
[----:B------:R-:W0:Y:S01]  /*0fe0*/  LDGDEPBAR ;  /* 0x00000000000079af */ /* 0x000e220000000000 */
[----:B------:R-:W-:Y:S01]  /*0ff0*/  SHF.R.S32.HI R23, RZ, 0x1f, R22 ;  /* 0x0000001fff177819 */ /* 0x000fe20000011416 */
[----:B------:R-:W-:Y:S01]  /*1000*/  IMAD R166, R5, c[0x0][0x280], RZ ;  /* 0x0000a00005a67a24 */ /* 0x000fe200078e02ff */
[----:B------:R-:W-:Y:S01]  /*1010*/  IADD3 R19, R22, 0x40, RZ ;  /* 0x0000004016137810 */ /* 0x000fe20007ffe0ff */
[C---:B------:R-:W-:Y:S01]  /*1020*/  IMAD R168, R105.reuse, c[0x0][0x294], R168 ;  /* 0x0000a50069a87a24 */ /* 0x040fe200078e02a8 */
[C---:B------:R-:W-:Y:S01]  /*1030*/  IADD3 R131, R24.reuse, 0xa0, RZ ;  /* 0x000000a018837810 */ /* 0x040fe20007ffe0ff */
[----:B------:R-:W-:Y:S01]  /*1040*/  IMAD.WIDE.U32 R172, R105, c[0x0][0x290], R24 ;  /* 0x0000a40069ac7a25 */ /* 0x000fe200078e0018 */
[----:B------:R-:W-:-:S02]  /*1050*/  IADD3 R136, R24, 0x60, RZ ;  /* 0x0000006018887810 */ /* 0x000fc40007ffe0ff */
[----:B------:R-:W-:Y:S01]  /*1060*/  IADD3 R132, R24, 0x80, RZ ;  /* 0x0000008018847810 */ /* 0x000fe20007ffe0ff */
[----:B------:R-:W-:Y:S01]  /*1070*/  IMAD.IADD R173, R173, 0x1, R168 ;  /* 0x00000001adad7824 */ /* 0x000fe200078e02a8 */
[----:B------:R-:W-:Y:S01]  /*1080*/  SHF.R.S32.HI R123, RZ, 0x1f, R136 ;  /* 0x0000001fff7b7819 */ /* 0x000fe20000011488 */
[----:B-1----:R-:W-:Y:S01]  /*1090*/  IMAD.WIDE.U32 R20, R105, c[0x0][0x290], R22 ;  /* 0x0000a40069147a25 */ /* 0x002fe200078e0016 */
[----:B------:R-:W-:Y:S02]  /*10a0*/  SHF.R.S32.HI R121, RZ, 0x1f, R132 ;  /* 0x0000001fff797819 */ /* 0x000fe40000011484 */
[----:B------:R-:W-:Y:S01]  /*10b0*/  LEA.HI R123, R123, R136, RZ, 0x3 ;  /* 0x000000887b7b7211 */ /* 0x000fe200078f18ff */
[----:B------:R-:W-:Y:S01]  /*10c0*/  IMAD.IADD R169, R168, 0x1, R21 ;  /* 0x00000001a8a97824 */ /* 0x000fe200078e0215 */
[----:B------:R-:W-:Y:S01]  /*10d0*/  LEA.HI R121, R121, R132, RZ, 0x3 ;  /* 0x0000008479797211 */ /* 0x000fe200078f18ff */
[----:B------:R-:W-:Y:S01]  /*10e0*/  IMAD.MOV.U32 R168, RZ, RZ, R20 ;  /* 0x000000ffffa87224 */ /* 0x000fe200078e0014 */
[----:B------:R-:W-:Y:S01]  /*10f0*/  IADD3 R20, R22, 0x20, RZ ;  /* 0x0000002016147810 */ /* 0x000fe20007ffe0ff */
[----:B------:R-:W-:Y:S01]  /*1100*/  IMAD.IADD R130, R105, 0x1, -R130 ;  /* 0x0000000169827824 */ /* 0x000fe200078e0a82 */
[----:B------:R-:W-:Y:S01]  /*1110*/  LOP3.LUT R123, R123, 0xfffffff8, RZ, 0xc0, !PT ;  /* 0xfffffff87b7b7812 */ /* 0x000fe200078ec0ff */
[----:B------:R-:W-:Y:S01]  /*1120*/  IMAD R166, R105, c[0x0][0x284], R166 ;  /* 0x0000a10069a67a24 */ /* 0x000fe200078e02a6 */
[----:B------:R-:W-:Y:S01]  /*1130*/  LOP3.LUT R121, R121, 0xfffffff8, RZ, 0xc0, !PT ;  /* 0xfffffff879797812 */ /* 0x000fe200078ec0ff */
[----:B---3--:R-:W-:Y:S01]  /*1140*/  @P0 IMAD.WIDE.U32 R14, R0, R101, R164 ;  /* 0x00000065000e0225 */ /* 0x008fe200078e00a4 */
[----:B------:R-:W-:-:S02]  /*1150*/  SHF.R.S32.HI R116, RZ, 0x1f, R123 ;  /* 0x0000001fff747819 */ /* 0x000fc4000001147b */
[----:B------:R-:W-:Y:S01]  /*1160*/  SHF.R.S32.HI R114, RZ, 0x1f, R121 ;  /* 0x0000001fff727819 */ /* 0x000fe20000011479 */
[----:B------:R-:W-:Y:S02]  /*1170*/  @P0 IMAD.IADD R4, R15, 0x1, R4 ;  /* 0x000000010f040824 */ /* 0x000fe400078e0204 */
[C---:B------:R-:W-:Y:S02]  /*1180*/  IMAD.IADD R17, R22.reuse, 0x1, R20 ;  /* 0x0000000116117824 */ /* 0x040fe400078e0214 */
[----:B------:R-:W-:Y:S02]  /*1190*/  IMAD.IADD R15, R22, 0x1, R19 ;  /* 0x00000001160f7824 */ /* 0x000fe400078e0213 */
[----:B------:R-:W-:Y:S02]  /*11a0*/  @P0 IMAD.SHL.U32 R0, R10, 0x2, RZ ;  /* 0x000000020a000824 */ /* 0x000fe400078e00ff */
[----:B------:R-:W-:Y:S01]  /*11b0*/  IMAD.SHL.U32 R129, R130, 0x40, RZ ;  /* 0x0000004082817824 */ /* 0x000fe200078e00ff */
[----:B------:R-:W-:Y:S01]  /*11c0*/  SHF.R.S32.HI R126, RZ, 0x1f, R15 ;  /* 0x0000001fff7e7819 */ /* 0x000fe2000001140f */
[----:B------:R-:W-:-:S03]  /*11d0*/  IMAD.WIDE.U32 R170, R105, c[0x0][0x280], R24 ;  /* 0x0000a00069aa7a25 */ /* 0x000fc600078e0018 */
[----:B------:R-:W-:Y:S01]  /*11e0*/  LOP3.LUT R129, R129, 0x1c0, RZ, 0xc0, !PT ;  /* 0x000001c081817812 */ /* 0x000fe200078ec0ff */
[----:B------:R-:W-:Y:S01]  /*11f0*/  IMAD.SHL.U32 R16, R16, 0x10, RZ ;  /* 0x0000001010107824 */ /* 0x000fe200078e00ff */
[----:B------:R-:W-:Y:S01]  /*1200*/  LEA.HI R126, R126, R15, RZ, 0x3 ;  /* 0x0000000f7e7e7211 */ /* 0x000fe200078f18ff */
[----:B------:R-:W-:Y:S01]  /*1210*/  IMAD.IADD R171, R171, 0x1, R166 ;  /* 0x00000001abab7824 */ /* 0x000fe200078e02a6 */
[----:B------:R-:W-:Y:S01]  /*1220*/  SHF.R.U32.HI R118, RZ, 0x3, R129 ;  /* 0x00000003ff767819 */ /* 0x000fe20000011681 */
[----:B------:R-:W-:Y:S01]  /*1230*/  IMAD.WIDE.U32 R176, R192, c[0x0][0x1e8], RZ ;  /* 0x00007a00c0b07a25 */ /* 0x000fe200078e00ff */
[----:B------:R-:W-:Y:S02]  /*1240*/  LOP3.LUT R16, R16, 0xfffffe00, RZ, 0xc0, !PT ;  /* 0xfffffe0010107812 */ /* 0x000fe400078ec0ff */
[----:B------:R-:W-:Y:S01]  /*1250*/  LOP3.LUT R126, R126, 0xfffffff8, RZ, 0xc0, !PT ;  /* 0xfffffff87e7e7812 */ /* 0x000fe200078ec0ff */
[----:B-----5:R-:W-:-:S03]  /*1260*/  IMAD.WIDE.U32 R172, R91, c[0x0][0x290], R172 ;  /* 0x0000a4005bac7a25 */ /* 0x020fc600078e00ac */
[----:B------:R-:W-:Y:S01]  /*1270*/  SHF.R.S32.HI R149, RZ, 0x1f, R126 ;  /* 0x0000001fff957819 */ /* 0x000fe2000001147e */
[----:B------:R-:W-:Y:S02]  /*1280*/  IMAD.MOV.U32 R117, RZ, RZ, c[0x0][0x27c] ;  /* 0x00009f00ff757624 */ /* 0x000fe400078e00ff */
[----:B------:R-:W-:-:S04]  /*1290*/  IMAD.WIDE.U32 R170, R91, c[0x0][0x280], R170 ;  /* 0x0000a0005baa7a25 */ /* 0x000fc800078e00aa */
[----:B------:R-:W-:-:S04]  /*12a0*/  IMAD.WIDE.U32 R168, R91, c[0x0][0x290], R168 ;  /* 0x0000a4005ba87a25 */ /* 0x000fc800078e00a8 */
[----:B------:R-:W-:Y:S02]  /*12b0*/  IMAD.MOV.U32 R53, RZ, RZ, RZ ;  /* 0x000000ffff357224 */ /* 0x000fe400078e00ff */
[----:B------:R-:W-:Y:S02]  /*12c0*/  IMAD.MOV.U32 R67, RZ, RZ, 0x1 ;  /* 0x00000001ff437424 */ /* 0x000fe400078e00ff */
[----:B------:R-:W-:Y:S02]  /*12d0*/  IMAD.SHL.U32 R117, R117, 0x2, RZ ;  /* 0x0000000275757824 */ /* 0x000fe400078e00ff */
[----:B------:R-:W-:Y:S01]  /*12e0*/  IMAD R128, R128, 0x40, R105 ;  /* 0x0000004080807824 */ /* 0x000fe200078e0269 */
[----:B--2---:R-:W-:Y:S01]  /*12f0*/  @P3 SHF.R.S32.HI R175, RZ, 0x1f, R174 ;  /* 0x0000001fffaf3819 */ /* 0x004fe200000114ae */
[----:B------:R-:W-:Y:S02]  /*1300*/  @!P3 IMAD.MOV.U32 R174, RZ, RZ, R195 ;  /* 0x000000ffffaeb224 */ /* 0x000fe400078e00c3 */
[----:B------:R-:W-:Y:S01]  /*1310*/  @!P3 IMAD.MOV.U32 R175, RZ, RZ, R8 ;  /* 0x000000ffffafb224 */ /* 0x000fe200078e0008 */
[----:B------:R-:W-:Y:S01]  /*1320*/  BAR.SYNC.DEFER_BLOCKING 0x0 ;  /* 0x0000000000007b1d */ /* 0x000fe20000010000 */
[----:B------:R-:W-:-:S04]  /*1330*/  @P2 LEA R28, P3, R26, c[0x0][0x250], 0x1 ;  /* 0x000094001a1c2a11 */ /* 0x000fc800078608ff */
[----:B------:R-:W-:Y:S02]  /*1340*/  @P2 LEA.HI.X R29, R26, c[0x0][0x254], R3, 0x1, P3 ;  /* 0x000095001a1d2a11 */ /* 0x000fe400018f0c03 */
[----:B------:R-:W-:-:S04]  /*1350*/  ISETP.GE.AND P3, PT, R24, c[0x0][0x27c], PT ;  /* 0x00009f0018007a0c */ /* 0x000fc80003f66270 */
[----:B------:R-:W-:-:S05]  /*1360*/  SEL R7, RZ, c[0x0][0x27c], !P3 ;  /* 0x00009f00ff077a07 */ /* 0x000fca0005800000 */
[----:B------:R-:W-:-:S04]  /*1370*/  IMAD.IADD R7, R24, 0x1, R7 ;  /* 0x0000000118077824 */ /* 0x000fc800078e0207 */
[----:B------:R-:W-:Y:S02]  /*1380*/  @P3 LOP3.LUT R135, R135, 0x4, RZ, 0xfc, !PT ;  /* 0x0000000487873812 */ /* 0x000fe400078efcff */
[----:B------:R-:W-:Y:S01]  /*1390*/  SHF.R.S32.HI R124, RZ, 0x1f, R7 ;  /* 0x0000001fff7c7819 */ /* 0x000fe20000011407 */
[----:B------:R-:W-:Y:S01]  /*13a0*/  @!PT LDS RZ, [RZ] ;  /* 0x00000000fffff984 */ /* 0x000fe20000000800 */
[----:B------:R-:W-:Y:S01]  /*13b0*/  @!PT LDS RZ, [RZ] ;  /* 0x00000000fffff984 */ /* 0x000fe20000000800 */
[----:B------:R-:W-:Y:S01]  /*13c0*/  @!PT LDS RZ, [RZ] ;  /* 0x00000000fffff984 */ /* 0x000fe20000000800 */
[----:B------:R1:W-:Y:S01]  /*13d0*/  @P2 LDGSTS.E.BYPASS.LTC128B.128 [R12+0x100], [R28.64], !P6 ;  /* 0x001000001c0c2fae */ /* 0x0003e2000f101d46 */
[----:B------:R-:W-:Y:S02]  /*13e0*/  ISETP.GE.AND P3, PT, R15, c[0x0][0x27c], PT ;  /* 0x00009f000f007a0c */ /* 0x000fe40003f66270 */
[CC--:B------:R-:W-:Y:S01]  /*13f0*/  LEA.HI R144, R124.reuse, R7.reuse, RZ, 0x3 ;  /* 0x000000077c907211 */ /* 0x0c0fe200078f18ff */
[----:B------:R1:W-:Y:S01]  /*1400*/  @P2 LDGSTS.E.BYPASS.LTC128B.128 [R12+0x2100], [R28.64+0x80], !P4 ;  /* 0x021000801c0c2fae */ /* 0x0003e2000e101d46 */
[----:B------:R-:W-:Y:S02]  /*1410*/  LEA.HI R124, R124, R7, RZ, 0x6 ;  /* 0x000000077c7c7211 */ /* 0x000fe400078f30ff */
[----:B------:R-:W-:Y:S01]  /*1420*/  SEL R2, RZ, c[0x0][0x27c], !P3 ;  /* 0x00009f00ff027a07 */ /* 0x000fe20005800000 */
[----:B------:R1:W-:Y:S01]  /*1430*/  @P2 LDGSTS.E.BYPASS.LTC128B.128 [R12+0x4100], [R28.64+0x100], !P5 ;  /* 0x041001001c0c2fae */ /* 0x0003e2000e901d46 */
[----:B------:R-:W-:Y:S01]  /*1440*/  @P1 IADD3 R5, P2, R115, R26, RZ ;  /* 0x0000001a73051210 */ /* 0x000fe20007f5e0ff */
[----:B------:R-:W-:Y:S01]  /*1450*/  IMAD.SHL.U32 R124, R124, 0x40, RZ ;  /* 0x000000407c7c7824 */ /* 0x000fe200078e00ff */
[----:B------:R-:W-:-:S02]  /*1460*/  LOP3.LUT R135, R135, 0xfffffffd, RZ, 0xc0, !PT ;  /* 0xfffffffd87877812 */ /* 0x000fc400078ec0ff */
[----:B------:R-:W-:Y:S01]  /*1470*/  SHF.R.S32.HI R125, RZ, 0x3, R144 ;  /* 0x00000003ff7d7819 */ /* 0x000fe20000011490 */
[----:B------:R-:W-:Y:S01]  /*1480*/  @P1 IMAD.X R6, R108, 0x1, R3, P2 ;  /* 0x000000016c061824 */ /* 0x000fe200010e0603 */
[C---:B------:R-:W-:Y:S01]  /*1490*/  @P1 LEA R8, P2, R5.reuse, c[0x0][0x250], 0x1 ;  /* 0x0000940005081a11 */ /* 0x040fe200078408ff */
[----:B------:R-:W-:Y:S01]  /*14a0*/  @P1 IMAD.SHL.U32 R3, R10, 0x2, RZ ;  /* 0x000000020a031824 */ /* 0x000fe200078e00ff */
[----:B------:R-:W-:Y:S02]  /*14b0*/  LOP3.LUT R124, R124, 0xfffff000, RZ, 0xc0, !PT ;  /* 0xfffff0007c7c7812 */ /* 0x000fe400078ec0ff */
[----:B------:R-:W-:Y:S02]  /*14c0*/  @P1 LEA.HI.X R9, R5, c[0x0][0x254], R6, 0x1, P2 ;  /* 0x0000950005091a11 */ /* 0x000fe400010f0c06 */
[----:B------:R-:W-:-:S03]  /*14d0*/  @P0 LEA R6, P2, R14, c[0x0][0x220], 0x1 ;  /* 0x000088000e060a11 */ /* 0x000fc600078408ff */
[----:B------:R2:W-:Y:S01]  /*14e0*/  @P1 LDGSTS.E.BYPASS.LTC128B.128 [R3+0x1100], [R8.64], !P6 ;  /* 0x0110000008031fae */ /* 0x0005e2000f101d46 */
[----:B------:R-:W-:Y:S02]  /*14f0*/  @P0 LEA.HI.X R7, R14, c[0x0][0x224], R4, 0x1, P2 ;  /* 0x000089000e070a11 */ /* 0x000fe400010f0c04 */
[----:B------:R-:W-:Y:S01]  /*1500*/  ISETP.GE.AND P2, PT, R17, c[0x0][0x27c], PT ;  /* 0x00009f0011007a0c */ /* 0x000fe20003f46270 */
[----:B------:R2:W-:Y:S01]  /*1510*/  @P1 LDGSTS.E.BYPASS.LTC128B.128 [R3+0x3100], [R8.64+0x80], !P4 ;  /* 0x0310008008031fae */ /* 0x0005e2000e101d46 */
[----:B------:R-:W-:Y:S02]  /*1520*/  IADD3 R14, R22, 0x50, RZ ;  /* 0x00000050160e7810 */ /* 0x000fe40007ffe0ff */
[----:B------:R-:W-:Y:S01]  /*1530*/  SEL R4, RZ, c[0x0][0x27c], !P2 ;  /* 0x00009f00ff047a07 */ /* 0x000fe20005000000 */
[----:B------:R2:W-:Y:S01]  /*1540*/  @P1 LDGSTS.E.BYPASS.LTC128B.128 [R3+0x5100], [R8.64+0x100], !P5 ;  /* 0x0510010008031fae */ /* 0x0005e2000e901d46 */
[----:B-1----:R-:W-:-:S03]  /*1550*/  @P0 LEA R12, P1, R103, R6, 0x1 ;  /* 0x00000006670c0211 */ /* 0x002fc600078208ff */
[----:B------:R-:W-:Y:S01]  /*1560*/  IMAD.IADD R5, R4, 0x1, R17 ;  /* 0x0000000104057824 */ /* 0x000fe200078e0211 */
[----:B------:R-:W0:Y:S01]  /*1570*/  LDGDEPBAR ;  /* 0x00000000000079af */ /* 0x000e220000000000 */
[----:B------:R-:W-:-:S03]  /*1580*/  @P0 LEA.HI.X R13, R103, R7, R102, 0x1, P1 ;  /* 0x00000007670d0211 */ /* 0x000fc600008f0c66 */
[----:B------:R-:W-:Y:S01]  /*1590*/  SHF.R.S32.HI R122, RZ, 0x1f, R5 ;  /* 0x0000001fff7a7819 */ /* 0x000fe20000011405 */
[----:B------:R1:W-:Y:S01]  /*15a0*/  @P0 LDGSTS.E.BYPASS.LTC128B.128 [R0+0x12100], [R6.64], !P6 ;  /* 0x1210000006000fae */ /* 0x0003e2000f101d46 */
[----:B------:R-:W-:Y:S02]  /*15b0*/  @P2 LOP3.LUT R135, R135, 0x2, RZ, 0xfc, !PT ;  /* 0x0000000287872812 */ /* 0x000fe400078efcff */
[CC--:B------:R-:W-:Y:S01]  /*15c0*/  LEA.HI R152, R122.reuse, R5.reuse, RZ, 0x3 ;  /* 0x000000057a987211 */ /* 0x0c0fe200078f18ff */
[----:B------:R1:W-:Y:S01]  /*15d0*/  @P0 LDGSTS.E.BYPASS.LTC128B.128 [R0+0x14100], [R6.64+0x80], !P4 ;  /* 0x1410008006000fae */ /* 0x0003e2000e101d46 */
[----:B------:R-:W-:Y:S01]  /*15e0*/  LEA.HI R122, R122, R5, RZ, 0x6 ;  /* 0x000000057a7a7211 */ /* 0x000fe200078f30ff */
[----:B------:R-:W-:Y:S01]  /*15f0*/  IMAD.WIDE.U32 R4, R105, c[0x0][0x280], R22 ;  /* 0x0000a00069047a25 */ /* 0x000fe200078e0016 */
[----:B------:R-:W-:Y:S01]  /*1600*/  LOP3.LUT R135, R135, 0xfffffff7, RZ, 0xc0, !PT ;  /* 0xfffffff787877812 */ /* 0x000fe200078ec0ff */
[----:B------:R1:W-:Y:S01]  /*1610*/  @P0 LDGSTS.E.BYPASS.LTC128B.128 [R0+0x16100], [R6.64+0x100], !P5 ;  /* 0x1610010006000fae */ /* 0x0003e2000e901d46 */
[----:B------:R-:W-:Y:S01]  /*1620*/  ISETP.NE.AND P1, PT, R142, c[0x0][0x2b8], PT ;  /* 0x0000ae008e007a0c */ /* 0x000fe20003f25270 */
[----:B------:R-:W-:Y:S01]  /*1630*/  IMAD.IADD R167, R166, 0x1, R5 ;  /* 0x00000001a6a77824 */ /* 0x000fe200078e0205 */
[----:B------:R-:W-:Y:S01]  /*1640*/  LOP3.LUT R5, R129, 0x38, R152, 0xf8, !PT ;  /* 0x0000003881057812 */ /* 0x000fe200078ef898 */
[----:B------:R3:W-:Y:S01]  /*1650*/  @P0 LDGSTS.E.BYPASS.LTC128B.128 [R0+0x13100], [R12.64], !P6 ;  /* 0x131000000c000fae */ /* 0x0007e2000f101d46 */
[----:B------:R-:W-:Y:S01]  /*1660*/  IMAD.SHL.U32 R122, R122, 0x40, RZ ;  /* 0x000000407a7a7824 */ /* 0x000fe200078e00ff */
[----:B------:R-:W-:Y:S01]  /*1670*/  @P3 LOP3.LUT R135, R135, 0x8, RZ, 0xfc, !PT ;  /* 0x0000000887873812 */ /* 0x000fe200078efcff */
[----:B------:R-:W-:Y:S01]  /*1680*/  IMAD.MOV.U32 R166, RZ, RZ, R4 ;  /* 0x000000ffffa67224 */ /* 0x000fe200078e0004 */
[----:B------:R3:W-:Y:S01]  /*1690*/  @P0 LDGSTS.E.BYPASS.LTC128B.128 [R0+0x15100], [R12.64+0x80], !P4 ;  /* 0x151000800c000fae */ /* 0x0007e2000e101d46 */
[----:B--2---:R-:W-:Y:S01]  /*16a0*/  IMAD.IADD R3, R2, 0x1, R15 ;  /* 0x0000000102037824 */ /* 0x004fe200078e020f */
[----:B------:R-:W-:Y:S01]  /*16b0*/  LOP3.LUT R122, R122, 0xfffff000, RZ, 0xc0, !PT ;  /* 0xfffff0007a7a7812 */ /* 0x000fe200078ec0ff */
[----:B------:R-:W-:Y:S01]  /*16c0*/  IMAD.MOV.U32 R8, RZ, RZ, c[0x0][0x290] ;  /* 0x0000a400ff087624 */ /* 0x000fe200078e00ff */
[----:B------:R3:W-:Y:S01]  /*16d0*/  @P0 LDGSTS.E.BYPASS.LTC128B.128 [R0+0x17100], [R12.64+0x100], !P5 ;  /* 0x171001000c000fae */ /* 0x0007e2000e901d46 */
[----:B------:R-:W-:Y:S01]  /*16e0*/  LOP3.LUT P0, RZ, R130, 0x4, RZ, 0xc0, !PT ;  /* 0x0000000482ff7812 */ /* 0x000fe2000780c0ff */
[----:B------:R-:W-:Y:S01]  /*16f0*/  IMAD.WIDE.U32 R166, R91, c[0x0][0x280], R166 ;  /* 0x0000a0005ba67a25 */ /* 0x000fe200078e00a6 */
[----:B------:R-:W-:Y:S01]  /*1700*/  SHF.R.S32.HI R120, RZ, 0x1f, R3 ;  /* 0x0000001fff787819 */ /* 0x000fe20000011403 */
[----:B------:R-:W0:Y:S01]  /*1710*/  LDGDEPBAR ;  /* 0x00000000000079af */ /* 0x000e220000000000 */
[----:B------:R-:W-:Y:S01]  /*1720*/  LOP3.LUT R5, R5, R118, RZ, 0x3c, !PT ;  /* 0x0000007605057212 */ /* 0x000fe200078e3cff */
[----:B------:R-:W-:Y:S01]  /*1730*/  IMAD.SHL.U32 R109, R8, 0x40, RZ ;  /* 0x00000040086d7824 */ /* 0x000fe200078e00ff */
[----:B------:R-:W-:-:S02]  /*1740*/  LEA.HI R2, R120, R3, RZ, 0x3 ;  /* 0x0000000378027211 */ /* 0x000fc400078f18ff */
[----:B------:R-:W-:Y:S02]  /*1750*/  LEA.HI R120, R120, R3, RZ, 0x6 ;  /* 0x0000000378787211 */ /* 0x000fe400078f30ff */
[----:B------:R-:W-:Y:S02]  /*1760*/  LOP3.LUT R3, R129, 0x38, R2, 0xf8, !PT ;  /* 0x0000003881037812 */ /* 0x000fe400078ef802 */
[----:B------:R-:W-:Y:S01]  /*1770*/  LOP3.LUT R135, R135, 0xffffffef, RZ, 0xc0, !PT ;  /* 0xffffffef87877812 */ /* 0x000fe200078ec0ff */
[----:B------:R-:W-:Y:S01]  /*1780*/  IMAD.SHL.U32 R120, R120, 0x40, RZ ;  /* 0x0000004078787824 */ /* 0x000fe200078e00ff */
[----:B-1----:R-:W-:Y:S01]  /*1790*/  LOP3.LUT R7, R129, 0x38, R144, 0xf8, !PT ;  /* 0x0000003881077812 */ /* 0x002fe200078ef890 */
[----:B------:R-:W-:Y:S01]  /*17a0*/  IMAD.MOV.U32 R6, RZ, RZ, c[0x0][0x280] ;  /* 0x0000a000ff067624 */ /* 0x000fe200078e00ff */
[-C--:B------:R-:W-:Y:S02]  /*17b0*/  LOP3.LUT R3, R3, R118.reuse, RZ, 0x3c, !PT ;  /* 0x0000007603037212 */ /* 0x080fe400078e3cff */
[----:B------:R-:W-:Y:S01]  /*17c0*/  LOP3.LUT R7, R7, R118, RZ, 0x3c, !PT ;  /* 0x0000007607077212 */ /* 0x000fe200078e3cff */
[----:B------:R-:W-:Y:S01]  /*17d0*/  IMAD.SHL.U32 R113, R6, 0x40, RZ ;  /* 0x0000004006717824 */ /* 0x000fe200078e00ff */
[----:B------:R-:W-:-:S02]  /*17e0*/  LOP3.LUT R120, R120, 0xfffff000, RZ, 0xc0, !PT ;  /* 0xfffff00078787812 */ /* 0x000fc400078ec0ff */
[--C-:B------:R-:W-:Y:S01]  /*17f0*/  IADD3 R124, R7, R124, R16.reuse ;  /* 0x0000007c077c7210 */ /* 0x100fe20007ffe010 */
[----:B------:R-:W-:Y:S01]  /*1800*/  IMAD R7, R93, c[0x0][0x210], RZ ;  /* 0x000084005d077a24 */ /* 0x000fe200078e02ff */
[--C-:B------:R-:W-:Y:S02]  /*1810*/  IADD3 R122, R5, R122, R16.reuse ;  /* 0x0000007a057a7210 */ /* 0x100fe40007ffe010 */
[----:B---3--:R-:W-:Y:S01]  /*1820*/  SHF.R.S32.HI R0, RZ, 0x1f, R91 ;  /* 0x0000001fff007819 */ /* 0x008fe2000001145b */
[----:B------:R-:W-:Y:S01]  /*1830*/  IMAD R7, R192, c[0x0][0x214], R7 ;  /* 0x00008500c0077a24 */ /* 0x000fe200078e0207 */
[----:B------:R-:W-:Y:S01]  /*1840*/  IADD3 R120, R3, R120, R16 ;  /* 0x0000007803787210 */ /* 0x000fe20007ffe010 */
[----:B------:R-:W-:Y:S01]  /*1850*/  IMAD R3, R93, c[0x0][0x1e8], RZ ;  /* 0x00007a005d037a24 */ /* 0x000fe200078e02ff */
[----:B------:R-:W-:Y:S01]  /*1860*/  @P0 LOP3.LUT R135, R135, 0x10, RZ, 0xfc, !PT ;  /* 0x0000001087870812 */ /* 0x000fe200078efcff */
[C---:B------:R-:W-:Y:S01]  /*1870*/  IMAD R4, R0.reuse, c[0x0][0x290], RZ ;  /* 0x0000a40000047a24 */ /* 0x040fe200078e02ff */
[----:B------:R-:W-:Y:S01]  /*1880*/  ISETP.GE.AND P0, PT, R137, 0x1, PT ;  /* 0x000000018900780c */ /* 0x000fe20003f06270 */
[----:B------:R-:W-:Y:S01]  /*1890*/  IMAD R0, R0, c[0x0][0x280], RZ ;  /* 0x0000a00000007a24 */ /* 0x000fe200078e02ff */
[----:B------:R-:W-:Y:S01]  /*18a0*/  LOP3.LUT R135, R135, 0xffffffbf, RZ, 0xc0, !PT ;  /* 0xffffffbf87877812 */ /* 0x000fe200078ec0ff */
[----:B------:R-:W-:Y:S01]  /*18b0*/  IMAD R3, R192, c[0x0][0x1ec], R3 ;  /* 0x00007b00c0037a24 */ /* 0x000fe200078e0203 */
[----:B------:R-:W-:Y:S01]  /*18c0*/  LOP3.LUT R144, R144, 0xfffffff8, RZ, 0xc0, !PT ;  /* 0xfffffff890907812 */ /* 0x000fe200078ec0ff */
[----:B------:R-:W-:Y:S01]  /*18d0*/  IMAD R5, R91, c[0x0][0x284], R0 ;  /* 0x0000a1005b057a24 */ /* 0x000fe200078e0200 */
[----:B------:R-:W-:Y:S01]  /*18e0*/  SHF.R.S32.HI R0, RZ, 0x1f, R131 ;  /* 0x0000001fff007819 */ /* 0x000fe20000011483 */
[----:B------:R-:W-:Y:S01]  /*18f0*/  IMAD.IADD R106, R179, 0x1, R7 ;  /* 0x00000001b36a7824 */ /* 0x000fe200078e0207 */
[----:B------:R-:W-:Y:S01]  /*1900*/  LOP3.LUT R146, R152, 0xfffffff8, RZ, 0xc0, !PT ;  /* 0xfffffff898927812 */ /* 0x000fe200078ec0ff */
[----:B------:R-:W-:Y:S01]  /*1910*/  IMAD.IADD R110, R177, 0x1, R3 ;  /* 0x00000001b16e7824 */ /* 0x000fe200078e0203 */
[----:B------:R-:W-:Y:S01]  /*1920*/  LEA.HI R119, R0, R131, RZ, 0x3 ;  /* 0x0000008300777211 */ /* 0x000fe200078f18ff */
[----:B------:R-:W-:Y:S01]  /*1930*/  IMAD R7, R175, c[0x0][0x2b0], RZ ;  /* 0x0000ac00af077a24 */ /* 0x000fe200078e02ff */
[----:B------:R-:W-:Y:S01]  /*1940*/  SHF.R.S32.HI R0, RZ, 0x1f, R17 ;  /* 0x0000001fff007819 */ /* 0x000fe20000011411 */
[----:B------:R-:W-:Y:S01]  /*1950*/  IMAD R139, R91, c[0x0][0x294], R4 ;  /* 0x0000a5005b8b7a24 */ /* 0x000fe200078e0204 */
[----:B------:R-:W-:Y:S01]  /*1960*/  LOP3.LUT R3, R129, 0x18, R24, 0xf8, !PT ;  /* 0x0000001881037812 */ /* 0x000fe200078ef818 */
[----:B------:R-:W-:Y:S01]  /*1970*/  IMAD R7, R174, c[0x0][0x2b4], R7 ;  /* 0x0000ad00ae077a24 */ /* 0x000fe200078e0207 */
[----:B------:R-:W-:Y:S01]  /*1980*/  LOP3.LUT R148, R2, 0xfffffff8, RZ, 0xc0, !PT ;  /* 0xfffffff802947812 */ /* 0x000fe200078ec0ff */
[----:B------:R-:W-:Y:S01]  /*1990*/  IMAD.WIDE.U32 R174, R174, c[0x0][0x2b0], RZ ;  /* 0x0000ac00aeae7a25 */ /* 0x000fe200078e00ff */
[----:B------:R-:W-:-:S02]  /*19a0*/  LEA.HI R127, R0, R17, RZ, 0x3 ;  /* 0x00000011007f7211 */ /* 0x000fc400078f18ff */
[----:B------:R-:W-:Y:S01]  /*19b0*/  LOP3.LUT R135, R135, 0xffffffdf, RZ, 0xc0, !PT ;  /* 0xffffffdf87877812 */ /* 0x000fe200078ec0ff */
[----:B------:R-:W-:Y:S01]  /*19c0*/  IMAD.IADD R141, R173, 0x1, R139 ;  /* 0x00000001ad8d7824 */ /* 0x000fe200078e028b */
[----:B------:R-:W-:Y:S01]  /*19d0*/  LOP3.LUT R3, R3, R118, RZ, 0x3c, !PT ;  /* 0x0000007603037212 */ /* 0x000fe200078e3cff */
[----:B------:R-:W-:Y:S01]  /*19e0*/  IMAD.IADD R104, R175, 0x1, R7 ;  /* 0x00000001af687824 */ /* 0x000fe200078e0207 */
[----:B------:R-:W-:Y:S01]  /*19f0*/  SHF.R.S32.HI R143, RZ, 0x1f, R144 ;  /* 0x0000001fff8f7819 */ /* 0x000fe20000011490 */
[----:B------:R-:W-:Y:S01]  /*1a00*/  IMAD.IADD R139, R139, 0x1, R169 ;  /* 0x000000018b8b7824 */ /* 0x000fe200078e02a9 */
[----:B------:R-:W-:Y:S01]  /*1a10*/  SHF.R.S32.HI R145, RZ, 0x1f, R146 ;  /* 0x0000001fff917819 */ /* 0x000fe20000011492 */
[----:B------:R-:W-:Y:S01]  /*1a20*/  IMAD.IADD R0, R3, 0x1, R16 ;  /* 0x0000000103007824 */ /* 0x000fe200078e0210 */
[----:B------:R-:W-:Y:S01]  /*1a30*/  SHF.R.S32.HI R147, RZ, 0x1f, R148 ;  /* 0x0000001fff937819 */ /* 0x000fe20000011494 */
[----:B------:R-:W-:Y:S01]  /*1a40*/  IMAD.IADD R140, R171, 0x1, R5 ;  /* 0x00000001ab8c7824 */ /* 0x000fe200078e0205 */
[----:B------:R-:W-:Y:S01]  /*1a50*/  LOP3.LUT R119, R119, 0xfffffff8, RZ, 0xc0, !PT ;  /* 0xfffffff877777812 */ /* 0x000fe200078ec0ff */
[----:B------:R-:W-:Y:S01]  /*1a60*/  IMAD.IADD R138, R5, 0x1, R167 ;  /* 0x00000001058a7824 */ /* 0x000fe200078e02a7 */
[----:B------:R-:W-:-:S02]  /*1a70*/  LOP3.LUT R127, R127, 0xfffffff8, RZ, 0xc0, !PT ;  /* 0xfffffff87f7f7812 */ /* 0x000fc400078ec0ff */
[----:B------:R-:W-:Y:S02]  /*1a80*/  @P1 LOP3.LUT R135, R135, 0x20, RZ, 0xfc, !PT ;  /* 0x0000002087871812 */ /* 0x000fe400078efcff */
[-C--:B------:R-:W-:Y:S02]  /*1a90*/  SHF.L.U64.HI R107, R8, R111.reuse, c[0x0][0x294] ;  /* 0x0000a500086b7619 */ /* 0x080fe4000001026f */
[C---:B------:R-:W-:Y:S01]  /*1aa0*/  SHF.L.U64.HI R143, R144.reuse, 0x1, R143 ;  /* 0x00000001908f7819 */ /* 0x040fe2000001028f */
[----:B------:R-:W-:Y:S01]  /*1ab0*/  IMAD.SHL.U32 R144, R144, 0x2, RZ ;  /* 0x0000000290907824 */ /* 0x000fe200078e00ff */
[C---:B------:R-:W-:Y:S01]  /*1ac0*/  SHF.L.U64.HI R145, R146.reuse, 0x1, R145 ;  /* 0x0000000192917819 */ /* 0x040fe20000010291 */
[----:B------:R-:W-:Y:S01]  /*1ad0*/  IMAD.SHL.U32 R146, R146, 0x2, RZ ;  /* 0x0000000292927824 */ /* 0x000fe200078e00ff */
[C---:B------:R-:W-:Y:S01]  /*1ae0*/  SHF.L.U64.HI R147, R148.reuse, 0x1, R147 ;  /* 0x0000000194937819 */ /* 0x040fe20000010293 */
[----:B------:R-:W-:Y:S01]  /*1af0*/  IMAD.SHL.U32 R148, R148, 0x2, RZ ;  /* 0x0000000294947824 */ /* 0x000fe200078e00ff */
[----:B------:R-:W-:-:S02]  /*1b00*/  SHF.L.U64.HI R111, R6, R111, c[0x0][0x284] ;  /* 0x0000a100066f7619 */ /* 0x000fc4000001026f */
[C---:B------:R-:W-:Y:S02]  /*1b10*/  IADD3 R13, R22.reuse, 0x30, RZ ;  /* 0x00000030160d7810 */ /* 0x040fe40007ffe0ff */
[----:B------:R-:W-:Y:S02]  /*1b20*/  IADD3 R12, R22, 0x10, RZ ;  /* 0x00000010160c7810 */ /* 0x000fe40007ffe0ff */
[----:B------:R-:W-:Y:S02]  /*1b30*/  SHF.R.S32.HI R112, RZ, 0x1f, R119 ;  /* 0x0000001fff707819 */ /* 0x000fe40000011477 */
[----:B------:R-:W-:Y:S02]  /*1b40*/  SHF.R.S32.HI R150, RZ, 0x1f, R127 ;  /* 0x0000001fff967819 */ /* 0x000fe4000001147f */
[----:B------:R-:W-:Y:S02]  /*1b50*/  SHF.R.S32.HI R152, RZ, 0x3, R152 ;  /* 0x00000003ff987819 */ /* 0x000fe40000011498 */
[----:B------:R-:W-:-:S02]  /*1b60*/  SHF.R.S32.HI R151, RZ, 0x3, R2 ;  /* 0x00000003ff977819 */ /* 0x000fc40000011402 */
[----:B------:R-:W-:Y:S02]  /*1b70*/  @P0 LOP3.LUT R135, R135, 0x40, RZ, 0xfc, !PT ;  /* 0x0000004087870812 */ /* 0x000fe400078efcff */
.L_x_936:
[----:B------:R-:W-:Y:S01]  /*1b80*/  ISETP.NE.AND P1, PT, R142, c[0x0][0x2b8], PT ;  /* 0x0000ae008e007a0c */ /* 0x000fe20003f25270 */
[----:B-1----:R-:W-:Y:S01]  /*1b90*/  IMAD.SHL.U32 R5, R18, 0x40, RZ ;  /* 0x0000004012057824 */ /* 0x002fe200078e00ff */
[----:B------:R-:W-:Y:S01]  /*1ba0*/  LOP3.LUT P2, RZ, R130, 0x4, RZ, 0xc0, !PT ;  /* 0x0000000482ff7812 */ /* 0x000fe2000784c0ff */
[----:B------:R-:W-:Y:S01]  /*1bb0*/  IMAD.MOV.U32 R154, RZ, RZ, RZ ;  /* 0x000000ffff9a7224 */ /* 0x000fe200078e00ff */
[----:B------:R-:W-:Y:S04]  /*1bc0*/  DEPBAR.LE SB0, 0x2 ;  /* 0x000080800000791a */ /* 0x000fe80000000000 */
[----:B------:R-:W-:Y:S01]  /*1bd0*/  IMAD.IADD R3, R128, 0x1, R5 ;  /* 0x0000000180037824 */ /* 0x000fe200078e0205 */
[----:B------:R-:W-:Y:S01]  /*1be0*/  BSSY B1, `(.L_x_912) ;  /* 0x0000409000017945 */ /* 0x000fe20003800000 */
[----:B------:R-:W-:Y:S02]  /*1bf0*/  IMAD R2, R53, 0x3000, R0 ;  /* 0x0000300035027824 */ /* 0x000fe400078e0200 */
[----:B------:R-:W-:Y:S01]  /*1c00*/  IMAD.IADD R153, R97, 0x1, R3 ;  /* 0x0000000161997824 */ /* 0x000fe200078e0203 */
[----:B------:R-:W-:Y:S02]  /*1c10*/  ISETP.GE.AND P0, PT, R3, R96, PT ;  /* 0x000000600300720c */ /* 0x000fe40003f06270 */
[----:B------:R-:W-:Y:S01]  /*1c20*/  IADD3 R155, R2, 0x20, RZ ;  /* 0x00000020029b7810 */ /* 0x000fe20007ffe0ff */
[----:B------:R-:W-:Y:S01]  /*1c30*/  @P1 IMAD.HI.U32 R4, R153, c[0x0][0x2bc], RZ ;  /* 0x0000af0099041a27 */ /* 0x000fe200078e00ff */
[----:B------:R-:W-:Y:S02]  /*1c40*/  ISETP.GT.OR P0, PT, R128, 0x3f, P0 ;  /* 0x0000003f8000780c */ /* 0x000fe40000704670 */
[C---:B------:R-:W-:Y:S01]  /*1c50*/  @P2 IADD3 R155, R2.reuse, -0x20, RZ ;  /* 0xffffffe0029b2810 */ /* 0x040fe20007ffe0ff */
[----:B------:R-:W-:Y:S01]  /*1c60*/  IMAD.MOV.U32 R3, RZ, RZ, R153 ;  /* 0x000000ffff037224 */ /* 0x000fe200078e0099 */
[----:B------:R-:W-:Y:S02]  /*1c70*/  @P1 SHF.R.U32.HI R3, RZ, c[0x0][0x2c0], R4 ;  /* 0x0000b000ff031a19 */ /* 0x000fe40000011604 */
[----:B------:R-:W-:Y:S02]  /*1c80*/  ISETP.GE.AND P2, PT, R137, 0x1, PT ;  /* 0x000000018900780c */ /* 0x000fe40003f46270 */
[----:B------:R-:W-:Y:S02]  /*1c90*/  LEA R157, R2, 0x100, 0x1 ;  /* 0x00000100029d7811 */ /* 0x000fe400078e08ff */
[----:B------:R-:W-:Y:S03]  /*1ca0*/  LEA R155, R155, 0x100, 0x1 ;  /* 0x000001009b9b7811 */ /* 0x000fe600078e08ff */
[C---:B------:R-:W-:Y:S04]  /*1cb0*/  @!P0 IADD3 R7, P1, R3.reuse, R174, RZ ;  /* 0x000000ae03078210 */ /* 0x040fe80007f3e0ff */
[----:B------:R-:W-:Y:S02]  /*1cc0*/  @!P0 LEA.HI.X.SX32 R4, R3, R104, 0x1, P1 ;  /* 0x0000006803048211 */ /* 0x000fe400008f0eff */
[C---:B------:R-:W-:Y:S04]  /*1cd0*/  @!P0 LEA R8, P1, R7.reuse, c[0x0][0x2a0], 0x2 ;  /* 0x0000a80007088a11 */ /* 0x040fe800078210ff */
[----:B------:R-:W-:Y:S01]  /*1ce0*/  @!P0 LEA.HI.X R9, R7, c[0x0][0x2a4], R4, 0x2, P1 ;  /* 0x0000a90007098a11 */ /* 0x000fe200008f1404 */
[----:B------:R-:W-:Y:S04]  /*1cf0*/  IMAD.MOV R4, RZ, RZ, -R3 ;  /* 0x000000ffff047224 */ /* 0x000fe800078e0a03 */
[----:B-----5:R1:W5:Y:S01]  /*1d00*/  @!P0 LDG.E R154, [R8.64] ;  /* 0x00000006089a8981 */ /* 0x020362000c1e1900 */
[----:B------:R-:W-:Y:S03]  /*1d10*/  IMAD R153, R4, c[0x0][0x2b8], R153 ;  /* 0x0000ae0004997a24 */ /* 0x000fe600078e0299 */
[----:B------:R-:W-:Y:S06]  /*1d20*/  BAR.SYNC.DEFER_BLOCKING 0x0 ;  /* 0x0000000000007b1d */ /* 0x000fec0000010000 */
[----:B----4-:R-:W-:-:S05]  /*1d30*/  @!P2 BRA `(.L_x_913) ;  /* 0x00003c100000a947 */ /* 0x010fca0003800000 */
[----:B------:R-:W-:Y:S01]  /*1d40*/  IMAD.WIDE.U32 R6, R153, c[0x0][0x1e0], RZ ;  /* 0x0000780099067a25 */ /* 0x000fe200078e00ff */
[----:B------:R-:W-:Y:S02]  /*1d50*/  SHF.R.S32.HI R159, RZ, 0x1f, R153 ;  /* 0x0000001fff9f7819 */ /* 0x000fe40000011499 */
[----:B-----5:R-:W-:Y:S01]  /*1d60*/  SHF.R.S32.HI R158, RZ, 0x1f, R154 ;  /* 0x0000001fff9e7819 */ /* 0x020fe2000001149a */
[----:B-1----:R-:W-:Y:S01]  /*1d70*/  IMAD R9, R107, R18, RZ ;  /* 0x000000126b097224 */ /* 0x002fe200078e02ff */
[----:B------:R-:W-:Y:S01]  /*1d80*/  IADD3 R156, -R5, R96, RZ ;  /* 0x00000060059c7210 */ /* 0x000fe20007ffe1ff */
[----:B------:R-:W-:Y:S02]  /*1d90*/  IMAD R2, R159, c[0x0][0x1e0], RZ ;  /* 0x000078009f027a24 */ /* 0x000fe400078e02ff */
[----:B------:R-:W-:Y:S01]  /*1da0*/  IMAD R81, R158, c[0x0][0x1f0], RZ ;  /* 0x00007c009e517a24 */ /* 0x000fe200078e02ff */
[----:B------:R-:W-:Y:S01]  /*1db0*/  IMNMX R156, R156, 0x40, PT ;  /* 0x000000409c9c7817 */ /* 0x000fe20003800200 */
[----:B------:R-:W-:Y:S02]  /*1dc0*/  IMAD R2, R153, c[0x0][0x1e4], R2 ;  /* 0x0000790099027a24 */ /* 0x000fe400078e0202 */
[C---:B------:R-:W-:Y:S02]  /*1dd0*/  IMAD R81, R154.reuse, c[0x0][0x1f4], R81 ;  /* 0x00007d009a517a24 */ /* 0x040fe400078e0251 */
[----:B------:R-:W-:Y:S01]  /*1de0*/  IMAD.WIDE.U32 R4, R109, R18, RZ ;  /* 0x000000126d047225 */ /* 0x000fe200078e00ff */
[----:B------:R-:W-:Y:S02]  /*1df0*/  IADD3 R3, R7, R2, RZ ;  /* 0x0000000207037210 */ /* 0x000fe40007ffe0ff */
[----:B------:R-:W-:Y:S01]  /*1e00*/  MOV R2, R6 ;  /* 0x0000000600027202 */ /* 0x000fe20000000f00 */
[----:B------:R-:W-:Y:S04]  /*1e10*/  IMAD.WIDE.U32 R6, R113, R18, RZ ;  /* 0x0000001271067225 */ /* 0x000fe800078e00ff */
[----:B------:R-:W-:Y:S05]  /*1e20*/  IMAD.WIDE.U32 R2, R154, c[0x0][0x1f0], R2 ;  /* 0x00007c009a027a25 */ /* 0x000fea00078e0002 */
[----:B------:R-:W-:Y:S04]  /*1e30*/  IADD3 R2, P0, R176, R2, RZ ;  /* 0x00000002b0027210 */ /* 0x000fe80007f1e0ff */
[----:B------:R-:W-:Y:S01]  /*1e40*/  IADD3.X R81, R110, R3, R81, P0, !PT ;  /* 0x000000036e517210 */ /* 0x000fe200007fe451 */
[----:B------:R-:W-:Y:S01]  /*1e50*/  IMAD R3, R111, R18, RZ ;  /* 0x000000126f037224 */ /* 0x000fe200078e02ff */
[C---:B------:R-:W-:Y:S04]  /*1e60*/  LEA R80, P0, R2.reuse, c[0x0][0x1c8], 0x1 ;  /* 0x0000720002507a11 */ /* 0x040fe800078008ff */
[----:B------:R-:W-:Y:S02]  /*1e70*/  LEA.HI.X R81, R2, c[0x0][0x1cc], R81, 0x1, P0 ;  /* 0x0000730002517a11 */ /* 0x000fe400000f0c51 */
[----:B------:R-:W-:Y:S02]  /*1e80*/  ISETP.NE.AND P0, PT, RZ, UR4, PT ;  /* 0x00000004ff007c0c */ /* 0x000fe4000bf05270 */
[----:B------:R-:W-:Y:S05]  /*1e90*/  SHF.R.S32.HI R2, RZ, 0x1f, R18 ;  /* 0x0000001fff027819 */ /* 0x000fea0000011412 */
[C---:B------:R-:W-:Y:S02]  /*1ea0*/  IMAD R3, R2.reuse, R113, R3 ;  /* 0x0000007102037224 */ /* 0x040fe400078e0203 */
[----:B------:R-:W-:Y:S03]  /*1eb0*/  IMAD R9, R2, R109, R9 ;  /* 0x0000006d02097224 */ /* 0x000fe600078e0209 */
[----:B------:R-:W-:Y:S02]  /*1ec0*/  IADD3 R3, R7, R3, RZ ;  /* 0x0000000307037210 */ /* 0x000fe40007ffe0ff */
        /* <DEDUP_REMOVED lines=61> */
.L_x_916:
[----:B------:R-:W-:Y:S05]  /*22a0*/  BSYNC B0 ;  /* 0x0000000000007941 */ /* 0x000fea0003800000 */
.L_x_915:
        /* <DEDUP_REMOVED lines=59> */
[----:B------:R-:W-:Y:S02]  /*2660*/  @!P0 PRMT R44, R44, 0x5410, R45 ;  /* 0x000054102c2c8816 */ /* 0x000fe4000000002d */
[----:B------:R-:W-:Y:S02]  /*2670*/  @!P0 SHF.R.U32.HI R54, RZ, 0x10, R79 ;  /* 0x00000010ff368819 */ /* 0x000fe4000001164f */
[----:B------:R-:W-:Y:S02]  /*2680*/  @!P0 PRMT R41, R41, 0x5410, R46 ;  /* 0x0000541029298816 */ /* 0x000fe4000000002e */
[----:B------:R-:W-:Y:S02]  /*2690*/  @!P0 SHF.L.U32 R45, R44, 0x10, RZ ;  /* 0x000000102c2d8819 */ /* 0x000fe400000006ff */
[----:B------:R-:W-:Y:S01]  /*26a0*/  @!P0 PRMT R54, R51, 0x5410, R54 ;  /* 0x0000541033368816 */ /* 0x000fe20000000036 */
[C---:B------:R-:W-:Y:S01]  /*26b0*/  @!P0 IMAD.U32 R51, R52.reuse, 0x10000, RZ ;  /* 0x0001000034338824 */ /* 0x040fe200078e00ff */
[----:B------:R-:W-:Y:S02]  /*26c0*/  @!P0 LOP3.LUT R52, R52, 0xffff0000, RZ, 0xc0, !PT ;  /* 0xffff000034348812 */ /* 0x000fe400078ec0ff */
[----:B------:R-:W-:Y:S01]  /*26d0*/  @!P0 LOP3.LUT R44, R44, 0xffff0000, RZ, 0xc0, !PT ;  /* 0xffff00002c2c8812 */ /* 0x000fe200078ec0ff */
[C---:B-1----:R-:W-:Y:S01]  /*26e0*/  @!P0 IMAD.U32 R50, R28.reuse, 0x10000, RZ ;  /* 0x000100001c328824 */ /* 0x042fe200078e00ff */
[----:B------:R-:W-:Y:S01]  /*26f0*/  @!P0 LOP3.LUT R46, R28, 0xffff0000, RZ, 0xc0, !PT ;  /* 0xffff00001c2e8812 */ /* 0x000fe200078ec0ff */
[C---:B------:R-:W-:Y:S01]  /*2700*/  @!P0 IMAD.U32 R55, R29.reuse, 0x10000, RZ ;  /* 0x000100001d378824 */ /* 0x040fe200078e00ff */
[----:B------:R-:W-:Y:S02]  /*2710*/  @!P0 LOP3.LUT R47, R29, 0xffff0000, RZ, 0xc0, !PT ;  /* 0xffff00001d2f8812 */ /* 0x000fe400078ec0ff */
[C---:B------:R-:W-:Y:S01]  /*2720*/  @!P0 SHF.L.U32 R56, R31.reuse, 0x10, RZ ;  /* 0x000000101f388819 */ /* 0x040fe200000006ff */
        /* <DEDUP_REMOVED lines=11> */
[----:B------:R-:W-:Y:S01]  /*27e0*/  @!P0 F2FP.BF16.PACK_AB R83, R2, R83 ;  /* 0x000000530253823e */ /* 0x000fe200000010ff */
[C---:B------:R-:W-:Y:S01]  /*27f0*/  @!P0 IMAD.U32 R44, R41.reuse, 0x10000, RZ ;  /* 0x00010000292c8824 */ /* 0x040fe200078e00ff */
[----:B------:R-:W-:Y:S01]  /*2800*/  @!P0 LOP3.LUT R41, R41, 0xffff0000, RZ, 0xc0, !PT ;  /* 0xffff000029298812 */ /* 0x000fe200078ec0ff */
[----:B------:R-:W-:Y:S02]  /*2810*/  @!P0 IMAD.U32 R51, R30, 0x10000, RZ ;  /* 0x000100001e338824 */ /* 0x000fe400078e00ff */
        /* <DEDUP_REMOVED lines=17> */
.L_x_919:
[----:B------:R-:W-:Y:S05]  /*2930*/  BSYNC B0 ;  /* 0x0000000000007941 */ /* 0x000fea0003800000 */
.L_x_918:
        /* <DEDUP_REMOVED lines=58> */
.L_x_921:
[----:B------:R-:W-:Y:S05]  /*2ce0*/  BSYNC B0 ;  /* 0x0000000000007941 */ /* 0x000fea0003800000 */
.L_x_920:
        /* <DEDUP_REMOVED lines=58> */
.L_x_923:
[----:B------:R-:W-:Y:S05]  /*3090*/  BSYNC B0 ;  /* 0x0000000000007941 */ /* 0x000fea0003800000 */
.L_x_922:
        /* <DEDUP_REMOVED lines=26> */
[C---:B------:R-:W-:Y:S01]  /*3240*/  @!P0 FMUL.FTZ R45, R36.reuse, R41 ;  /* 0x00000029242d8220 */ /* 0x040fe20000410000 */
[----:B------:R-:W-:Y:S01]  /*3250*/  @!P0 LOP3.LUT R44, R63, 0xffff0000, RZ, 0xc0, !PT ;  /* 0xffff00003f2c8812 */ /* 0x000fe200078ec0ff */
[----:B------:R-:W-:Y:S02]  /*3260*/  @!P0 FMUL.FTZ R48, R37, R42 ;  /* 0x0000002a25308220 */ /* 0x000fe40000410000 */
[-C--:B------:R-:W-:Y:S01]  /*3270*/  @!P0 FMUL.FTZ R2, R36, R27.reuse ;  /* 0x0000001b24028220 */ /* 0x080fe20000410000 */
[----:B------:R-:W-:Y:S01]  /*3280*/  @!P0 LOP3.LUT R36, R31, 0xffff0000, RZ, 0xc0, !PT ;  /* 0xffff00001f248812 */ /* 0x000fe200078ec0ff */
[----:B------:R-:W-:Y:S01]  /*3290*/  @!P0 FFMA.FTZ R45, R40, R27, -R45 ;  /* 0x0000001b282d8223 */ /* 0x000fe2000001082d */
[C---:B------:R-:W-:Y:S01]  /*32a0*/  @!P0 LOP3.LUT R27, R30.reuse, 0xffff0000, RZ, 0xc0, !PT ;  /* 0xffff00001e1b8812 */ /* 0x040fe200078ec0ff */
        /* <DEDUP_REMOVED lines=25> */
.L_x_925:
[----:B------:R-:W-:Y:S05]  /*3440*/  BSYNC B0 ;  /* 0x0000000000007941 */ /* 0x000fea0003800000 */
.L_x_924:
        /* <DEDUP_REMOVED lines=58> */
.L_x_927:
[----:B------:R-:W-:Y:S05]  /*37f0*/  BSYNC B0 ;  /* 0x0000000000007941 */ /* 0x000fea0003800000 */
.L_x_926:
        /* <DEDUP_REMOVED lines=34> */
[C---:B------:R-:W-:Y:S01]  /*3a20*/  @!P0 SHF.L.U32 R7, R6.reuse, 0x10, RZ ;  /* 0x0000001006078819 */ /* 0x040fe200000006ff */
[----:B------:R-:W-:Y:S01]  /*3a30*/  @!P0 FFMA.FTZ R2, R21, R27, R2 ;  /* 0x0000001b15028223 */ /* 0x000fe20000010002 */
[----:B------:R-:W-:Y:S01]  /*3a40*/  @!P0 LOP3.LUT R6, R6, 0xffff0000, RZ, 0xc0, !PT ;  /* 0xffff000006068812 */ /* 0x000fe200078ec0ff */
[----:B------:R-:W-:Y:S02]  /*3a50*/  @!P0 IMAD.U32 R21, R57, 0x10000, RZ ;  /* 0x0001000039158824 */ /* 0x000fe400078e00ff */
[----:B------:R-:W-:Y:S01]  /*3a60*/  @!P0 FMUL.FTZ R4, R8, R7 ;  /* 0x0000000708048220 */ /* 0x000fe20000410000 */
[----:B------:R-:W-:Y:S01]  /*3a70*/  @!P0 F2FP.BF16.PACK_AB R35, R2, R35 ;  /* 0x000000230223823e */ /* 0x000fe200000010ff */
        /* <DEDUP_REMOVED lines=18> */
.L_x_914:
        /* <DEDUP_REMOVED lines=47> */
.L_x_929:
[----:B------:R-:W-:Y:S05]  /*3e90*/  BSYNC B0 ;  /* 0x0000000000007941 */ /* 0x000fea0003800000 */
.L_x_928:
[----:B------:R2:W3:Y:S04]  /*3ea0*/  SHFL.IDX PT, R183, R81, RZ, 0x1c1f ;  /* 0x001c1fff51b77589 */ /* 0x0004e800000e0000 */
[----:B------:R2:W4:Y:S01]  /*3eb0*/  SHFL.IDX PT, R182, R80, RZ, 0x1c1f ;  /* 0x001c1fff50b67589 */ /* 0x00052200000e0000 */
[----:B------:R-:W-:-:S05]  /*3ec0*/  @P1 BRA `(.L_x_917) ;  /* 0x00001da000001947 */ /* 0x000fca0003800000 */
[----:B------:R-:W-:Y:S01]  /*3ed0*/  ISETP.GE.AND P0, PT, R24, c[0x0][0x1d4], PT ;  /* 0x0000750018007a0c */ /* 0x000fe20003f06270 */
[----:B-----5:R-:W-:Y:S01]  /*3ee0*/  IMAD.MOV.U32 R5, RZ, RZ, R30 ;  /* 0x000000ffff057224 */ /* 0x020fe200078e001e */
[----:B------:R-:W-:Y:S01]  /*3ef0*/  IADD3 R184, -R117, c[0x0][0x1d4], RZ ;  /* 0x0000750075b87a10 */ /* 0x000fe20007ffe1ff */
[----:B------:R-:W-:Y:S01]  /*3f00*/  IMAD.MOV.U32 R4, RZ, RZ, R31 ;  /* 0x000000ffff047224 */ /* 0x000fe200078e001f */
[----:B------:R-:W-:Y:S01]  /*3f10*/  BSSY B0, `(.L_x_930) ;  /* 0x00000a3000007945 */ /* 0x000fe20003800000 */
        /* <DEDUP_REMOVED lines=28> */
[----:B------:R-:W-:Y:S01]  /*40e0*/  IMAD R185, R53, 0x3000, RZ ;  /* 0x0000300035b97824 */ /* 0x000fe200078e02ff */
[----:B------:R-:W-:Y:S02]  /*40f0*/  PRMT R88, R7, 0x7610, R88 ;  /* 0x0000761007587816 */ /* 0x000fe40000000058 */
[----:B------:R-:W-:Y:S01]  /*4100*/  PRMT R87, R6, 0x7610, R87 ;  /* 0x0000761006577816 */ /* 0x000fe20000000057 */
[----:B------:R-:W-:-:S05]  /*4110*/  @P0 BRA `(.L_x_931) ;  /* 0x0000082000000947 */ /* 0x000fca0003800000 */
[----:B------:R-:W-:Y:S01]  /*4120*/  LOP3.LUT P2, RZ, R135, 0x4, RZ, 0xc0, !PT ;  /* 0x0000000487ff7812 */ /* 0x000fe2000784c0ff */
[----:B------:R-:W-:Y:S01]  /*4130*/  IMAD.MOV.U32 R50, RZ, RZ, R44 ;  /* 0x000000ffff327224 */ /* 0x000fe200078e002c */
[----:B------:R-:W-:Y:S01]  /*4140*/  ISETP.GE.AND P0, PT, R24, c[0x0][0x27c], PT ;  /* 0x00009f0018007a0c */ /* 0x000fe20003f06270 */
[----:B------:R-:W-:Y:S01]  /*4150*/  IMAD.MOV.U32 R55, RZ, RZ, R56 ;  /* 0x000000ffff377224 */ /* 0x000fe200078e0038 */
[----:B------:R-:W-:Y:S01]  /*4160*/  SEL R187, R117, R184, !P2 ;  /* 0x000000b875bb7207 */ /* 0x000fe20005000000 */
[----:B------:R-:W-:Y:S01]  /*4170*/  IMAD.MOV.U32 R49, RZ, RZ, R45 ;  /* 0x000000ffff317224 */ /* 0x000fe200078e002d */
[----:B------:R-:W-:Y:S01]  /*4180*/  MOV R54, R57 ;  /* 0x0000003900367202 */ /* 0x000fe20000000f00 */
[----:B------:R-:W-:Y:S01]  /*4190*/  IMAD.MOV.U32 R62, RZ, RZ, R58 ;  /* 0x000000ffff3e7224 */ /* 0x000fe200078e003a */
[----:B------:R-:W-:Y:S02]  /*41a0*/  SHF.R.S32.HI R186, RZ, 0x1f, R187 ;  /* 0x0000001fffba7819 */ /* 0x000fe400000114bb */
[----:B------:R-:W-:Y:S02]  /*41b0*/  MOV R68, R59 ;  /* 0x0000003b00447202 */ /* 0x000fe40000000f00 */
[----:B------:R-:W-:Y:S03]  /*41c0*/  LEA.HI R186, R186, R187, RZ, 0x4 ;  /* 0x000000bbbaba7211 */ /* 0x000fe600078f20ff */
[----:B------:R-:W-:Y:S01]  /*41d0*/  @!P0 SHF.R.U64 R51, R44, 0x10, R45 ;  /* 0x000000102c338819 */ /* 0x000fe2000000122d */
[----:B------:R-:W-:Y:S01]  /*41e0*/  IMAD.MOV.U32 R44, RZ, RZ, R47 ;  /* 0x000000ffff2c7224 */ /* 0x000fe200078e002f */
[----:B------:R-:W-:Y:S02]  /*41f0*/  LEA.HI.SX32 R187, R186, R125, 0x1c ;  /* 0x0000007dbabb7211 */ /* 0x000fe400078fe2ff */
[----:B------:R-:W-:Y:S02]  /*4200*/  @!P0 SHF.R.U64 R56, R56, 0x10, R57 ;  /* 0x0000001038388819 */ /* 0x000fe40000001239 */
[----:B------:R-:W-:Y:S01]  /*4210*/  SHF.R.S32.HI R190, RZ, 0x1f, R187 ;  /* 0x0000001fffbe7819 */ /* 0x000fe200000114bb */
[----:B------:R-:W-:Y:S01]  /*4220*/  IMAD.SHL.U32 R186, R187, 0x8, RZ ;  /* 0x00000008bbba7824 */ /* 0x000fe200078e00ff */
[----:B------:R-:W-:Y:S01]  /*4230*/  @!P0 SHF.R.U32.HI R52, RZ, 0x10, R45 ;  /* 0x00000010ff348819 */ /* 0x000fe2000001162d */
[----:B------:R-:W-:Y:S01]  /*4240*/  IMAD.MOV.U32 R45, RZ, RZ, R46 ;  /* 0x000000ffff2d7224 */ /* 0x000fe200078e002e */
[----:B------:R-:W-:Y:S02]  /*4250*/  LEA.HI R190, R190, R187, RZ, 0x3 ;  /* 0x000000bbbebe7211 */ /* 0x000fe400078f18ff */
[----:B------:R-:W-:Y:S02]  /*4260*/  LOP3.LUT R189, R129, 0x38, R186, 0xf8, !PT ;  /* 0x0000003881bd7812 */ /* 0x000fe400078ef8ba */
[----:B------:R-:W-:Y:S01]  /*4270*/  @!P0 PRMT R50, R50, 0x5410, R51 ;  /* 0x0000541032328816 */ /* 0x000fe20000000033 */
[----:B------:R-:W-:Y:S01]  /*4280*/  IMAD.SHL.U32 R190, R190, 0x200, RZ ;  /* 0x00000200bebe7824 */ /* 0x000fe200078e00ff */
[----:B------:R-:W-:Y:S02]  /*4290*/  LOP3.LUT R189, R189, R118, RZ, 0x3c, !PT ;  /* 0x00000076bdbd7212 */ /* 0x000fe400078e3cff */
[--C-:B------:R-:W-:Y:S02]  /*42a0*/  @!P0 SHF.R.U64 R46, R46, 0x10, R47.reuse ;  /* 0x000000102e2e8819 */ /* 0x100fe4000000122f */
[----:B------:R-:W-:Y:S02]  /*42b0*/  LOP3.LUT R190, R190, 0x7ffff000, RZ, 0xc0, !PT ;  /* 0x7ffff000bebe7812 */ /* 0x000fe400078ec0ff */
[----:B------:R-:W-:Y:S02]  /*42c0*/  @!P0 SHF.R.U32.HI R47, RZ, 0x10, R47 ;  /* 0x00000010ff2f8819 */ /* 0x000fe4000001162f */
[----:B------:R-:W-:Y:S02]  /*42d0*/  IADD3 R190, R189, R190, R16 ;  /* 0x000000bebdbe7210 */ /* 0x000fe40007ffe010 */
[----:B------:R-:W-:Y:S02]  /*42e0*/  IADD3 R189, R124, R185, RZ ;  /* 0x000000b97cbd7210 */ /* 0x000fe40007ffe0ff */
[----:B------:R-:W-:Y:S01]  /*42f0*/  @!P0 SHF.R.U32.HI R57, RZ, 0x10, R57 ;  /* 0x00000010ff398819 */ /* 0x000fe20000011639 */
[----:B------:R-:W-:Y:S01]  /*4300*/  IMAD.IADD R190, R185, 0x1, R190 ;  /* 0x00000001b9be7824 */ /* 0x000fe200078e02be */
[----:B------:R-:W-:Y:S01]  /*4310*/  @!P0 PRMT R56, R55, 0x5410, R56 ;  /* 0x0000541037388816 */ /* 0x000fe20000000038 */
[----:B------:R-:W-:Y:S01]  /*4320*/  IMAD.SHL.U32 R187, R189, 0x2, RZ ;  /* 0x00000002bdbb7824 */ /* 0x000fe200078e00ff */
[----:B------:R-:W-:Y:S01]  /*4330*/  @!P0 PRMT R49, R49, 0x5410, R52 ;  /* 0x0000541031318816 */ /* 0x000fe20000000034 */
[----:B------:R-:W-:Y:S01]  /*4340*/  IMAD.SHL.U32 R188, R190, 0x2, RZ ;  /* 0x00000002bebc7824 */ /* 0x000fe200078e00ff */
[----:B------:R-:W-:Y:S01]  /*4350*/  @!P0 PRMT R44, R44, 0x5410, R47 ;  /* 0x000054102c2c8816 */ /* 0x000fe2000000002f */
[----:B------:R-:W-:Y:S01]  /*4360*/  @!P0 IMAD.U32 R47, R50, 0x10000, RZ ;  /* 0x00010000322f8824 */ /* 0x000fe200078e00ff */
[----:B--2---:R-:W1:Y:S01]  /*4370*/  LDS.128 R80, [R187+0xc100] ;  /* 0x00c10000bb507984 */ /* 0x004e620000000c00 */
[----:B------:R-:W-:Y:S01]  /*4380*/  @!P0 IMAD.U32 R55, R56, 0x10000, RZ ;  /* 0x0001000038378824 */ /* 0x000fe200078e00ff */
[----:B------:R-:W-:Y:S02]  /*4390*/  @!P0 SHF.R.U64 R61, R58, 0x10, R59 ;  /* 0x000000103a3d8819 */ /* 0x000fe4000000123b */
[----:B------:R-:W-:Y:S02]  /*43a0*/  @!P0 PRMT R58, R54, 0x5410, R57 ;  /* 0x00005410363a8816 */ /* 0x000fe40000000039 */
[----:B------:R-:W-:Y:S02]  /*43b0*/  @!P0 PRMT R45, R45, 0x5410, R46 ;  /* 0x000054102d2d8816 */ /* 0x000fe4000000002e */
[----:B------:R-:W2:Y:S01]  /*43c0*/  LDS.128 R32, [R188+0xc100] ;  /* 0x00c10000bc207984 */ /* 0x000ea20000000c00 */
[----:B------:R-:W-:Y:S02]  /*43d0*/  @!P0 LOP3.LUT R56, R56, 0xffff0000, RZ, 0xc0, !PT ;  /* 0xffff000038388812 */ /* 0x000fe400078ec0ff */
[----:B------:R-:W-:Y:S02]  /*43e0*/  @!P0 LOP3.LUT R46, R50, 0xffff0000, RZ, 0xc0, !PT ;  /* 0xffff0000322e8812 */ /* 0x000fe400078ec0ff */
[----:B------:R-:W-:Y:S02]  /*43f0*/  @!P0 SHF.R.U32.HI R59, RZ, 0x10, R59 ;  /* 0x00000010ff3b8819 */ /* 0x000fe4000001163b */
[----:B------:R-:W-:Y:S02]  /*4400*/  @!P0 PRMT R62, R62, 0x5410, R61 ;  /* 0x000054103e3e8816 */ /* 0x000fe4000000003d */
[----:B------:R-:W-:Y:S03]  /*4410*/  @!P0 PRMT R68, R68, 0x5410, R59 ;  /* 0x0000541044448816 */ /* 0x000fe6000000003b */
[C---:B------:R-:W-:Y:S01]  /*4420*/  @!P0 IMAD.U32 R60, R62.reuse, 0x10000, RZ ;  /* 0x000100003e3c8824 */ /* 0x040fe200078e00ff */
[----:B------:R-:W-:Y:S01]  /*4430*/  @!P0 LOP3.LUT R62, R62, 0xffff0000, RZ, 0xc0, !PT ;  /* 0xffff00003e3e8812 */ /* 0x000fe200078ec0ff */
[C---:B------:R-:W-:Y:S01]  /*4440*/  @!P0 IMAD.U32 R63, R68.reuse, 0x10000, RZ ;  /* 0x00010000443f8824 */ /* 0x040fe200078e00ff */
[----:B------:R-:W-:Y:S01]  /*4450*/  @!P0 LOP3.LUT R68, R68, 0xffff0000, RZ, 0xc0, !PT ;  /* 0xffff000044448812 */ /* 0x000fe200078ec0ff */
[C---:B-1----:R-:W-:Y:S01]  /*4460*/  @!P0 IMAD.U32 R54, R80.reuse, 0x10000, RZ ;  /* 0x0001000050368824 */ /* 0x042fe200078e00ff */
[----:B------:R-:W-:Y:S01]  /*4470*/  @!P0 LOP3.LUT R57, R80, 0xffff0000, RZ, 0xc0, !PT ;  /* 0xffff000050398812 */ /* 0x000fe200078ec0ff */
[C---:B------:R-:W-:Y:S01]  /*4480*/  @!P0 IMAD.U32 R61, R82.reuse, 0x10000, RZ ;  /* 0x00010000523d8824 */ /* 0x040fe200078e00ff */
[----:B------:R-:W-:Y:S01]  /*4490*/  @!P0 LOP3.LUT R59, R81, 0xffff0000, RZ, 0xc0, !PT ;  /* 0xffff0000513b8812 */ /* 0x000fe200078ec0ff */
[C---:B------:R-:W-:Y:S01]  /*44a0*/  @!P0 IMAD.U32 R66, R83.reuse, 0x10000, RZ ;  /* 0x0001000053428824 */ /* 0x040fe200078e00ff */
[----:B------:R-:W-:Y:S02]  /*44b0*/  @!P0 LOP3.LUT R64, R82, 0xffff0000, RZ, 0xc0, !PT ;  /* 0xffff000052408812 */ /* 0x000fe400078ec0ff */
[----:B------:R-:W-:Y:S02]  /*44c0*/  @!P0 LOP3.LUT R65, R83, 0xffff0000, RZ, 0xc0, !PT ;  /* 0xffff000053418812 */ /* 0x000fe400078ec0ff */
[C---:B--2---:R-:W-:Y:S02]  /*44d0*/  @!P0 SHF.L.U32 R52, R32.reuse, 0x10, RZ ;  /* 0x0000001020348819 */ /* 0x044fe400000006ff */
[----:B------:R-:W-:Y:S02]  /*44e0*/  @!P0 LOP3.LUT R51, R32, 0xffff0000, RZ, 0xc0, !PT ;  /* 0xffff000020338812 */ /* 0x000fe400078ec0ff */
[----:B------:R-:W-:Y:S01]  /*44f0*/  @!P0 SHF.L.U32 R50, R33, 0x10, RZ ;  /* 0x0000001021328819 */ /* 0x000fe200000006ff */
[C---:B------:R-:W-:Y:S02]  /*4500*/  @!P0 FMUL.FTZ R2, R52.reuse, R47 ;  /* 0x0000002f34028220 */ /* 0x040fe40000410000 */
[----:B------:R-:W-:Y:S02]  /*4510*/  @!P0 FMUL.FTZ R187, R52, R55 ;  /* 0x0000003734bb8220 */ /* 0x000fe40000410000 */
[----:B------:R-:W-:Y:S02]  /*4520*/  @!P0 FFMA.FTZ R2, R55, R54, R2 ;  /* 0x0000003637028223 */ /* 0x000fe40000010002 */
[C---:B------:R-:W-:Y:S01]  /*4530*/  @!P0 IMAD.U32 R55, R58.reuse, 0x10000, RZ ;  /* 0x000100003a378824 */ /* 0x040fe200078e00ff */
[----:B------:R-:W-:Y:S01]  /*4540*/  @!P0 LOP3.LUT R58, R58, 0xffff0000, RZ, 0xc0, !PT ;  /* 0xffff00003a3a8812 */ /* 0x000fe200078ec0ff */
[C---:B------:R-:W-:Y:S02]  /*4550*/  @!P0 FMUL.FTZ R188, R51.reuse, R56 ;  /* 0x0000003833bc8220 */ /* 0x040fe40000410000 */
[----:B------:R-:W-:Y:S02]  /*4560*/  @!P0 FFMA.FTZ R187, R54, R47, -R187 ;  /* 0x0000002f36bb8223 */ /* 0x000fe400000108bb */
[-C--:B------:R-:W-:Y:S01]  /*4570*/  @!P0 FMUL.FTZ R3, R51, R46.reuse ;  /* 0x0000002e33038220 */ /* 0x080fe20000410000 */
[----:B------:R-:W-:Y:S01]  /*4580*/  @!P0 LOP3.LUT R51, R33, 0xffff0000, RZ, 0xc0, !PT ;  /* 0xffff000021338812 */ /* 0x000fe200078ec0ff */
[----:B------:R-:W-:Y:S02]  /*4590*/  @!P0 IMAD.U32 R47, R49, 0x10000, RZ ;  /* 0x00010000312f8824 */ /* 0x000fe400078e00ff */
[----:B------:R-:W-:Y:S02]  /*45a0*/  @!P0 IMAD.U32 R54, R81, 0x10000, RZ ;  /* 0x0001000051368824 */ /* 0x000fe400078e00ff */
[C---:B------:R-:W-:Y:S02]  /*45b0*/  @!P0 FMUL.FTZ R189, R50.reuse, R55 ;  /* 0x0000003732bd8220 */ /* 0x040fe40000410000 */
[----:B------:R-:W-:Y:S01]  /*45c0*/  @!P0 FFMA.FTZ R188, R57, R46, -R188 ;  /* 0x0000002e39bc8223 */ /* 0x000fe200000108bc */
[----:B------:R-:W-:Y:S01]  /*45d0*/  @!P0 LOP3.LUT R46, R49, 0xffff0000, RZ, 0xc0, !PT ;  /* 0xffff0000312e8812 */ /* 0x000fe200078ec0ff */
[-C--:B------:R-:W-:Y:S01]  /*45e0*/  @!P0 FMUL.FTZ R4, R50, R47.reuse ;  /* 0x0000002f32048220 */ /* 0x080fe20000410000 */
[----:B------:R-:W-:Y:S01]  /*45f0*/  @!P0 LOP3.LUT R50, R34, 0xffff0000, RZ, 0xc0, !PT ;  /* 0xffff000022328812 */ /* 0x000fe200078ec0ff */
[----:B------:R-:W-:Y:S01]  /*4600*/  @!P0 FFMA.FTZ R189, R54, R47, -R189 ;  /* 0x0000002f36bd8223 */ /* 0x000fe200000108bd */
[----:B------:R-:W-:Y:S01]  /*4610*/  @!P0 SHF.L.U32 R47, R34, 0x10, RZ ;  /* 0x00000010222f8819 */ /* 0x000fe200000006ff */
[C---:B------:R-:W-:Y:S01]  /*4620*/  @!P0 FMUL.FTZ R190, R51.reuse, R58 ;  /* 0x0000003a33be8220 */ /* 0x040fe20000410000 */
[----:B------:R-:W-:Y:S01]  /*4630*/  @!P0 F2FP.BF16.PACK_AB R187, R188, R187 ;  /* 0x000000bbbcbb823e */ /* 0x000fe200000010ff */
[-C--:B------:R-:W-:Y:S02]  /*4640*/  @!P0 FMUL.FTZ R5, R51, R46.reuse ;  /* 0x0000002e33058220 */ /* 0x080fe40000410000 */
[----:B------:R-:W-:Y:S02]  /*4650*/  @!P0 FFMA.FTZ R190, R59, R46, -R190 ;  /* 0x0000002e3bbe8223 */ /* 0x000fe400000108be */
[C---:B------:R-:W-:Y:S01]  /*4660*/  @!P0 IMAD.U32 R46, R45.reuse, 0x10000, RZ ;  /* 0x000100002d2e8824 */ /* 0x040fe200078e00ff */
[----:B------:R-:W-:Y:S01]  /*4670*/  @!P0 LOP3.LUT R45, R45, 0xffff0000, RZ, 0xc0, !PT ;  /* 0xffff00002d2d8812 */ /* 0x000fe200078ec0ff */
[C---:B------:R-:W-:Y:S01]  /*4680*/  @!P0 FMUL.FTZ R193, R47.reuse, R60 ;  /* 0x0000003c2fc18220 */ /* 0x040fe20000410000 */
[----:B------:R-:W-:Y:S01]  /*4690*/  @!P0 F2FP.BF16.PACK_AB R190, R190, R189 ;  /* 0x000000bdbebe823e */ /* 0x000fe200000010ff */
[----:B------:R-:W-:Y:S02]  /*46a0*/  @!P0 FMUL.FTZ R198, R50, R62 ;  /* 0x0000003e32c68220 */ /* 0x000fe40000410000 */
[----:B------:R-:W-:Y:S01]  /*46b0*/  @!P0 FFMA.FTZ R3, R56, R57, R3 ;  /* 0x0000003938038223 */ /* 0x000fe20000010003 */
[----:B------:R-:W-:Y:S01]  /*46c0*/  @!P0 MOV R81, R190 ;  /* 0x000000be00518202 */ /* 0x000fe20000000f00 */
[-C--:B------:R-:W-:Y:S01]  /*46d0*/  @!P0 FMUL.FTZ R6, R47, R46.reuse ;  /* 0x0000002e2f068220 */ /* 0x080fe20000410000 */
[----:B------:R-:W-:Y:S01]  /*46e0*/  @!P0 LOP3.LUT R47, R35, 0xffff0000, RZ, 0xc0, !PT ;  /* 0xffff0000232f8812 */ /* 0x000fe200078ec0ff */
[----:B------:R-:W-:Y:S01]  /*46f0*/  @!P0 FFMA.FTZ R193, R61, R46, -R193 ;  /* 0x0000002e3dc18223 */ /* 0x000fe200000108c1 */
[----:B------:R-:W-:Y:S01]  /*4700*/  @!P0 SHF.L.U32 R46, R35, 0x10, RZ ;  /* 0x00000010232e8819 */ /* 0x000fe200000006ff */
[-C--:B------:R-:W-:Y:S01]  /*4710*/  @!P0 FMUL.FTZ R7, R50, R45.reuse ;  /* 0x0000002d32078220 */ /* 0x080fe20000410000 */
[----:B------:R-:W-:Y:S01]  /*4720*/  @!P0 F2FP.BF16.PACK_AB R188, R3, R2 ;  /* 0x0000000203bc823e */ /* 0x000fe200000010ff */
[----:B------:R-:W-:Y:S02]  /*4730*/  @!P0 FFMA.FTZ R198, R64, R45, -R198 ;  /* 0x0000002d40c68223 */ /* 0x000fe400000108c6 */
[C---:B------:R-:W-:Y:S01]  /*4740*/  @!P0 IMAD.U32 R45, R44.reuse, 0x10000, RZ ;  /* 0x000100002c2d8824 */ /* 0x040fe200078e00ff */
[----:B------:R-:W-:Y:S01]  /*4750*/  @!P0 MOV R32, R188 ;  /* 0x000000bc00208202 */ /* 0x000fe20000000f00 */
[----:B------:R-:W-:Y:S01]  /*4760*/  @!P0 FFMA.FTZ R4, R55, R54, R4 ;  /* 0x0000003637048223 */ /* 0x000fe20000010004 */
[----:B------:R-:W-:Y:S01]  /*4770*/  @!P0 LOP3.LUT R44, R44, 0xffff0000, RZ, 0xc0, !PT ;  /* 0xffff00002c2c8812 */ /* 0x000fe200078ec0ff */
[----:B------:R-:W-:Y:S01]  /*4780*/  @!P0 FFMA.FTZ R5, R58, R59, R5 ;  /* 0x0000003b3a058223 */ /* 0x000fe20000010005 */
[----:B------:R-:W-:Y:S01]  /*4790*/  @!P0 F2FP.BF16.PACK_AB R193, R198, R193 ;  /* 0x000000c1c6c1823e */ /* 0x000fe200000010ff */
[----:B------:R-:W-:Y:S02]  /*47a0*/  @!P0 FMUL.FTZ R8, R46, R45 ;  /* 0x0000002d2e088220 */ /* 0x000fe40000410000 */
[----:B------:R-:W-:Y:S01]  /*47b0*/  @!P0 FFMA.FTZ R6, R60, R61, R6 ;  /* 0x0000003d3c068223 */ /* 0x000fe20000010006 */
[----:B------:R-:W-:Y:S01]  /*47c0*/  @!P0 F2FP.BF16.PACK_AB R189, R5, R4 ;  /* 0x0000000405bd823e */ /* 0x000fe200000010ff */
[----:B------:R-:W-:Y:S02]  /*47d0*/  @!P0 FMUL.FTZ R191, R46, R63 ;  /* 0x0000003f2ebf8220 */ /* 0x000fe40000410000 */
[C---:B------:R-:W-:Y:S02]  /*47e0*/  @!P0 FMUL.FTZ R196, R47.reuse, R68 ;  /* 0x000000442fc48220 */ /* 0x040fe40000410000 */
        /* <DEDUP_REMOVED lines=14> */
[----:B------:R-:W-:Y:S02]  /*48d0*/  @!P0 MOV R35, R198 ;  /* 0x000000c600238202 */ /* 0x000fe40000000f00 */
[----:B----4-:R-:W-:Y:S05]  /*48e0*/  IADD3 R188, P0, R182, R144, RZ ;  /* 0x00000090b6bc7210 */ /* 0x010fea0007f1e0ff */
[----:B---3--:R-:W-:Y:S01]  /*48f0*/  IMAD.X R189, R183, 0x1, R143, P0 ;  /* 0x00000001b7bd7824 */ /* 0x008fe200000e068f */
[C---:B------:R-:W-:Y:S04]  /*4900*/  ISETP.GE.AND P0, PT, R186.reuse, c[0x0][0x1d4], PT ;  /* 0x00007500ba007a0c */ /* 0x040fe80003f06270 */
[----:B------:R1:W-:Y:S09]  /*4910*/  ST.E.128 [R188.64], R80 ;  /* 0x00000050bc007985 */ /* 0x0003f2000c101d06 */
[----:B------:R-:W-:Y:S05]  /*4920*/  @!P0 IMAD.WIDE R186, R186, 0x2, R182 ;  /* 0x00000002baba8825 */ /* 0x000fea00078e02b6 */
[----:B------:R1:W-:Y:S02]  /*4930*/  @!P0 ST.E.128 [R186.64], R32 ;  /* 0x00000020ba008985 */ /* 0x0003e4000c101d06 */
.L_x_931:
[----:B------:R-:W-:Y:S05]  /*4940*/  BSYNC B0 ;  /* 0x0000000000007941 */ /* 0x000fea0003800000 */
.L_x_930:
[----:B------:R-:W-:Y:S01]  /*4950*/  ISETP.GE.AND P0, PT, R17, c[0x0][0x1d4], PT ;  /* 0x0000750011007a0c */ /* 0x000fe20003f06270 */
[----:B------:R-:W-:Y:S01]  /*4960*/  @!UPT UIADD3 URZ, URZ, URZ, URZ ;  /* 0x0000003f3f3ff290 */ /* 0x000fe2000fffe03f */
[----:B------:R-:W-:Y:S11]  /*4970*/  BSSY B0, `(.L_x_932) ;  /* 0x000007c000007945 */ /* 0x000ff60003800000 */
[----:B------:R-:W-:-:S05]  /*4980*/  @P0 BRA `(.L_x_933) ;  /* 0x000007a000000947 */ /* 0x000fca0003800000 */
[----:B------:R-:W-:Y:S02]  /*4990*/  LOP3.LUT P1, RZ, R135, 0x2, RZ, 0xc0, !PT ;  /* 0x0000000287ff7812 */ /* 0x000fe4000782c0ff */
[----:B------:R-:W-:Y:S02]  /*49a0*/  ISETP.GE.AND P0, PT, R17, c[0x0][0x27c], PT ;  /* 0x00009f0011007a0c */ /* 0x000fe40003f06270 */
[----:B------:R-:W-:Y:S04]  /*49b0*/  SEL R63, R117, R184, !P1 ;  /* 0x000000b8753f7207 */ /* 0x000fe80004800000 */
[----:B------:R-:W-:Y:S04]  /*49c0*/  SHF.R.S32.HI R62, RZ, 0x1f, R63 ;  /* 0x0000001fff3e7819 */ /* 0x000fe8000001143f */
        /* <DEDUP_REMOVED lines=12> */
[----:B------:R-:W-:Y:S01]  /*4a90*/  @!P0 PRMT R42, R42, 0x5410, R45 ;  /* 0x000054102a2a8816 */ /* 0x000fe2000000002d */
[----:B------:R-:W-:Y:S01]  /*4aa0*/  @!P0 IMAD.U32 R47, R88, 0x10000, RZ ;  /* 0x00010000582f8824 */ /* 0x000fe200078e00ff */
[----:B------:R-:W-:Y:S02]  /*4ab0*/  LOP3.LUT R66, R66, 0x7ffff000, RZ, 0xc0, !PT ;  /* 0x7ffff00042427812 */ /* 0x000fe400078ec0ff */
[----:B------:R-:W-:Y:S01]  /*4ac0*/  @!P0 SHF.R.U32.HI R36, RZ, 0x10, R37 ;  /* 0x00000010ff248819 */ /* 0x000fe20000011625 */
[----:B------:R-:W-:Y:S01]  /*4ad0*/  @!P0 IMAD.U32 R37, R42, 0x10000, RZ ;  /* 0x000100002a258824 */ /* 0x000fe200078e00ff */
[----:B------:R-:W-:Y:S01]  /*4ae0*/  IADD3 R66, R65, R66, R16 ;  /* 0x0000004241427210 */ /* 0x000fe20007ffe010 */
[----:B------:R-:W-:Y:S01]  /*4af0*/  IMAD.IADD R65, R122, 0x1, R185 ;  /* 0x000000017a417824 */ /* 0x000fe200078e02b9 */
[----:B------:R-:W-:Y:S02]  /*4b00*/  @!P0 PRMT R87, R87, 0x5410, R76 ;  /* 0x0000541057578816 */ /* 0x000fe4000000004c */
[----:B------:R-:W-:Y:S01]  /*4b10*/  @!P0 SHF.R.U32.HI R49, RZ, 0x10, R79 ;  /* 0x00000010ff318819 */ /* 0x000fe2000001164f */
[----:B------:R-:W-:Y:S01]  /*4b20*/  IMAD.IADD R66, R185, 0x1, R66 ;  /* 0x00000001b9427824 */ /* 0x000fe200078e0242 */
[----:B------:R-:W-:Y:S02]  /*4b30*/  SHF.L.U32 R63, R65, 0x1, RZ ;  /* 0x00000001413f7819 */ /* 0x000fe400000006ff */
[--C-:B------:R-:W-:Y:S01]  /*4b40*/  @!P0 SHF.R.U32.HI R44, RZ, 0x10, R39.reuse ;  /* 0x00000010ff2c8819 */ /* 0x100fe20000011627 */
[----:B------:R-:W-:Y:S01]  /*4b50*/  IMAD.SHL.U32 R64, R66, 0x2, RZ ;  /* 0x0000000242407824 */ /* 0x000fe200078e00ff */
[----:B------:R-:W-:Y:S01]  /*4b60*/  @!P0 SHF.R.U64 R39, R38, 0x10, R39 ;  /* 0x0000001026278819 */ /* 0x000fe20000001227 */
[----:B-12---:R-:W1:Y:S01]  /*4b70*/  LDS.128 R80, [R63+0xc100] ;  /* 0x00c100003f507984 */ /* 0x006e620000000c00 */
[----:B------:R-:W-:Y:S02]  /*4b80*/  @!P0 PRMT R41, R41, 0x5410, R36 ;  /* 0x0000541029298816 */ /* 0x000fe40000000024 */
[----:B------:R-:W-:Y:S01]  /*4b90*/  @!P0 PRMT R86, R86, 0x5410, R49 ;  /* 0x0000541056568816 */ /* 0x000fe20000000031 */
[----:B------:R-:W-:Y:S01]  /*4ba0*/  @!P0 IMAD.U32 R49, R87, 0x10000, RZ ;  /* 0x0001000057318824 */ /* 0x000fe200078e00ff */
[----:B------:R-:W-:Y:S02]  /*4bb0*/  @!P0 PRMT R48, R48, 0x5410, R39 ;  /* 0x0000541030308816 */ /* 0x000fe40000000027 */
[----:B------:R-:W-:Y:S01]  /*4bc0*/  @!P0 SHF.L.U32 R36, R41, 0x10, RZ ;  /* 0x0000001029248819 */ /* 0x000fe200000006ff */
[C---:B------:R-:W-:Y:S01]  /*4bd0*/  @!P0 IMAD.U32 R59, R86.reuse, 0x10000, RZ ;  /* 0x00010000563b8824 */ /* 0x040fe200078e00ff */
[----:B------:R-:W2:Y:S01]  /*4be0*/  LDS.128 R32, [R64+0xc100] ;  /* 0x00c1000040207984 */ /* 0x000ea20000000c00 */
[----:B------:R-:W-:Y:S02]  /*4bf0*/  @!P0 LOP3.LUT R52, R87, 0xffff0000, RZ, 0xc0, !PT ;  /* 0xffff000057348812 */ /* 0x000fe400078ec0ff */
[----:B------:R-:W-:Y:S02]  /*4c00*/  @!P0 PRMT R43, R43, 0x5410, R44 ;  /* 0x000054102b2b8816 */ /* 0x000fe4000000002c */
[----:B------:R-:W-:Y:S02]  /*4c10*/  @!P0 LOP3.LUT R60, R86, 0xffff0000, RZ, 0xc0, !PT ;  /* 0xffff0000563c8812 */ /* 0x000fe400078ec0ff */
[----:B------:R-:W-:Y:S04]  /*4c20*/  @!P0 SHF.R.U64 R78, R78, 0x10, R79 ;  /* 0x000000104e4e8819 */ /* 0x000fe8000000124f */
[----:B------:R-:W-:Y:S04]  /*4c30*/  @!P0 PRMT R85, R85, 0x5410, R78 ;  /* 0x0000541055558816 */ /* 0x000fe8000000004e */
[C---:B------:R-:W-:Y:S01]  /*4c40*/  @!P0 LOP3.LUT R56, R85.reuse, 0xffff0000, RZ, 0xc0, !PT ;  /* 0xffff000055388812 */ /* 0x040fe200078ec0ff */
[----:B------:R-:W-:Y:S02]  /*4c50*/  @!P0 IMAD.U32 R55, R85, 0x10000, RZ ;  /* 0x0001000055378824 */ /* 0x000fe400078e00ff */
[C---:B-1----:R-:W-:Y:S01]  /*4c60*/  @!P0 IMAD.U32 R46, R80.reuse, 0x10000, RZ ;  /* 0x00010000502e8824 */ /* 0x042fe200078e00ff */
[----:B------:R-:W-:Y:S01]  /*4c70*/  @!P0 LOP3.LUT R50, R80, 0xffff0000, RZ, 0xc0, !PT ;  /* 0xffff000050328812 */ /* 0x000fe200078ec0ff */
[----:B------:R-:W-:Y:S01]  /*4c80*/  @!P0 IMAD.U32 R51, R81, 0x10000, RZ ;  /* 0x0001000051338824 */ /* 0x000fe200078e00ff */
[C---:B------:R-:W-:Y:S01]  /*4c90*/  @!P0 LOP3.LUT R61, R83.reuse, 0xffff0000, RZ, 0xc0, !PT ;  /* 0xffff0000533d8812 */ /* 0x040fe200078ec0ff */
[----:B------:R-:W-:Y:S01]  /*4ca0*/  @!P0 IMAD.U32 R58, R83, 0x10000, RZ ;  /* 0x00010000533a8824 */ /* 0x000fe200078e00ff */
[C---:B------:R-:W-:Y:S01]  /*4cb0*/  @!P0 LOP3.LUT R57, R82.reuse, 0xffff0000, RZ, 0xc0, !PT ;  /* 0xffff000052398812 */ /* 0x040fe200078ec0ff */
[----:B------:R-:W-:Y:S02]  /*4cc0*/  @!P0 IMAD.U32 R54, R82, 0x10000, RZ ;  /* 0x0001000052368824 */ /* 0x000fe400078e00ff */
[----:B--2---:R-:W-:Y:S02]  /*4cd0*/  @!P0 IMAD.U32 R38, R32, 0x10000, RZ ;  /* 0x0001000020268824 */ /* 0x004fe400078e00ff */
[----:B------:R-:W-:Y:S02]  /*4ce0*/  @!P0 IMAD.U32 R39, R33, 0x10000, RZ ;  /* 0x0001000021278824 */ /* 0x000fe400078e00ff */
[C---:B------:R-:W-:Y:S02]  /*4cf0*/  @!P0 FMUL.FTZ R63, R38.reuse, R47 ;  /* 0x0000002f263f8220 */ /* 0x040fe40000410000 */
[----:B------:R-:W-:Y:S01]  /*4d00*/  @!P0 FMUL.FTZ R2, R38, R37 ;  /* 0x0000002526028220 */ /* 0x000fe20000410000 */
[----:B------:R-:W-:Y:S01]  /*4d10*/  @!P0 LOP3.LUT R38, R32, 0xffff0000, RZ, 0xc0, !PT ;  /* 0xffff000020268812 */ /* 0x000fe200078ec0ff */
[----:B------:R-:W-:Y:S02]  /*4d20*/  @!P0 FMUL.FTZ R64, R39, R49 ;  /* 0x0000003127408220 */ /* 0x000fe40000410000 */
        /* <DEDUP_REMOVED lines=8> */
[C---:B------:R-:W-:Y:S01]  /*4db0*/  @!P0 FMUL.FTZ R66, R38.reuse, R46 ;  /* 0x0000002e26428220 */ /* 0x040fe20000410000 */
[----:B------:R-:W-:Y:S01]  /*4dc0*/  @!P0 LOP3.LUT R47, R81, 0xffff0000, RZ, 0xc0, !PT ;  /* 0xffff0000512f8812 */ /* 0x000fe200078ec0ff */
[-C--:B------:R-:W-:Y:S01]  /*4dd0*/  @!P0 FMUL.FTZ R3, R38, R37.reuse ;  /* 0x0000002526038220 */ /* 0x080fe20000410000 */
[----:B------:R-:W-:Y:S01]  /*4de0*/  @!P0 SHF.L.U32 R38, R35, 0x10, RZ ;  /* 0x0000001023268819 */ /* 0x000fe200000006ff */
[C---:B------:R-:W-:Y:S02]  /*4df0*/  @!P0 FMUL.FTZ R65, R39.reuse, R52 ;  /* 0x0000003427418220 */ /* 0x040fe40000410000 */
[-C--:B------:R-:W-:Y:S01]  /*4e00*/  @!P0 FMUL.FTZ R5, R39, R36.reuse ;  /* 0x0000002427058220 */ /* 0x080fe20000410000 */
[----:B------:R-:W-:Y:S01]  /*4e10*/  @!P0 LOP3.LUT R39, R35, 0xffff0000, RZ, 0xc0, !PT ;  /* 0xffff000023278812 */ /* 0x000fe200078ec0ff */
[----:B------:R-:W-:Y:S02]  /*4e20*/  @!P0 FFMA.FTZ R66, R50, R37, -R66 ;  /* 0x0000002532428223 */ /* 0x000fe40000010842 */
[----:B------:R-:W-:Y:S02]  /*4e30*/  @!P0 IMAD.U32 R37, R43, 0x10000, RZ ;  /* 0x000100002b258824 */ /* 0x000fe400078e00ff */
[----:B------:R-:W-:Y:S01]  /*4e40*/  @!P0 FMUL.FTZ R68, R38, R59 ;  /* 0x0000003b26448220 */ /* 0x000fe20000410000 */
[----:B------:R-:W-:Y:S01]  /*4e50*/  @!P0 F2FP.BF16.PACK_AB R63, R66, R63 ;  /* 0x0000003f423f823e */ /* 0x000fe200000010ff */
[----:B------:R-:W-:Y:S01]  /*4e60*/  @!P0 FFMA.FTZ R65, R47, R36, -R65 ;  /* 0x000000242f418223 */ /* 0x000fe20000010841 */
[----:B------:R-:W-:Y:S01]  /*4e70*/  @!P0 LOP3.LUT R36, R43, 0xffff0000, RZ, 0xc0, !PT ;  /* 0xffff00002b248812 */ /* 0x000fe200078ec0ff */
[----:B------:R-:W-:Y:S02]  /*4e80*/  @!P0 FMUL.FTZ R187, R39, R60 ;  /* 0x0000003c27bb8220 */ /* 0x000fe40000410000 */
[-C--:B------:R-:W-:Y:S01]  /*4e90*/  @!P0 FMUL.FTZ R8, R38, R37.reuse ;  /* 0x0000002526088220 */ /* 0x080fe20000410000 */
[----:B------:R-:W-:Y:S01]  /*4ea0*/  @!P0 F2FP.BF16.PACK_AB R64, R65, R64 ;  /* 0x000000404140823e */ /* 0x000fe200000010ff */
[----:B------:R-:W-:Y:S01]  /*4eb0*/  @!P0 FFMA.FTZ R68, R58, R37, -R68 ;  /* 0x000000253a448223 */ /* 0x000fe20000010844 */
[----:B------:R-:W-:Y:S01]  /*4ec0*/  @!P0 SHF.L.U32 R37, R48, 0x10, RZ ;  /* 0x0000001030258819 */ /* 0x000fe200000006ff */
[C---:B------:R-:W-:Y:S02]  /*4ed0*/  @!P0 IMAD.U32 R38, R34.reuse, 0x10000, RZ ;  /* 0x0001000022268824 */ /* 0x040fe400078e00ff */
        /* <DEDUP_REMOVED lines=12> */
[----:B------:R-:W-:Y:S01]  /*4fa0*/  @!P0 FFMA.FTZ R7, R56, R57, R7 ;  /* 0x0000003938078223 */ /* 0x000fe20000010007 */
[----:B------:R-:W-:Y:S01]  /*4fb0*/  @!P0 F2FP.BF16.PACK_AB R66, R5, R4 ;  /* 0x000000040542823e */ /* 0x000fe200000010ff */
[----:B------:R-:W-:Y:S02]  /*4fc0*/  @!P0 FMUL.FTZ R186, R38, R55 ;  /* 0x0000003726ba8220 */ /* 0x000fe40000410000 */
[----:B------:R-:W-:Y:S02]  /*4fd0*/  @!P0 FMUL.FTZ R189, R39, R56 ;  /* 0x0000003827bd8220 */ /* 0x000fe40000410000 */
[----:B------:R-:W-:Y:S02]  /*4fe0*/  @!P0 FFMA.FTZ R8, R59, R58, R8 ;  /* 0x0000003a3b088223 */ /* 0x000fe40000010008 */
[----:B------:R-:W-:Y:S02]  /*4ff0*/  @!P0 FFMA.FTZ R9, R60, R61, R9 ;  /* 0x0000003d3c098223 */ /* 0x000fe40000010009 */
[----:B------:R-:W-:Y:S02]  /*5000*/  @!P0 FFMA.FTZ R186, R54, R37, -R186 ;  /* 0x0000002536ba8223 */ /* 0x000fe400000108ba */
[----:B------:R-:W-:Y:S01]  /*5010*/  @!P0 FFMA.FTZ R189, R57, R36, -R189 ;  /* 0x0000002439bd8223 */ /* 0x000fe200000108bd */
[----:B------:R-:W-:Y:S01]  /*5020*/  @!P0 F2FP.BF16.PACK_AB R187, R9, R8 ;  /* 0x0000000809bb823e */ /* 0x000fe200000010ff */
[----:B------:R-:W-:Y:S02]  /*5030*/  @!P0 IMAD.MOV.U32 R80, RZ, RZ, R63 ;  /* 0x000000ffff508224 */ /* 0x000fe400078e003f */
[----:B------:R-:W-:Y:S01]  /*5040*/  @!P0 IMAD.MOV.U32 R81, RZ, RZ, R64 ;  /* 0x000000ffff518224 */ /* 0x000fe200078e0040 */
[----:B------:R-:W-:Y:S01]  /*5050*/  @!P0 F2FP.BF16.PACK_AB R189, R189, R186 ;  /* 0x000000babdbd823e */ /* 0x000fe200000010ff */
[----:B------:R-:W-:Y:S01]  /*5060*/  @!P0 IMAD.MOV.U32 R83, RZ, RZ, R68 ;  /* 0x000000ffff538224 */ /* 0x000fe200078e0044 */
[----:B------:R-:W-:Y:S01]  /*5070*/  @!P0 F2FP.BF16.PACK_AB R186, R7, R6 ;  /* 0x0000000607ba823e */ /* 0x000fe200000010ff */
[----:B------:R-:W-:Y:S01]  /*5080*/  @!P0 IMAD.MOV.U32 R32, RZ, RZ, R65 ;  /* 0x000000ffff208224 */ /* 0x000fe200078e0041 */
[----:B------:R-:W-:Y:S01]  /*5090*/  @!P0 MOV R82, R189 ;  /* 0x000000bd00528202 */ /* 0x000fe20000000f00 */
        /* <DEDUP_REMOVED lines=9> */
.L_x_933:
[----:B------:R-:W-:Y:S05]  /*5130*/  BSYNC B0 ;  /* 0x0000000000007941 */ /* 0x000fea0003800000 */
.L_x_932:
[----:B------:R-:W-:Y:S11]  /*5140*/  ISETP.GE.AND P0, PT, R15, c[0x0][0x1d4], PT ;  /* 0x000075000f007a0c */ /* 0x000ff60003f06270 */
[----:B------:R-:W-:Y:S02]  /*5150*/  @!UPT UIADD3 URZ, URZ, URZ, URZ ;  /* 0x0000003f3f3ff290 */ /* 0x000fe4000fffe03f */
[----:B------:R-:W-:-:S05]  /*5160*/  @P0 BRA `(.L_x_917) ;  /* 0x00000b0000000947 */ /* 0x000fca0003800000 */
[----:B------:R-:W-:Y:S02]  /*5170*/  LOP3.LUT P1, RZ, R135, 0x8, RZ, 0xc0, !PT ;  /* 0x0000000887ff7812 */ /* 0x000fe4000782c0ff */
        /* <DEDUP_REMOVED lines=9> */
[----:B------:R-:W-:Y:S02]  /*5210*/  @!P0 SHF.R.U64 R39, R72, 0x10, R73 ;  /* 0x0000001048278819 */ /* 0x000fe40000001249 */
[----:B------:R-:W-:Y:S02]  /*5220*/  LEA.HI R62, R62, R63, RZ, 0x3 ;  /* 0x0000003f3e3e7211 */ /* 0x000fe400078f18ff */
[----:B------:R-:W-:Y:S02]  /*5230*/  @!P0 PRMT R84, R84, 0x5410, R39 ;  /* 0x0000541054548816 */ /* 0x000fe40000000027 */
[----:B------:R-:W-:Y:S01]  /*5240*/  @!P0 SHF.R.U32.HI R41, RZ, 0x10, R75 ;  /* 0x00000010ff298819 */ /* 0x000fe2000001164b */
[----:B------:R-:W-:Y:S01]  /*5250*/  IMAD.SHL.U32 R62, R62, 0x200, RZ ;  /* 0x000002003e3e7824 */ /* 0x000fe200078e00ff */
[----:B------:R-:W-:Y:S01]  /*5260*/  LOP3.LUT R63, R129, 0x38, R55, 0xf8, !PT ;  /* 0x00000038813f7812 */ /* 0x000fe200078ef837 */
[----:B------:R-:W-:Y:S01]  /*5270*/  @!P0 IMAD.U32 R38, R84, 0x10000, RZ ;  /* 0x0001000054268824 */ /* 0x000fe200078e00ff */
[----:B------:R-:W-:Y:S02]  /*5280*/  @!P0 PRMT R70, R70, 0x5410, R41 ;  /* 0x0000541046468816 */ /* 0x000fe40000000029 */
[----:B------:R-:W-:Y:S02]  /*5290*/  LOP3.LUT R63, R63, R118, RZ, 0x3c, !PT ;  /* 0x000000763f3f7212 */ /* 0x000fe400078e3cff */
[----:B------:R-:W-:Y:S02]  /*52a0*/  LOP3.LUT R62, R62, 0x7ffff000, RZ, 0xc0, !PT ;  /* 0x7ffff0003e3e7812 */ /* 0x000fe400078ec0ff */
[----:B------:R-:W-:Y:S02]  /*52b0*/  @!P0 LOP3.LUT R42, R84, 0xffff0000, RZ, 0xc0, !PT ;  /* 0xffff0000542a8812 */ /* 0x000fe400078ec0ff */
[----:B------:R-:W-:Y:S02]  /*52c0*/  IADD3 R62, R63, R62, R16 ;  /* 0x0000003e3f3e7210 */ /* 0x000fe40007ffe010 */
[C---:B------:R-:W-:Y:S02]  /*52d0*/  @!P0 LOP3.LUT R50, R70.reuse, 0xffff0000, RZ, 0xc0, !PT ;  /* 0xffff000046328812 */ /* 0x040fe400078ec0ff */
[----:B------:R-:W-:Y:S01]  /*52e0*/  @!P0 SHF.L.U32 R49, R70, 0x10, RZ ;  /* 0x0000001046318819 */ /* 0x000fe200000006ff */
[----:B------:R-:W-:Y:S01]  /*52f0*/  IMAD.IADD R62, R185, 0x1, R62 ;  /* 0x00000001b93e7824 */ /* 0x000fe200078e023e */
[----:B------:R-:W-:Y:S01]  /*5300*/  @!P0 SHF.R.U64 R37, R28, 0x10, R29 ;  /* 0x000000101c258819 */ /* 0x000fe2000000121d */
[----:B------:R-:W-:Y:S01]  /*5310*/  IMAD.IADD R185, R120, 0x1, R185 ;  /* 0x0000000178b97824 */ /* 0x000fe200078e02b9 */
[----:B------:R-:W-:Y:S02]  /*5320*/  @!P0 SHF.R.U32.HI R28, RZ, 0x10, R29 ;  /* 0x00000010ff1c8819 */ /* 0x000fe4000001161d */
[----:B------:R-:W-:Y:S01]  /*5330*/  SHF.L.U32 R64, R62, 0x1, RZ ;  /* 0x000000013e407819 */ /* 0x000fe200000006ff */
[----:B------:R-:W-:Y:S01]  /*5340*/  IMAD.SHL.U32 R54, R185, 0x2, RZ ;  /* 0x00000002b9367824 */ /* 0x000fe200078e00ff */
[----:B------:R-:W-:Y:S02]  /*5350*/  @!P0 PRMT R26, R26, 0x5410, R37 ;  /* 0x000054101a1a8816 */ /* 0x000fe40000000025 */
[----:B------:R-:W-:Y:S01]  /*5360*/  @!P0 PRMT R21, R21, 0x5410, R28 ;  /* 0x0000541015158816 */ /* 0x000fe2000000001c */
[----:B------:R-:W1:Y:S01]  /*5370*/  LDS.128 R32, [R64+0xc100] ;  /* 0x00c1000040207984 */ /* 0x000e620000000c00 */
[--C-:B------:R-:W-:Y:S01]  /*5380*/  @!P0 SHF.R.U32.HI R36, RZ, 0x10, R31.reuse ;  /* 0x00000010ff248819 */ /* 0x100fe2000001161f */
[C---:B------:R-:W-:Y:S01]  /*5390*/  @!P0 IMAD.U32 R28, R26.reuse, 0x10000, RZ ;  /* 0x000100001a1c8824 */ /* 0x040fe200078e00ff */
[----:B------:R-:W-:Y:S02]  /*53a0*/  @!P0 LOP3.LUT R26, R26, 0xffff0000, RZ, 0xc0, !PT ;  /* 0xffff00001a1a8812 */ /* 0x000fe400078ec0ff */
[----:B------:R-:W-:Y:S02]  /*53b0*/  @!P0 PRMT R27, R27, 0x5410, R36 ;  /* 0x000054101b1b8816 */ /* 0x000fe40000000024 */
[----:B------:R-:W-:Y:S01]  /*53c0*/  @!P0 SHF.R.U64 R31, R30, 0x10, R31 ;  /* 0x000000101e1f8819 */ /* 0x000fe2000000121f */
[----:B------:R3:W4:Y:S01]  /*53d0*/  LDS.128 R56, [R54+0xc100] ;  /* 0x00c1000036387984 */ /* 0x0007220000000c00 */
[----:B------:R-:W-:Y:S02]  /*53e0*/  @!P0 SHF.R.U32.HI R72, RZ, 0x10, R73 ;  /* 0x00000010ff488819 */ /* 0x000fe40000011649 */
[----:B------:R-:W-:Y:S02]  /*53f0*/  @!P0 PRMT R40, R40, 0x5410, R31 ;  /* 0x0000541028288816 */ /* 0x000fe4000000001f */
[----:B------:R-:W-:Y:S02]  /*5400*/  @!P0 PRMT R71, R71, 0x5410, R72 ;  /* 0x0000541047478816 */ /* 0x000fe40000000048 */
[----:B------:R-:W-:Y:S02]  /*5410*/  @!P0 SHF.R.U64 R74, R74, 0x10, R75 ;  /* 0x000000104a4a8819 */ /* 0x000fe4000000124b */
[----:B------:R-:W-:Y:S02]  /*5420*/  @!P0 LOP3.LUT R43, R71, 0xffff0000, RZ, 0xc0, !PT ;  /* 0xffff0000472b8812 */ /* 0x000fe400078ec0ff */
[----:B------:R-:W-:Y:S04]  /*5430*/  @!P0 PRMT R69, R69, 0x5410, R74 ;  /* 0x0000541045458816 */ /* 0x000fe8000000004a */
[C---:B------:R-:W-:Y:S01]  /*5440*/  @!P0 LOP3.LUT R46, R69.reuse, 0xffff0000, RZ, 0xc0, !PT ;  /* 0xffff0000452e8812 */ /* 0x040fe200078ec0ff */
[----:B------:R-:W-:Y:S02]  /*5450*/  @!P0 IMAD.U32 R45, R69, 0x10000, RZ ;  /* 0x00010000452d8824 */ /* 0x000fe400078e00ff */
[C---:B-1----:R-:W-:Y:S01]  /*5460*/  @!P0 IMAD.U32 R31, R32.reuse, 0x10000, RZ ;  /* 0x00010000201f8824 */ /* 0x042fe200078e00ff */
[----:B------:R-:W-:Y:S03]  /*5470*/  @!P0 LOP3.LUT R29, R32, 0xffff0000, RZ, 0xc0, !PT ;  /* 0xffff0000201d8812 */ /* 0x000fe600078ec0ff */
[C---:B---3--:R-:W-:Y:S02]  /*5480*/  @!P0 FMUL.FTZ R54, R31.reuse, R38 ;  /* 0x000000261f368220 */ /* 0x048fe40000410000 */
[----:B------:R-:W-:Y:S02]  /*5490*/  @!P0 FMUL.FTZ R2, R31, R28 ;  /* 0x0000001c1f028220 */ /* 0x000fe40000410000 */
[C---:B------:R-:W-:Y:S01]  /*54a0*/  @!P0 FMUL.FTZ R63, R29.reuse, R42 ;  /* 0x0000002a1d3f8220 */ /* 0x040fe20000410000 */
[C---:B----4-:R-:W-:Y:S01]  /*54b0*/  @!P0 SHF.L.U32 R39, R56.reuse, 0x10, RZ ;  /* 0x0000001038278819 */ /* 0x050fe200000006ff */
[----:B------:R-:W-:Y:S01]  /*54c0*/  @!P0 FMUL.FTZ R3, R29, R26 ;  /* 0x0000001a1d038220 */ /* 0x000fe20000410000 */
[----:B------:R-:W-:Y:S01]  /*54d0*/  @!P0 LOP3.LUT R41, R56, 0xffff0000, RZ, 0xc0, !PT ;  /* 0xffff000038298812 */ /* 0x000fe200078ec0ff */
[----:B------:R-:W-:Y:S01]  /*54e0*/  @!P0 IMAD.U32 R29, R33, 0x10000, RZ ;  /* 0x00010000211d8824 */ /* 0x000fe200078e00ff */
[----:B------:R-:W-:Y:S01]  /*54f0*/  @!P0 LOP3.LUT R44, R57, 0xffff0000, RZ, 0xc0, !PT ;  /* 0xffff0000392c8812 */ /* 0x000fe200078ec0ff */
[----:B------:R-:W-:Y:S01]  /*5500*/  @!P0 FFMA.FTZ R54, R39, R28, -R54 ;  /* 0x0000001c27368223 */ /* 0x000fe20000010836 */
[----:B------:R-:W-:Y:S01]  /*5510*/  @!P0 LOP3.LUT R52, R59, 0xffff0000, RZ, 0xc0, !PT ;  /* 0xffff00003b348812 */ /* 0x000fe200078ec0ff */
[----:B------:R-:W-:Y:S01]  /*5520*/  @!P0 FFMA.FTZ R63, R41, R26, -R63 ;  /* 0x0000001a293f8223 */ /* 0x000fe2000001083f */
[----:B------:R-:W-:Y:S01]  /*5530*/  @!P0 LOP3.LUT R48, R58, 0xffff0000, RZ, 0xc0, !PT ;  /* 0xffff00003a308812 */ /* 0x000fe200078ec0ff */
[C---:B------:R-:W-:Y:S01]  /*5540*/  @!P0 IMAD.U32 R26, R21.reuse, 0x10000, RZ ;  /* 0x00010000151a8824 */ /* 0x040fe200078e00ff */
[----:B------:R-:W-:Y:S01]  /*5550*/  @!P0 LOP3.LUT R21, R21, 0xffff0000, RZ, 0xc0, !PT ;  /* 0xffff000015158812 */ /* 0x000fe200078ec0ff */
[----:B------:R-:W-:Y:S01]  /*5560*/  @!P0 FFMA.FTZ R2, R38, R39, R2 ;  /* 0x0000002726028223 */ /* 0x000fe20000010002 */
[----:B------:R-:W-:Y:S01]  /*5570*/  @!P0 F2FP.BF16.PACK_AB R54, R63, R54 ;  /* 0x000000363f36823e */ /* 0x000fe200000010ff */
[----:B------:R-:W-:Y:S01]  /*5580*/  @!P0 IMAD.U32 R38, R71, 0x10000, RZ ;  /* 0x0001000047268824 */ /* 0x000fe200078e00ff */
[----:B------:R-:W-:Y:S01]  /*5590*/  @!P0 LOP3.LUT R28, R33, 0xffff0000, RZ, 0xc0, !PT ;  /* 0xffff0000211c8812 */ /* 0x000fe200078ec0ff */
[----:B------:R-:W-:Y:S02]  /*55a0*/  @!P0 IMAD.U32 R39, R57, 0x10000, RZ ;  /* 0x0001000039278824 */ /* 0x000fe400078e00ff */
[----:B------:R-:W-:Y:S02]  /*55b0*/  @!P0 FMUL.FTZ R62, R29, R38 ;  /* 0x000000261d3e8220 */ /* 0x000fe40000410000 */
[C---:B------:R-:W-:Y:S02]  /*55c0*/  @!P0 FMUL.FTZ R65, R28.reuse, R43 ;  /* 0x0000002b1c418220 */ /* 0x040fe40000410000 */
[-C--:B------:R-:W-:Y:S01]  /*55d0*/  @!P0 FMUL.FTZ R5, R28, R21.reuse ;  /* 0x000000151c058220 */ /* 0x080fe20000410000 */
[----:B------:R-:W-:Y:S01]  /*55e0*/  @!P0 LOP3.LUT R28, R35, 0xffff0000, RZ, 0xc0, !PT ;  /* 0xffff0000231c8812 */ /* 0x000fe200078ec0ff */
[----:B------:R-:W-:Y:S01]  /*55f0*/  @!P0 FFMA.FTZ R65, R44, R21, -R65 ;  /* 0x000000152c418223 */ /* 0x000fe20000010841 */
[----:B------:R-:W-:Y:S01]  /*5600*/  @!P0 LOP3.LUT R21, R27, 0xffff0000, RZ, 0xc0, !PT ;  /* 0xffff00001b158812 */ /* 0x000fe200078ec0ff */
[-C--:B------:R-:W-:Y:S02]  /*5610*/  @!P0 FMUL.FTZ R4, R29, R26.reuse ;  /* 0x0000001a1d048220 */ /* 0x080fe40000410000 */
[----:B------:R-:W-:Y:S02]  /*5620*/  @!P0 IMAD.U32 R29, R35, 0x10000, RZ ;  /* 0x00010000231d8824 */ /* 0x000fe400078e00ff */
[----:B------:R-:W-:Y:S02]  /*5630*/  @!P0 FFMA.FTZ R62, R39, R26, -R62 ;  /* 0x0000001a273e8223 */ /* 0x000fe4000001083e */
[----:B------:R-:W-:Y:S01]  /*5640*/  @!P0 IMAD.U32 R26, R27, 0x10000, RZ ;  /* 0x000100001b1a8824 */ /* 0x000fe200078e00ff */
[----:B------:R-:W-:Y:S01]  /*5650*/  @!P0 SHF.L.U32 R27, R34, 0x10, RZ ;  /* 0x00000010221b8819 */ /* 0x000fe200000006ff */
[C---:B------:R-:W-:Y:S01]  /*5660*/  @!P0 FMUL.FTZ R77, R28.reuse, R50 ;  /* 0x000000321c4d8220 */ /* 0x040fe20000410000 */
[----:B------:R-:W-:Y:S01]  /*5670*/  @!P0 F2FP.BF16.PACK_AB R65, R65, R62 ;  /* 0x0000003e4141823e */ /* 0x000fe200000010ff */
[----:B------:R-:W-:Y:S01]  /*5680*/  @!P0 FMUL.FTZ R9, R28, R21 ;  /* 0x000000151c098220 */ /* 0x000fe20000410000 */
[----:B------:R-:W-:Y:S01]  /*5690*/  @!P0 LOP3.LUT R28, R34, 0xffff0000, RZ, 0xc0, !PT ;  /* 0xffff0000221c8812 */ /* 0x000fe200078ec0ff */
[----:B------:R-:W-:Y:S01]  /*56a0*/  @!P0 IMAD.U32 R51, R59, 0x10000, RZ ;  /* 0x000100003b338824 */ /* 0x000fe200078e00ff */
[----:B------:R-:W-:Y:S01]  /*56b0*/  @!P0 MOV R57, R65 ;  /* 0x0000004100398202 */ /* 0x000fe20000000f00 */
[C---:B------:R-:W-:Y:S02]  /*56c0*/  @!P0 FMUL.FTZ R64, R29.reuse, R49 ;  /* 0x000000311d408220 */ /* 0x040fe40000410000 */
[----:B------:R-:W-:Y:S01]  /*56d0*/  @!P0 FFMA.FTZ R77, R52, R21, -R77 ;  /* 0x00000015344d8223 */ /* 0x000fe2000001084d */
[C---:B------:R-:W-:Y:S01]  /*56e0*/  @!P0 LOP3.LUT R21, R40.reuse, 0xffff0000, RZ, 0xc0, !PT ;  /* 0xffff000028158812 */ /* 0x040fe200078ec0ff */
[-C--:B------:R-:W-:Y:S02]  /*56f0*/  @!P0 FMUL.FTZ R8, R29, R26.reuse ;  /* 0x0000001a1d088220 */ /* 0x080fe40000410000 */
[----:B------:R-:W-:Y:S02]  /*5700*/  @!P0 FFMA.FTZ R64, R51, R26, -R64 ;  /* 0x0000001a33408223 */ /* 0x000fe40000010840 */
[----:B------:R-:W-:Y:S02]  /*5710*/  @!P0 IMAD.U32 R26, R40, 0x10000, RZ ;  /* 0x00010000281a8824 */ /* 0x000fe400078e00ff */
[----:B------:R-:W-:Y:S01]  /*5720*/  @!P0 IMAD.U32 R47, R58, 0x10000, RZ ;  /* 0x000100003a2f8824 */ /* 0x000fe200078e00ff */
[----:B------:R-:W-:Y:S01]  /*5730*/  @!P0 F2FP.BF16.PACK_AB R64, R77, R64 ;  /* 0x000000404d40823e */ /* 0x000fe200000010ff */
[C---:B------:R-:W-:Y:S02]  /*5740*/  @!P0 FMUL.FTZ R66, R27.reuse, R45 ;  /* 0x0000002d1b428220 */ /* 0x040fe40000410000 */
[----:B------:R-:W-:Y:S02]  /*5750*/  @!P0 FMUL.FTZ R79, R28, R46 ;  /* 0x0000002e1c4f8220 */ /* 0x000fe40000410000 */
[----:B------:R-:W-:Y:S02]  /*5760*/  @!P0 FFMA.FTZ R3, R42, R41, R3 ;  /* 0x000000292a038223 */ /* 0x000fe40000010003 */
[-C--:B------:R-:W-:Y:S02]  /*5770*/  @!P0 FMUL.FTZ R6, R27, R26.reuse ;  /* 0x0000001a1b068220 */ /* 0x080fe40000410000 */
[----:B------:R-:W-:Y:S01]  /*5780*/  @!P0 FFMA.FTZ R66, R47, R26, -R66 ;  /* 0x0000001a2f428223 */ /* 0x000fe20000010842 */
[----:B------:R-:W-:Y:S01]  /*5790*/  @!P0 F2FP.BF16.PACK_AB R62, R3, R2 ;  /* 0x00000002033e823e */ /* 0x000fe200000010ff */
[----:B------:R-:W-:Y:S02]  /*57a0*/  @!P0 FFMA.FTZ R79, R48, R21, -R79 ;  /* 0x00000015304f8223 */ /* 0x000fe4000001084f */
[----:B------:R-:W-:Y:S02]  /*57b0*/  @!P0 FFMA.FTZ R4, R38, R39, R4 ;  /* 0x0000002726048223 */ /* 0x000fe40000010004 */
        /* <DEDUP_REMOVED lines=9> */
[----:B------:R-:W-:Y:S01]  /*5850*/  @!P0 IMAD.MOV.U32 R56, RZ, RZ, R54 ;  /* 0x000000ffff388224 */ /* 0x000fe200078e0036 */
[----:B------:R-:W-:Y:S01]  /*5860*/  @!P0 MOV R33, R63 ;  /* 0x0000003f00218202 */ /* 0x000fe20000000f00 */
[----:B------:R-:W-:Y:S01]  /*5870*/  @!P0 IMAD.MOV.U32 R58, RZ, RZ, R79 ;  /* 0x000000ffff3a8224 */ /* 0x000fe200078e004f */
[----:B------:R-:W-:Y:S01]  /*5880*/  @!P0 F2FP.BF16.PACK_AB R77, R9, R8 ;  /* 0x00000008094d823e */ /* 0x000fe200000010ff */
        /* <DEDUP_REMOVED lines=12> */
.L_x_913:
[----:B------:R-:W-:Y:S01]  /*5950*/  IMAD.WIDE.U32 R26, R153, c[0x0][0x1e0], RZ ;  /* 0x00007800991a7a25 */ /* 0x000fe200078e00ff */
[----:B------:R-:W-:Y:S02]  /*5960*/  SHF.R.S32.HI R159, RZ, 0x1f, R153 ;  /* 0x0000001fff9f7819 */ /* 0x000fe40000011499 */
[----:B-----5:R-:W-:Y:S01]  /*5970*/  SHF.R.S32.HI R158, RZ, 0x1f, R154 ;  /* 0x0000001fff9e7819 */ /* 0x020fe2000001149a */
[----:B------:R-:W-:Y:S02]  /*5980*/  IMAD.IADD R5, R96, 0x1, -R5 ;  /* 0x0000000160057824 */ /* 0x000fe400078e0a05 */
[----:B------:R-:W-:Y:S02]  /*5990*/  IMAD R2, R159, c[0x0][0x1e0], RZ ;  /* 0x000078009f027a24 */ /* 0x000fe400078e02ff */
[----:B-1----:R-:W-:Y:S01]  /*59a0*/  IMAD R9, R158, c[0x0][0x1f0], RZ ;  /* 0x00007c009e097a24 */ /* 0x002fe200078e02ff */
[----:B------:R-:W-:Y:S01]  /*59b0*/  IMNMX R156, R5, 0x40, PT ;  /* 0x00000040059c7817 */ /* 0x000fe20003800200 */
[----:B------:R-:W-:Y:S02]  /*59c0*/  IMAD R2, R153, c[0x0][0x1e4], R2 ;  /* 0x0000790099027a24 */ /* 0x000fe400078e0202 */
[C---:B------:R-:W-:Y:S02]  /*59d0*/  IMAD R9, R154.reuse, c[0x0][0x1f4], R9 ;  /* 0x00007d009a097a24 */ /* 0x040fe400078e0209 */
[----:B------:R-:W-:Y:S04]  /*59e0*/  IMAD.IADD R27, R27, 0x1, R2 ;  /* 0x000000011b1b7824 */ /* 0x000fe800078e0202 */
[----:B------:R-:W-:Y:S05]  /*59f0*/  IMAD.WIDE.U32 R26, R154, c[0x0][0x1f0], R26 ;  /* 0x00007c009a1a7a25 */ /* 0x000fea00078e001a */
[----:B------:R-:W-:Y:S04]  /*5a00*/  IADD3 R7, P0, R176, R26, RZ ;  /* 0x0000001ab0077210 */ /* 0x000fe80007f1e0ff */
[----:B------:R-:W-:Y:S02]  /*5a10*/  IADD3.X R4, R110, R27, R9, P0, !PT ;  /* 0x0000001b6e047210 */ /* 0x000fe400007fe409 */
[C---:B------:R-:W-:Y:S04]  /*5a20*/  LEA R2, P0, R7.reuse, c[0x0][0x1c8], 0x1 ;  /* 0x0000720007027a11 */ /* 0x040fe800078008ff */
[----:B------:R-:W-:Y:S02]  /*5a30*/  LEA.HI.X R3, R7, c[0x0][0x1cc], R4, 0x1, P0 ;  /* 0x0000730007037a11 */ /* 0x000fe400000f0c04 */
[----:B------:R-:W1:Y:S01]  /*5a40*/  SHFL.IDX PT, R2, R2, RZ, 0x1c1f ;  /* 0x001c1fff02027589 */ /* 0x000e6200000e0000 */
[----:B------:R-:W-:Y:S07]  /*5a50*/  ISETP.GT.AND P0, PT, R156, R105, PT ;  /* 0x000000699c00720c */ /* 0x000fee0003f04270 */
[----:B------:R-:W2:Y:S06]  /*5a60*/  SHFL.IDX PT, R3, R3, RZ, 0x1c1f ;  /* 0x001c1fff03037589 */ /* 0x000eac00000e0000 */
[----:B------:R-:W-:-:S05]  /*5a70*/  @!P0 BRA `(.L_x_917) ;  /* 0x000001f000008947 */ /* 0x000fca0003800000 */
[----:B------:R-:W-:Y:S02]  /*5a80*/  ISETP.GE.AND P2, PT, R24, c[0x0][0x1d4], PT ;  /* 0x0000750018007a0c */ /* 0x000fe40003f46270 */
[----:B------:R-:W-:Y:S02]  /*5a90*/  ISETP.GE.AND P1, PT, R17, c[0x0][0x1d4], PT ;  /* 0x0000750011007a0c */ /* 0x000fe40003f26270 */
[----:B------:R-:W-:Y:S02]  /*5aa0*/  ISETP.GE.AND P4, PT, R15, c[0x0][0x1d4], PT ;  /* 0x000075000f007a0c */ /* 0x000fe40003f86270 */
[----:B------:R-:W-:Y:S07]  /*5ab0*/  ISETP.GE.AND P3, PT, R136, c[0x0][0x1d4], PT ;  /* 0x0000750088007a0c */ /* 0x000fee0003f66270 */
[----:B------:R-:W3:Y:S01]  /*5ac0*/  @!P2 LDS.128 R28, [R157+0xc000] ;  /* 0x00c000009d1ca984 */ /* 0x000ee20000000c00 */
[CC--:B-1----:R-:W-:Y:S04]  /*5ad0*/  @!P2 LEA R32, P0, R24.reuse, R2.reuse, 0x1 ;  /* 0x000000021820a211 */ /* 0x0c2fe800078008ff */
[-C--:B--2---:R-:W-:Y:S02]  /*5ae0*/  @!P2 LEA.HI.X R33, R24, R3.reuse, R25, 0x1, P0 ;  /* 0x000000031821a211 */ /* 0x084fe400000f0c19 */
        /* <DEDUP_REMOVED lines=24> */
.L_x_917:
[----:B------:R-:W-:Y:S05]  /*5c70*/  BSYNC B1 ;  /* 0x0000000000017941 */ /* 0x000fea0003800000 */
.L_x_912:
[C---:B------:R-:W-:Y:S01]  /*5c80*/  ISETP.GT.AND P0, PT, R18.reuse, R11, PT ;  /* 0x0000000b1200720c */ /* 0x040fe20003f04270 */
[----:B------:R-:W-:Y:S01]  /*5c90*/  BSSY B0, `(.L_x_934) ;  /* 0x000004d000007945 */ /* 0x000fe20003800000 */
[C---:B------:R-:W-:Y:S02]  /*5ca0*/  ISETP.GE.AND P1, PT, R67.reuse, 0x1, PT ;  /* 0x000000014300780c */ /* 0x040fe40003f26270 */
[----:B-123--:R-:W-:Y:S02]  /*5cb0*/  IADD3 R3, R67, 0x1, RZ ;  /* 0x0000000143037810 */ /* 0x00efe40007ffe0ff */
[----:B------:R-:W-:Y:S07]  /*5cc0*/  LOP3.LUT P2, RZ, R135, 0x1, RZ, 0xc0, !PT ;  /* 0x0000000187ff7812 */ /* 0x000fee000784c0ff */
[----:B------:R-:W-:Y:S01]  /*5cd0*/  @P0 IADD3 R5, R18, -0x1, RZ ;  /* 0xffffffff12050810 */ /* 0x000fe20007ffe0ff */
[----:B------:R-:W-:Y:S01]  /*5ce0*/  @P0 IMAD R2, R67, 0x3000, R10 ;  /* 0x0000300043020824 */ /* 0x000fe200078e020a */
[----:B------:R-:W-:Y:S01]  /*5cf0*/  SEL R67, R3, RZ, !P1 ;  /* 0x000000ff03437207 */ /* 0x000fe20004800000 */
[----:B------:R-:W-:Y:S01]  /*5d00*/  @P0 IMAD.MOV.U32 R8, RZ, RZ, R160 ;  /* 0x000000ffff080224 */ /* 0x000fe200078e00a0 */
[----:B------:R-:W-:Y:S01]  /*5d10*/  @P0 SHF.R.S32.HI R4, RZ, 0x1f, R5 ;  /* 0x0000001fff040819 */ /* 0x000fe20000011405 */
[----:B------:R-:W-:Y:S02]  /*5d20*/  @P0 IMAD R3, R98, R5, RZ ;  /* 0x0000000562030224 */ /* 0x000fe400078e02ff */
[----:B------:R-:W-:Y:S02]  /*5d30*/  @P0 IMAD.MOV.U32 R9, RZ, RZ, R181 ;  /* 0x000000ffff090224 */ /* 0x000fe400078e00b5 */
[-C--:B------:R-:W-:Y:S02]  /*5d40*/  @P0 IMAD R3, R4, R100.reuse, R3 ;  /* 0x0000006404030224 */ /* 0x080fe400078e0203 */
[----:B------:R-:W-:Y:S04]  /*5d50*/  @P0 IMAD.WIDE.U32 R8, R5, R100, R8 ;  /* 0x0000006405080225 */ /* 0x000fe800078e0008 */
[----:B------:R-:W-:Y:S01]  /*5d60*/  @P0 IMAD.IADD R3, R9, 0x1, R3 ;  /* 0x0000000109030824 */ /* 0x000fe200078e0203 */
[----:B------:R-:W-:Y:S01]  /*5d70*/  @P0 LEA R6, P1, R8, c[0x0][0x250], 0x1 ;  /* 0x0000940008060a11 */ /* 0x000fe200078208ff */
[----:B------:R-:W-:Y:S03]  /*5d80*/  @P0 IMAD.SHL.U32 R5, R2, 0x2, RZ ;  /* 0x0000000202050824 */ /* 0x000fe600078e00ff */
[----:B------:R-:W-:Y:S01]  /*5d90*/  @P0 LEA.HI.X R7, R8, c[0x0][0x254], R3, 0x1, P1 ;  /* 0x0000950008070a11 */ /* 0x000fe200008f0c03 */
[----:B------:R-:W-:Y:S02]  /*5da0*/  IMAD R3, R159, c[0x0][0x208], RZ ;  /* 0x000082009f037a24 */ /* 0x000fe400078e02ff */
[C---:B------:R-:W-:Y:S02]  /*5db0*/  IMAD.WIDE.U32 R8, R153.reuse, c[0x0][0x208], RZ ;  /* 0x0000820099087a25 */ /* 0x040fe400078e00ff */
[----:B------:R-:W-:Y:S01]  /*5dc0*/  @!PT LDS RZ, [RZ] ;  /* 0x00000000fffff984 */ /* 0x000fe20000000800 */
[----:B------:R-:W-:Y:S01]  /*5dd0*/  @!PT LDS RZ, [RZ] ;  /* 0x00000000fffff984 */ /* 0x000fe20000000800 */
[----:B------:R-:W-:Y:S01]  /*5de0*/  @!PT LDS RZ, [RZ] ;  /* 0x00000000fffff984 */ /* 0x000fe20000000800 */
[----:B------:R1:W-:Y:S02]  /*5df0*/  @P0 LDGSTS.E.BYPASS.LTC128B.128 [R5+0x100], [R6.64], !P6 ;  /* 0x0010000006050fae */ /* 0x0003e4000f101d46 */
[----:B------:R-:W-:Y:S02]  /*5e00*/  IMAD R3, R153, c[0x0][0x20c], R3 ;  /* 0x0000830099037a24 */ /* 0x000fe400078e0203 */
[----:B------:R1:W-:Y:S02]  /*5e10*/  @P0 LDGSTS.E.BYPASS.LTC128B.128 [R5+0x2100], [R6.64+0x80], !P2 ;  /* 0x0210008006050fae */ /* 0x0003e4000d101d46 */
[----:B------:R-:W-:Y:S02]  /*5e20*/  IMAD.IADD R9, R9, 0x1, R3 ;  /* 0x0000000109097824 */ /* 0x000fe400078e0203 */
[----:B------:R1:W-:Y:S01]  /*5e30*/  @P0 LDGSTS.E.BYPASS.LTC128B.128 [R5+0x4100], [R6.64+0x100], !P5 ;  /* 0x0410010006050fae */ /* 0x0003e2000e901d46 */
[----:B------:R-:W-:Y:S02]  /*5e40*/  IMAD R3, R158, c[0x0][0x218], RZ ;  /* 0x000086009e037a24 */ /* 0x000fe400078e02ff */
[C---:B------:R-:W-:Y:S04]  /*5e50*/  IMAD.WIDE.U32 R8, R154.reuse, c[0x0][0x218], R8 ;  /* 0x000086009a087a25 */ /* 0x040fe800078e0008 */
[----:B------:R-:W-:Y:S01]  /*5e60*/  IMAD R3, R154, c[0x0][0x21c], R3 ;  /* 0x000087009a037a24 */ /* 0x000fe200078e0203 */
[----:B------:R-:W-:Y:S04]  /*5e70*/  IADD3 R4, P1, R178, R8, RZ ;  /* 0x00000008b2047210 */ /* 0x000fe80007f3e0ff */
[----:B------:R-:W-:Y:S02]  /*5e80*/  IADD3.X R3, R106, R9, R3, P1, !PT ;  /* 0x000000096a037210 */ /* 0x000fe40000ffe403 */
[C---:B------:R-:W-:Y:S04]  /*5e90*/  @P0 LEA R26, P1, R115.reuse, R6, 0x1 ;  /* 0x00000006731a0211 */ /* 0x040fe800078208ff */
[----:B------:R-:W-:Y:S02]  /*5ea0*/  @P0 LEA.HI.X R27, R115, R7, R108, 0x1, P1 ;  /* 0x00000007731b0211 */ /* 0x000fe400008f0c6c */
[C---:B------:R-:W-:Y:S03]  /*5eb0*/  LEA R8, P1, R4.reuse, c[0x0][0x1f8], 0x1 ;  /* 0x00007e0004087a11 */ /* 0x040fe600078208ff */
[----:B------:R1:W-:Y:S01]  /*5ec0*/  @P0 LDGSTS.E.BYPASS.LTC128B.128 [R5+0x1100], [R26.64], !P6 ;  /* 0x011000001a050fae */ /* 0x0003e2000f101d46 */
[----:B------:R-:W-:Y:S03]  /*5ed0*/  LEA.HI.X R3, R4, c[0x0][0x1fc], R3, 0x1, P1 ;  /* 0x00007f0004037a11 */ /* 0x000fe600008f0c03 */
[----:B------:R1:W-:Y:S04]  /*5ee0*/  @P0 LDGSTS.E.BYPASS.LTC128B.128 [R5+0x3100], [R26.64+0x80], !P2 ;  /* 0x031000801a050fae */ /* 0x0003e8000d101d46 */
[----:B------:R1:W-:Y:S01]  /*5ef0*/  @P0 LDGSTS.E.BYPASS.LTC128B.128 [R5+0x5100], [R26.64+0x100], !P5 ;  /* 0x051001001a050fae */ /* 0x0003e2000e901d46 */
[----:B------:R-:W-:Y:S03]  /*5f00*/  ISETP.GT.AND P0, PT, R156, R105, PT ;  /* 0x000000699c00720c */ /* 0x000fe60003f04270 */
[----:B------:R-:W0:Y:S04]  /*5f10*/  LDGDEPBAR ;  /* 0x00000000000079af */ /* 0x000e280000000000 */
[----:B------:R-:W2:Y:S04]  /*5f20*/  SHFL.IDX PT, R8, R8, RZ, 0x1c1f ;  /* 0x001c1fff08087589 */ /* 0x000ea800000e0000 */
[----:B------:R-:W3:Y:S01]  /*5f30*/  SHFL.IDX PT, R3, R3, RZ, 0x1c1f ;  /* 0x001c1fff03037589 */ /* 0x000ee200000e0000 */
[----:B------:R-:W-:Y:S04]  /*5f40*/  DEPBAR.LE SB0, 0x2 ;  /* 0x000080800000791a */ /* 0x000fe80000000000 */
[----:B------:R-:W-:Y:S06]  /*5f50*/  BAR.SYNC.DEFER_BLOCKING 0x0 ;  /* 0x0000000000007b1d */ /* 0x000fec0000010000 */
[----:B------:R-:W-:-:S05]  /*5f60*/  @!P0 BRA `(.L_x_935) ;  /* 0x000001f000008947 */ /* 0x000fca0003800000 */
[----:B-123--:R-:W-:Y:S02]  /*5f70*/  ISETP.GE.AND P2, PT, R24, c[0x0][0x1d4], PT ;  /* 0x0000750018007a0c */ /* 0x00efe40003f46270 */
[----:B------:R-:W-:Y:S02]  /*5f80*/  ISETP.GE.AND P1, PT, R17, c[0x0][0x1d4], PT ;  /* 0x0000750011007a0c */ /* 0x000fe40003f26270 */
[----:B------:R-:W-:Y:S02]  /*5f90*/  ISETP.GE.AND P4, PT, R15, c[0x0][0x1d4], PT ;  /* 0x000075000f007a0c */ /* 0x000fe40003f86270 */
[----:B------:R-:W-:Y:S07]  /*5fa0*/  ISETP.GE.AND P3, PT, R136, c[0x0][0x1d4], PT ;  /* 0x0000750088007a0c */ /* 0x000fee0003f66270 */
[----:B------:R-:W1:Y:S01]  /*5fb0*/  @!P2 LDS.128 R4, [R157] ;  /* 0x000000009d04a984 */ /* 0x000e620000000c00 */
[CC--:B-----5:R-:W-:Y:S04]  /*5fc0*/  @!P2 LEA R38, P0, R24.reuse, R8.reuse, 0x1 ;  /* 0x000000081826a211 */ /* 0x0e0fe800078008ff */
        /* <DEDUP_REMOVED lines=25> */
.L_x_935:
[----:B-123--:R-:W-:Y:S05]  /*6160*/  BSYNC B0 ;  /* 0x0000000000007941 */ /* 0x00efea0003800000 */
.L_x_934:
[C---:B------:R-:W-:Y:S02]  /*6170*/  ISETP.GE.AND P0, PT, R53.reuse, 0x1, PT ;  /* 0x000000013500780c */ /* 0x040fe40003f06270 */
[----:B------:R-:W-:Y:S02]  /*6180*/  IADD3 R2, R18, -0x2, RZ ;  /* 0xfffffffe12027810 */ /* 0x000fe40007ffe0ff */
[----:B------:R-:W-:Y:S02]  /*6190*/  IADD3 R4, R53, 0x1, RZ ;  /* 0x0000000135047810 */ /* 0x000fe40007ffe0ff */
[----:B------:R-:W-:Y:S02]  /*61a0*/  LOP3.LUT P2, RZ, R135, 0x1, RZ, 0xc0, !PT ;  /* 0x0000000187ff7812 */ /* 0x000fe4000784c0ff */
[----:B------:R-:W-:Y:S02]  /*61b0*/  SEL R53, R4, RZ, !P0 ;  /* 0x000000ff04357207 */ /* 0x000fe40004000000 */
[C---:B------:R-:W-:Y:S11]  /*61c0*/  ISETP.GE.AND P0, PT, R2.reuse, R11, PT ;  /* 0x0000000b0200720c */ /* 0x040ff60003f06270 */
[----:B------:R-:W-:Y:S02]  /*61d0*/  @!UPT UIADD3 URZ, URZ, URZ, URZ ;  /* 0x0000003f3f3ff290 */ /* 0x000fe4000fffe03f */
[----:B------:R-:W-:Y:S01]  /*61e0*/  @P0 SHF.R.S32.HI R5, RZ, 0x1f, R2 ;  /* 0x0000001fff050819 */ /* 0x000fe20000011402 */
[----:B------:R-:W-:Y:S02]  /*61f0*/  @P0 IMAD R4, R99, R2, RZ ;  /* 0x0000000263040224 */ /* 0x000fe400078e02ff */
[----:B------:R-:W-:Y:S02]  /*6200*/  @P0 IMAD.MOV.U32 R6, RZ, RZ, R162 ;  /* 0x000000ffff060224 */ /* 0x000fe400078e00a2 */
[----:B------:R-:W-:Y:S02]  /*6210*/  @P0 IMAD.MOV.U32 R7, RZ, RZ, R165 ;  /* 0x000000ffff070224 */ /* 0x000fe400078e00a5 */
[-C--:B------:R-:W-:Y:S02]  /*6220*/  @P0 IMAD R4, R5, R101.reuse, R4 ;  /* 0x0000006505040224 */ /* 0x080fe400078e0204 */
[----:B------:R-:W-:Y:S04]  /*6230*/  @P0 IMAD.WIDE.U32 R6, R2, R101, R6 ;  /* 0x0000006502060225 */ /* 0x000fe800078e0006 */
[----:B------:R-:W-:Y:S01]  /*6240*/  @P0 IMAD.IADD R4, R7, 0x1, R4 ;  /* 0x0000000107040824 */ /* 0x000fe200078e0204 */
[C---:B------:R-:W-:Y:S01]  /*6250*/  @P0 LEA R8, P1, R6.reuse, c[0x0][0x220], 0x1 ;  /* 0x0000880006080a11 */ /* 0x040fe200078208ff */
[----:B------:R-:W-:Y:S03]  /*6260*/  @P0 IMAD R3, R67, 0x3000, R10 ;  /* 0x0000300043030824 */ /* 0x000fe600078e020a */
[----:B------:R-:W-:Y:S01]  /*6270*/  @P0 LEA.HI.X R9, R6, c[0x0][0x224], R4, 0x1, P1 ;  /* 0x0000890006090a11 */ /* 0x000fe200008f0c04 */
[----:B------:R-:W-:Y:S01]  /*6280*/  @P0 IMAD.SHL.U32 R5, R3, 0x2, RZ ;  /* 0x0000000203050824 */ /* 0x000fe200078e00ff */
[C---:B------:R-:W-:Y:S04]  /*6290*/  @P0 LEA R6, P1, R103.reuse, R8, 0x1 ;  /* 0x0000000867060211 */ /* 0x040fe800078208ff */
        /* <DEDUP_REMOVED lines=9> */
[----:B------:R1:W-:Y:S01]  /*6330*/  @P0 LDGSTS.E.BYPASS.LTC128B.128 [R5+0x11100], [R6.64+0x100], !P5 ;  /* 0x1110010006050fae */ /* 0x0003e2000e901d46 */
[C---:B------:R-:W-:Y:S02]  /*6340*/  ISETP.GT.AND P0, PT, R18.reuse, R11, PT ;  /* 0x0000000b1200720c */ /* 0x040fe40003f04270 */
[----:B------:R-:W-:Y:S01]  /*6350*/  IADD3 R18, R18, -0x1, RZ ;  /* 0xffffffff12127810 */ /* 0x000fe20007ffe0ff */
[----:B------:R-:W0:Y:S10]  /*6360*/  LDGDEPBAR ;  /* 0x00000000000079af */ /* 0x000e340000000000 */
[----:B------:R-:W-:-:S05]  /*6370*/  @P0 BRA `(.L_x_936) ;  /* 0xffffb80000000947 */ /* 0x000fca000383ffff */
[----:B------:R-:W-:Y:S06]  /*6380*/  BAR.SYNC.DEFER_BLOCKING 0x0 ;  /* 0x0000000000007b1d */ /* 0x000fec0000010000 */
.L_x_911:
[----:B-1----:R-:W-:Y:S01]  /*6390*/  ISETP.GE.AND P0, PT, R134, 0x1, PT ;  /* 0x000000018600780c */ /* 0x002fe20003f06270 */
[----:B------:R-:W-:Y:S01]  /*63a0*/  CS2R R98, SRZ ;  /* 0x0000000000627805 */ /* 0x000fe2000001ff00 */
[----:B------:R-:W-:Y:S01]  /*63b0*/  PLOP3.LUT P2, PT, PT, PT, PT, 0x80, 0x0 ;  /* 0x000000000000781c */ /* 0x000fe20003f4f070 */
[----:B------:R-:W-:Y:S01]  /*63c0*/  CS2R R96, SRZ ;  /* 0x0000000000607805 */ /* 0x000fe2000001ff00 */
[----:B------:R-:W-:Y:S01]  /*63d0*/  IMAD.MOV.U32 R13, RZ, RZ, RZ ;  /* 0x000000ffff0d7224 */ /* 0x000fe200078e00ff */
        /* <DEDUP_REMOVED lines=8> */
[----:B------:R-:W-:Y:S01]  /*6460*/  CS2R R80, SRZ ;  /* 0x0000000000507805 */ /* 0x000fe2000001ff00 */
[----:B-----5:R-:W-:Y:S01]  /*6470*/  CS2R R78, SRZ ;  /* 0x00000000004e7805 */ /* 0x020fe2000001ff00 */
        /* <DEDUP_REMOVED lines=61> */
[----:B------:R-:W-:Y:S01]  /*6850*/  IMAD R5, R192, c[0x0][0x1bc], R5 ;  /* 0x00006f00c0057a24 */ /* 0x000fe200078e0205 */
[----:B------:R-:W-:Y:S01]  /*6860*/  SEL R11, R11, RZ, !P0 ;  /* 0x000000ff0b0b7207 */ /* 0x000fe20004000000 */
[----:B------:R-:W-:Y:S01]  /*6870*/  IMAD R205, R36, 0x20, R3 ;  /* 0x0000002024cd7824 */ /* 0x000fe200078e0203 */
[----:B------:R-:W-:Y:S01]  /*6880*/  SEL R8, R195, RZ, !P0 ;  /* 0x000000ffc3087207 */ /* 0x000fe20004000000 */
[----:B------:R-:W-:Y:S01]  /*6890*/  IMAD.WIDE.U32 R12, R192, c[0x0][0x1b8], R12 ;  /* 0x00006e00c00c7a25 */ /* 0x000fe200078e000c */
[----:B------:R-:W-:-:S02]  /*68a0*/  LEA.HI R10, R4, R89, RZ, 0x6 ;  /* 0x00000059040a7211 */ /* 0x000fc400078f30ff */
[----:B------:R-:W-:Y:S01]  /*68b0*/  LEA.HI R88, R4, R89, RZ, 0x5 ;  /* 0x0000005904587211 */ /* 0x000fe200078f28ff */
[----:B------:R-:W-:Y:S02]  /*68c0*/  IMAD R7, R90, 0x80, R205 ;  /* 0x000000805a077824 */ /* 0x000fe400078e02cd */
[----:B------:R-:W-:Y:S02]  /*68d0*/  IMAD.IADD R13, R13, 0x1, R5 ;  /* 0x000000010d0d7824 */ /* 0x000fe400078e0205 */
[----:B------:R-:W-:-:S04]  /*68e0*/  @P1 IMAD.HI.U32 R0, R7, c[0x0][0x2c8], RZ ;  /* 0x0000b20007001a27 */ /* 0x000fc800078e00ff */
[----:B------:R-:W-:Y:S01]  /*68f0*/  IMAD.MOV.U32 R5, RZ, RZ, R7 ;  /* 0x000000ffff057224 */ /* 0x000fe200078e0007 */
[----:B------:R-:W-:Y:S01]  /*6900*/  @P1 SHF.R.U32.HI R5, RZ, c[0x0][0x2cc], R0 ;  /* 0x0000b300ff051a19 */ /* 0x000fe20000011600 */
[----:B------:R-:W-:Y:S01]  /*6910*/  IMAD R11, R11, c[0x0][0x1c0], RZ ;  /* 0x000070000b0b7a24 */ /* 0x000fe200078e02ff */
[C---:B------:R-:W-:Y:S01]  /*6920*/  LOP3.LUT P1, RZ, R36.reuse, 0x2, RZ, 0xc0, !PT ;  /* 0x0000000224ff7812 */ /* 0x040fe2000782c0ff */
[----:B------:R-:W-:Y:S01]  /*6930*/  IMAD.SHL.U32 R146, R36, 0x8, RZ ;  /* 0x0000000824927824 */ /* 0x000fe200078e00ff */
[--C-:B------:R-:W-:Y:S01]  /*6940*/  SHF.R.S32.HI R2, RZ, 0x1f, R5.reuse ;  /* 0x0000001fff027819 */ /* 0x100fe20000011405 */
[----:B------:R-:W-:Y:S02]  /*6950*/  IMAD.MOV R0, RZ, RZ, -R5 ;  /* 0x000000ffff007224 */ /* 0x000fe400078e0a05 */
[----:B------:R-:W-:Y:S01]  /*6960*/  IMAD R11, R8, c[0x0][0x1c4], R11 ;  /* 0x00007100080b7a24 */ /* 0x000fe200078e020b */
[----:B------:R-:W-:Y:S01]  /*6970*/  ISETP.GE.AND P3, PT, R146, c[0x0][0x198], PT ;  /* 0x0000660092007a0c */ /* 0x000fe20003f66270 */
[----:B------:R-:W-:Y:S01]  /*6980*/  IMAD.WIDE.U32 R8, R8, c[0x0][0x1c0], R12 ;  /* 0x0000700008087a25 */ /* 0x000fe200078e000c */
[----:B------:R-:W-:-:S03]  /*6990*/  LEA.HI R13, R4, R89, RZ, 0x4 ;  /* 0x00000059040d7211 */ /* 0x000fc600078f20ff */
[----:B------:R-:W-:Y:S02]  /*69a0*/  IMAD R0, R0, c[0x0][0x2c4], R7 ;  /* 0x0000b10000007a24 */ /* 0x000fe400078e0207 */
[----:B------:R-:W-:Y:S02]  /*69b0*/  IMAD.IADD R9, R9, 0x1, R11 ;  /* 0x0000000109097824 */ /* 0x000fe400078e020b */
[----:B------:R-:W-:Y:S01]  /*69c0*/  IMAD R2, R2, c[0x0][0x1b0], RZ ;  /* 0x00006c0002027a24 */ /* 0x000fe200078e02ff */
[----:B------:R-:W-:Y:S01]  /*69d0*/  SHF.R.S32.HI R6, RZ, 0x1f, R0 ;  /* 0x0000001fff067819 */ /* 0x000fe20000011400 */
[----:B------:R-:W-:-:S04]  /*69e0*/  IMAD.WIDE.U32 R8, R5, c[0x0][0x1b0], R8 ;  /* 0x00006c0005087a25 */ /* 0x000fc800078e0008 */
[----:B------:R-:W-:Y:S02]  /*69f0*/  IMAD R2, R5, c[0x0][0x1b4], R2 ;  /* 0x00006d0005027a24 */ /* 0x000fe400078e0202 */
[----:B------:R-:W-:Y:S02]  /*6a00*/  IMAD R5, R6, c[0x0][0x1a8], RZ ;  /* 0x00006a0006057a24 */ /* 0x000fe400078e02ff */
[----:B------:R-:W-:Y:S01]  /*6a10*/  IMAD.MOV.U32 R6, RZ, RZ, R8 ;  /* 0x000000ffff067224 */ /* 0x000fe200078e0008 */
[----:B------:R-:W-:Y:S01]  /*6a20*/  IADD3 R7, R9, R2, RZ ;  /* 0x0000000209077210 */ /* 0x000fe20007ffe0ff */
[C---:B------:R-:W-:Y:S02]  /*6a30*/  IMAD R9, R0.reuse, c[0x0][0x1ac], R5 ;  /* 0x00006b0000097a24 */ /* 0x040fe400078e0205 */
[----:B------:R-:W-:Y:S02]  /*6a40*/  IMAD.SHL.U32 R5, R3, 0x40, RZ ;  /* 0x0000004003057824 */ /* 0x000fe400078e00ff */
[----:B------:R-:W-:Y:S01]  /*6a50*/  IMAD.WIDE.U32 R6, R0, c[0x0][0x1a8], R6 ;  /* 0x00006a0000067a25 */ /* 0x000fe200078e0006 */
[----:B------:R-:W-:-:S02]  /*6a60*/  LOP3.LUT R0, R13, 0xfffffff0, RZ, 0xc0, !PT ;  /* 0xfffffff00d007812 */ /* 0x000fc400078ec0ff */
[----:B------:R-:W-:Y:S01]  /*6a70*/  LOP3.LUT R5, R5, 0x1c0, RZ, 0xc0, !PT ;  /* 0x000001c005057812 */ /* 0x000fe200078ec0ff */
[----:B------:R-:W-:Y:S01]  /*6a80*/  IMAD.IADD R8, R7, 0x1, R9 ;  /* 0x0000000107087824 */ /* 0x000fe200078e0209 */
[----:B------:R-:W-:Y:S01]  /*6a90*/  LEA R9, P0, R6, c[0x0][0x160], 0x1 ;  /* 0x0000580006097a11 */ /* 0x000fe200078008ff */
[----:B------:R-:W-:Y:S01]  /*6aa0*/  IMAD R17, R94, c[0x0][0x2c4], RZ ;  /* 0x0000b1005e117a24 */ /* 0x000fe200078e02ff */
[----:B------:R-:W-:Y:S01]  /*6ab0*/  SHF.R.U32.HI R203, RZ, 0x3, R5 ;  /* 0x00000003ffcb7819 */ /* 0x000fe20000011605 */
[----:B------:R-:W-:Y:S01]  /*6ac0*/  IMAD.IADD R37, R89, 0x1, -R0 ;  /* 0x0000000159257824 */ /* 0x000fe200078e0a00 */
[----:B------:R-:W-:Y:S01]  /*6ad0*/  LOP3.LUT R2, R5, 0x38, R146, 0xf8, !PT ;  /* 0x0000003805027812 */ /* 0x000fe200078ef892 */
[----:B------:R-:W-:Y:S01]  /*6ae0*/  IMAD.SHL.U32 R10, R10, 0x8, RZ ;  /* 0x000000080a0a7824 */ /* 0x000fe200078e00ff */
[----:B------:R-:W-:Y:S02]  /*6af0*/  LEA.HI.X R8, R6, c[0x0][0x164], R8, 0x1, P0 ;  /* 0x0000590006087a11 */ /* 0x000fe400000f0c08 */
[----:B------:R-:W-:Y:S01]  /*6b00*/  LOP3.LUT R203, R2, R203, RZ, 0x3c, !PT ;  /* 0x000000cb02cb7212 */ /* 0x000fe200078e3cff */
[----:B------:R1:W2:Y:S01]  /*6b10*/  SHFL.IDX PT, R6, R9, RZ, 0x181f ;  /* 0x00181fff09067589 */ /* 0x0002a200000e0000 */
[----:B------:R-:W-:-:S02]  /*6b20*/  LEA R2, R90, R3, 0x7 ;  /* 0x000000035a027211 */ /* 0x000fc400078e38ff */
[----:B------:R-:W-:Y:S01]  /*6b30*/  SHF.R.S32.HI R14, RZ, 0x1f, R37 ;  /* 0x0000001fff0e7819 */ /* 0x000fe20000011425 */
[----:B------:R1:W3:Y:S01]  /*6b40*/  SHFL.IDX PT, R7, R8, RZ, 0x181f ;  /* 0x00181fff08077589 */ /* 0x0002e200000e0000 */
[----:B------:R-:W-:Y:S02]  /*6b50*/  ISETP.GE.AND P0, PT, R2, R17, PT ;  /* 0x000000110200720c */ /* 0x000fe40003f06270 */
[----:B------:R-:W-:Y:S02]  /*6b60*/  LEA.HI R14, R14, R37, RZ, 0x3 ;  /* 0x000000250e0e7211 */ /* 0x000fe400078f18ff */
[----:B------:R-:W-:Y:S02]  /*6b70*/  IADD3 R5, R146, 0x40, RZ ;  /* 0x0000004092057810 */ /* 0x000fe40007ffe0ff */
[----:B------:R-:W-:Y:S02]  /*6b80*/  LOP3.LUT R12, R14, 0xfffffff8, RZ, 0xc0, !PT ;  /* 0xfffffff80e0c7812 */ /* 0x000fe400078ec0ff */
[----:B------:R-:W-:-:S02]  /*6b90*/  IADD3 R0, R146, 0x80, RZ ;  /* 0x0000008092007810 */ /* 0x000fc40007ffe0ff */
[----:B------:R-:W-:Y:S01]  /*6ba0*/  ISETP.GE.AND P5, PT, R5, c[0x0][0x198], PT ;  /* 0x0000660005007a0c */ /* 0x000fe20003fa6270 */
[----:B------:R-:W-:Y:S01]  /*6bb0*/  IMAD.IADD R37, R37, 0x1, -R12 ;  /* 0x0000000125257824 */ /* 0x000fe200078e0a0c */
[----:B------:R-:W-:Y:S02]  /*6bc0*/  ISETP.GE.AND P4, PT, R0, c[0x0][0x198], PT ;  /* 0x0000660000007a0c */ /* 0x000fe40003f86270 */
[----:B------:R-:W-:Y:S01]  /*6bd0*/  LOP3.LUT R203, R203, 0xfffffe00, R10, 0xf8, !PT ;  /* 0xfffffe00cbcb7812 */ /* 0x000fe200078ef80a */
        /* <DEDUP_REMOVED lines=16> */
.L_x_939:
[----:B-123--:R-:W-:Y:S05]  /*6ce0*/  BSYNC B0 ;  /* 0x0000000000007941 */ /* 0x00efea0003800000 */
.L_x_938:
[----:B------:R-:W-:Y:S01]  /*6cf0*/  IADD3 R6, R2, 0x20, RZ ;  /* 0x0000002002067810 */ /* 0x000fe20007ffe0ff */
[----:B------:R1:W2:Y:S01]  /*6d00*/  SHFL.IDX PT, R19, R8, 0x1, 0x181f ;  /* 0x00381f0008137f89 */ /* 0x0002a200000e0000 */
[----:B------:R-:W-:Y:S02]  /*6d10*/  BSSY B0, `(.L_x_940) ;  /* 0x0000012000007945 */ /* 0x000fe40003800000 */
[----:B------:R-:W-:Y:S01]  /*6d20*/  ISETP.GE.AND P0, PT, R6, R17, PT ;  /* 0x000000110600720c */ /* 0x000fe20003f06270 */
        /* <DEDUP_REMOVED lines=16> */
.L_x_941:
[----:B------:R-:W-:Y:S05]  /*6e30*/  BSYNC B0 ;  /* 0x0000000000007941 */ /* 0x000fea0003800000 */
.L_x_940:
[----:B--2---:R-:W-:Y:S01]  /*6e40*/  IADD3 R6, R2, 0x40, RZ ;  /* 0x0000004002067810 */ /* 0x004fe20007ffe0ff */
[----:B------:R2:W1:Y:S01]  /*6e50*/  SHFL.IDX PT, R19, R8, 0x2, 0x181f ;  /* 0x00581f0008137f89 */ /* 0x00046200000e0000 */
[----:B------:R-:W-:Y:S02]  /*6e60*/  BSSY B0, `(.L_x_942) ;  /* 0x0000012000007945 */ /* 0x000fe40003800000 */
[----:B------:R-:W-:Y:S01]  /*6e70*/  ISETP.GE.AND P0, PT, R6, R17, PT ;  /* 0x000000110600720c */ /* 0x000fe20003f06270 */
[----:B---3--:R2:W3:-:S12]  /*6e80*/  SHFL.IDX PT, R18, R9, 0x2, 0x181f ;  /* 0x00581f0009127f89 */ /* 0x0084d800000e0000 */
[----:B------:R-:W-:Y:S05]  /*6e90*/  @P0 BRA `(.L_x_943) ;  /* 0x000000e000000947 */ /* 0x000fea0003800000 */
[----:B------:R-:W-:Y:S01]  /*6ea0*/  SHF.R.S32.HI R6, RZ, 0x1f, R5 ;  /* 0x0000001fff067819 */ /* 0x000fe20000011405 */
[----:B------:R-:W-:Y:S01]  /*6eb0*/  IMAD.SHL.U32 R10, R203, 0x2, RZ ;  /* 0x00000002cb0a7824 */ /* 0x000fe200078e00ff */
[----:B------:R-:W-:Y:S01]  /*6ec0*/  SHF.R.S32.HI R11, RZ, 0x1f, R0 ;  /* 0x0000001fff0b7819 */ /* 0x000fe20000011400 */
[----:B-1-3--:R-:W-:Y:S01]  /*6ed0*/  IMAD.WIDE R20, R146, 0x2, R18 ;  /* 0x0000000292147825 */ /* 0x00afe200078e0212 */
        /* <DEDUP_REMOVED lines=10> */
.L_x_943:
[----:B------:R-:W-:Y:S05]  /*6f80*/  BSYNC B0 ;  /* 0x0000000000007941 */ /* 0x000fea0003800000 */
.L_x_942:
[----:B-1----:R1:W-:Y:S01]  /*6f90*/  SHFL.IDX PT, R22, R9, 0x3, 0x181f ;  /* 0x00781f0009167f89 */ /* 0x0023e200000e0000 */
[----:B------:R-:W-:Y:S01]  /*6fa0*/  IADD3 R2, R2, 0x60, RZ ;  /* 0x0000006002027810 */ /* 0x000fe20007ffe0ff */
[----:B------:R-:W-:Y:S01]  /*6fb0*/  IMAD.MOV.U32 R199, RZ, RZ, c[0x0][0x2b8] ;  /* 0x0000ae00ffc77624 */ /* 0x000fe200078e00ff */
[----:B------:R-:W-:Y:S01]  /*6fc0*/  SHF.R.S32.HI R6, RZ, 0x1f, R5 ;  /* 0x0000001fff067819 */ /* 0x000fe20000011405 */
[----:B------:R-:W2:Y:S01]  /*6fd0*/  SHFL.IDX PT, R23, R8, 0x3, 0x181f ;  /* 0x00781f0008177f89 */ /* 0x000ea200000e0000 */
[----:B------:R-:W-:Y:S01]  /*6fe0*/  ISETP.GE.AND P0, PT, R2, R17, PT ;  /* 0x000000110200720c */ /* 0x000fe20003f06270 */
[----:B------:R-:W-:Y:S01]  /*6ff0*/  IMAD.SHL.U32 R2, R203, 0x2, RZ ;  /* 0x00000002cb027824 */ /* 0x000fe200078e00ff */
[----:B------:R-:W-:Y:S01]  /*7000*/  SHF.R.S32.HI R11, RZ, 0x1f, R0 ;  /* 0x0000001fff0b7819 */ /* 0x000fe20000011400 */
[----:B------:R-:W-:Y:S01]  /*7010*/  IMAD.MOV.U32 R201, RZ, RZ, RZ ;  /* 0x000000ffffc97224 */ /* 0x000fe200078e00ff */
[----:B------:R-:W-:-:S02]  /*7020*/  IADD3 R132, R92, -0x40, RZ ;  /* 0xffffffc05c847810 */ /* 0x000fc40007ffe0ff */
[----:B------:R-:W-:Y:S02]  /*7030*/  LEA.HI R145, R6, R5, RZ, 0x3 ;  /* 0x0000000506917211 */ /* 0x000fe400078f18ff */
[----:B------:R-:W-:Y:S01]  /*7040*/  LEA.HI R144, R11, R0, RZ, 0x3 ;  /* 0x000000000b907211 */ /* 0x000fe200078f18ff */
[----:B------:R-:W-:Y:S01]  /*7050*/  IMAD.IADD R7, R205, 0x1, R132 ;  /* 0x00000001cd077824 */ /* 0x000fe200078e0284 */
[----:B------:R-:W-:Y:S02]  /*7060*/  LOP3.LUT R145, R145, 0xfffffff8, RZ, 0xc0, !PT ;  /* 0xfffffff891917812 */ /* 0x000fe400078ec0ff */
[----:B------:R-:W-:Y:S01]  /*7070*/  ISETP.NE.AND P6, PT, R199, 0x1, PT ;  /* 0x00000001c700780c */ /* 0x000fe20003fc5270 */
[C---:B------:R-:W-:Y:S01]  /*7080*/  IMAD.IADD R202, R7.reuse, 0x1, R194 ;  /* 0x0000000107ca7824 */ /* 0x040fe200078e02c2 */
[----:B------:R-:W-:Y:S02]  /*7090*/  LOP3.LUT R144, R144, 0xfffffff8, RZ, 0xc0, !PT ;  /* 0xfffffff890907812 */ /* 0x000fe400078ec0ff */
[----:B------:R-:W-:Y:S01]  /*70a0*/  ISETP.GE.AND P2, PT, R7, R134, PT ;  /* 0x000000860700720c */ /* 0x000fe20003f46270 */
[----:B------:R-:W-:Y:S01]  /*70b0*/  IMAD.MOV.U32 R7, RZ, RZ, R202 ;  /* 0x000000ffff077224 */ /* 0x000fe200078e00ca */
[----:B-12--5:R-:W-:-:S02]  /*70c0*/  SHF.R.S32.HI R9, RZ, 0x1f, R206 ;  /* 0x0000001fff097819 */ /* 0x026fc400000114ce */
[----:B------:R-:W-:Y:S02]  /*70d0*/  ISETP.GT.OR P2, PT, R205, 0x3f, P2 ;  /* 0x0000003fcd00780c */ /* 0x000fe40001744670 */
[----:B------:R-:W-:Y:S01]  /*70e0*/  LOP3.LUT R135, R135, 0xfffffffd, RZ, 0xc0, !PT ;  /* 0xfffffffd87877812 */ /* 0x000fe200078ec0ff */
[----:B---3--:R-:W-:-:S03]  /*70f0*/  @!P0 IMAD.WIDE R18, R146, 0x2, R22 ;  /* 0x0000000292128825 */ /* 0x008fc600078e0216 */
[----:B------:R-:W-:Y:S01]  /*7100*/  @P6 LOP3.LUT R135, R135, 0x2, RZ, 0xfc, !PT ;  /* 0x0000000287876812 */ /* 0x000fe200078efcff */
[--C-:B------:R-:W-:Y:S01]  /*7110*/  @!P0 IMAD.WIDE R10, R145, 0x2, R22.reuse ;  /* 0x00000002910a8825 */ /* 0x100fe200078e0216 */
[----:B------:R-:W-:Y:S01]  /*7120*/  @!PT LDS RZ, [RZ] ;  /* 0x00000000fffff984 */ /* 0x000fe20000000800 */
[----:B------:R1:W-:Y:S03]  /*7130*/  @!P0 LDGSTS.E.BYPASS.LTC128B.128 [R2+0x1b100], [R18.64], !P3 ;  /* 0x1b10000012028fae */ /* 0x0003e6000d901d46 */
[----:B------:R-:W-:Y:S01]  /*7140*/  @!P0 IMAD.WIDE R22, R144, 0x2, R22 ;  /* 0x0000000290168825 */ /* 0x000fe200078e0216 */
[----:B------:R2:W-:Y:S03]  /*7150*/  @!P0 LDGSTS.E.BYPASS.LTC128B.128 [R2+0x1f100], [R10.64], !P5 ;  /* 0x1f1000000a028fae */ /* 0x0005e6000e901d46 */
[----:B------:R-:W-:Y:S01]  /*7160*/  IMAD R9, R9, c[0x0][0x2b0], RZ ;  /* 0x0000ac0009097a24 */ /* 0x000fe200078e02ff */
[----:B------:R3:W-:Y:S01]  /*7170*/  @!P0 LDGSTS.E.BYPASS.LTC128B.128 [R2+0x23100], [R22.64], !P4 ;  /* 0x2310000016028fae */ /* 0x0007e2000e101d46 */
[----:B------:R-:W-:-:S03]  /*7180*/  @P6 IMAD.HI.U32 R6, R202, c[0x0][0x2bc], RZ ;  /* 0x0000af00ca066a27 */ /* 0x000fc600078e00ff */
[----:B------:R-:W0:Y:S01]  /*7190*/  LDGDEPBAR ;  /* 0x00000000000079af */ /* 0x000e220000000000 */
[C---:B------:R-:W-:Y:S01]  /*71a0*/  IMAD R9, R206.reuse, c[0x0][0x2b4], R9 ;  /* 0x0000ad00ce097a24 */ /* 0x040fe200078e0209 */
        /* <DEDUP_REMOVED lines=8> */
[----:B----4-:R-:W4:Y:S01]  /*7230*/  @!P2 LDG.E R201, [R20.64] ;  /* 0x0000000614c9a981 */ /* 0x010f22000c1e1900 */
[----:B------:R-:W-:Y:S01]  /*7240*/  IMAD.MOV R7, RZ, RZ, -R7 ;  /* 0x000000ffff077224 */ /* 0x000fe200078e0a07 */
[----:B------:R-:W-:Y:S01]  /*7250*/  ISETP.GE.AND P5, PT, R146, c[0x0][0x1d4], PT ;  /* 0x0000750092007a0c */ /* 0x000fe20003fa6270 */
[----:B------:R-:W-:Y:S01]  /*7260*/  IMAD R197, R93, c[0x0][0x1e8], RZ ;  /* 0x00007a005dc57a24 */ /* 0x000fe200078e02ff */
[----:B------:R-:W-:Y:S01]  /*7270*/  ISETP.GE.AND P4, PT, R5, c[0x0][0x1d4], PT ;  /* 0x0000750005007a0c */ /* 0x000fe20003f86270 */
[----:B------:R-:W-:Y:S01]  /*7280*/  IMAD R202, R7, c[0x0][0x2b8], R202 ;  /* 0x0000ae0007ca7a24 */ /* 0x000fe200078e02ca */
[----:B------:R-:W-:Y:S01]  /*7290*/  ISETP.GE.AND P6, PT, R0, c[0x0][0x1d4], PT ;  /* 0x0000750000007a0c */ /* 0x000fe20003fc6270 */
[----:B------:R-:W-:Y:S01]  /*72a0*/  IMAD.WIDE.U32 R150, R192, c[0x0][0x1e8], RZ ;  /* 0x00007a00c0967a25 */ /* 0x000fe200078e00ff */
[----:B------:R-:W-:-:S02]  /*72b0*/  ISETP.GE.AND P3, PT, R146, c[0x0][0x1d4], PT ;  /* 0x0000750092007a0c */ /* 0x000fc40003f66270 */
[----:B------:R-:W-:Y:S01]  /*72c0*/  SHF.R.S32.HI R9, RZ, 0x1f, R202 ;  /* 0x0000001fff097819 */ /* 0x000fe200000114ca */
[----:B------:R-:W-:Y:S01]  /*72d0*/  IMAD.WIDE.U32 R6, R202, c[0x0][0x1e0], RZ ;  /* 0x00007800ca067a25 */ /* 0x000fe200078e00ff */
[----:B------:R-:W-:Y:S02]  /*72e0*/  LOP3.LUT R135, R135, 0xfffffffe, RZ, 0xc0, !PT ;  /* 0xfffffffe87877812 */ /* 0x000fe400078ec0ff */
[----:B------:R-:W-:Y:S01]  /*72f0*/  SHF.R.S32.HI R149, RZ, 0x1f, R146 ;  /* 0x0000001fff957819 */ /* 0x000fe20000011492 */
[C---:B--2---:R-:W-:Y:S01]  /*7300*/  IMAD R11, R9.reuse, c[0x0][0x1e0], RZ ;  /* 0x00007800090b7a24 */ /* 0x044fe200078e02ff */
[----:B------:R-:W-:Y:S01]  /*7310*/  SEL R38, RZ, 0x10, P6 ;  /* 0x00000010ff267807 */ /* 0x000fe20003000000 */
[----:B------:R-:W-:Y:S01]  /*7320*/  IMAD R197, R192, c[0x0][0x1ec], R197 ;  /* 0x00007b00c0c57a24 */ /* 0x000fe200078e02c5 */
[----:B------:R-:W-:Y:S01]  /*7330*/  IADD3 R200, R2, 0x100, RZ ;  /* 0x0000010002c87810 */ /* 0x000fe20007ffe0ff */
[----:B-1----:R-:W-:Y:S01]  /*7340*/  IMAD R18, R202, c[0x0][0x1e4], R11 ;  /* 0x00007900ca127a24 */ /* 0x002fe200078e020b */
[----:B------:R-:W-:Y:S01]  /*7350*/  SHF.R.S32.HI R148, RZ, 0x1f, R145 ;  /* 0x0000001fff947819 */ /* 0x000fe20000011491 */
[----:B------:R-:W-:Y:S01]  /*7360*/  IMAD R9, R9, c[0x0][0x208], RZ ;  /* 0x0000820009097a24 */ /* 0x000fe200078e02ff */
[----:B------:R-:W-:Y:S01]  /*7370*/  SHF.R.S32.HI R147, RZ, 0x1f, R144 ;  /* 0x0000001fff937819 */ /* 0x000fe20000011490 */
[----:B------:R-:W-:-:S02]  /*7380*/  IMAD.IADD R19, R7, 0x1, R18 ;  /* 0x0000000107137824 */ /* 0x000fc400078e0212 */
[----:B------:R-:W-:Y:S02]  /*7390*/  IMAD.MOV.U32 R18, RZ, RZ, R6 ;  /* 0x000000ffff127224 */ /* 0x000fe400078e0006 */
[C---:B---3--:R-:W-:Y:S02]  /*73a0*/  IMAD R22, R202.reuse, c[0x0][0x20c], R9 ;  /* 0x00008300ca167a24 */ /* 0x048fe400078e0209 */
[----:B------:R-:W-:Y:S02]  /*73b0*/  IMAD.IADD R197, R151, 0x1, R197 ;  /* 0x0000000197c57824 */ /* 0x000fe400078e02c5 */
[----:B------:R-:W-:-:S04]  /*73c0*/  IMAD.WIDE.U32 R6, R202, c[0x0][0x208], RZ ;  /* 0x00008200ca067a25 */ /* 0x000fc800078e00ff */
[----:B------:R-:W-:Y:S02]  /*73d0*/  IMAD.IADD R23, R7, 0x1, R22 ;  /* 0x0000000107177824 */ /* 0x000fe400078e0216 */
[----:B------:R-:W-:Y:S02]  /*73e0*/  IMAD.MOV.U32 R22, RZ, RZ, R6 ;  /* 0x000000ffff167224 */ /* 0x000fe400078e0006 */
[----:B------:R-:W-:Y:S02]  /*73f0*/  IMAD R7, R93, c[0x0][0x210], RZ ;  /* 0x000084005d077a24 */ /* 0x000fe400078e02ff */
[----:B------:R-:W-:-:S04]  /*7400*/  IMAD.WIDE.U32 R40, R192, c[0x0][0x210], RZ ;  /* 0x00008400c0287a25 */ /* 0x000fc800078e00ff */
[----:B------:R-:W-:Y:S02]  /*7410*/  IMAD R7, R192, c[0x0][0x214], R7 ;  /* 0x00008500c0077a24 */ /* 0x000fe400078e0207 */
[----:B------:R-:W-:Y:S02]  /*7420*/  IMAD.IADD R132, R134, 0x1, -R132 ;  /* 0x0000000186847824 */ /* 0x000fe400078e0a84 */
[----:B------:R-:W-:Y:S02]  /*7430*/  IMAD.IADD R196, R41, 0x1, R7 ;  /* 0x0000000129c47824 */ /* 0x000fe400078e0207 */
[----:B------:R-:W-:Y:S02]  /*7440*/  IMAD.IADD R6, R132, 0x1, -R3 ;  /* 0x0000000184067824 */ /* 0x000fe400078e0a03 */
[----:B------:R-:W-:-:S03]  /*7450*/  IMAD.WIDE R208, R146, 0x2, RZ ;  /* 0x0000000292d07825 */ /* 0x000fc600078e02ff */
[----:B------:R-:W-:Y:S02]  /*7460*/  ISETP.GE.AND P2, PT, R6, 0x1, PT ;  /* 0x000000010600780c */ /* 0x000fe40003f46270 */
[----:B----4-:R-:W-:Y:S01]  /*7470*/  SHF.R.S32.HI R8, RZ, 0x1f, R201 ;  /* 0x0000001fff087819 */ /* 0x010fe200000114c9 */
[----:B------:R-:W-:-:S04]  /*7480*/  IMAD.WIDE.U32 R18, R201, c[0x0][0x1f0], R18 ;  /* 0x00007c00c9127a25 */ /* 0x000fc800078e0012 */
[----:B------:R-:W-:Y:S01]  /*7490*/  IMAD R10, R8, c[0x0][0x1f0], RZ ;  /* 0x00007c00080a7a24 */ /* 0x000fe200078e02ff */
[----:B------:R-:W-:Y:S01]  /*74a0*/  IADD3 R9, P0, R150, R18, RZ ;  /* 0x0000001296097210 */ /* 0x000fe20007f1e0ff */
[----:B------:R-:W-:Y:S02]  /*74b0*/  IMAD R8, R8, c[0x0][0x218], RZ ;  /* 0x0000860008087a24 */ /* 0x000fe400078e02ff */
[C---:B------:R-:W-:Y:S02]  /*74c0*/  IMAD R10, R201.reuse, c[0x0][0x1f4], R10 ;  /* 0x00007d00c90a7a24 */ /* 0x040fe400078e020a */
[----:B------:R-:W-:-:S03]  /*74d0*/  IMAD.WIDE.U32 R22, R201, c[0x0][0x218], R22 ;  /* 0x00008600c9167a25 */ /* 0x000fc600078e0016 */
[----:B------:R-:W-:Y:S02]  /*74e0*/  IADD3.X R10, R197, R19, R10, P0, !PT ;  /* 0x00000013c50a7210 */ /* 0x000fe400007fe40a */
[----:B------:R-:W-:-:S04]  /*74f0*/  LEA R12, P0, R9, c[0x0][0x1c8], 0x1 ;  /* 0x00007200090c7a11 */ /* 0x000fc800078008ff */
[----:B------:R-:W-:Y:S01]  /*7500*/  LEA.HI.X R10, R9, c[0x0][0x1cc], R10, 0x1, P0 ;  /* 0x00007300090a7a11 */ /* 0x000fe200000f0c0a */
[----:B------:R-:W-:Y:S01]  /*7510*/  SHFL.IDX PT, R20, R12, RZ, 0x181f ;  /* 0x00181fff0c147589 */ /* 0x000fe200000e0000 */
[----:B------:R-:W-:Y:S01]  /*7520*/  IMAD R9, R201, c[0x0][0x21c], R8 ;  /* 0x00008700c9097a24 */ /* 0x000fe200078e0208 */
[----:B------:R-:W-:Y:S02]  /*7530*/  IADD3 R7, P0, R40, R22, RZ ;  /* 0x0000001628077210 */ /* 0x000fe40007f1e0ff */
[----:B------:R-:W1:Y:S02]  /*7540*/  SHFL.IDX PT, R21, R10, RZ, 0x181f ;  /* 0x00181fff0a157589 */ /* 0x000e6400000e0000 */
[----:B------:R-:W-:Y:S02]  /*7550*/  IADD3.X R16, R196, R23, R9, P0, !PT ;  /* 0x00000017c4107210 */ /* 0x000fe400007fe409 */
[----:B------:R-:W-:Y:S01]  /*7560*/  SHFL.IDX PT, R18, R12, 0x1, 0x181f ;  /* 0x00381f000c127f89 */ /* 0x000fe200000e0000 */
[----:B------:R-:W-:-:S03]  /*7570*/  LEA R8, P0, R7, c[0x0][0x1f8], 0x1 ;  /* 0x00007e0007087a11 */ /* 0x000fc600078008ff */
[----:B------:R-:W2:Y:S01]  /*7580*/  SHFL.IDX PT, R19, R10, 0x1, 0x181f ;  /* 0x00381f000a137f89 */ /* 0x000ea200000e0000 */
[----:B------:R-:W-:Y:S02]  /*7590*/  LEA.HI.X R7, R7, c[0x0][0x1fc], R16, 0x1, P0 ;  /* 0x00007f0007077a11 */ /* 0x000fe400000f0c10 */
[----:B------:R-:W-:Y:S01]  /*75a0*/  ISETP.GT.AND P0, PT, R6, 0x20, PT ;  /* 0x000000200600780c */ /* 0x000fe20003f04270 */
[----:B------:R-:W3:Y:S04]  /*75b0*/  SHFL.IDX PT, R9, R8, RZ, 0x181f ;  /* 0x00181fff08097589 */ /* 0x000ee800000e0000 */
[----:B------:R-:W4:Y:S04]  /*75c0*/  SHFL.IDX PT, R11, R7, RZ, 0x181f ;  /* 0x00181fff070b7589 */ /* 0x000f2800000e0000 */
[----:B------:R-:W4:Y:S01]  /*75d0*/  SHFL.IDX PT, R15, R8, 0x1, 0x181f ;  /* 0x00381f00080f7f89 */ /* 0x000f2200000e0000 */
        /* <DEDUP_REMOVED lines=8> */
[----:B---3--:R-:W-:Y:S01]  /*7660*/  IADD3 R26, P2, R9, R208, RZ ;  /* 0x000000d0091a7210 */ /* 0x008fe20007f5e0ff */
[--C-:B------:R-:W-:Y:S02]  /*7670*/  @P0 IMAD.WIDE R20, R145, 0x2, R18.reuse ;  /* 0x0000000291140825 */ /* 0x100fe400078e0212 */
[----:B------:R3:W-:Y:S02]  /*7680*/  @P0 LDGSTS.E.BYPASS.LTC128B.128 [R2+0xd100], [R22.64], !P5 ;  /* 0x0d10000016020fae */ /* 0x0007e4000e901d46 */
[----:B------:R-:W-:Y:S02]  /*7690*/  @P0 IMAD.WIDE R18, R144, 0x2, R18 ;  /* 0x0000000290120825 */ /* 0x000fe400078e0212 */
[----:B------:R2:W-:Y:S02]  /*76a0*/  @P0 LDGSTS.E.BYPASS.LTC128B.128 [R2+0xf100], [R20.64], !P4 ;  /* 0x0f10000014020fae */ /* 0x0005e4000e101d46 */
[----:B----4-:R-:W-:-:S02]  /*76b0*/  IMAD.X R27, R11, 0x1, R209, P2 ;  /* 0x000000010b1b7824 */ /* 0x010fc400010e06d1 */
[----:B------:R4:W-:Y:S01]  /*76c0*/  @P0 LDGSTS.E.BYPASS.LTC128B.128 [R2+0x11100], [R18.64], !P6 ;  /* 0x1110000012020fae */ /* 0x0009e2000f101d46 */
[----:B------:R-:W-:Y:S02]  /*76d0*/  ISETP.LT.OR P0, PT, R6, 0x1, P3 ;  /* 0x000000010600780c */ /* 0x000fe40001f01670 */
[----:B------:R-:W-:Y:S01]  /*76e0*/  ISETP.GE.AND P3, PT, R5, c[0x0][0x1d4], PT ;  /* 0x0000750005007a0c */ /* 0x000fe20003f66270 */
[----:B------:R-:W0:Y:S01]  /*76f0*/  LDGDEPBAR ;  /* 0x00000000000079af */ /* 0x000e220000000000 */
[----:B-1----:R-:W-:-:S09]  /*7700*/  IMAD.WIDE R28, R145, 0x2, RZ ;  /* 0x00000002911c7825 */ /* 0x002fd200078e02ff */
        /* <DEDUP_REMOVED lines=25> */
[----:B------:R1:W-:Y:S04]  /*78a0*/  LDGSTS.E.BYPASS.LTC128B.128 [R2+0x5100], [R8.64], !P0 ;  /* 0x0510000008027fae */ /* 0x0003e8000c101d46 */
[----:B------:R-:W0:Y:S06]  /*78b0*/  LDGDEPBAR ;  /* 0x00000000000079af */ /* 0x000e2c0000000000 */
[----:B------:R-:W-:Y:S01]  /*78c0*/  @P2 LOP3.LUT R135, R135, 0x1, RZ, 0xfc, !PT ;  /* 0x0000000187872812 */ /* 0x000fe200078efcff */
[----:B------:R-:W-:Y:S05]  /*78d0*/  @!P2 BRA `(.L_x_944) ;  /* 0x000004200000a947 */ /* 0x000fea0003800000 */
[----:B------:R-:W-:Y:S01]  /*78e0*/  ISETP.NE.AND P2, PT, R199, 0x1, PT ;  /* 0x00000001c700780c */ /* 0x000fe20003f45270 */
        /* <DEDUP_REMOVED lines=12> */
[C---:B------:R-:W-:Y:S01]  /*79b0*/  SHF.L.U64.HI R11, R146.reuse, 0x1, R149 ;  /* 0x00000001920b7819 */ /* 0x040fe20000010295 */
[----:B------:R-:W-:Y:S01]  /*79c0*/  IMAD.SHL.U32 R10, R146, 0x2, RZ ;  /* 0x00000002920a7824 */ /* 0x000fe200078e00ff */
        /* <DEDUP_REMOVED lines=8> */
[----:B-1----:R-:W-:Y:S02]  /*7a50*/  SEL R9, RZ, 0x10, P5 ;  /* 0x00000010ff097807 */ /* 0x002fe40002800000 */
[----:B------:R-:W-:Y:S02]  /*7a60*/  SHF.L.U64.HI R8, R145, 0x1, R148 ;  /* 0x0000000191087819 */ /* 0x000fe40000010294 */
[----:B------:R-:W-:-:S04]  /*7a70*/  IADD3 R23, -R9, 0x10, RZ ;  /* 0x0000001009177810 */ /* 0x000fc80007ffe1ff */
[----:B------:R-:W-:Y:S02]  /*7a80*/  LOP3.LUT R23, R23, 0xf, RZ, 0xc0, !PT ;  /* 0x0000000f17177812 */ /* 0x000fe400078ec0ff */
[----:B--2---:R-:W-:Y:S01]  /*7a90*/  SHF.R.S32.HI R0, RZ, 0x1f, R201 ;  /* 0x0000001fff007819 */ /* 0x004fe200000114c9 */
[----:B------:R-:W-:-:S04]  /*7aa0*/  IMAD.WIDE.U32 R6, R201, c[0x0][0x1f0], R6 ;  /* 0x00007c00c9067a25 */ /* 0x000fc800078e0006 */
[----:B------:R-:W-:Y:S01]  /*7ab0*/  IMAD R0, R0, c[0x0][0x1f0], RZ ;  /* 0x00007c0000007a24 */ /* 0x000fe200078e02ff */
[----:B------:R-:W-:Y:S02]  /*7ac0*/  IADD3 R5, P0, R150, R6, RZ ;  /* 0x0000000696057210 */ /* 0x000fe40007f1e0ff */
[----:B------:R-:W-:Y:S01]  /*7ad0*/  SEL R6, RZ, 0x10, P4 ;  /* 0x00000010ff067807 */ /* 0x000fe20002000000 */
[----:B------:R-:W-:Y:S02]  /*7ae0*/  IMAD R12, R201, c[0x0][0x1f4], R0 ;  /* 0x00007d00c90c7a24 */ /* 0x000fe400078e0200 */
[----:B------:R-:W-:Y:S01]  /*7af0*/  IMAD.SHL.U32 R0, R144, 0x2, RZ ;  /* 0x0000000290007824 */ /* 0x000fe200078e00ff */
[----:B------:R-:W-:Y:S02]  /*7b00*/  IADD3 R20, -R6, 0x10, RZ ;  /* 0x0000001006147810 */ /* 0x000fe40007ffe1ff */
[----:B------:R-:W-:Y:S01]  /*7b10*/  IADD3.X R12, R197, R7, R12, P0, !PT ;  /* 0x00000007c50c7210 */ /* 0x000fe200007fe40c */
[----:B------:R-:W-:Y:S01]  /*7b20*/  IMAD.SHL.U32 R7, R145, 0x2, RZ ;  /* 0x0000000291077824 */ /* 0x000fe200078e00ff */
[----:B------:R-:W-:-:S02]  /*7b30*/  LEA R15, P0, R5, c[0x0][0x1c8], 0x1 ;  /* 0x00007200050f7a11 */ /* 0x000fc400078008ff */
[----:B------:R-:W-:Y:S02]  /*7b40*/  LOP3.LUT R20, R20, 0xf, RZ, 0xc0, !PT ;  /* 0x0000000f14147812 */ /* 0x000fe400078ec0ff */
[----:B------:R-:W-:Y:S01]  /*7b50*/  LEA.HI.X R12, R5, c[0x0][0x1cc], R12, 0x1, P0 ;  /* 0x00007300050c7a11 */ /* 0x000fe200000f0c0c */
[----:B------:R-:W1:Y:S01]  /*7b60*/  SHFL.IDX PT, R16, R15, 0x1, 0x181f ;  /* 0x00381f000f107f89 */ /* 0x000e6200000e0000 */
[----:B------:R-:W-:-:S03]  /*7b70*/  SHF.L.U64.HI R5, R144, 0x1, R147 ;  /* 0x0000000190057819 */ /* 0x000fc60000010293 */
        /* <DEDUP_REMOVED lines=24> */
.L_x_944:
[----:B------:R-:W-:Y:S01]  /*7d00*/  IMAD.MOV.U32 R0, RZ, RZ, 0x10 ;  /* 0x00000010ff007424 */ /* 0x000fe200078e00ff */
[----:B------:R-:W-:Y:S01]  /*7d10*/  LOP3.LUT P0, RZ, R37, 0x2, RZ, 0xc0, !PT ;  /* 0x0000000225ff7812 */ /* 0x000fe2000780c0ff */
[----:B------:R-:W0:Y:S01]  /*7d20*/  LDGDEPBAR ;  /* 0x00000000000079af */ /* 0x000e220000000000 */
[----:B------:R-:W-:Y:S02]  /*7d30*/  SHF.R.S32.HI R12, RZ, 0x5, R88 ;  /* 0x00000005ff0c7819 */ /* 0x000fe40000011458 */
[----:B------:R-:W-:Y:S02]  /*7d40*/  SEL R0, R0, 0xfffffff0, !P0 ;  /* 0xfffffff000007807 */ /* 0x000fe40004000000 */
[----:B------:R-:W-:-:S13]  /*7d50*/  ISETP.LT.AND P0, PT, RZ, c[0x0][0x27c], PT ;  /* 0x00009f00ff007a0c */ /* 0x000fda0003f01270 */
[----:B------:R-:W-:Y:S05]  /*7d60*/  @P0 BRA `(.L_x_945) ;  /* 0x0000002000000947 */ /* 0x000fea0003800000 */
[----:B------:R-:W-:-:S04]  /*7d70*/  DEPBAR.LE SB0, 0x3 ;  /* 0x000080c00000791a */ /* 0x000fc80000000000 */
[----:B------:R-:W-:Y:S05]  /*7d80*/  BRA `(.L_x_946) ;  /* 0x00005c9000007947 */ /* 0x000fea0003800000 */
.L_x_945:
[----:B------:R-:W-:Y:S01]  /*7d90*/  SHF.R.S32.HI R5, RZ, 0x1f, R91 ;  /* 0x0000001fff057819 */ /* 0x000fe2000001145b */
[----:B-1----:R-:W-:Y:S01]  /*7da0*/  IMAD.WIDE.U32 R8, R91, c[0x0][0x280], RZ ;  /* 0x0000a0005b087a25 */ /* 0x002fe200078e00ff */
[----:B------:R-:W-:Y:S01]  /*7db0*/  ULDC.U8 UR4, c[0x0][0x298] ;  /* 0x0000a60000047ab9 */ /* 0x000fe20000000000 */
[----:B------:R-:W-:Y:S01]  /*7dc0*/  LEA.HI R4, R4, R89, RZ, 0x2 ;  /* 0x0000005904047211 */ /* 0x000fe200078f10ff */
[----:B------:R-:W-:Y:S01]  /*7dd0*/  BSSY B2, `(.L_x_946) ;  /* 0x00005c4000027945 */ /* 0x000fe20003800000 */
[----:B------:R-:W-:Y:S01]  /*7de0*/  IMAD R6, R5, c[0x0][0x280], RZ ;  /* 0x0000a00005067a24 */ /* 0x000fe200078e02ff */
[----:B------:R-:W-:Y:S02]  /*7df0*/  LEA R24, P0, R8, c[0x0][0x270], 0x1 ;  /* 0x00009c0008187a11 */ /* 0x000fe400078008ff */
[----:B------:R-:W-:Y:S01]  /*7e00*/  LOP3.LUT R46, R4, 0xfffffffc, RZ, 0xc0, !PT ;  /* 0xfffffffc042e7812 */ /* 0x000fe200078ec0ff */
[----:B------:R-:W-:Y:S01]  /*7e10*/  IMAD R6, R91, c[0x0][0x284], R6 ;  /* 0x0000a1005b067a24 */ /* 0x000fe200078e0206 */
[----:B------:R-:W-:-:S02]  /*7e20*/  SHF.R.S32.HI R15, RZ, 0x2, R4 ;  /* 0x00000002ff0f7819 */ /* 0x000fc40000011404 */
[----:B------:R-:W-:Y:S01]  /*7e30*/  IADD3 R46, -R46, R89, RZ ;  /* 0x000000592e2e7210 */ /* 0x000fe20007ffe1ff */
[----:B------:R-:W-:Y:S02]  /*7e40*/  IMAD.IADD R6, R6, 0x1, R9 ;  /* 0x0000000106067824 */ /* 0x000fe400078e0209 */
[----:B------:R-:W-:Y:S01]  /*7e50*/  IMAD R18, R90, 0x80, R15 ;  /* 0x000000805a127824 */ /* 0x000fe200078e020f */
[----:B------:R-:W-:Y:S02]  /*7e60*/  SHF.L.U32 R16, R46, 0x3, RZ ;  /* 0x000000032e107819 */ /* 0x000fe400000006ff */
[----:B------:R-:W-:Y:S01]  /*7e70*/  LEA.HI.X R25, R8, c[0x0][0x274], R6, 0x1, P0 ;  /* 0x00009d0008197a11 */ /* 0x000fe200000f0c06 */
[----:B------:R-:W-:Y:S02]  /*7e80*/  IMAD R6, R5, c[0x0][0x290], RZ ;  /* 0x0000a40005067a24 */ /* 0x000fe400078e02ff */
[----:B------:R-:W-:-:S04]  /*7e90*/  IMAD.WIDE.U32 R8, R91, c[0x0][0x290], RZ ;  /* 0x0000a4005b087a25 */ /* 0x000fc800078e00ff */
[----:B------:R-:W-:Y:S01]  /*7ea0*/  IMAD R5, R91, c[0x0][0x294], R6 ;  /* 0x0000a5005b057a24 */ /* 0x000fe200078e0206 */
[----:B------:R-:W-:-:S03]  /*7eb0*/  LEA R32, P0, R8, c[0x0][0x288], 0x1 ;  /* 0x0000a20008207a11 */ /* 0x000fc600078008ff */
[----:B------:R-:W-:-:S05]  /*7ec0*/  IMAD.IADD R5, R5, 0x1, R9 ;  /* 0x0000000105057824 */ /* 0x000fca00078e0209 */
[----:B------:R-:W-:Y:S02]  /*7ed0*/  LEA.HI.X R33, R8, c[0x0][0x28c], R5, 0x1, P0 ;  /* 0x0000a30008217a11 */ /* 0x000fe400000f0c05 */
[----:B------:R-:W-:-:S13]  /*7ee0*/  ISETP.NE.AND P0, PT, RZ, UR4, PT ;  /* 0x00000004ff007c0c */ /* 0x000fda000bf05270 */
[----:B------:R-:W-:Y:S05]  /*7ef0*/  @!P0 BRA `(.L_x_947) ;  /* 0x00002b4000008947 */ /* 0x000fea0003800000 */
[----:B------:R-:W-:Y:S01]  /*7f00*/  SHF.R.S32.HI R8, RZ, 0x1f, R89 ;  /* 0x0000001fff087819 */ /* 0x000fe20000011459 */
[----:B------:R-:W-:Y:S01]  /*7f10*/  BSSY B0, `(.L_x_948) ;  /* 0x0000051000007945 */ /* 0x000fe20003800000 */
[----:B------:R-:W-:Y:S01]  /*7f20*/  ISETP.GE.AND P0, PT, R18, R17, PT ;  /* 0x000000111200720c */ /* 0x000fe20003f06270 */
[----:B------:R-:W-:Y:S01]  /*7f30*/  CS2R R48, SRZ ;  /* 0x0000000000307805 */ /* 0x000fe2000001ff00 */
[----:B------:R-:W-:Y:S01]  /*7f40*/  LEA.HI R8, R8, R89, RZ, 0x2 ;  /* 0x0000005908087211 */ /* 0x000fe200078f10ff */
[----:B------:R-:W-:Y:S01]  /*7f50*/  CS2R R20, SRZ ;  /* 0x0000000000147805 */ /* 0x000fe2000001ff00 */
[----:B------:R-:W-:Y:S01]  /*7f60*/  CS2R R22, SRZ ;  /* 0x0000000000167805 */ /* 0x000fe2000001ff00 */
        /* <DEDUP_REMOVED lines=10> */
[----:B------:R-:W-:Y:S01]  /*8010*/  CS2R R46, SRZ ;  /* 0x00000000002e7805 */ /* 0x000fe2000001ff00 */
[----:B------:R-:W-:Y:S01]  /*8020*/  IMAD.SHL.U32 R9, R9, 0x4, RZ ;  /* 0x0000000409097824 */ /* 0x000fe200078e00ff */
[----:B------:R-:W-:Y:S05]  /*8030*/  @P0 BRA `(.L_x_949) ;  /* 0x000003e000000947 */ /* 0x000fea0003800000 */
[C---:B------:R-:W-:Y:S01]  /*8040*/  ISETP.GE.AND P0, PT, R9.reuse, c[0x0][0x27c], PT ;  /* 0x00009f0009007a0c */ /* 0x040fe20003f06270 */
[----:B------:R-:W-:Y:S01]  /*8050*/  CS2R R30, SRZ ;  /* 0x00000000001e7805 */ /* 0x000fe2000001ff00 */
[----:B------:R-:W-:Y:S01]  /*8060*/  CS2R R46, SRZ ;  /* 0x00000000002e7805 */ /* 0x000fe2000001ff00 */
[----:B------:R-:W-:-:S10]  /*8070*/  IADD3 R4, R9, 0x10, RZ ;  /* 0x0000001009047810 */ /* 0x000fd40007ffe0ff */
[----:B------:R-:W-:-:S04]  /*8080*/  @!P0 IMAD.WIDE R20, R9, 0x2, R24 ;  /* 0x0000000209148825 */ /* 0x000fc800078e0218 */
[----:B------:R-:W-:Y:S01]  /*8090*/  @!P0 IMAD.WIDE R10, R9, 0x2, R32 ;  /* 0x00000002090a8825 */ /* 0x000fe200078e0220 */
[----:B------:R1:W5:Y:S04]  /*80a0*/  @!P0 LD.E.64 R30, [R20.64] ;  /* 0x00000006141e8980 */ /* 0x000368000c101b00 */
[----:B------:R2:W5:Y:S01]  /*80b0*/  @!P0 LD.E.64 R46, [R10.64] ;  /* 0x000000060a2e8980 */ /* 0x000562000c101b00 */
[----:B------:R-:W-:Y:S01]  /*80c0*/  ISETP.GE.AND P0, PT, R4, c[0x0][0x27c], PT ;  /* 0x00009f0004007a0c */ /* 0x000fe20003f06270 */
[----:B------:R-:W-:Y:S01]  /*80d0*/  CS2R R28, SRZ ;  /* 0x00000000001c7805 */ /* 0x000fe2000001ff00 */
[----:B------:R-:W-:-:S11]  /*80e0*/  CS2R R44, SRZ ;  /* 0x00000000002c7805 */ /* 0x000fd6000001ff00 */
[----:B------:R-:W-:-:S04]  /*80f0*/  @!P0 SHF.R.S32.HI R5, RZ, 0x1f, R4 ;  /* 0x0000001fff058819 */ /* 0x000fc80000011404 */
[----:B------:R-:W-:-:S04]  /*8100*/  @!P0 LEA.HI R5, R5, R4, RZ, 0x2 ;  /* 0x0000000405058211 */ /* 0x000fc800078f10ff */
[----:B------:R-:W-:Y:S02]  /*8110*/  @!P0 LOP3.LUT R5, R5, 0xfffffffc, RZ, 0xc0, !PT ;  /* 0xfffffffc05058812 */ /* 0x000fe400078ec0ff */
[----:B------:R-:W-:-:S03]  /*8120*/  IADD3 R4, R9, 0x20, RZ ;  /* 0x0000002009047810 */ /* 0x000fc60007ffe0ff */
[----:B------:R-:W-:-:S04]  /*8130*/  @!P0 IMAD.WIDE R6, R5, 0x2, R24 ;  /* 0x0000000205068825 */ /* 0x000fc800078e0218 */
[----:B------:R-:W-:Y:S01]  /*8140*/  @!P0 IMAD.WIDE R18, R5, 0x2, R32 ;  /* 0x0000000205128825 */ /* 0x000fe200078e0220 */
[----:B------:R3:W5:Y:S04]  /*8150*/  @!P0 LD.E.64 R28, [R6.64] ;  /* 0x00000006061c8980 */ /* 0x000768000c101b00 */
[----:B------:R4:W5:Y:S01]  /*8160*/  @!P0 LD.E.64 R44, [R18.64] ;  /* 0x00000006122c8980 */ /* 0x000962000c101b00 */
[----:B------:R-:W-:Y:S01]  /*8170*/  ISETP.GE.AND P0, PT, R4, c[0x0][0x27c], PT ;  /* 0x00009f0004007a0c */ /* 0x000fe20003f06270 */
[----:B------:R-:W-:Y:S01]  /*8180*/  CS2R R26, SRZ ;  /* 0x00000000001a7805 */ /* 0x000fe2000001ff00 */
[----:B--2---:R-:W-:-:S11]  /*8190*/  CS2R R10, SRZ ;  /* 0x00000000000a7805 */ /* 0x004fd6000001ff00 */
[----:B------:R-:W-:-:S04]  /*81a0*/  @!P0 SHF.R.S32.HI R5, RZ, 0x1f, R4 ;  /* 0x0000001fff058819 */ /* 0x000fc80000011404 */
[----:B------:R-:W-:-:S04]  /*81b0*/  @!P0 LEA.HI R5, R5, R4, RZ, 0x2 ;  /* 0x0000000405058211 */ /* 0x000fc800078f10ff */
[----:B------:R-:W-:Y:S02]  /*81c0*/  @!P0 LOP3.LUT R5, R5, 0xfffffffc, RZ, 0xc0, !PT ;  /* 0xfffffffc05058812 */ /* 0x000fe400078ec0ff */
[----:B------:R-:W-:-:S03]  /*81d0*/  IADD3 R4, R9, 0x30, RZ ;  /* 0x0000003009047810 */ /* 0x000fc60007ffe0ff */
[----:B-1----:R-:W-:-:S04]  /*81e0*/  @!P0 IMAD.WIDE R20, R5, 0x2, R24 ;  /* 0x0000000205148825 */ /* 0x002fc800078e0218 */
[----:B------:R-:W-:Y:S01]  /*81f0*/  @!P0 IMAD.WIDE R34, R5, 0x2, R32 ;  /* 0x0000000205228825 */ /* 0x000fe200078e0220 */
[----:B------:R1:W5:Y:S04]  /*8200*/  @!P0 LD.E.64 R26, [R20.64] ;  /* 0x00000006141a8980 */ /* 0x000368000c101b00 */
[----:B------:R2:W5:Y:S01]  /*8210*/  @!P0 LD.E.64 R10, [R34.64] ;  /* 0x00000006220a8980 */ /* 0x000562000c101b00 */
[----:B------:R-:W-:Y:S01]  /*8220*/  ISETP.GE.AND P0, PT, R4, c[0x0][0x27c], PT ;  /* 0x00009f0004007a0c */ /* 0x000fe20003f06270 */
[----:B------:R-:W-:Y:S01]  /*8230*/  CS2R R22, SRZ ;  /* 0x0000000000167805 */ /* 0x000fe2000001ff00 */
[----:B---3--:R-:W-:-:S11]  /*8240*/  CS2R R6, SRZ ;  /* 0x0000000000067805 */ /* 0x008fd6000001ff00 */
[----:B------:R-:W-:-:S04]  /*8250*/  @!P0 SHF.R.S32.HI R5, RZ, 0x1f, R4 ;  /* 0x0000001fff058819 */ /* 0x000fc80000011404 */
[----:B------:R-:W-:-:S04]  /*8260*/  @!P0 LEA.HI R5, R5, R4, RZ, 0x2 ;  /* 0x0000000405058211 */ /* 0x000fc800078f10ff */
[----:B------:R-:W-:Y:S02]  /*8270*/  @!P0 LOP3.LUT R5, R5, 0xfffffffc, RZ, 0xc0, !PT ;  /* 0xfffffffc05058812 */ /* 0x000fe400078ec0ff */
[----:B------:R-:W-:-:S03]  /*8280*/  IADD3 R4, R9, 0x40, RZ ;  /* 0x0000004009047810 */ /* 0x000fc60007ffe0ff */
[----:B----4-:R-:W-:-:S04]  /*8290*/  @!P0 IMAD.WIDE R18, R5, 0x2, R24 ;  /* 0x0000000205128825 */ /* 0x010fc800078e0218 */
[----:B------:R-:W-:Y:S01]  /*82a0*/  @!P0 IMAD.WIDE R48, R5, 0x2, R32 ;  /* 0x0000000205308825 */ /* 0x000fe200078e0220 */
[----:B------:R3:W5:Y:S04]  /*82b0*/  @!P0 LD.E.64 R22, [R18.64] ;  /* 0x0000000612168980 */ /* 0x000768000c101b00 */
[----:B------:R4:W5:Y:S01]  /*82c0*/  @!P0 LD.E.64 R6, [R48.64] ;  /* 0x0000000630068980 */ /* 0x000962000c101b00 */
[----:B------:R-:W-:Y:S01]  /*82d0*/  ISETP.GE.AND P0, PT, R4, c[0x0][0x27c], PT ;  /* 0x00009f0004007a0c */ /* 0x000fe20003f06270 */
[----:B-1----:R-:W-:-:S12]  /*82e0*/  CS2R R20, SRZ ;  /* 0x0000000000147805 */ /* 0x002fd8000001ff00 */
[----:B------:R-:W-:-:S04]  /*82f0*/  @!P0 SHF.R.S32.HI R5, RZ, 0x1f, R4 ;  /* 0x0000001fff058819 */ /* 0x000fc80000011404 */
[----:B------:R-:W-:-:S04]  /*8300*/  @!P0 LEA.HI R5, R5, R4, RZ, 0x2 ;  /* 0x0000000405058211 */ /* 0x000fc800078f10ff */
[----:B------:R-:W-:Y:S02]  /*8310*/  @!P0 LOP3.LUT R8, R5, 0xfffffffc, RZ, 0xc0, !PT ;  /* 0xfffffffc05088812 */ /* 0x000fe400078ec0ff */
[----:B------:R-:W-:-:S03]  /*8320*/  CS2R R4, SRZ ;  /* 0x0000000000047805 */ /* 0x000fc6000001ff00 */
[----:B--2---:R-:W-:-:S04]  /*8330*/  @!P0 IMAD.WIDE R34, R8, 0x2, R24 ;  /* 0x0000000208228825 */ /* 0x004fc800078e0218 */
[----:B------:R-:W-:Y:S01]  /*8340*/  @!P0 IMAD.WIDE R42, R8, 0x2, R32 ;  /* 0x00000002082a8825 */ /* 0x000fe200078e0220 */
[----:B------:R-:W-:Y:S01]  /*8350*/  IADD3 R8, R9, 0x50, RZ ;  /* 0x0000005009087810 */ /* 0x000fe20007ffe0ff */
[----:B------:R1:W5:Y:S04]  /*8360*/  @!P0 LD.E.64 R20, [R34.64] ;  /* 0x0000000622148980 */ /* 0x000368000c101b00 */
[----:B------:R1:W5:Y:S01]  /*8370*/  @!P0 LD.E.64 R4, [R42.64] ;  /* 0x000000062a048980 */ /* 0x000362000c101b00 */
[----:B------:R-:W-:Y:S01]  /*8380*/  ISETP.GE.AND P0, PT, R8, c[0x0][0x27c], PT ;  /* 0x00009f0008007a0c */ /* 0x000fe20003f06270 */
[----:B----4-:R-:W-:Y:S01]  /*8390*/  CS2R R48, SRZ ;  /* 0x0000000000307805 */ /* 0x010fe2000001ff00 */
[----:B------:R-:W-:-:S11]  /*83a0*/  CS2R R66, SRZ ;  /* 0x0000000000427805 */ /* 0x000fd6000001ff00 */
[----:B---3--:R-:W-:-:S04]  /*83b0*/  @!P0 SHF.R.S32.HI R19, RZ, 0x1f, R8 ;  /* 0x0000001fff138819 */ /* 0x008fc80000011408 */
[----:B------:R-:W-:-:S04]  /*83c0*/  @!P0 LEA.HI R8, R19, R8, RZ, 0x2 ;  /* 0x0000000813088211 */ /* 0x000fc800078f10ff */
[----:B------:R-:W-:-:S05]  /*83d0*/  @!P0 LOP3.LUT R8, R8, 0xfffffffc, RZ, 0xc0, !PT ;  /* 0xfffffffc08088812 */ /* 0x000fca00078ec0ff */
[----:B------:R-:W-:-:S04]  /*83e0*/  @!P0 IMAD.WIDE R24, R8, 0x2, R24 ;  /* 0x0000000208188825 */ /* 0x000fc800078e0218 */
[----:B------:R-:W-:Y:S01]  /*83f0*/  @!P0 IMAD.WIDE R32, R8, 0x2, R32 ;  /* 0x0000000208208825 */ /* 0x000fe200078e0220 */
[----:B------:R1:W5:Y:S04]  /*8400*/  @!P0 LD.E.64 R48, [R24.64] ;  /* 0x0000000618308980 */ /* 0x000368000c101b00 */
[----:B------:R1:W5:Y:S02]  /*8410*/  @!P0 LD.E.64 R66, [R32.64] ;  /* 0x0000000620428980 */ /* 0x000364000c101b00 */
.L_x_949:
[----:B------:R-:W-:Y:S05]  /*8420*/  BSYNC B0 ;  /* 0x0000000000007941 */ /* 0x000fea0003800000 */
.L_x_948:
[----:B------:R-:W-:Y:S01]  /*8430*/  SHF.R.S32.HI R8, RZ, 0x1f, R15 ;  /* 0x0000001fff087819 */ /* 0x000fe2000001140f */
[----:B-----5:R-:W-:Y:S01]  /*8440*/  IMAD.MOV.U32 R50, RZ, RZ, R44 ;  /* 0x000000ffff327224 */ /* 0x020fe200078e002c */
[----:B-1----:R-:W-:Y:S01]  /*8450*/  SHF.R.U64 R32, R44, 0x10, R45 ;  /* 0x000000102c207819 */ /* 0x002fe2000000122d */
[----:B------:R-:W-:Y:S01]  /*8460*/  IMAD R44, R90, -0x80, R17 ;  /* 0xffffff805a2c7824 */ /* 0x000fe200078e0211 */
[----:B------:R-:W-:Y:S01]  /*8470*/  LEA.HI R8, R8, R15, RZ, 0x3 ;  /* 0x0000000f08087211 */ /* 0x000fe200078f18ff */
[----:B------:R-:W-:Y:S01]  /*8480*/  IMAD.MOV.U32 R64, RZ, RZ, R30 ;  /* 0x000000ffff407224 */ /* 0x000fe200078e001e */
[--C-:B------:R-:W-:Y:S01]  /*8490*/  SHF.R.U64 R43, R30, 0x10, R31.reuse ;  /* 0x000000101e2b7819 */ /* 0x100fe2000000121f */
[----:B------:R-:W-:Y:S01]  /*84a0*/  IMAD.MOV.U32 R65, RZ, RZ, R31 ;  /* 0x000000ffff417224 */ /* 0x000fe200078e001f */
[----:B------:R-:W-:Y:S01]  /*84b0*/  LOP3.LUT R8, R8, 0xfffffff8, RZ, 0xc0, !PT ;  /* 0xfffffff808087812 */ /* 0x000fe200078ec0ff */
[----:B------:R-:W-:Y:S01]  /*84c0*/  IMAD.MOV.U32 R61, RZ, RZ, R26 ;  /* 0x000000ffff3d7224 */ /* 0x000fe200078e001a */
[----:B------:R-:W-:Y:S01]  /*84d0*/  IMNMX R44, R44, 0x80, PT ;  /* 0x000000802c2c7817 */ /* 0x000fe20003800200 */
[----:B------:R-:W-:Y:S01]  /*84e0*/  IMAD.MOV.U32 R53, RZ, RZ, R49 ;  /* 0x000000ffff357224 */ /* 0x000fe200078e0031 */
[----:B------:R-:W-:Y:S01]  /*84f0*/  SHF.R.U32.HI R42, RZ, 0x10, R31 ;  /* 0x00000010ff2a7819 */ /* 0x000fe2000001161f */
[----:B------:R-:W-:Y:S01]  /*8500*/  IMAD.IADD R19, R15, 0x1, -R8 ;  /* 0x000000010f137824 */ /* 0x000fe200078e0a08 */
[----:B------:R-:W-:Y:S01]  /*8510*/  SHF.R.U64 R30, R26, 0x10, R27 ;  /* 0x000000101a1e7819 */ /* 0x000fe2000000121b */
[----:B------:R-:W-:Y:S01]  /*8520*/  IMAD.MOV.U32 R59, RZ, RZ, R22 ;  /* 0x000000ffff3b7224 */ /* 0x000fe200078e0016 */
[----:B------:R-:W-:Y:S01]  /*8530*/  SHF.R.U64 R54, R48, 0x10, R49 ;  /* 0x0000001030367819 */ /* 0x000fe20000001231 */
[C---:B------:R-:W-:Y:S01]  /*8540*/  IMAD.SHL.U32 R25, R19.reuse, 0x40, RZ ;  /* 0x0000004013197824 */ /* 0x040fe200078e00ff */
[----:B------:R-:W-:Y:S01]  /*8550*/  LOP3.LUT P0, RZ, R19, 0x4, RZ, 0xc0, !PT ;  /* 0x0000000413ff7812 */ /* 0x000fe2000780c0ff */
[--C-:B------:R-:W-:Y:S01]  /*8560*/  IMAD.MOV.U32 R58, RZ, RZ, R23.reuse ;  /* 0x000000ffff3a7224 */ /* 0x100fe200078e0017 */
[----:B------:R-:W-:Y:S01]  /*8570*/  SHF.R.U64 R26, R22, 0x10, R23 ;  /* 0x00000010161a7819 */ /* 0x000fe20000001217 */
[----:B------:R-:W-:Y:S01]  /*8580*/  IMAD.MOV.U32 R52, RZ, RZ, R46 ;  /* 0x000000ffff347224 */ /* 0x000fe200078e002e */
[----:B------:R-:W-:Y:S01]  /*8590*/  LOP3.LUT R25, R25, 0x1c0, RZ, 0xc0, !PT ;  /* 0x000001c019197812 */ /* 0x000fe200078ec0ff */
[----:B------:R-:W-:Y:S01]  /*85a0*/  IMAD.MOV.U32 R62, RZ, RZ, R29 ;  /* 0x000000ffff3e7224 */ /* 0x000fe200078e001d */
[----:B------:R-:W-:Y:S01]  /*85b0*/  SHF.R.U64 R39, R46, 0x10, R47 ;  /* 0x000000102e277819 */ /* 0x000fe2000000122f */
[----:B------:R-:W-:Y:S01]  /*85c0*/  IMAD.MOV.U32 R57, RZ, RZ, R20 ;  /* 0x000000ffff397224 */ /* 0x000fe200078e0014 */
[----:B------:R-:W-:Y:S01]  /*85d0*/  LOP3.LUT R16, R25, 0x18, R16, 0xf8, !PT ;  /* 0x0000001819107812 */ /* 0x000fe200078ef810 */
[----:B------:R-:W-:Y:S01]  /*85e0*/  IMAD.MOV.U32 R46, RZ, RZ, R6 ;  /* 0x000000ffff2e7224 */ /* 0x000fe200078e0006 */
[----:B------:R-:W-:Y:S01]  /*85f0*/  SHF.R.U32.HI R25, RZ, 0x3, R25 ;  /* 0x00000003ff197819 */ /* 0x000fe20000011619 */
[----:B------:R-:W-:Y:S01]  /*8600*/  IMAD.MOV.U32 R63, RZ, RZ, R28 ;  /* 0x000000ffff3f7224 */ /* 0x000fe200078e001c */
[----:B------:R-:W-:Y:S01]  /*8610*/  SHF.R.U32.HI R31, RZ, 0x10, R45 ;  /* 0x00000010ff1f7819 */ /* 0x000fe2000001162d */
[----:B------:R-:W-:Y:S01]  /*8620*/  IMAD.MOV.U32 R60, RZ, RZ, R27 ;  /* 0x000000ffff3c7224 */ /* 0x000fe200078e001b */
[----:B------:R-:W-:Y:S01]  /*8630*/  LOP3.LUT R25, R16, R25, RZ, 0x3c, !PT ;  /* 0x0000001910197212 */ /* 0x000fe200078e3cff */
[----:B------:R-:W-:Y:S01]  /*8640*/  IMAD.MOV.U32 R55, RZ, RZ, R48 ;  /* 0x000000ffff377224 */ /* 0x000fe200078e0030 */
[----:B------:R-:W-:Y:S01]  /*8650*/  SHF.R.U32.HI R16, RZ, 0x10, R49 ;  /* 0x00000010ff107819 */ /* 0x000fe20000011631 */
[----:B------:R-:W-:Y:S01]  /*8660*/  IMAD.MOV.U32 R49, RZ, RZ, R45 ;  /* 0x000000ffff317224 */ /* 0x000fe200078e002d */
[----:B------:R-:W-:Y:S01]  /*8670*/  SHF.R.U64 R34, R28, 0x10, R29 ;  /* 0x000000101c227819 */ /* 0x000fe2000000121d */
[----:B------:R-:W-:Y:S01]  /*8680*/  IMAD R18, R12, 0x200, R25 ;  /* 0x000002000c127824 */ /* 0x000fe200078e0219 */
[----:B------:R-:W-:Y:S01]  /*8690*/  SHF.R.U32.HI R25, RZ, 0x10, R23 ;  /* 0x00000010ff197819 */ /* 0x000fe20000011617 */
[----:B------:R-:W-:Y:S01]  /*86a0*/  IMAD.MOV.U32 R45, RZ, RZ, R7 ;  /* 0x000000ffff2d7224 */ /* 0x000fe200078e0007 */
[----:B------:R-:W-:Y:S01]  /*86b0*/  SHF.R.U32.HI R33, RZ, 0x10, R29 ;  /* 0x00000010ff217819 */ /* 0x000fe2000001161d */
[----:B------:R-:W-:Y:S01]  /*86c0*/  IMAD.MOV.U32 R51, RZ, RZ, R47 ;  /* 0x000000ffff337224 */ /* 0x000fe200078e002f */
[C---:B------:R-:W-:Y:S01]  /*86d0*/  IADD3 R8, R18.reuse, 0x20, RZ ;  /* 0x0000002012087810 */ /* 0x040fe20007ffe0ff */
[----:B------:R-:W-:Y:S01]  /*86e0*/  IMAD.MOV.U32 R56, RZ, RZ, R21 ;  /* 0x000000ffff387224 */ /* 0x000fe200078e0015 */
[----:B------:R-:W-:Y:S01]  /*86f0*/  @P0 IADD3 R8, R18, -0x20, RZ ;  /* 0xffffffe012080810 */ /* 0x000fe20007ffe0ff */
[----:B------:R-:W-:Y:S01]  /*8700*/  IMAD.MOV.U32 R48, RZ, RZ, R10 ;  /* 0x000000ffff307224 */ /* 0x000fe200078e000a */
[----:B------:R-:W-:Y:S01]  /*8710*/  ISETP.GE.AND P0, PT, R15, R44, PT ;  /* 0x0000002c0f00720c */ /* 0x000fe20003f06270 */
[----:B------:R-:W-:-:S04]  /*8720*/  DEPBAR.LE SB0, 0x3 ;  /* 0x000080c00000791a */ /* 0x000fc80000000000 */
[----:B------:R-:W-:Y:S01]  /*8730*/  SHF.R.U64 R22, R20, 0x10, R21 ;  /* 0x0000001014167819 */ /* 0x000fe20000001215 */
[----:B------:R-:W-:Y:S01]  /*8740*/  BSSY B1, `(.L_x_950) ;  /* 0x000012c000017945 */ /* 0x000fe20003800000 */
[----:B------:R-:W-:Y:S01]  /*8750*/  SHF.R.U64 R24, R6, 0x10, R7 ;  /* 0x0000001006187819 */ /* 0x000fe20000001207 */
[----:B------:R-:W-:Y:S01]  /*8760*/  IMAD.MOV.U32 R6, RZ, RZ, R5 ;  /* 0x000000ffff067224 */ /* 0x000fe200078e0005 */
[----:B------:R-:W-:Y:S01]  /*8770*/  SHF.R.U32.HI R23, RZ, 0x10, R7 ;  /* 0x00000010ff177819 */ /* 0x000fe20000011607 */
[----:B------:R-:W-:Y:S01]  /*8780*/  IMAD.MOV.U32 R7, RZ, RZ, R4 ;  /* 0x000000ffff077224 */ /* 0x000fe200078e0004 */
[----:B------:R-:W-:Y:S02]  /*8790*/  SHF.R.U32.HI R29, RZ, 0x10, R27 ;  /* 0x00000010ff1d7819 */ /* 0x000fe4000001161b */
[----:B------:R-:W-:Y:S01]  /*87a0*/  SHF.R.U32.HI R35, RZ, 0x10, R47 ;  /* 0x00000010ff237819 */ /* 0x000fe2000001162f */
[----:B------:R-:W-:Y:S01]  /*87b0*/  IMAD.MOV.U32 R47, RZ, RZ, R11 ;  /* 0x000000ffff2f7224 */ /* 0x000fe200078e000b */
[--C-:B------:R-:W-:Y:S01]  /*87c0*/  SHF.R.U64 R20, R4, 0x10, R5.reuse ;  /* 0x0000001004147819 */ /* 0x100fe20000001205 */
[----:B------:R-:W-:Y:S01]  /*87d0*/  IMAD.MOV.U32 R4, RZ, RZ, R66 ;  /* 0x000000ffff047224 */ /* 0x000fe200078e0042 */
[----:B------:R-:W-:Y:S01]  /*87e0*/  SHF.R.U32.HI R19, RZ, 0x10, R5 ;  /* 0x00000010ff137819 */ /* 0x000fe20000011605 */
[----:B------:R-:W-:Y:S01]  /*87f0*/  IMAD.MOV.U32 R5, RZ, RZ, R67 ;  /* 0x000000ffff057224 */ /* 0x000fe200078e0043 */
[----:B------:R-:W-:-:S02]  /*8800*/  SHF.R.U64 R28, R10, 0x10, R11 ;  /* 0x000000100a1c7819 */ /* 0x000fc4000000120b */
[----:B------:R-:W-:Y:S02]  /*8810*/  SHF.R.U32.HI R27, RZ, 0x10, R11 ;  /* 0x00000010ff1b7819 */ /* 0x000fe4000001160b */
[----:B------:R-:W-:Y:S02]  /*8820*/  SHF.R.U32.HI R21, RZ, 0x10, R21 ;  /* 0x00000010ff157819 */ /* 0x000fe40000011615 */
[--C-:B------:R-:W-:Y:S02]  /*8830*/  SHF.R.U64 R11, R66, 0x10, R67.reuse ;  /* 0x00000010420b7819 */ /* 0x100fe40000001243 */
[----:B------:R-:W-:Y:S02]  /*8840*/  SHF.R.U32.HI R10, RZ, 0x10, R67 ;  /* 0x00000010ff0a7819 */ /* 0x000fe40000011643 */
        /* <DEDUP_REMOVED lines=24> */
[----:B------:R-:W-:Y:S02]  /*89d0*/  LEA R18, R18, 0x18100, 0x1 ;  /* 0x0001810012127811 */ /* 0x000fe400078e08ff */
[----:B------:R-:W-:Y:S01]  /*89e0*/  LEA R8, R8, 0x18100, 0x1 ;  /* 0x0001810008087811 */ /* 0x000fe200078e08ff */
        /* <DEDUP_REMOVED lines=24> */
[C---:B------:R-:W-:Y:S01]  /*8b70*/  SHF.L.U32 R48, R35.reuse, 0x10, RZ ;  /* 0x0000001023307819 */ /* 0x040fe200000006ff */
        /* <DEDUP_REMOVED lines=18> */
.L_x_953:
[----:B------:R-:W-:Y:S05]  /*8ca0*/  BSYNC B0 ;  /* 0x0000000000007941 */ /* 0x000fea0003800000 */
.L_x_952:
        /* <DEDUP_REMOVED lines=42> */
.L_x_955:
[----:B------:R-:W-:Y:S05]  /*8f50*/  BSYNC B0 ;  /* 0x0000000000007941 */ /* 0x000fea0003800000 */
.L_x_954:
        /* <DEDUP_REMOVED lines=42> */
.L_x_957:
[----:B------:R-:W-:Y:S05]  /*9200*/  BSYNC B0 ;  /* 0x0000000000007941 */ /* 0x000fea0003800000 */
.L_x_956:
        /* <DEDUP_REMOVED lines=42> */
.L_x_959:
[----:B------:R-:W-:Y:S05]  /*94b0*/  BSYNC B0 ;  /* 0x0000000000007941 */ /* 0x000fea0003800000 */
.L_x_958:
        /* <DEDUP_REMOVED lines=42> */
.L_x_961:
[----:B------:R-:W-:Y:S05]  /*9760*/  BSYNC B0 ;  /* 0x0000000000007941 */ /* 0x000fea0003800000 */
.L_x_960:
[----:B-1----:R-:W-:-:S04]  /*9770*/  IADD3 R4, R9, 0x50, RZ ;  /* 0x0000005009047810 */ /* 0x002fc80007ffe0ff */
        /* <DEDUP_REMOVED lines=40> */
.L_x_951:
[----:B------:R-:W-:Y:S05]  /*9a00*/  BSYNC B1 ;  /* 0x0000000000017941 */ /* 0x000fea0003800000 */
.L_x_950:
        /* <DEDUP_REMOVED lines=44> */
.L_x_964:
[----:B------:R-:W-:Y:S05]  /*9cd0*/  BSYNC B0 ;  /* 0x0000000000007941 */ /* 0x000fea0003800000 */
.L_x_963:
[----:B-1----:R-:W-:Y:S01]  /*9ce0*/  IADD3 R4, R9, 0x10, RZ ;  /* 0x0000001009047810 */ /* 0x002fe20007ffe0ff */
[----:B------:R-:W-:Y:S03]  /*9cf0*/  BSSY B0, `(.L_x_965) ;  /* 0x0000029000007945 */ /* 0x000fe60003800000 */
[----:B------:R-:W-:-:S13]  /*9d00*/  ISETP.GE.AND P0, PT, R4, c[0x0][0x27c], PT ;  /* 0x00009f0004007a0c */ /* 0x000fda0003f06270 */
[----:B------:R-:W-:Y:S05]  /*9d10*/  @P0 BRA `(.L_x_966) ;  /* 0x0000026000000947 */ /* 0x000fea0003800000 */
[----:B------:R-:W1:Y:S01]  /*9d20*/  LDS.128 R4, [R8+0x2000] ;  /* 0x0020000008047984 */ /* 0x000e620000000c00 */
[C---:B------:R-:W-:Y:S02]  /*9d30*/  SHF.L.U32 R42, R34.reuse, 0x10, RZ ;  /* 0x00000010222a7819 */ /* 0x040fe400000006ff */
[----:B------:R-:W-:Y:S01]  /*9d40*/  LOP3.LUT R39, R34, 0xffff0000, RZ, 0xc0, !PT ;  /* 0xffff000022277812 */ /* 0x000fe200078ec0ff */
[C---:B------:R-:W-:Y:S01]  /*9d50*/  IMAD.U32 R34, R32.reuse, 0x10000, RZ ;  /* 0x0001000020227824 */ /* 0x040fe200078e00ff */
[----:B------:R-:W-:Y:S02]  /*9d60*/  LOP3.LUT R32, R32, 0xffff0000, RZ, 0xc0, !PT ;  /* 0xffff000020207812 */ /* 0x000fe400078ec0ff */
[C---:B-1----:R-:W-:Y:S01]  /*9d70*/  LOP3.LUT R15, R4.reuse, 0xffff0000, RZ, 0xc0, !PT ;  /* 0xffff0000040f7812 */ /* 0x042fe200078ec0ff */
[----:B------:R-:W-:Y:S01]  /*9d80*/  IMAD.U32 R43, R7, 0x10000, RZ ;  /* 0x00010000072b7824 */ /* 0x000fe200078e00ff */
[----:B------:R-:W-:Y:S02]  /*9d90*/  SHF.L.U32 R35, R4, 0x10, RZ ;  /* 0x0000001004237819 */ /* 0x000fe400000006ff */
[----:B------:R-:W-:-:S02]  /*9da0*/  SHF.L.U32 R45, R6, 0x10, RZ ;  /* 0x00000010062d7819 */ /* 0x000fc400000006ff */
[----:B------:R-:W-:Y:S01]  /*9db0*/  LOP3.LUT R44, R6, 0xffff0000, RZ, 0xc0, !PT ;  /* 0xffff0000062c7812 */ /* 0x000fe200078ec0ff */
[-C--:B------:R-:W-:Y:S01]  /*9dc0*/  FMUL.FTZ R6, R34, R15.reuse ;  /* 0x0000000f22067220 */ /* 0x080fe20000410000 */
[C---:B------:R-:W-:Y:S01]  /*9dd0*/  SHF.L.U32 R4, R5.reuse, 0x10, RZ ;  /* 0x0000001005047819 */ /* 0x040fe200000006ff */
[C---:B------:R-:W-:Y:S01]  /*9de0*/  FMUL.FTZ R15, R42.reuse, R15 ;  /* 0x0000000f2a0f7220 */ /* 0x040fe20000410000 */
[----:B------:R-:W-:Y:S01]  /*9df0*/  LOP3.LUT R5, R5, 0xffff0000, RZ, 0xc0, !PT ;  /* 0xffff000005057812 */ /* 0x000fe200078ec0ff */
[-C--:B------:R-:W-:Y:S01]  /*9e00*/  FFMA.FTZ R6, R42, R35.reuse, -R6 ;  /* 0x000000232a067223 */ /* 0x080fe20000010806 */
[----:B------:R-:W-:Y:S01]  /*9e10*/  LOP3.LUT R46, R7, 0xffff0000, RZ, 0xc0, !PT ;  /* 0xffff0000072e7812 */ /* 0x000fe200078ec0ff */
[----:B------:R-:W-:Y:S01]  /*9e20*/  FFMA.FTZ R15, R34, R35, R15 ;  /* 0x00000023220f7223 */ /* 0x000fe2000001000f */
[----:B------:R-:W-:Y:S01]  /*9e30*/  SHF.L.U32 R34, R31, 0x10, RZ ;  /* 0x000000101f227819 */ /* 0x000fe200000006ff */
[CC--:B------:R-:W-:Y:S01]  /*9e40*/  FMUL.FTZ R7, R32.reuse, R5.reuse ;  /* 0x0000000520077220 */ /* 0x0c0fe20000410000 */
[----:B------:R-:W-:Y:S01]  /*9e50*/  SHF.L.U32 R35, R33, 0x10, RZ ;  /* 0x0000001021237819 */ /* 0x000fe200000006ff */
[----:B------:R-:W-:Y:S01]  /*9e60*/  FMUL.FTZ R5, R39, R5 ;  /* 0x0000000527057220 */ /* 0x000fe20000410000 */
[----:B------:R-:W-:Y:S01]  /*9e70*/  LOP3.LUT R31, R31, 0xffff0000, RZ, 0xc0, !PT ;  /* 0xffff00001f1f7812 */ /* 0x000fe200078ec0ff */
[-C--:B------:R-:W-:Y:S01]  /*9e80*/  FFMA.FTZ R7, R39, R4.reuse, -R7 ;  /* 0x0000000427077223 */ /* 0x080fe20000010807 */
[----:B------:R-:W-:Y:S01]  /*9e90*/  LOP3.LUT R33, R33, 0xffff0000, RZ, 0xc0, !PT ;  /* 0xffff000021217812 */ /* 0x000fe200078ec0ff */
[----:B------:R-:W-:-:S02]  /*9ea0*/  FFMA.FTZ R32, R32, R4, R5 ;  /* 0x0000000420207223 */ /* 0x000fc40000010005 */
[----:B------:R-:W-:Y:S02]  /*9eb0*/  FMUL.FTZ R4, R34, R44 ;  /* 0x0000002c22047220 */ /* 0x000fe40000410000 */
[----:B------:R-:W-:Y:S01]  /*9ec0*/  FMUL.FTZ R42, R31, R46 ;  /* 0x0000002e1f2a7220 */ /* 0x000fe20000410000 */
[----:B------:R-:W-:Y:S01]  /*9ed0*/  F2FP.BF16.PACK_AB R5, R32, R7 ;  /* 0x000000072005723e */ /* 0x000fe200000010ff */
[----:B------:R-:W-:Y:S02]  /*9ee0*/  FMUL.FTZ R44, R35, R44 ;  /* 0x0000002c232c7220 */ /* 0x000fe40000410000 */
        /* <DEDUP_REMOVED lines=9> */
.L_x_966:
[----:B------:R-:W-:Y:S05]  /*9f80*/  BSYNC B0 ;  /* 0x0000000000007941 */ /* 0x000fea0003800000 */
.L_x_965:
        /* <DEDUP_REMOVED lines=29> */
[-C--:B------:R-:W-:Y:S02]  /*a160*/  FMUL.FTZ R4, R30, R35.reuse ;  /* 0x000000231e047220 */ /* 0x080fe40000410000 */
[-C--:B------:R-:W-:Y:S02]  /*a170*/  FMUL.FTZ R5, R27, R42.reuse ;  /* 0x0000002a1b057220 */ /* 0x080fe40000410000 */
[C---:B------:R-:W-:Y:S02]  /*a180*/  FMUL.FTZ R35, R32.reuse, R35 ;  /* 0x0000002320237220 */ /* 0x040fe40000410000 */
[----:B------:R-:W-:Y:S02]  /*a190*/  FMUL.FTZ R42, R29, R42 ;  /* 0x0000002a1d2a7220 */ /* 0x000fe40000410000 */
[-C--:B------:R-:W-:Y:S01]  /*a1a0*/  FFMA.FTZ R32, R32, R39.reuse, -R4 ;  /* 0x0000002720207223 */ /* 0x080fe20000010804 */
[----:B------:R-:W-:Y:S01]  /*a1b0*/  F2FP.BF16.PACK_AB R4, R15, R6 ;  /* 0x000000060f04723e */ /* 0x000fe200000010ff */
[----:B------:R-:W-:-:S02]  /*a1c0*/  FFMA.FTZ R35, R30, R39, R35 ;  /* 0x000000271e237223 */ /* 0x000fc40000010023 */
[-C--:B------:R-:W-:Y:S01]  /*a1d0*/  FFMA.FTZ R29, R29, R34.reuse, -R5 ;  /* 0x000000221d1d7223 */ /* 0x080fe20000010805 */
[----:B------:R-:W-:Y:S01]  /*a1e0*/  F2FP.BF16.PACK_AB R5, R28, R7 ;  /* 0x000000071c05723e */ /* 0x000fe200000010ff */
[----:B------:R-:W-:Y:S01]  /*a1f0*/  FFMA.FTZ R42, R27, R34, R42 ;  /* 0x000000221b2a7223 */ /* 0x000fe2000001002a */
[----:B------:R-:W-:-:S04]  /*a200*/  F2FP.BF16.PACK_AB R6, R35, R32 ;  /* 0x000000202306723e */ /* 0x000fc800000010ff */
[----:B------:R-:W-:-:S05]  /*a210*/  F2FP.BF16.PACK_AB R7, R42, R29 ;  /* 0x0000001d2a07723e */ /* 0x000fca00000010ff */
[----:B------:R1:W-:Y:S02]  /*a220*/  STS.128 [R18+0x6000], R4 ;  /* 0x0060000412007388 */ /* 0x0003e40000000c00 */
.L_x_968:
[----:B------:R-:W-:Y:S05]  /*a230*/  BSYNC B0 ;  /* 0x0000000000007941 */ /* 0x000fea0003800000 */
.L_x_967:
        /* <DEDUP_REMOVED lines=30> */
[----:B------:R-:W-:Y:S02]  /*a420*/  FMUL.FTZ R5, R23, R33 ;  /* 0x0000002117057220 */ /* 0x000fe40000410000 */
[----:B------:R-:W-:Y:S02]  /*a430*/  FMUL.FTZ R31, R27, R31 ;  /* 0x0000001f1b1f7220 */ /* 0x000fe40000410000 */
[C---:B------:R-:W-:Y:S02]  /*a440*/  FMUL.FTZ R33, R25.reuse, R33 ;  /* 0x0000002119217220 */ /* 0x040fe40000410000 */
[----:B------:R-:W-:Y:S01]  /*a450*/  FFMA.FTZ R25, R25, R30, -R5 ;  /* 0x0000001e19197223 */ /* 0x000fe20000010805 */
[----:B------:R-:W-:Y:S01]  /*a460*/  F2FP.BF16.PACK_AB R5, R24, R7 ;  /* 0x000000071805723e */ /* 0x000fe200000010ff */
[----:B------:R-:W-:Y:S01]  /*a470*/  FFMA.FTZ R27, R27, R32, -R4 ;  /* 0x000000201b1b7223 */ /* 0x000fe20000010804 */
[----:B------:R-:W-:Y:S01]  /*a480*/  F2FP.BF16.PACK_AB R4, R15, R6 ;  /* 0x000000060f04723e */ /* 0x000fe200000010ff */
[----:B------:R-:W-:-:S02]  /*a490*/  FFMA.FTZ R26, R26, R32, R31 ;  /* 0x000000201a1a7223 */ /* 0x000fc4000001001f */
[----:B------:R-:W-:-:S03]  /*a4a0*/  FFMA.FTZ R30, R23, R30, R33 ;  /* 0x0000001e171e7223 */ /* 0x000fc60000010021 */
[----:B------:R-:W-:Y:S02]  /*a4b0*/  F2FP.BF16.PACK_AB R6, R26, R27 ;  /* 0x0000001b1a06723e */ /* 0x000fe400000010ff */
[----:B------:R-:W-:-:S05]  /*a4c0*/  F2FP.BF16.PACK_AB R7, R30, R25 ;  /* 0x000000191e07723e */ /* 0x000fca00000010ff */
[----:B------:R1:W-:Y:S02]  /*a4d0*/  STS.128 [R8+0x6000], R4 ;  /* 0x0060000408007388 */ /* 0x0003e40000000c00 */
.L_x_970:
[----:B------:R-:W-:Y:S05]  /*a4e0*/  BSYNC B0 ;  /* 0x0000000000007941 */ /* 0x000fea0003800000 */
.L_x_969:
        /* <DEDUP_REMOVED lines=42> */
.L_x_972:
[----:B------:R-:W-:Y:S05]  /*a790*/  BSYNC B0 ;  /* 0x0000000000007941 */ /* 0x000fea0003800000 */
.L_x_971:
[----:B------:R-:W-:-:S04]  /*a7a0*/  IADD3 R9, R9, 0x50, RZ ;  /* 0x0000005009097810 */ /* 0x000fc80007ffe0ff */
[----:B------:R-:W-:-:S13]  /*a7b0*/  ISETP.GE.AND P0, PT, R9, c[0x0][0x27c], PT ;  /* 0x00009f0009007a0c */ /* 0x000fda0003f06270 */
[----:B------:R-:W-:Y:S05]  /*a7c0*/  @P0 BRA `(.L_x_962) ;  /* 0x0000324000000947 */ /* 0x000fea0003800000 */
[----:B-1----:R-:W1:Y:S01]  /*a7d0*/  LDS.128 R4, [R8+0xa000] ;  /* 0x00a0000008047984 */ /* 0x002e620000000c00 */
[----:B------:R-:W-:Y:S01]  /*a7e0*/  SHF.L.U32 R18, R17, 0x10, RZ ;  /* 0x0000001011127819 */ /* 0x000fe200000006ff */
[C---:B------:R-:W-:Y:S01]  /*a7f0*/  IMAD.U32 R20, R11.reuse, 0x10000, RZ ;  /* 0x000100000b147824 */ /* 0x040fe200078e00ff */
[----:B------:R-:W-:Y:S02]  /*a800*/  LOP3.LUT R11, R11, 0xffff0000, RZ, 0xc0, !PT ;  /* 0xffff00000b0b7812 */ /* 0x000fe400078ec0ff */
[----:B------:R-:W-:Y:S02]  /*a810*/  LOP3.LUT R17, R17, 0xffff0000, RZ, 0xc0, !PT ;  /* 0xffff000011117812 */ /* 0x000fe400078ec0ff */
[C---:B-1----:R-:W-:Y:S01]  /*a820*/  SHF.L.U32 R15, R4.reuse, 0x10, RZ ;  /* 0x00000010040f7819 */ /* 0x042fe200000006ff */
[----:B------:R-:W-:Y:S01]  /*a830*/  IMAD.U32 R19, R7, 0x10000, RZ ;  /* 0x0001000007137824 */ /* 0x000fe200078e00ff */
[----:B------:R-:W-:Y:S02]  /*a840*/  LOP3.LUT R9, R4, 0xffff0000, RZ, 0xc0, !PT ;  /* 0xffff000004097812 */ /* 0x000fe400078ec0ff */
[----:B------:R-:W-:-:S02]  /*a850*/  SHF.L.U32 R4, R5, 0x10, RZ ;  /* 0x0000001005047819 */ /* 0x000fc400000006ff */
[----:B------:R-:W-:Y:S02]  /*a860*/  LOP3.LUT R5, R5, 0xffff0000, RZ, 0xc0, !PT ;  /* 0xffff000005057812 */ /* 0x000fe400078ec0ff */
[C---:B------:R-:W-:Y:S02]  /*a870*/  SHF.L.U32 R22, R6.reuse, 0x10, RZ ;  /* 0x0000001006167819 */ /* 0x040fe400000006ff */
[----:B------:R-:W-:Y:S01]  /*a880*/  LOP3.LUT R21, R6, 0xffff0000, RZ, 0xc0, !PT ;  /* 0xffff000006157812 */ /* 0x000fe200078ec0ff */
[-C--:B------:R-:W-:Y:S01]  /*a890*/  FMUL.FTZ R6, R20, R9.reuse ;  /* 0x0000000914067220 */ /* 0x080fe20000410000 */
[----:B------:R-:W-:Y:S01]  /*a8a0*/  LOP3.LUT R23, R7, 0xffff0000, RZ, 0xc0, !PT ;  /* 0xffff000007177812 */ /* 0x000fe200078ec0ff */
[C---:B------:R-:W-:Y:S02]  /*a8b0*/  FMUL.FTZ R9, R18.reuse, R9 ;  /* 0x0000000912097220 */ /* 0x040fe40000410000 */
[----:B------:R-:W-:Y:S02]  /*a8c0*/  FMUL.FTZ R7, R11, R5 ;  /* 0x000000050b077220 */ /* 0x000fe40000410000 */
[----:B------:R-:W-:-:S02]  /*a8d0*/  FFMA.FTZ R6, R18, R15, -R6 ;  /* 0x0000000f12067223 */ /* 0x000fc40000010806 */
[----:B------:R-:W-:Y:S01]  /*a8e0*/  FFMA.FTZ R9, R20, R15, R9 ;  /* 0x0000000f14097223 */ /* 0x000fe20000010009 */
[C---:B------:R-:W-:Y:S01]  /*a8f0*/  SHF.L.U32 R15, R10.reuse, 0x10, RZ ;  /* 0x000000100a0f7819 */ /* 0x040fe200000006ff */
[C---:B------:R-:W-:Y:S01]  /*a900*/  FMUL.FTZ R5, R17.reuse, R5 ;  /* 0x0000000511057220 */ /* 0x040fe20000410000 */
[----:B------:R-:W-:Y:S01]  /*a910*/  LOP3.LUT R10, R10, 0xffff0000, RZ, 0xc0, !PT ;  /* 0xffff00000a0a7812 */ /* 0x000fe200078ec0ff */
[-C--:B------:R-:W-:Y:S01]  /*a920*/  FFMA.FTZ R7, R17, R4.reuse, -R7 ;  /* 0x0000000411077223 */ /* 0x080fe20000010807 */
[C---:B------:R-:W-:Y:S01]  /*a930*/  SHF.L.U32 R17, R16.reuse, 0x10, RZ ;  /* 0x0000001010117819 */ /* 0x040fe200000006ff */
[----:B------:R-:W-:Y:S01]  /*a940*/  FFMA.FTZ R18, R11, R4, R5 ;  /* 0x000000040b127223 */ /* 0x000fe20000010005 */
[----:B------:R-:W-:Y:S01]  /*a950*/  LOP3.LUT R16, R16, 0xffff0000, RZ, 0xc0, !PT ;  /* 0xffff000010107812 */ /* 0x000fe200078ec0ff */
[----:B------:R-:W-:Y:S02]  /*a960*/  FMUL.FTZ R4, R15, R21 ;  /* 0x000000150f047220 */ /* 0x000fe40000410000 */
[----:B------:R-:W-:-:S02]  /*a970*/  FMUL.FTZ R5, R10, R23 ;  /* 0x000000170a057220 */ /* 0x000fc40000410000 */
[C---:B------:R-:W-:Y:S02]  /*a980*/  FMUL.FTZ R21, R17.reuse, R21 ;  /* 0x0000001511157220 */ /* 0x040fe40000410000 */
[C---:B------:R-:W-:Y:S02]  /*a990*/  FMUL.FTZ R23, R16.reuse, R23 ;  /* 0x0000001710177220 */ /* 0x040fe40000410000 */
[----:B------:R-:W-:Y:S01]  /*a9a0*/  FFMA.FTZ R17, R17, R22, -R4 ;  /* 0x0000001611117223 */ /* 0x000fe20000010804 */
[----:B------:R-:W-:Y:S01]  /*a9b0*/  F2FP.BF16.PACK_AB R4, R9, R6 ;  /* 0x000000060904723e */ /* 0x000fe200000010ff */
[----:B------:R-:W-:Y:S02]  /*a9c0*/  FFMA.FTZ R22, R15, R22, R21 ;  /* 0x000000160f167223 */ /* 0x000fe40000010015 */
[----:B------:R-:W-:Y:S01]  /*a9d0*/  FFMA.FTZ R16, R16, R19, -R5 ;  /* 0x0000001310107223 */ /* 0x000fe20000010805 */
[----:B------:R-:W-:Y:S01]  /*a9e0*/  F2FP.BF16.PACK_AB R5, R18, R7 ;  /* 0x000000071205723e */ /* 0x000fe200000010ff */
[----:B------:R-:W-:Y:S01]  /*a9f0*/  FFMA.FTZ R23, R10, R19, R23 ;  /* 0x000000130a177223 */ /* 0x000fe20000010017 */
[----:B------:R-:W-:-:S04]  /*aa00*/  F2FP.BF16.PACK_AB R6, R22, R17 ;  /* 0x000000111606723e */ /* 0x000fc800000010ff */
[----:B------:R-:W-:-:S05]  /*aa10*/  F2FP.BF16.PACK_AB R7, R23, R16 ;  /* 0x000000101707723e */ /* 0x000fca00000010ff */
[----:B------:R1:W-:Y:S01]  /*aa20*/  STS.128 [R8+0xa000], R4 ;  /* 0x00a0000408007388 */ /* 0x0003e20000000c00 */
[----:B------:R-:W-:Y:S05]  /*aa30*/  BRA `(.L_x_962) ;  /* 0x00002fd000007947 */ /* 0x000fea0003800000 */
.L_x_947:
[----:B------:R-:W-:Y:S01]  /*aa40*/  ISETP.GE.AND P0, PT, R18, R17, PT ;  /* 0x000000111200720c */ /* 0x000fe20003f06270 */
[----:B------:R-:W-:Y:S01]  /*aa50*/  BSSY B0, `(.L_x_973) ;  /* 0x0000035000007945 */ /* 0x000fe20003800000 */
[----:B------:R-:W-:Y:S01]  /*aa60*/  IMAD.MOV.U32 R42, RZ, RZ, R24 ;  /* 0x000000ffff2a7224 */ /* 0x000fe200078e0018 */
[----:B------:R-:W-:Y:S01]  /*aa70*/  MOV R44, R32 ;  /* 0x00000020002c7202 */ /* 0x000fe20000000f00 */
[----:B------:R-:W-:Y:S01]  /*aa80*/  IMAD.MOV.U32 R43, RZ, RZ, R25 ;  /* 0x000000ffff2b7224 */ /* 0x000fe200078e0019 */
        /* <DEDUP_REMOVED lines=19> */
[----:B------:R-:W-:-:S08]  /*abc0*/  IADD3 R9, R16, 0x20, RZ ;  /* 0x0000002010097810 */ /* 0x000fd00007ffe0ff */
[----:B------:R-:W-:-:S04]  /*abd0*/  @!P0 IMAD.WIDE R20, R16, 0x2, R42 ;  /* 0x0000000210148825 */ /* 0x000fc800078e022a */
[----:B------:R-:W-:Y:S01]  /*abe0*/  @!P0 IMAD.WIDE R22, R16, 0x2, R44 ;  /* 0x0000000210168825 */ /* 0x000fe200078e022c */
[----:B------:R1:W5:Y:S04]  /*abf0*/  @!P0 LD.E.128 R24, [R20.64] ;  /* 0x0000000614188980 */ /* 0x000368000c101d00 */
[----:B------:R2:W5:Y:S01]  /*ac00*/  @!P0 LD.E.128 R4, [R22.64] ;  /* 0x0000000616048980 */ /* 0x000562000c101d00 */
[----:B------:R-:W-:Y:S01]  /*ac10*/  ISETP.GE.AND P0, PT, R9, c[0x0][0x27c], PT ;  /* 0x00009f0009007a0c */ /* 0x000fe20003f06270 */
[----:B------:R-:W-:Y:S01]  /*ac20*/  CS2R R30, SRZ ;  /* 0x00000000001e7805 */ /* 0x000fe2000001ff00 */
[----:B------:R-:W-:Y:S01]  /*ac30*/  CS2R R28, SRZ ;  /* 0x00000000001c7805 */ /* 0x000fe2000001ff00 */
[----:B------:R-:W-:-:S10]  /*ac40*/  CS2R R10, SRZ ;  /* 0x00000000000a7805 */ /* 0x000fd4000001ff00 */
[----:B------:R-:W-:-:S04]  /*ac50*/  @!P0 SHF.R.S32.HI R8, RZ, 0x1f, R9 ;  /* 0x0000001fff088819 */ /* 0x000fc80000011409 */
[----:B------:R-:W-:-:S04]  /*ac60*/  @!P0 LEA.HI R8, R8, R9, RZ, 0x3 ;  /* 0x0000000908088211 */ /* 0x000fc800078f18ff */
[----:B------:R-:W-:Y:S02]  /*ac70*/  @!P0 LOP3.LUT R18, R8, 0xfffffff8, RZ, 0xc0, !PT ;  /* 0xfffffff808128812 */ /* 0x000fe400078ec0ff */
[----:B------:R-:W-:Y:S01]  /*ac80*/  CS2R R8, SRZ ;  /* 0x0000000000087805 */ /* 0x000fe2000001ff00 */
[----:B------:R-:W-:Y:S02]  /*ac90*/  IADD3 R19, R16, 0x40, RZ ;  /* 0x0000004010137810 */ /* 0x000fe40007ffe0ff */
[----:B-1----:R-:W-:-:S04]  /*aca0*/  @!P0 IMAD.WIDE R20, R18, 0x2, R42 ;  /* 0x0000000212148825 */ /* 0x002fc800078e022a */
[----:B------:R-:W-:Y:S01]  /*acb0*/  @!P0 IMAD.WIDE R48, R18, 0x2, R44 ;  /* 0x0000000212308825 */ /* 0x000fe200078e022c */
[----:B------:R1:W5:Y:S04]  /*acc0*/  @!P0 LD.E.128 R28, [R20.64] ;  /* 0x00000006141c8980 */ /* 0x000368000c101d00 */
[----:B------:R3:W5:Y:S01]  /*acd0*/  @!P0 LD.E.128 R8, [R48.64] ;  /* 0x0000000630088980 */ /* 0x000762000c101d00 */
[----:B------:R-:W-:Y:S01]  /*ace0*/  ISETP.GE.AND P0, PT, R19, c[0x0][0x27c], PT ;  /* 0x00009f0013007a0c */ /* 0x000fe20003f06270 */
[----:B------:R-:W-:Y:S01]  /*acf0*/  CS2R R34, SRZ ;  /* 0x0000000000227805 */ /* 0x000fe2000001ff00 */
[----:B------:R-:W-:Y:S01]  /*ad00*/  CS2R R32, SRZ ;  /* 0x0000000000207805 */ /* 0x000fe2000001ff00 */
[----:B--2---:R-:W-:-:S10]  /*ad10*/  CS2R R22, SRZ ;  /* 0x0000000000167805 */ /* 0x004fd4000001ff00 */
[----:B------:R-:W-:-:S04]  /*ad20*/  @!P0 SHF.R.S32.HI R18, RZ, 0x1f, R19 ;  /* 0x0000001fff128819 */ /* 0x000fc80000011413 */
[----:B------:R-:W-:Y:S01]  /*ad30*/  @!P0 LEA.HI R18, R18, R19, RZ, 0x3 ;  /* 0x0000001312128211 */ /* 0x000fe200078f18ff */
[----:B-1----:R-:W-:-:S03]  /*ad40*/  CS2R R20, SRZ ;  /* 0x0000000000147805 */ /* 0x002fc6000001ff00 */
[----:B------:R-:W-:-:S05]  /*ad50*/  @!P0 LOP3.LUT R18, R18, 0xfffffff8, RZ, 0xc0, !PT ;  /* 0xfffffff812128812 */ /* 0x000fca00078ec0ff */
[----:B------:R-:W-:-:S04]  /*ad60*/  @!P0 IMAD.WIDE R42, R18, 0x2, R42 ;  /* 0x00000002122a8825 */ /* 0x000fc800078e022a */
[----:B------:R-:W-:Y:S01]  /*ad70*/  @!P0 IMAD.WIDE R18, R18, 0x2, R44 ;  /* 0x0000000212128825 */ /* 0x000fe200078e022c */
[----:B------:R3:W5:Y:S04]  /*ad80*/  @!P0 LD.E.128 R32, [R42.64] ;  /* 0x000000062a208980 */ /* 0x000768000c101d00 */
[----:B------:R3:W5:Y:S02]  /*ad90*/  @!P0 LD.E.128 R20, [R18.64] ;  /* 0x0000000612148980 */ /* 0x000764000c101d00 */
.L_x_974:
[----:B------:R-:W-:Y:S05]  /*ada0*/  BSYNC B0 ;  /* 0x0000000000007941 */ /* 0x000fea0003800000 */
.L_x_973:
[----:B-----5:R-:W-:Y:S01]  /*adb0*/  IMAD.MOV.U32 R56, RZ, RZ, R28 ;  /* 0x000000ffff387224 */ /* 0x020fe200078e001c */
[----:B------:R-:W-:Y:S01]  /*adc0*/  SHF.R.U64 R39, R28, 0x10, R29 ;  /* 0x000000101c277819 */ /* 0x000fe2000000121d */
[----:B---3--:R-:W-:Y:S01]  /*add0*/  IMAD.MOV.U32 R49, RZ, RZ, R4 ;  /* 0x000000ffff317224 */ /* 0x008fe200078e0004 */
[----:B------:R-:W-:Y:S01]  /*ade0*/  SHF.R.U64 R48, R4, 0x10, R5 ;  /* 0x0000001004307819 */ /* 0x000fe20000001205 */
[----:B------:R-:W-:Y:S01]  /*adf0*/  IMAD R17, R90, -0x80, R17 ;  /* 0xffffff805a117824 */ /* 0x000fe200078e0211 */
[----:B------:R-:W-:Y:S01]  /*ae00*/  SHF.R.U64 R47, R32, 0x10, R33 ;  /* 0x00000010202f7819 */ /* 0x000fe20000001221 */
[----:B------:R-:W-:Y:S01]  /*ae10*/  IMAD.MOV.U32 R58, RZ, RZ, R32 ;  /* 0x000000ffff3a7224 */ /* 0x000fe200078e0020 */
[----:B------:R-:W-:Y:S01]  /*ae20*/  PRMT R32, R56, 0x5410, R39 ;  /* 0x0000541038207816 */ /* 0x000fe20000000027 */
[----:B------:R-:W-:Y:S01]  /*ae30*/  IMAD.MOV.U32 R54, RZ, RZ, R26 ;  /* 0x000000ffff367224 */ /* 0x000fe200078e001a */
[----:B------:R-:W-:Y:S01]  /*ae40*/  PRMT R39, R49, 0x5410, R48 ;  /* 0x0000541031277816 */ /* 0x000fe20000000030 */
[----:B------:R-:W-:Y:S01]  /*ae50*/  IMAD.MOV.U32 R51, RZ, RZ, R6 ;  /* 0x000000ffff337224 */ /* 0x000fe200078e0006 */
[----:B------:R-:W-:Y:S01]  /*ae60*/  IMNMX R48, R17, 0x80, PT ;  /* 0x0000008011307817 */ /* 0x000fe20003800200 */
[----:B------:R-:W-:Y:S01]  /*ae70*/  IMAD.MOV.U32 R57, RZ, RZ, R34 ;  /* 0x000000ffff397224 */ /* 0x000fe200078e0022 */
[----:B------:R-:W-:Y:S01]  /*ae80*/  SHF.R.U64 R43, R26, 0x10, R27 ;  /* 0x000000101a2b7819 */ /* 0x000fe2000000121b */
[--C-:B------:R-:W-:Y:S01]  /*ae90*/  IMAD.MOV.U32 R26, RZ, RZ, R33.reuse ;  /* 0x000000ffff1a7224 */ /* 0x100fe200078e0021 */
[----:B------:R-:W-:Y:S01]  /*aea0*/  ISETP.GE.AND P0, PT, R15, R48, PT ;  /* 0x000000300f00720c */ /* 0x000fe20003f06270 */
[----:B------:R-:W-:Y:S01]  /*aeb0*/  IMAD.MOV.U32 R52, RZ, RZ, R24 ;  /* 0x000000ffff347224 */ /* 0x000fe200078e0018 */
[----:B------:R-:W-:Y:S01]  /*aec0*/  SHF.R.U32.HI R65, RZ, 0x10, R33 ;  /* 0x00000010ff417819 */ /* 0x000fe20000011621 */
[--C-:B------:R-:W-:Y:S01]  /*aed0*/  IMAD.MOV.U32 R33, RZ, RZ, R7.reuse ;  /* 0x000000ffff217224 */ /* 0x100fe200078e0007 */
[----:B------:R-:W-:Y:S01]  /*aee0*/  SHF.R.U64 R6, R6, 0x10, R7 ;  /* 0x0000001006067819 */ /* 0x000fe20000001207 */
[----:B------:R-:W-:Y:S01]  /*aef0*/  IMAD.MOV.U32 R44, RZ, RZ, R25 ;  /* 0x000000ffff2c7224 */ /* 0x000fe200078e0019 */
[----:B------:R-:W-:Y:S01]  /*af00*/  SHF.R.U32.HI R64, RZ, 0x10, R7 ;  /* 0x00000010ff407819 */ /* 0x000fe20000011607 */
[----:B------:R-:W-:Y:S01]  /*af10*/  IMAD.MOV.U32 R28, RZ, RZ, R35 ;  /* 0x000000ffff1c7224 */ /* 0x000fe200078e0023 */
[--C-:B------:R-:W-:Y:S01]  /*af20*/  SHF.R.U64 R45, R24, 0x10, R25.reuse ;  /* 0x00000010182d7819 */ /* 0x100fe20000001219 */
        /* <DEDUP_REMOVED lines=9> */
[----:B------:R-:W-:Y:S01]  /*afc0*/  SHF.R.U32.HI R61, RZ, 0x10, R27 ;  /* 0x00000010ff3d7819 */ /* 0x000fe2000001161b */
[----:B------:R-:W-:Y:S01]  /*afd0*/  IMAD.MOV.U32 R55, RZ, RZ, R30 ;  /* 0x000000ffff377224 */ /* 0x000fe200078e001e */
[----:B------:R-:W-:Y:S01]  /*afe0*/  SHF.R.U32.HI R63, RZ, 0x10, R29 ;  /* 0x00000010ff3f7819 */ /* 0x000fe2000001161d */
[----:B------:R-:W-:Y:S01]  /*aff0*/  IMAD.MOV.U32 R29, RZ, RZ, R31 ;  /* 0x000000ffff1d7224 */ /* 0x000fe200078e001f */
[----:B------:R-:W-:Y:S01]  /*b000*/  SHF.R.U32.HI R62, RZ, 0x10, R5 ;  /* 0x00000010ff3e7819 */ /* 0x000fe20000011605 */
[----:B------:R-:W-:Y:S01]  /*b010*/  IMAD.MOV.U32 R27, RZ, RZ, R9 ;  /* 0x000000ffff1b7224 */ /* 0x000fe200078e0009 */
[--C-:B------:R-:W-:Y:S01]  /*b020*/  SHF.R.U64 R8, R10, 0x10, R11.reuse ;  /* 0x000000100a087819 */ /* 0x100fe2000000120b */
        /* <DEDUP_REMOVED lines=97> */
[----:B------:R-:W-:Y:S01]  /*b640*/  FFMA.FTZ R56, R51, R66, -R56 ;  /* 0x0000004233387223 */ /* 0x000fe20000010838 */
        /* <DEDUP_REMOVED lines=9> */
[C---:B------:R-:W-:Y:S02]  /*b6e0*/  IMAD.U32 R64, R33.reuse, 0x10000, RZ ;  /* 0x0001000021407824 */ /* 0x040fe400078e00ff */
[----:B------:R-:W-:Y:S01]  /*b6f0*/  FFMA.FTZ R4, R50, R54, R63 ;  /* 0x0000003632047223 */ /* 0x000fe2000001003f */
[----:B------:R-:W-:Y:S01]  /*b700*/  LOP3.LUT R63, R44, 0xffff0000, RZ, 0xc0, !PT ;  /* 0xffff00002c3f7812 */ /* 0x000fe200078ec0ff */
[C---:B------:R-:W-:Y:S01]  /*b710*/  FFMA.FTZ R54, R52.reuse, R61, -R59 ;  /* 0x0000003d34367223 */ /* 0x040fe2000001083b */
        /* <DEDUP_REMOVED lines=25> */
.L_x_978:
[----:B------:R-:W-:Y:S05]  /*b8b0*/  BSYNC B0 ;  /* 0x0000000000007941 */ /* 0x000fea0003800000 */
.L_x_977:
        /* <DEDUP_REMOVED lines=8> */
[CC--:B------:R-:W-:Y:S01]  /*b940*/  LEA.HI R6, R7.reuse, R8.reuse, RZ, 0x3 ;  /* 0x0000000807067211 */ /* 0x0c0fe200078f18ff */
[----:B------:R-:W-:Y:S01]  /*b950*/  IMAD.U32 R56, R28, 0x10000, RZ ;  /* 0x000100001c387824 */ /* 0x000fe200078e00ff */
[----:B------:R-:W-:Y:S02]  /*b960*/  LEA.HI R7, R7, R8, RZ, 0x6 ;  /* 0x0000000807077211 */ /* 0x000fe400078f30ff */
[----:B------:R-:W-:Y:S02]  /*b970*/  SHF.R.S32.HI R9, RZ, 0x3, R6 ;  /* 0x00000003ff097819 */ /* 0x000fe40000011406 */
[----:B------:R-:W-:-:S02]  /*b980*/  LOP3.LUT R5, R5, 0x1c0, RZ, 0xc0, !PT ;  /* 0x000001c005057812 */ /* 0x000fc400078ec0ff */
[----:B------:R-:W-:Y:S02]  /*b990*/  LEA.HI R4, R4, R9, RZ, 0x1d ;  /* 0x0000000904047211 */ /* 0x000fe400078fe8ff */
[----:B------:R-:W-:Y:S02]  /*b9a0*/  LOP3.LUT R11, R5, 0x38, R6, 0xf8, !PT ;  /* 0x00000038050b7812 */ /* 0x000fe400078ef806 */
[----:B------:R-:W-:Y:S02]  /*b9b0*/  SHF.R.S32.HI R9, RZ, 0x1f, R4 ;  /* 0x0000001fff097819 */ /* 0x000fe40000011404 */
[----:B------:R-:W-:Y:S02]  /*b9c0*/  SHF.L.U32 R7, R7, 0x7, RZ ;  /* 0x0000000707077819 */ /* 0x000fe400000006ff */
[----:B------:R-:W-:Y:S01]  /*b9d0*/  LEA.HI R9, R9, R4, RZ, 0x3 ;  /* 0x0000000409097211 */ /* 0x000fe200078f18ff */
[----:B------:R-:W-:Y:S01]  /*b9e0*/  IMAD.SHL.U32 R4, R4, 0x8, RZ ;  /* 0x0000000804047824 */ /* 0x000fe200078e00ff */
[----:B------:R-:W-:-:S02]  /*b9f0*/  SHF.R.U32.HI R6, RZ, 0x3, R5 ;  /* 0x00000003ff067819 */ /* 0x000fc40000011605 */
[----:B------:R-:W-:Y:S02]  /*ba00*/  SHF.L.U32 R9, R9, 0xa, RZ ;  /* 0x0000000a09097819 */ /* 0x000fe400000006ff */
[----:B------:R-:W-:Y:S02]  /*ba10*/  LOP3.LUT R5, R5, 0x38, R4, 0xf8, !PT ;  /* 0x0000003805057812 */ /* 0x000fe400078ef804 */
[----:B------:R-:W-:Y:S02]  /*ba20*/  LOP3.LUT R9, R9, 0x7fffe000, RZ, 0xc0, !PT ;  /* 0x7fffe00009097812 */ /* 0x000fe400078ec0ff */
[----:B------:R-:W-:Y:S02]  /*ba30*/  LOP3.LUT R7, R7, 0x7fffe000, RZ, 0xc0, !PT ;  /* 0x7fffe00007077812 */ /* 0x000fe400078ec0ff */
[-C--:B------:R-:W-:Y:S02]  /*ba40*/  LOP3.LUT R5, R5, R6.reuse, RZ, 0x3c, !PT ;  /* 0x0000000605057212 */ /* 0x080fe400078e3cff */
        /* <DEDUP_REMOVED lines=46> */
[----:B------:R-:W-:Y:S01]  /*bd30*/  FMUL.FTZ R59, R61, R6 ;  /* 0x000000063d3b7220 */ /* 0x000fe20000410000 */
[----:B------:R-:W-:Y:S01]  /*bd40*/  F2FP.BF16.PACK_AB R4, R4, R51 ;  /* 0x000000330404723e */ /* 0x000fe200000010ff */
[----:B------:R-:W-:Y:S02]  /*bd50*/  IMAD.U32 R54, R31, 0x10000, RZ ;  /* 0x000100001f367824 */ /* 0x000fe400078e00ff */
[-C--:B------:R-:W-:Y:S02]  /*bd60*/  FMUL.FTZ R61, R61, R55.reuse ;  /* 0x000000373d3d7220 */ /* 0x080fe40000410000 */
[----:B------:R-:W-:Y:S02]  /*bd70*/  FFMA.FTZ R55, R50, R55, -R59 ;  /* 0x0000003732377223 */ /* 0x000fe4000001083b */
[----:B------:R-:W-:-:S02]  /*bd80*/  FMUL.FTZ R59, R11, R7 ;  /* 0x000000070b3b7220 */ /* 0x000fc40000410000 */
[-C--:B------:R-:W-:Y:S02]  /*bd90*/  FMUL.FTZ R11, R11, R54.reuse ;  /* 0x000000360b0b7220 */ /* 0x080fe40000410000 */
[C---:B------:R-:W-:Y:S02]  /*bda0*/  IMAD.U32 R64, R25.reuse, 0x10000, RZ ;  /* 0x0001000019407824 */ /* 0x040fe400078e00ff */
        /* <DEDUP_REMOVED lines=27> */
.L_x_980:
[----:B------:R-:W-:Y:S05]  /*bf60*/  BSYNC B0 ;  /* 0x0000000000007941 */ /* 0x000fea0003800000 */
.L_x_979:
[----:B-1----:R-:W-:-:S04]  /*bf70*/  IADD3 R8, R16, 0x40, RZ ;  /* 0x0000004010087810 */ /* 0x002fc80007ffe0ff */
        /* <DEDUP_REMOVED lines=104> */
.L_x_976:
[----:B------:R-:W-:Y:S05]  /*c600*/  BSYNC B1 ;  /* 0x0000000000017941 */ /* 0x000fea0003800000 */
.L_x_975:
        /* <DEDUP_REMOVED lines=61> */
[-C--:B------:R-:W-:Y:S01]  /*c9e0*/  FFMA.FTZ R54, R5, R49.reuse, R54 ;  /* 0x0000003105367223 */ /* 0x080fe20000010036 */
[----:B------:R-:W-:Y:S01]  /*c9f0*/  SHF.L.U32 R5, R35, 0x10, RZ ;  /* 0x0000001023057819 */ /* 0x000fe200000006ff */
[-C--:B------:R-:W-:Y:S01]  /*ca00*/  FFMA.FTZ R59, R43, R10.reuse, -R59 ;  /* 0x0000000a2b3b7223 */ /* 0x080fe2000001083b */
[----:B------:R-:W-:Y:S01]  /*ca10*/  LOP3.LUT R35, R35, 0xffff0000, RZ, 0xc0, !PT ;  /* 0xffff000023237812 */ /* 0x000fe200078ec0ff */
[----:B------:R-:W-:Y:S01]  /*ca20*/  FFMA.FTZ R57, R34, R10, R57 ;  /* 0x0000000a22397223 */ /* 0x000fe20000010039 */
[C---:B------:R-:W-:Y:S01]  /*ca30*/  SHF.L.U32 R34, R42.reuse, 0x10, RZ ;  /* 0x000000102a227819 */ /* 0x040fe200000006ff */
[----:B------:R-:W-:Y:S01]  /*ca40*/  FFMA.FTZ R50, R11, R49, -R50 ;  /* 0x000000310b327223 */ /* 0x000fe20000010832 */
[----:B------:R-:W-:Y:S01]  /*ca50*/  LOP3.LUT R42, R42, 0xffff0000, RZ, 0xc0, !PT ;  /* 0xffff00002a2a7812 */ /* 0x000fe200078ec0ff */
[-C--:B------:R-:W-:Y:S02]  /*ca60*/  FMUL.FTZ R10, R39, R53.reuse ;  /* 0x00000035270a7220 */ /* 0x080fe40000410000 */
[C---:B------:R-:W-:Y:S01]  /*ca70*/  IMAD.U32 R11, R44.reuse, 0x10000, RZ ;  /* 0x000100002c0b7824 */ /* 0x040fe200078e00ff */
[----:B------:R-:W-:Y:S01]  /*ca80*/  LOP3.LUT R44, R44, 0xffff0000, RZ, 0xc0, !PT ;  /* 0xffff00002c2c7812 */ /* 0x000fe200078ec0ff */
[----:B------:R-:W-:-:S02]  /*ca90*/  FMUL.FTZ R53, R45, R53 ;  /* 0x000000352d357220 */ /* 0x000fc40000410000 */
[----:B------:R-:W-:Y:S02]  /*caa0*/  FFMA.FTZ R45, R45, R48, -R10 ;  /* 0x000000302d2d7223 */ /* 0x000fe4000001080a */
[-C--:B------:R-:W-:Y:S02]  /*cab0*/  FMUL.FTZ R43, R5, R4.reuse ;  /* 0x00000004052b7220 */ /* 0x080fe40000410000 */
[----:B------:R-:W-:Y:S02]  /*cac0*/  IMAD.U32 R10, R33, 0x10000, RZ ;  /* 0x00010000210a7824 */ /* 0x000fe400078e00ff */
[----:B------:R-:W-:Y:S02]  /*cad0*/  FMUL.FTZ R4, R11, R4 ;  /* 0x000000040b047220 */ /* 0x000fe40000410000 */
[----:B------:R-:W-:Y:S02]  /*cae0*/  FFMA.FTZ R53, R39, R48, R53 ;  /* 0x0000003027357223 */ /* 0x000fe40000010035 */
[----:B------:R-:W-:-:S02]  /*caf0*/  FMUL.FTZ R39, R10, R56 ;  /* 0x000000380a277220 */ /* 0x000fc40000410000 */
[----:B------:R-:W-:Y:S01]  /*cb00*/  FFMA.FTZ R5, R5, R8, R4 ;  /* 0x0000000805057223 */ /* 0x000fe20000010004 */
[----:B------:R-:W-:Y:S01]  /*cb10*/  LOP3.LUT R4, R33, 0xffff0000, RZ, 0xc0, !PT ;  /* 0xffff000021047812 */ /* 0x000fe200078ec0ff */
[C---:B------:R-:W-:Y:S02]  /*cb20*/  FMUL.FTZ R56, R34.reuse, R56 ;  /* 0x0000003822387220 */ /* 0x040fe40000410000 */
[----:B------:R-:W-:Y:S02]  /*cb30*/  FFMA.FTZ R43, R11, R8, -R43 ;  /* 0x000000080b2b7223 */ /* 0x000fe4000001082b */
[-C--:B------:R-:W-:Y:S02]  /*cb40*/  FFMA.FTZ R11, R34, R9.reuse, -R39 ;  /* 0x00000009220b7223 */ /* 0x080fe40000010827 */
[----:B------:R-:W-:Y:S01]  /*cb50*/  FFMA.FTZ R56, R10, R9, R56 ;  /* 0x000000090a387223 */ /* 0x000fe20000010038 */
[----:B------:R-:W-:Y:S01]  /*cb60*/  F2FP.BF16.PACK_AB R10, R59, R6 ;  /* 0x000000063b0a723e */ /* 0x000fe200000010ff */
[----:B------:R-:W-:Y:S01]  /*cb70*/  FMUL.FTZ R9, R35, R58 ;  /* 0x0000003a23097220 */ /* 0x000fe20000410000 */
[----:B------:R-:W-:Y:S01]  /*cb80*/  F2FP.BF16.PACK_AB R6, R57, R52 ;  /* 0x000000343906723e */ /* 0x000fe200000010ff */
[----:B------:R-:W-:-:S02]  /*cb90*/  FMUL.FTZ R8, R4, R7 ;  /* 0x0000000704087220 */ /* 0x000fc40000410000 */
        /* <DEDUP_REMOVED lines=14> */
.L_x_982:
[----:B------:R-:W-:Y:S05]  /*cc80*/  BSYNC B0 ;  /* 0x0000000000007941 */ /* 0x000fea0003800000 */
.L_x_981:
        /* <DEDUP_REMOVED lines=8> */
[-C--:B------:R-:W-:Y:S01]  /*cd10*/  LEA.HI R11, R8, R5.reuse, RZ, 0x3 ;  /* 0x00000005080b7211 */ /* 0x080fe200078f18ff */
[----:B------:R-:W-:Y:S01]  /*cd20*/  IMAD.U32 R46, R32, 0x10000, RZ ;  /* 0x00010000202e7824 */ /* 0x000fe200078e00ff */
[----:B------:R-:W-:Y:S01]  /*cd30*/  LEA.HI R8, R8, R5, RZ, 0x6 ;  /* 0x0000000508087211 */ /* 0x000fe200078f30ff */
[----:B------:R-:W-:Y:S01]  /*cd40*/  IMAD.U32 R55, R31, 0x10000, RZ ;  /* 0x000100001f377824 */ /* 0x000fe200078e00ff */
        /* <DEDUP_REMOVED lines=19> */
[----:B------:R-:W-:Y:S01]  /*ce80*/  IMAD.SHL.U32 R34, R8, 0x2, RZ ;  /* 0x0000000208227824 */ /* 0x000fe200078e00ff */
[----:B------:R-:W-:-:S02]  /*ce90*/  LOP3.LUT R53, R26, 0xffff0000, RZ, 0xc0, !PT ;  /* 0xffff00001a357812 */ /* 0x000fc400078ec0ff */
[----:B------:R-:W-:Y:S02]  /*cea0*/  IADD3 R33, R4, R6, R5 ;  /* 0x0000000604217210 */ /* 0x000fe40007ffe005 */
[----:B------:R-:W1:Y:S01]  /*ceb0*/  LDS.128 R8, [R34+0x18100] ;  /* 0x0181000022087984 */ /* 0x000e620000000c00 */
[----:B------:R-:W-:Y:S02]  /*cec0*/  LOP3.LUT R31, R31, 0xffff0000, RZ, 0xc0, !PT ;  /* 0xffff00001f1f7812 */ /* 0x000fe400078ec0ff */
[----:B------:R-:W-:-:S05]  /*ced0*/  SHF.L.U32 R33, R33, 0x1, RZ ;  /* 0x0000000121217819 */ /* 0x000fca00000006ff */
[----:B------:R-:W2:Y:S01]  /*cee0*/  LDS.128 R4, [R33+0x18100] ;  /* 0x0181000021047984 */ /* 0x000ea20000000c00 */
[C---:B-1----:R-:W-:Y:S01]  /*cef0*/  IMAD.U32 R39, R8.reuse, 0x10000, RZ ;  /* 0x0001000008277824 */ /* 0x042fe200078e00ff */
[----:B------:R-:W-:Y:S01]  /*cf00*/  LOP3.LUT R35, R8, 0xffff0000, RZ, 0xc0, !PT ;  /* 0xffff000008237812 */ /* 0x000fe200078ec0ff */
[C---:B------:R-:W-:Y:S01]  /*cf10*/  IMAD.U32 R8, R9.reuse, 0x10000, RZ ;  /* 0x0001000009087824 */ /* 0x040fe200078e00ff */
[----:B------:R-:W-:Y:S01]  /*cf20*/  LOP3.LUT R43, R9, 0xffff0000, RZ, 0xc0, !PT ;  /* 0xffff0000092b7812 */ /* 0x000fe200078ec0ff */
[C---:B------:R-:W-:Y:S01]  /*cf30*/  IMAD.U32 R9, R11.reuse, 0x10000, RZ ;  /* 0x000100000b097824 */ /* 0x040fe200078e00ff */
[----:B------:R-:W-:Y:S02]  /*cf40*/  LOP3.LUT R45, R11, 0xffff0000, RZ, 0xc0, !PT ;  /* 0xffff00000b2d7812 */ /* 0x000fe400078ec0ff */
[----:B------:R-:W-:Y:S01]  /*cf50*/  SHF.L.U32 R42, R10, 0x10, RZ ;  /* 0x000000100a2a7819 */ /* 0x000fe200000006ff */
        /* <DEDUP_REMOVED lines=11> */
[----:B------:R-:W-:Y:S01]  /*d010*/  LOP3.LUT R10, R10, 0xffff0000, RZ, 0xc0, !PT ;  /* 0xffff00000a0a7812 */ /* 0x000fe200078ec0ff */
[-C--:B------:R-:W-:Y:S01]  /*d020*/  FFMA.FTZ R6, R46, R39.reuse, -R6 ;  /* 0x000000272e067223 */ /* 0x080fe20000010806 */
[----:B------:R-:W-:Y:S01]  /*d030*/  LOP3.LUT R46, R32, 0xffff0000, RZ, 0xc0, !PT ;  /* 0xffff0000202e7812 */ /* 0x000fe200078ec0ff */
[----:B------:R-:W-:Y:S01]  /*d040*/  IMAD.U32 R32, R26, 0x10000, RZ ;  /* 0x000100001a207824 */ /* 0x000fe200078e00ff */
[----:B------:R-:W-:Y:S01]  /*d050*/  LOP3.LUT R7, R7, 0xffff0000, RZ, 0xc0, !PT ;  /* 0xffff000007077812 */ /* 0x000fe200078ec0ff */
[----:B------:R-:W-:Y:S01]  /*d060*/  FFMA.FTZ R44, R5, R39, R44 ;  /* 0x00000027052c7223 */ /* 0x000fe2000001002c */
[----:B------:R-:W-:Y:S01]  /*d070*/  SHF.L.U32 R5, R30, 0x10, RZ ;  /* 0x000000101e057819 */ /* 0x000fe200000006ff */
[----:B------:R-:W-:-:S02]  /*d080*/  FMUL.FTZ R39, R32, R49 ;  /* 0x0000003120277220 */ /* 0x000fc40000410000 */
[-C--:B------:R-:W-:Y:S02]  /*d090*/  FMUL.FTZ R51, R28, R11.reuse ;  /* 0x0000000b1c337220 */ /* 0x080fe40000410000 */
[----:B------:R-:W-:Y:S02]  /*d0a0*/  FMUL.FTZ R11, R46, R11 ;  /* 0x0000000b2e0b7220 */ /* 0x000fe40000410000 */
[C---:B------:R-:W-:Y:S02]  /*d0b0*/  FMUL.FTZ R49, R5.reuse, R49 ;  /* 0x0000003105317220 */ /* 0x040fe40000410000 */
[----:B------:R-:W-:Y:S01]  /*d0c0*/  FFMA.FTZ R39, R5, R42, -R39 ;  /* 0x0000002a05277223 */ /* 0x000fe20000010827 */
[----:B------:R-:W-:Y:S01]  /*d0d0*/  LOP3.LUT R5, R30, 0xffff0000, RZ, 0xc0, !PT ;  /* 0xffff00001e057812 */ /* 0x000fe200078ec0ff */
[-C--:B------:R-:W-:Y:S02]  /*d0e0*/  FFMA.FTZ R51, R46, R35.reuse, -R51 ;  /* 0x000000232e337223 */ /* 0x080fe40000010833 */
[----:B------:R-:W-:Y:S01]  /*d0f0*/  FFMA.FTZ R11, R28, R35, R11 ;  /* 0x000000231c0b7223 */ /* 0x000fe2000001000b */
[----:B------:R-:W-:Y:S01]  /*d100*/  SHF.L.U32 R28, R25, 0x10, RZ ;  /* 0x00000010191c7819 */ /* 0x000fe200000006ff */
[----:B------:R-:W-:-:S02]  /*d110*/  FMUL.FTZ R26, R53, R48 ;  /* 0x00000030351a7220 */ /* 0x000fc40000410000 */
[C---:B------:R-:W-:Y:S01]  /*d120*/  IMAD.U32 R35, R27.reuse, 0x10000, RZ ;  /* 0x000100001b237824 */ /* 0x040fe200078e00ff */
[----:B------:R-:W-:Y:S01]  /*d130*/  LOP3.LUT R27, R27, 0xffff0000, RZ, 0xc0, !PT ;  /* 0xffff00001b1b7812 */ /* 0x000fe200078ec0ff */
[C---:B------:R-:W-:Y:S02]  /*d140*/  FMUL.FTZ R48, R5.reuse, R48 ;  /* 0x0000003005307220 */ /* 0x040fe40000410000 */
[----:B------:R-:W-:Y:S02]  /*d150*/  FFMA.FTZ R26, R5, R10, -R26 ;  /* 0x0000000a051a7223 */ /* 0x000fe4000001081a */
[-C--:B------:R-:W-:Y:S02]  /*d160*/  FMUL.FTZ R5, R35, R4.reuse ;  /* 0x0000000423057220 */ /* 0x080fe40000410000 */
[----:B------:R-:W-:Y:S02]  /*d170*/  FMUL.FTZ R4, R55, R4 ;  /* 0x0000000437047220 */ /* 0x000fe40000410000 */
[----:B------:R-:W-:-:S02]  /*d180*/  IMAD.U32 R30, R29, 0x10000, RZ ;  /* 0x000100001d1e7824 */ /* 0x000fc400078e00ff */
[----:B------:R-:W-:Y:S02]  /*d190*/  FFMA.FTZ R48, R53, R10, R48 ;  /* 0x0000000a35307223 */ /* 0x000fe40000010030 */
[-C--:B------:R-:W-:Y:S02]  /*d1a0*/  FMUL.FTZ R10, R28, R47.reuse ;  /* 0x0000002f1c0a7220 */ /* 0x080fe40000410000 */
[-C--:B------:R-:W-:Y:S01]  /*d1b0*/  FFMA.FTZ R35, R35, R8.reuse, R4 ;  /* 0x0000000823237223 */ /* 0x080fe20000010004 */
[----:B------:R-:W-:Y:S01]  /*d1c0*/  LOP3.LUT R4, R25, 0xffff0000, RZ, 0xc0, !PT ;  /* 0xffff000019047812 */ /* 0x000fe200078ec0ff */
[----:B------:R-:W-:Y:S01]  /*d1d0*/  FFMA.FTZ R5, R55, R8, -R5 ;  /* 0x0000000837057223 */ /* 0x000fe20000010805 */
[----:B------:R-:W-:Y:S01]  /*d1e0*/  LOP3.LUT R8, R29, 0xffff0000, RZ, 0xc0, !PT ;  /* 0xffff00001d087812 */ /* 0x000fe200078ec0ff */
[C---:B------:R-:W-:Y:S02]  /*d1f0*/  FMUL.FTZ R47, R30.reuse, R47 ;  /* 0x0000002f1e2f7220 */ /* 0x040fe40000410000 */
[----:B------:R-:W-:-:S02]  /*d200*/  FFMA.FTZ R30, R30, R9, -R10 ;  /* 0x000000091e1e7223 */ /* 0x000fc4000001080a */
[----:B------:R-:W-:Y:S02]  /*d210*/  FFMA.FTZ R47, R28, R9, R47 ;  /* 0x000000091c2f7223 */ /* 0x000fe4000001002f */
[----:B------:R-:W-:Y:S02]  /*d220*/  FFMA.FTZ R49, R32, R42, R49 ;  /* 0x0000002a20317223 */ /* 0x000fe40000010031 */
[-C--:B------:R-:W-:Y:S02]  /*d230*/  FMUL.FTZ R28, R27, R50.reuse ;  /* 0x000000321b1c7220 */ /* 0x080fe40000410000 */
[-C--:B------:R-:W-:Y:S02]  /*d240*/  FMUL.FTZ R10, R4, R7.reuse ;  /* 0x00000007040a7220 */ /* 0x080fe40000410000 */
[----:B------:R-:W-:Y:S02]  /*d250*/  FMUL.FTZ R32, R31, R50 ;  /* 0x000000321f207220 */ /* 0x000fe40000410000 */
[----:B------:R-:W-:-:S02]  /*d260*/  FMUL.FTZ R9, R8, R7 ;  /* 0x0000000708097220 */ /* 0x000fc40000410000 */
[----:B------:R-:W-:Y:S02]  /*d270*/  FFMA.FTZ R28, R31, R43, -R28 ;  /* 0x0000002b1f1c7223 */ /* 0x000fe4000001081c */
        /* <DEDUP_REMOVED lines=10> */
[----:B------:R1:W-:Y:S01]  /*d320*/  STS.128 [R34+0x18100], R8 ;  /* 0x0181000822007388 */ /* 0x0003e20000000c00 */
[----:B------:R-:W-:-:S05]  /*d330*/  F2FP.BF16.PACK_AB R7, R42, R47 ;  /* 0x0000002f2a07723e */ /* 0x000fca00000010ff */
[----:B------:R1:W-:Y:S02]  /*d340*/  STS.128 [R33+0x18100], R4 ;  /* 0x0181000421007388 */ /* 0x0003e40000000c00 */
.L_x_984:
[----:B------:R-:W-:Y:S05]  /*d350*/  BSYNC B0 ;  /* 0x0000000000007941 */ /* 0x000fea0003800000 */
.L_x_983:
[----:B------:R-:W-:-:S04]  /*d360*/  IADD3 R16, R16, 0x40, RZ ;  /* 0x0000004010107810 */ /* 0x000fc80007ffe0ff */
[----:B------:R-:W-:-:S13]  /*d370*/  ISETP.GE.AND P0, PT, R16, c[0x0][0x27c], PT ;  /* 0x00009f0010007a0c */ /* 0x000fda0003f06270 */
[----:B------:R-:W-:Y:S05]  /*d380*/  @P0 BRA `(.L_x_962) ;  /* 0x0000068000000947 */ /* 0x000fea0003800000 */
[----:B-1----:R-:W-:Y:S01]  /*d390*/  SHF.R.S32.HI R9, RZ, 0x1f, R16 ;  /* 0x0000001fff097819 */ /* 0x002fe20000011410 */
        /* <DEDUP_REMOVED lines=23> */
[----:B------:R-:W-:Y:S02]  /*d510*/  IADD3 R9, R10, R9, R4 ;  /* 0x000000090a097210 */ /* 0x000fe40007ffe004 */
[----:B------:R-:W-:-:S02]  /*d520*/  LOP3.LUT R5, R7, 0x7fffe000, RZ, 0xc0, !PT ;  /* 0x7fffe00007057812 */ /* 0x000fc400078ec0ff */
[----:B------:R-:W-:Y:S01]  /*d530*/  SHF.L.U32 R34, R22, 0x10, RZ ;  /* 0x0000001016227819 */ /* 0x000fe200000006ff */
[----:B------:R-:W-:Y:S01]  /*d540*/  IMAD.SHL.U32 R16, R9, 0x2, RZ ;  /* 0x0000000209107824 */ /* 0x000fe200078e00ff */
[----:B------:R-:W-:Y:S02]  /*d550*/  IADD3 R5, R6, R5, R4 ;  /* 0x0000000506057210 */ /* 0x000fe40007ffe004 */
[----:B------:R-:W-:Y:S02]  /*d560*/  LOP3.LUT R18, R18, 0xffff0000, RZ, 0xc0, !PT ;  /* 0xffff000012127812 */ /* 0x000fe400078ec0ff */
[----:B------:R-:W-:Y:S01]  /*d570*/  SHF.L.U32 R15, R5, 0x1, RZ ;  /* 0x00000001050f7819 */ /* 0x000fe200000006ff */
[----:B------:R-:W1:Y:S04]  /*d580*/  LDS.128 R8, [R16+0x18100] ;  /* 0x0181000010087984 */ /* 0x000e680000000c00 */
[----:B------:R-:W2:Y:S01]  /*d590*/  LDS.128 R4, [R15+0x18100] ;  /* 0x018100000f047984 */ /* 0x000ea20000000c00 */
[C---:B-1----:R-:W-:Y:S01]  /*d5a0*/  IMAD.U32 R26, R8.reuse, 0x10000, RZ ;  /* 0x00010000081a7824 */ /* 0x042fe200078e00ff */
[----:B------:R-:W-:Y:S01]  /*d5b0*/  LOP3.LUT R25, R8, 0xffff0000, RZ, 0xc0, !PT ;  /* 0xffff000008197812 */ /* 0x000fe200078ec0ff */
[C---:B------:R-:W-:Y:S01]  /*d5c0*/  IMAD.U32 R8, R9.reuse, 0x10000, RZ ;  /* 0x0001000009087824 */ /* 0x040fe200078e00ff */
[----:B------:R-:W-:Y:S01]  /*d5d0*/  LOP3.LUT R28, R9, 0xffff0000, RZ, 0xc0, !PT ;  /* 0xffff0000091c7812 */ /* 0x000fe200078ec0ff */
[C---:B------:R-:W-:Y:S01]  /*d5e0*/  IMAD.U32 R9, R11.reuse, 0x10000, RZ ;  /* 0x000100000b097824 */ /* 0x040fe200078e00ff */
[----:B------:R-:W-:Y:S01]  /*d5f0*/  LOP3.LUT R32, R11, 0xffff0000, RZ, 0xc0, !PT ;  /* 0xffff00000b207812 */ /* 0x000fe200078ec0ff */
[----:B--2---:R-:W-:Y:S01]  /*d600*/  IMAD.U32 R31, R4, 0x10000, RZ ;  /* 0x00010000041f7824 */ /* 0x004fe200078e00ff */
[----:B------:R-:W-:-:S02]  /*d610*/  SHF.L.U32 R11, R6, 0x10, RZ ;  /* 0x00000010060b7819 */ /* 0x000fc400000006ff */
[----:B------:R-:W-:Y:S01]  /*d620*/  LOP3.LUT R29, R4, 0xffff0000, RZ, 0xc0, !PT ;  /* 0xffff0000041d7812 */ /* 0x000fe200078ec0ff */
[C---:B------:R-:W-:Y:S01]  /*d630*/  IMAD.U32 R4, R5.reuse, 0x10000, RZ ;  /* 0x0001000005047824 */ /* 0x040fe200078e00ff */
[----:B------:R-:W-:Y:S02]  /*d640*/  SHF.L.U32 R27, R10, 0x10, RZ ;  /* 0x000000100a1b7819 */ /* 0x000fe400000006ff */
[----:B------:R-:W-:Y:S01]  /*d650*/  LOP3.LUT R35, R5, 0xffff0000, RZ, 0xc0, !PT ;  /* 0xffff000005237812 */ /* 0x000fe200078ec0ff */
[-C--:B------:R-:W-:Y:S01]  /*d660*/  FMUL.FTZ R5, R30, R11.reuse ;  /* 0x0000000b1e057220 */ /* 0x080fe20000410000 */
[----:B------:R-:W-:Y:S01]  /*d670*/  LOP3.LUT R33, R6, 0xffff0000, RZ, 0xc0, !PT ;  /* 0xffff000006217812 */ /* 0x000fe200078ec0ff */
[----:B------:R-:W-:Y:S01]  /*d680*/  FMUL.FTZ R11, R34, R11 ;  /* 0x0000000b220b7220 */ /* 0x000fe20000410000 */
[----:B------:R-:W-:Y:S01]  /*d690*/  LOP3.LUT R10, R10, 0xffff0000, RZ, 0xc0, !PT ;  /* 0xffff00000a0a7812 */ /* 0x000fe200078ec0ff */
[-C--:B------:R-:W-:Y:S01]  /*d6a0*/  FFMA.FTZ R5, R34, R27.reuse, -R5 ;  /* 0x0000001b22057223 */ /* 0x080fe20000010805 */
[----:B------:R-:W-:Y:S01]  /*d6b0*/  LOP3.LUT R34, R22, 0xffff0000, RZ, 0xc0, !PT ;  /* 0xffff000016227812 */ /* 0x000fe200078ec0ff */
[C---:B------:R-:W-:Y:S01]  /*d6c0*/  IMAD.U32 R22, R20.reuse, 0x10000, RZ ;  /* 0x0001000014167824 */ /* 0x040fe200078e00ff */
[----:B------:R-:W-:Y:S01]  /*d6d0*/  LOP3.LUT R20, R20, 0xffff0000, RZ, 0xc0, !PT ;  /* 0xffff000014147812 */ /* 0x000fe200078ec0ff */
[----:B------:R-:W-:Y:S01]  /*d6e0*/  FFMA.FTZ R11, R30, R27, R11 ;  /* 0x0000001b1e0b7223 */ /* 0x000fe2000001000b */
[----:B------:R-:W-:Y:S01]  /*d6f0*/  SHF.L.U32 R27, R24, 0x10, RZ ;  /* 0x00000010181b7819 */ /* 0x000fe200000006ff */
[----:B------:R-:W-:Y:S01]  /*d700*/  FMUL.FTZ R39, R18, R33 ;  /* 0x0000002112277220 */ /* 0x000fe20000410000 */
[----:B------:R-:W-:Y:S01]  /*d710*/  LOP3.LUT R24, R24, 0xffff0000, RZ, 0xc0, !PT ;  /* 0xffff000018187812 */ /* 0x000fe200078ec0ff */
[----:B------:R-:W-:-:S02]  /*d720*/  FMUL.FTZ R30, R22, R31 ;  /* 0x0000001f161e7220 */ /* 0x000fc40000410000 */
[C---:B------:R-:W-:Y:S02]  /*d730*/  FMUL.FTZ R33, R34.reuse, R33 ;  /* 0x0000002122217220 */ /* 0x040fe40000410000 */
[----:B------:R-:W-:Y:S02]  /*d740*/  FFMA.FTZ R34, R34, R10, -R39 ;  /* 0x0000000a22227223 */ /* 0x000fe40000010827 */
[C---:B------:R-:W-:Y:S02]  /*d750*/  FMUL.FTZ R31, R27.reuse, R31 ;  /* 0x0000001f1b1f7220 */ /* 0x040fe40000410000 */
[----:B------:R-:W-:Y:S02]  /*d760*/  FFMA.FTZ R30, R27, R26, -R30 ;  /* 0x0000001a1b1e7223 */ /* 0x000fe4000001081e */
[-C--:B------:R-:W-:Y:S02]  /*d770*/  FMUL.FTZ R39, R20, R29.reuse ;  /* 0x0000001d14277220 */ /* 0x080fe40000410000 */
[----:B------:R-:W-:Y:S01]  /*d780*/  FFMA.FTZ R18, R18, R10, R33 ;  /* 0x0000000a12127223 */ /* 0x000fe20000010021 */
[----:B------:R-:W-:Y:S01]  /*d790*/  SHF.L.U32 R10, R17, 0x10, RZ ;  /* 0x00000010110a7819 */ /* 0x000fe200000006ff */
[C---:B------:R-:W-:Y:S01]  /*d7a0*/  IMAD.U32 R27, R19.reuse, 0x10000, RZ ;  /* 0x00010000131b7824 */ /* 0x040fe200078e00ff */
[----:B------:R-:W-:Y:S01]  /*d7b0*/  LOP3.LUT R19, R19, 0xffff0000, RZ, 0xc0, !PT ;  /* 0xffff000013137812 */ /* 0x000fe200078ec0ff */
[C---:B------:R-:W-:Y:S01]  /*d7c0*/  IMAD.U32 R33, R23.reuse, 0x10000, RZ ;  /* 0x0001000017217824 */ /* 0x040fe200078e00ff */
[----:B------:R-:W-:Y:S01]  /*d7d0*/  LOP3.LUT R23, R23, 0xffff0000, RZ, 0xc0, !PT ;  /* 0xffff000017177812 */ /* 0x000fe200078ec0ff */
[----:B------:R-:W-:-:S02]  /*d7e0*/  FMUL.FTZ R29, R24, R29 ;  /* 0x0000001d181d7220 */ /* 0x000fc40000410000 */
[-C--:B------:R-:W-:Y:S02]  /*d7f0*/  FFMA.FTZ R39, R24, R25.reuse, -R39 ;  /* 0x0000001918277223 */ /* 0x080fe40000010827 */
[----:B------:R-:W-:Y:S02]  /*d800*/  FMUL.FTZ R24, R27, R4 ;  /* 0x000000041b187220 */ /* 0x000fe40000410000 */
[C---:B------:R-:W-:Y:S01]  /*d810*/  IMAD.U32 R6, R7.reuse, 0x10000, RZ ;  /* 0x0001000007067824 */ /* 0x040fe200078e00ff */
[----:B------:R-:W-:Y:S01]  /*d820*/  LOP3.LUT R7, R7, 0xffff0000, RZ, 0xc0, !PT ;  /* 0xffff000007077812 */ /* 0x000fe200078ec0ff */
[----:B------:R-:W-:Y:S02]  /*d830*/  FFMA.FTZ R31, R22, R26, R31 ;  /* 0x0000001a161f7223 */ /* 0x000fe4000001001f */
[----:B------:R-:W-:Y:S02]  /*d840*/  FMUL.FTZ R4, R33, R4 ;  /* 0x0000000421047220 */ /* 0x000fe40000410000 */
[C---:B------:R-:W-:Y:S01]  /*d850*/  IMAD.U32 R22, R21.reuse, 0x10000, RZ ;  /* 0x0001000015167824 */ /* 0x040fe200078e00ff */
[----:B------:R-:W-:Y:S01]  /*d860*/  LOP3.LUT R21, R21, 0xffff0000, RZ, 0xc0, !PT ;  /* 0xffff000015157812 */ /* 0x000fe200078ec0ff */
[----:B------:R-:W-:-:S02]  /*d870*/  FFMA.FTZ R20, R20, R25, R29 ;  /* 0x0000001914147223 */ /* 0x000fc4000001001d */
[----:B------:R-:W-:Y:S02]  /*d880*/  FMUL.FTZ R25, R10, R6 ;  /* 0x000000060a197220 */ /* 0x000fe40000410000 */
[----:B------:R-:W-:Y:S01]  /*d890*/  FFMA.FTZ R27, R27, R8, R4 ;  /* 0x000000081b1b7223 */ /* 0x000fe20000010004 */
[----:B------:R-:W-:Y:S01]  /*d8a0*/  LOP3.LUT R4, R17, 0xffff0000, RZ, 0xc0, !PT ;  /* 0xffff000011047812 */ /* 0x000fe200078ec0ff */
[C---:B------:R-:W-:Y:S02]  /*d8b0*/  FMUL.FTZ R6, R22.reuse, R6 ;  /* 0x0000000616067220 */ /* 0x040fe40000410000 */
        /* <DEDUP_REMOVED lines=8> */
[----:B------:R-:W-:Y:S01]  /*d940*/  FFMA.FTZ R24, R33, R8, -R24 ;  /* 0x0000000821187223 */ /* 0x000fe20000010818 */
[----:B------:R-:W-:Y:S01]  /*d950*/  F2FP.BF16.PACK_AB R8, R39, R30 ;  /* 0x0000001e2708723e */ /* 0x000fe200000010ff */
[----:B------:R-:W-:Y:S02]  /*d960*/  FFMA.FTZ R9, R23, R28, -R9 ;  /* 0x0000001c17097223 */ /* 0x000fe40000010809 */
[----:B------:R-:W-:Y:S02]  /*d970*/  FFMA.FTZ R22, R21, R32, -R22 ;  /* 0x0000002015167223 */ /* 0x000fe40000010816 */
        /* <DEDUP_REMOVED lines=9> */
.L_x_962:
[----:B------:R-:W-:Y:S05]  /*da10*/  BSYNC B2 ;  /* 0x0000000000027941 */ /* 0x000fea0003800000 */
.L_x_946:
[----:B-1----:R-:W-:Y:S01]  /*da20*/  SHF.R.S32.HI R6, RZ, 0x4, R13 ;  /* 0x00000004ff067819 */ /* 0x002fe2000001140d */
[----:B------:R-:W-:Y:S01]  /*da30*/  IMAD.SHL.U32 R4, R36, 0x40, RZ ;  /* 0x0000004024047824 */ /* 0x000fe200078e00ff */
[----:B------:R-:W-:-:S04]  /*da40*/  DEPBAR.LE SB0, 0x2 ;  /* 0x000080800000791a */ /* 0x000fc80000000000 */
[----:B------:R-:W-:Y:S01]  /*da50*/  LEA.HI R191, R13, R6, RZ, 0x1 ;  /* 0x000000060dbf7211 */ /* 0x000fe200078f08ff */
[----:B------:R-:W-:Y:S01]  /*da60*/  IMAD.SHL.U32 R5, R37, 0x40, RZ ;  /* 0x0000004025057824 */ /* 0x000fe200078e00ff */
[----:B------:R-:W-:Y:S01]  /*da70*/  LOP3.LUT R4, R4, 0x1c0, RZ, 0xc0, !PT ;  /* 0x000001c004047812 */ /* 0x000fe200078ec0ff */
[----:B------:R-:W-:Y:S01]  /*da80*/  IMAD.SHL.U32 R3, R3, 0x8, RZ ;  /* 0x0000000803037824 */ /* 0x000fe200078e00ff */
[----:B------:R-:W-:Y:S01]  /*da90*/  LOP3.LUT R191, R191, 0xfffffffe, RZ, 0xc0, !PT ;  /* 0xfffffffebfbf7812 */ /* 0x000fe200078ec0ff */
[----:B------:R-:W-:Y:S01]  /*daa0*/  IMAD.SHL.U32 R137, R14, 0x40, RZ ;  /* 0x000000400e897824 */ /* 0x000fe200078e00ff */
[----:B------:R-:W-:Y:S01]  /*dab0*/  BAR.SYNC.DEFER_BLOCKING 0x0 ;  /* 0x0000000000007b1d */ /* 0x000fe20000010000 */
[----:B------:R-:W-:Y:S01]  /*dac0*/  IMAD.SHL.U32 R189, R0, 0x2, RZ ;  /* 0x0000000200bd7824 */ /* 0x000fe200078e00ff */
[----:B------:R-:W-:Y:S01]  /*dad0*/  LOP3.LUT R3, R4, 0x8, R3, 0xf8, !PT ;  /* 0x0000000804037812 */ /* 0x000fe200078ef803 */
[----:B------:R-:W-:Y:S01]  /*dae0*/  IMAD.IADD R191, R6, 0x1, -R191 ;  /* 0x0000000106bf7824 */ /* 0x000fe200078e0abf */
[----:B------:R-:W-:-:S02]  /*daf0*/  LOP3.LUT R6, R5, 0x1c0, RZ, 0xc0, !PT ;  /* 0x000001c005067812 */ /* 0x000fc400078ec0ff */
[----:B------:R-:W-:Y:S01]  /*db00*/  SHF.R.U32.HI R4, RZ, 0x3, R4 ;  /* 0x00000003ff047819 */ /* 0x000fe20000011604 */
[----:B------:R-:W-:Y:S01]  /*db10*/  IMAD.SHL.U32 R5, R191, 0x8, RZ ;  /* 0x00000008bf057824 */ /* 0x000fe200078e00ff */
[----:B------:R-:W-:Y:S02]  /*db20*/  SHF.R.U32.HI R136, RZ, 0x3, R6 ;  /* 0x00000003ff887819 */ /* 0x000fe40000011606 */
[----:B------:R-:W-:Y:S02]  /*db30*/  LOP3.LUT R137, R137, 0xfffffe00, RZ, 0xc0, !PT ;  /* 0xfffffe0089897812 */ /* 0x000fe400078ec0ff */
[----:B------:R-:W-:Y:S02]  /*db40*/  LOP3.LUT R5, R6, 0x8, R5, 0xf8, !PT ;  /* 0x0000000806057812 */ /* 0x000fe400078ef805 */
[----:B------:R-:W-:Y:S01]  /*db50*/  LOP3.LUT R4, R3, R4, RZ, 0x3c, !PT ;  /* 0x0000000403047212 */ /* 0x000fe200078e3cff */
[----:B------:R-:W-:Y:S01]  /*db60*/  IMAD R3, R12, 0x400, R137 ;  /* 0x000004000c037824 */ /* 0x000fe200078e0289 */
[----:B------:R-:W-:-:S02]  /*db70*/  LOP3.LUT R136, R5, R136, RZ, 0x3c, !PT ;  /* 0x0000008805887212 */ /* 0x000fc400078e3cff */
[----:B------:R-:W-:Y:S01]  /*db80*/  LOP3.LUT P0, RZ, R135, 0x1, RZ, 0xc0, !PT ;  /* 0x0000000187ff7812 */ /* 0x000fe2000780c0ff */
[----:B------:R-:W-:Y:S02]  /*db90*/  IMAD R191, R191, 0x200, R4 ;  /* 0x00000200bfbf7824 */ /* 0x000fe400078e0204 */
[----:B------:R-:W-:Y:S02]  /*dba0*/  IMAD.MOV.U32 R4, RZ, RZ, 0x20 ;  /* 0x00000020ff047424 */ /* 0x000fe400078e00ff */
[----:B------:R-:W-:Y:S02]  /*dbb0*/  IMAD.IADD R0, R136, 0x1, R3 ;  /* 0x0000000188007824 */ /* 0x000fe400078e0203 */
[----:B------:R-:W-:Y:S01]  /*dbc0*/  IMAD.SHL.U32 R191, R191, 0x2, RZ ;  /* 0x00000002bfbf7824 */ /* 0x000fe200078e00ff */
[----:B------:R-:W-:Y:S01]  /*dbd0*/  SEL R4, R4, 0xffffffe0, !P1 ;  /* 0xffffffe004047807 */ /* 0x000fe20004800000 */
[C---:B------:R-:W-:Y:S01]  /*dbe0*/  IMAD.SHL.U32 R32, R0.reuse, 0x2, RZ ;  /* 0x0000000200207824 */ /* 0x040fe200078e00ff */
[----:B------:R-:W-:-:S02]  /*dbf0*/  LEA R190, R0, 0x18100, 0x1 ;  /* 0x0001810000be7811 */ /* 0x000fc400078e08ff */
[----:B------:R1:W2:Y:S01]  /*dc00*/  LDSM.16.M88.4 R128, [R191+0xc100] ;  /* 0x00c10000bf80783b */ /* 0x0002a20000000200 */
[----:B------:R-:W-:Y:S02]  /*dc10*/  IMAD.IADD R139, R191, 0x1, R4 ;  /* 0x00000001bf8b7824 */ /* 0x000fe400078e0204 */
[----:B------:R-:W-:Y:S01]  /*dc20*/  IMAD.IADD R3, R190, 0x1, R189 ;  /* 0x00000001be037824 */ /* 0x000fe200078e02bd */
        /* <DEDUP_REMOVED lines=12> */
[----:B------:R-:W-:-:S02]  /*dcf0*/  SHF.L.U64.HI R45, R146, 0x1, R149 ;  /* 0x00000001922d7819 */ /* 0x000fc40000010295 */
[----:B------:R-:W-:Y:S01]  /*dd00*/  IADD3 R49, -R38, 0x10, RZ ;  /* 0x0000001026317810 */ /* 0x000fe20007ffe1ff */
[----:B------:R-:W-:Y:S01]  /*dd10*/  IMAD R39, R0, c[0x0][0x208], RZ ;  /* 0x0000820000277a24 */ /* 0x000fe200078e02ff */
[----:B------:R-:W-:Y:S01]  /*dd20*/  SHF.R.S32.HI R0, RZ, 0x1f, R201 ;  /* 0x0000001fff007819 */ /* 0x000fe200000114c9 */
[----:B------:R-:W-:Y:S01]  /*dd30*/  IMAD.SHL.U32 R44, R146, 0x2, RZ ;  /* 0x00000002922c7824 */ /* 0x000fe200078e00ff */
[----:B------:R-:W-:Y:S01]  /*dd40*/  LOP3.LUT R49, R49, 0xf, RZ, 0xc0, !PT ;  /* 0x0000000f31317812 */ /* 0x000fe200078ec0ff */
[----:B------:R-:W-:Y:S02]  /*dd50*/  IMAD R39, R202, c[0x0][0x20c], R39 ;  /* 0x00008300ca277a24 */ /* 0x000fe400078e0227 */
[----:B------:R-:W-:Y:S02]  /*dd60*/  IMAD R0, R0, c[0x0][0x218], RZ ;  /* 0x0000860000007a24 */ /* 0x000fe400078e02ff */
[----:B------:R-:W-:Y:S02]  /*dd70*/  IMAD.IADD R43, R43, 0x1, R39 ;  /* 0x000000012b2b7824 */ /* 0x000fe400078e0227 */
[----:B------:R-:W-:-:S02]  /*dd80*/  IMAD R39, R201, c[0x0][0x21c], R0 ;  /* 0x00008700c9277a24 */ /* 0x000fc400078e0200 */
[----:B------:R-:W-:-:S04]  /*dd90*/  IMAD.WIDE.U32 R42, R201, c[0x0][0x218], R42 ;  /* 0x00008600c92a7a25 */ /* 0x000fc800078e002a */
[C---:B------:R-:W-:Y:S01]  /*dda0*/  IMAD.SHL.U32 R41, R145.reuse, 0x2, RZ ;  /* 0x0000000291297824 */ /* 0x040fe200078e00ff */
[----:B------:R-:W-:Y:S01]  /*ddb0*/  IADD3 R40, P0, R40, R42, RZ ;  /* 0x0000002a28287210 */ /* 0x000fe20007f1e0ff */
[----:B------:R-:W-:Y:S01]  /*ddc0*/  IMAD.SHL.U32 R0, R144, 0x2, RZ ;  /* 0x0000000290007824 */ /* 0x000fe200078e00ff */
[----:B------:R-:W-:Y:S02]  /*ddd0*/  SHF.L.U64.HI R42, R145, 0x1, R148 ;  /* 0x00000001912a7819 */ /* 0x000fe40000010294 */
[----:B------:R-:W-:Y:S02]  /*dde0*/  IADD3.X R39, R196, R43, R39, P0, !PT ;  /* 0x0000002bc4277210 */ /* 0x000fe400007fe427 */
[C---:B------:R-:W-:Y:S02]  /*ddf0*/  LEA R47, P0, R40.reuse, c[0x0][0x1f8], 0x1 ;  /* 0x00007e00282f7a11 */ /* 0x040fe400078008ff */
[----:B------:R-:W-:Y:S02]  /*de00*/  SEL R43, RZ, 0x10, P5 ;  /* 0x00000010ff2b7807 */ /* 0x000fe40002800000 */
[----:B------:R-:W-:Y:S01]  /*de10*/  LEA.HI.X R46, R40, c[0x0][0x1fc], R39, 0x1, P0 ;  /* 0x00007f00282e7a11 */ /* 0x000fe200000f0c27 */
[----:B------:R-:W5:Y:S01]  /*de20*/  SHFL.IDX PT, R48, R47, 0x1, 0x181f ;  /* 0x00381f002f307f89 */ /* 0x000f6200000e0000 */
[----:B------:R-:W-:-:S02]  /*de30*/  IADD3 R55, -R43, 0x10, RZ ;  /* 0x000000102b377810 */ /* 0x000fc40007ffe1ff */
[----:B------:R-:W-:Y:S01]  /*de40*/  SEL R40, RZ, 0x10, P4 ;  /* 0x00000010ff287807 */ /* 0x000fe20002000000 */
[----:B------:R-:W4:Y:S01]  /*de50*/  SHFL.IDX PT, R50, R46, 0x1, 0x181f ;  /* 0x00381f002e327f89 */ /* 0x000f2200000e0000 */
[----:B------:R-:W-:Y:S02]  /*de60*/  LOP3.LUT R55, R55, 0xf, RZ, 0xc0, !PT ;  /* 0x0000000f37377812 */ /* 0x000fe400078ec0ff */
[----:B------:R-:W-:Y:S01]  /*de70*/  IADD3 R52, -R40, 0x10, RZ ;  /* 0x0000001028347810 */ /* 0x000fe20007ffe1ff */
[----:B------:R-:W3:Y:S01]  /*de80*/  SHFL.IDX PT, R47, R47, RZ, 0x181f ;  /* 0x00181fff2f2f7589 */ /* 0x000ee200000e0000 */
[----:B------:R-:W-:Y:S02]  /*de90*/  SHF.L.U64.HI R39, R144, 0x1, R147 ;  /* 0x0000000190277819 */ /* 0x000fe40000010293 */
[----:B------:R-:W-:Y:S01]  /*dea0*/  LOP3.LUT R52, R52, 0xf, RZ, 0xc0, !PT ;  /* 0x0000000f34347812 */ /* 0x000fe200078ec0ff */
[----:B------:R-:W2:Y:S01]  /*deb0*/  SHFL.IDX PT, R46, R46, RZ, 0x181f ;  /* 0x00181fff2e2e7589 */ /* 0x000ea200000e0000 */
[----:B-----5:R-:W-:-:S04]  /*dec0*/  IADD3 R54, P2, P0, R55, R48, R44 ;  /* 0x0000003037367210 */ /* 0x020fc8000785e02c */
[----:B----4-:R-:W-:Y:S02]  /*ded0*/  IADD3.X R55, RZ, R50, R45, P2, P0 ;  /* 0x00000032ff377210 */ /* 0x010fe400017e042d */
[----:B------:R-:W-:-:S04]  /*dee0*/  IADD3 R52, P2, P0, R52, R48, R41 ;  /* 0x0000003034347210 */ /* 0x000fc8000785e029 */
[----:B------:R-:W-:Y:S02]  /*def0*/  IADD3.X R53, RZ, R50, R42, P2, P0 ;  /* 0x00000032ff357210 */ /* 0x000fe400017e042a */
[----:B------:R-:W-:-:S04]  /*df00*/  IADD3 R48, P2, P0, R49, R48, R0 ;  /* 0x0000003031307210 */ /* 0x000fc8000785e000 */
[----:B------:R-:W-:Y:S02]  /*df10*/  IADD3.X R49, RZ, R50, R39, P2, P0 ;  /* 0x00000032ff317210 */ /* 0x000fe400017e0427 */
[----:B---3--:R-:W-:-:S05]  /*df20*/  IADD3 R44, P0, R47, R44, RZ ;  /* 0x0000002c2f2c7210 */ /* 0x008fca0007f1e0ff */
        /* <DEDUP_REMOVED lines=14> */
.L_x_985:
[----:B--2---:R-:W-:Y:S01]  /*e010*/  IMAD.MOV.U32 R2, RZ, RZ, 0x40 ;  /* 0x00000040ff027424 */ /* 0x004fe200078e00ff */
[----:B------:R-:W-:Y:S01]  /*e020*/  LOP3.LUT P0, RZ, R37, 0x4, RZ, 0xc0, !PT ;  /* 0x0000000425ff7812 */ /* 0x000fe2000780c0ff */
[----:B-1----:R-:W-:Y:S01]  /*e030*/  HMMA.16816.F32.BF16 R80, R32, R128, RZ ;  /* 0x000000802050723c */ /* 0x002fe200000418ff */
[----:B------:R-:W-:Y:S01]  /*e040*/  LDSM.16.M88.4 R52, [R190+0x4000] ;  /* 0x00400000be34783b */ /* 0x000fe20000000200 */
[----:B------:R-:W-:Y:S01]  /*e050*/  LOP3.LUT R88, R88, 0xffffffe0, RZ, 0xc0, !PT ;  /* 0xffffffe058587812 */ /* 0x000fe200078ec0ff */
[----:B------:R-:W-:Y:S01]  /*e060*/  IMAD.IADD R185, R137, 0x1, R136 ;  /* 0x0000000189b97824 */ /* 0x000fe200078e0288 */
[----:B------:R-:W-:Y:S01]  /*e070*/  SEL R0, R2, 0xffffffc0, !P0 ;  /* 0xffffffc002007807 */ /* 0x000fe20004000000 */
[----:B------:R-:W-:Y:S01]  /*e080*/  LDSM.16.M88.4 R112, [R191+0xe100] ;  /* 0x00e10000bf70783b */ /* 0x000fe20000000200 */
[----:B------:R-:W-:Y:S01]  /*e090*/  LOP3.LUT P0, RZ, R36, 0x4, RZ, 0xc0, !PT ;  /* 0x0000000424ff7812 */ /* 0x000fe2000780c0ff */
[----:B------:R-:W-:Y:S02]  /*e0a0*/  IMAD.IADD R89, R89, 0x1, -R88 ;  /* 0x0000000159597824 */ /* 0x000fe400078e0a58 */
[--C-:B------:R-:W-:Y:S01]  /*e0b0*/  IMAD.IADD R187, R190, 0x1, R0.reuse ;  /* 0x00000001bebb7824 */ /* 0x100fe200078e0200 */
[----:B------:R-:W-:Y:S01]  /*e0c0*/  SEL R188, R2, 0xffffffc0, !P0 ;  /* 0xffffffc002bc7807 */ /* 0x000fe20004000000 */
[----:B------:R-:W-:Y:S01]  /*e0d0*/  IMAD.IADD R186, R3, 0x1, R0 ;  /* 0x0000000103ba7824 */ /* 0x000fe200078e0200 */
[----:B------:R-:W-:Y:S01]  /*e0e0*/  LDSM.16.M88.4 R48, [R3+0x4000] ;  /* 0x004000000330783b */ /* 0x000fe20000000200 */
[----:B------:R-:W-:-:S02]  /*e0f0*/  IMAD.SHL.U32 R185, R185, 0x2, RZ ;  /* 0x00000002b9b97824 */ /* 0x000fc400078e00ff */
[----:B------:R-:W-:Y:S01]  /*e100*/  IMAD.IADD R128, R191, 0x1, R188 ;  /* 0x00000001bf807824 */ /* 0x000fe200078e02bc */
[----:B------:R-:W-:Y:S01]  /*e110*/  LDSM.16.M88.4 R60, [R187] ;  /* 0x00000000bb3c783b */ /* 0x000fe20000000200 */
[----:B------:R-:W-:Y:S02]  /*e120*/  IMAD.IADD R2, R188, 0x1, R139 ;  /* 0x00000001bc027824 */ /* 0x000fe400078e028b */
[C-C-:B------:R-:W-:Y:S01]  /*e130*/  IMAD.IADD R184, R0.reuse, 0x1, R185.reuse ;  /* 0x0000000100b87824 */ /* 0x140fe200078e02b9 */
[----:B------:R-:W1:Y:S01]  /*e140*/  LDSM.16.M88.4 R120, [R128+0xc100] ;  /* 0x00c100008078783b */ /* 0x000e620000000200 */
[C---:B------:R-:W-:Y:S02]  /*e150*/  IMAD.IADD R175, R189.reuse, 0x1, R185 ;  /* 0x00000001bdaf7824 */ /* 0x040fe400078e02b9 */
[----:B------:R-:W-:Y:S01]  /*e160*/  IMAD.IADD R164, R189, 0x1, R184 ;  /* 0x00000001bda47824 */ /* 0x000fe200078e02b8 */
[----:B------:R-:W-:Y:S01]  /*e170*/  HMMA.16816.F32.BF16 R80, R28, R124, R80 ;  /* 0x0000007c1c50723c */ /* 0x000fe20000041850 */
[----:B------:R-:W-:Y:S01]  /*e180*/  LDSM.16.M88.4 R56, [R186] ;  /* 0x00000000ba38783b */ /* 0x000fe20000000200 */
[----:B------:R-:W-:-:S03]  /*e190*/  IMAD.IADD R0, R0, 0x1, R175 ;  /* 0x0000000100007824 */ /* 0x000fc600078e02af */
[----:B------:R-:W2:Y:S04]  /*e1a0*/  LDSM.16.M88.4 R116, [R2+0xc100] ;  /* 0x00c100000274783b */ /* 0x000ea80000000200 */
[----:B------:R-:W5:Y:S04]  /*e1b0*/  LDSM.16.M88.4 R108, [R139+0xe100] ;  /* 0x00e100008b6c783b */ /* 0x000f680000000200 */
[----:B------:R-:W-:Y:S04]  /*e1c0*/  LDSM.16.M88.4 R44, [R187+0x4000] ;  /* 0x00400000bb2c783b */ /* 0x000fe80000000200 */
[----:B------:R-:W4:Y:S04]  /*e1d0*/  LDSM.16.M88.4 R104, [R128+0xe100] ;  /* 0x00e100008068783b */ /* 0x000f280000000200 */
        /* <DEDUP_REMOVED lines=17> */
[----:B-----5:R-:W-:Y:S11]  /*e2f0*/  HMMA.16816.F32.BF16 R80, R48, R108, R80 ;  /* 0x0000006c3050723c */ /* 0x020ff60000041850 */
[----:B------:R-:W-:Y:S11]  /*e300*/  @!UPT UIADD3 URZ, URZ, URZ, URZ ;  /* 0x0000003f3f3ff290 */ /* 0x000ff6000fffe03f */
[----:B------:R-:W-:Y:S02]  /*e310*/  @!UPT UIADD3 URZ, URZ, URZ, URZ ;  /* 0x0000003f3f3ff290 */ /* 0x000fe4000fffe03f */
[----:B----4-:R-:W-:Y:S11]  /*e320*/  HMMA.16816.F32.BF16 R80, R44, R104, R80 ;  /* 0x000000682c50723c */ /* 0x010ff60000041850 */
        /* <DEDUP_REMOVED lines=18> */
[----:B------:R-:W-:Y:S02]  /*e450*/  IMAD.IADD R3, R89, 0x1, -R76 ;  /* 0x0000000159037824 */ /* 0x000fe400078e0a4c */
[----:B------:R-:W-:Y:S02]  /*e460*/  LDSM.16.M88.4 R88, [R139+0x10900] ;  /* 0x010900008b58783b */ /* 0x000fe40000000200 */
[----:B------:R-:W-:Y:S02]  /*e470*/  FMUL.FTZ R82, R82, c[0x0][0x320] ;  /* 0x0000c80052527a20 */ /* 0x000fe40000410000 */
[----:B------:R-:W-:Y:S02]  /*e480*/  FMUL.FTZ R80, R80, c[0x0][0x320] ;  /* 0x0000c80050507a20 */ /* 0x000fe40000410000 */
[----:B------:R-:W1:Y:S01]  /*e490*/  MUFU.TANH R121, R82 ;  /* 0x0000005200797308 */ /* 0x000e620000002400 */
[----:B------:R-:W-:Y:S02]  /*e4a0*/  FMUL.FTZ R76, R83, c[0x0][0x320] ;  /* 0x0000c800534c7a20 */ /* 0x000fe40000410000 */
[----:B------:R-:W-:-:S02]  /*e4b0*/  FMUL.FTZ R77, R81, c[0x0][0x320] ;  /* 0x0000c800514d7a20 */ /* 0x000fc40000410000 */
        /* <DEDUP_REMOVED lines=39> */
[----:B------:R-:W-:Y:S11]  /*e730*/  LDSM.16.M88.4 R96, [R2+0xe900] ;  /* 0x00e900000260783b */ /* 0x000ff60000000200 */
        /* <DEDUP_REMOVED lines=10> */
[----:B------:R-:W-:Y:S11]  /*e7e0*/  HMMA.16816.F32.BF16 R80, R64, R78, R80 ;  /* 0x0000004e4050723c */ /* 0x000ff60000041850 */
[----:B------:R-:W-:Y:S11]  /*e7f0*/  @!UPT UIADD3 URZ, URZ, URZ, URZ ;  /* 0x0000003f3f3ff290 */ /* 0x000ff6000fffe03f */
[----:B------:R-:W-:Y:S02]  /*e800*/  @!UPT UIADD3 URZ, URZ, URZ, URZ ;  /* 0x0000003f3f3ff290 */ /* 0x000fe4000fffe03f */
[----:B------:R-:W-:Y:S02]  /*e810*/  FMUL.FTZ R82, R82, c[0x0][0x320] ;  /* 0x0000c80052527a20 */ /* 0x000fe40000410000 */
[----:B------:R-:W-:Y:S02]  /*e820*/  FMUL.FTZ R80, R80, c[0x0][0x320] ;  /* 0x0000c80050507a20 */ /* 0x000fe40000410000 */
[----:B------:R-:W1:Y:S01]  /*e830*/  MUFU.TANH R126, R82 ;  /* 0x00000052007e7308 */ /* 0x000e620000002400 */
[----:B------:R-:W-:Y:S02]  /*e840*/  FMUL.FTZ R76, R83, c[0x0][0x320] ;  /* 0x0000c800534c7a20 */ /* 0x000fe40000410000 */
[----:B------:R-:W-:-:S05]  /*e850*/  FMUL.FTZ R77, R81, c[0x0][0x320] ;  /* 0x0000c800514d7a20 */ /* 0x000fca0000410000 */
[----:B------:R2:W2:Y:S08]  /*e860*/  MUFU.TANH R156, R80 ;  /* 0x00000050009c7308 */ /* 0x0004b00000002400 */
[----:B------:R-:W3:Y:S01]  /*e870*/  MUFU.TANH R122, R76 ;  /* 0x0000004c007a7308 */ /* 0x000ee20000002400 */
[----:B-1----:R-:W-:Y:S01]  /*e880*/  FSEL R126, R126, -INF , P0 ;  /* 0xff8000007e7e7808 */ /* 0x002fe20000000000 */
[----:B--2---:R-:W-:Y:S06]  /*e890*/  HMMA.16816.F32.BF16 R80, R32, R12, RZ ;  /* 0x0000000c2050723c */ /* 0x004fec00000418ff */
[----:B------:R1:W2:Y:S01]  /*e8a0*/  MUFU.TANH R130, R77 ;  /* 0x0000004d00827308 */ /* 0x0002a20000002400 */
[----:B------:R-:W-:-:S02]  /*e8b0*/  FSEL R156, R156, -INF , P0 ;  /* 0xff8000009c9c7808 */ /* 0x000fc40000000000 */
[C---:B------:R-:W-:Y:S01]  /*e8c0*/  ISETP.GT.AND P0, PT, R3.reuse, 0x9, PT ;  /* 0x000000090300780c */ /* 0x040fe20003f04270 */
[----:B------:R-:W-:Y:S03]  /*e8d0*/  HMMA.16816.F32.BF16 R12, R32, R14, RZ ;  /* 0x0000000e200c723c */ /* 0x000fe600000418ff */
[----:B---3--:R-:W-:Y:S01]  /*e8e0*/  FSEL R122, R122, -INF , P0 ;  /* 0xff8000007a7a7808 */ /* 0x008fe20000000000 */
[----:B-1----:R-:W-:Y:S01]  /*e8f0*/  LDSM.16.M88.4 R76, [R2+0x10900] ;  /* 0x01090000024c783b */ /* 0x002fe20000000200 */
[----:B--2---:R-:W-:Y:S02]  /*e900*/  FSEL R130, R130, -INF , P0 ;  /* 0xff80000082827808 */ /* 0x004fe40000000000 */
[----:B------:R-:W-:-:S07]  /*e910*/  ISETP.GT.AND P0, PT, R3, 0x10, PT ;  /* 0x000000100300780c */ /* 0x000fce0003f04270 */
[C---:B------:R-:W-:Y:S10]  /*e920*/  HMMA.16816.F32.BF16 R80, R28.reuse, R24, R80 ;  /* 0x000000181c50723c */ /* 0x040ff40000041850 */
[----:B------:R-:W-:Y:S08]  /*e930*/  HMMA.16816.F32.BF16 R12, R28, R26, R12 ;  /* 0x0000001a1c0c723c */ /* 0x000ff0000004180c */
[----:B------:R-:W-:Y:S08]  /*e940*/  HMMA.16816.F32.BF16 R24, R32, R8, RZ ;  /* 0x000000082018723c */ /* 0x000ff000000418ff */
[C---:B------:R-:W-:Y:S08]  /*e950*/  HMMA.16816.F32.BF16 R80, R60.reuse, R116, R80 ;  /* 0x000000743c50723c */ /* 0x040ff00000041850 */
[----:B------:R-:W-:Y:S08]  /*e960*/  HMMA.16816.F32.BF16 R12, R60, R118, R12 ;  /* 0x000000763c0c723c */ /* 0x000ff0000004180c */
[----:B------:R-:W-:Y:S08]  /*e970*/  HMMA.16816.F32.BF16 R8, R32, R10, RZ ;  /* 0x0000000a2008723c */ /* 0x000ff000000418ff */
[C---:B------:R-:W-:Y:S08]  /*e980*/  HMMA.16816.F32.BF16 R80, R56.reuse, R112, R80 ;  /* 0x000000703850723c */ /* 0x040ff00000041850 */
[----:B------:R-:W-:Y:S08]  /*e990*/  HMMA.16816.F32.BF16 R12, R56, R114, R12 ;  /* 0x00000072380c723c */ /* 0x000ff0000004180c */
[----:B------:R-:W-:Y:S08]  /*e9a0*/  HMMA.16816.F32.BF16 R24, R28, R20, R24 ;  /* 0x000000141c18723c */ /* 0x000ff00000041818 */
[C---:B------:R-:W-:Y:S08]  /*e9b0*/  HMMA.16816.F32.BF16 R80, R52.reuse, R108, R80 ;  /* 0x0000006c3450723c */ /* 0x040ff00000041850 */
[----:B------:R-:W-:Y:S01]  /*e9c0*/  HMMA.16816.F32.BF16 R12, R52, R110, R12 ;  /* 0x0000006e340c723c */ /* 0x000fe2000004180c */
[----:B------:R-:W1:Y:S07]  /*e9d0*/  LDSM.16.M88.4 R108, [R128+0xd100] ;  /* 0x00d10000806c783b */ /* 0x000e6e0000000200 */
[----:B------:R-:W-:Y:S08]  /*e9e0*/  HMMA.16816.F32.BF16 R8, R28, R22, R8 ;  /* 0x000000161c08723c */ /* 0x000ff00000041808 */
[C---:B----4-:R-:W-:Y:S08]  /*e9f0*/  HMMA.16816.F32.BF16 R80, R48.reuse, R104, R80 ;  /* 0x000000683050723c */ /* 0x050ff00000041850 */
[----:B------:R-:W-:Y:S01]  /*ea00*/  HMMA.16816.F32.BF16 R12, R48, R106, R12 ;  /* 0x0000006a300c723c */ /* 0x000fe2000004180c */
[----:B------:R-:W2:Y:S11]  /*ea10*/  LDSM.16.M88.4 R104, [R2+0xd100] ;  /* 0x00d100000268783b */ /* 0x000eb60000000200 */
[----:B------:R-:W-:Y:S04]  /*ea20*/  @!UPT UIADD3 URZ, URZ, URZ, URZ ;  /* 0x0000003f3f3ff290 */ /* 0x000fe8000fffe03f */
[----:B-----5:R-:W-:Y:S08]  /*ea30*/  HMMA.16816.F32.BF16 R80, R44, R100, R80 ;  /* 0x000000642c50723c */ /* 0x020ff00000041850 */
[C---:B-1----:R-:W-:Y:S08]  /*ea40*/  HMMA.16816.F32.BF16 R24, R60.reuse, R108, R24 ;  /* 0x0000006c3c18723c */ /* 0x042ff00000041818 */
[----:B------:R-:W-:Y:S08]  /*ea50*/  HMMA.16816.F32.BF16 R8, R60, R110, R8 ;  /* 0x0000006e3c08723c */ /* 0x000ff00000041808 */
[----:B------:R-:W-:Y:S08]  /*ea60*/  HMMA.16816.F32.BF16 R80, R40, R96, R80 ;  /* 0x000000602850723c */ /* 0x000ff00000041850 */
[----:B------:R-:W-:Y:S01]  /*ea70*/  HMMA.16816.F32.BF16 R12, R44, R102, R12 ;  /* 0x000000662c0c723c */ /* 0x000fe2000004180c */
[----:B------:R-:W1:Y:S07]  /*ea80*/  LDSM.16.M88.4 R100, [R191+0xf100] ;  /* 0x00f10000bf64783b */ /* 0x000e6e0000000200 */
[C---:B--2---:R-:W-:Y:S08]  /*ea90*/  HMMA.16816.F32.BF16 R24, R56.reuse, R104, R24 ;  /* 0x000000683818723c */ /* 0x044ff00000041818 */
[----:B------:R-:W-:Y:S08]  /*eaa0*/  HMMA.16816.F32.BF16 R8, R56, R106, R8 ;  /* 0x0000006a3808723c */ /* 0x000ff00000041808 */
[----:B------:R-:W-:Y:S08]  /*eab0*/  HMMA.16816.F32.BF16 R80, R36, R92, R80 ;  /* 0x0000005c2450723c */ /* 0x000ff00000041850 */
[----:B------:R-:W-:Y:S01]  /*eac0*/  HMMA.16816.F32.BF16 R12, R40, R98, R12 ;  /* 0x00000062280c723c */ /* 0x000fe2000004180c */
[----:B------:R-:W2:Y:S07]  /*ead0*/  LDSM.16.M88.4 R96, [R139+0xf100] ;  /* 0x00f100008b60783b */ /* 0x000eae0000000200 */
[C---:B-1----:R-:W-:Y:S08]  /*eae0*/  HMMA.16816.F32.BF16 R24, R52.reuse, R100, R24 ;  /* 0x000000643418723c */ /* 0x042ff00000041818 */
[----:B------:R-:W-:Y:S08]  /*eaf0*/  HMMA.16816.F32.BF16 R8, R52, R102, R8 ;  /* 0x000000663408723c */ /* 0x000ff00000041808 */
[----:B------:R-:W-:Y:S08]  /*eb00*/  HMMA.16816.F32.BF16 R80, R72, R88, R80 ;  /* 0x000000584850723c */ /* 0x000ff00000041850 */
[----:B------:R-:W-:Y:S01]  /*eb10*/  HMMA.16816.F32.BF16 R12, R36, R94, R12 ;  /* 0x0000005e240c723c */ /* 0x000fe2000004180c */
[----:B------:R-:W1:Y:S07]  /*eb20*/  LDSM.16.M88.4 R92, [R128+0xf100] ;  /* 0x00f10000805c783b */ /* 0x000e6e0000000200 */
[C---:B--2---:R-:W-:Y:S08]  /*eb30*/  HMMA.16816.F32.BF16 R24, R48.reuse, R96, R24 ;  /* 0x000000603018723c */ /* 0x044ff00000041818 */
[----:B------:R-:W-:Y:S01]  /*eb40*/  HMMA.16816.F32.BF16 R8, R48, R98, R8 ;  /* 0x000000623008723c */ /* 0x000fe20000041808 */
[----:B------:R-:W-:Y:S07]  /*eb50*/  LDSM.16.M88.4 R96, [R2+0x11900] ;  /* 0x011900000260783b */ /* 0x000fee0000000200 */
[----:B------:R-:W-:Y:S08]  /*eb60*/  HMMA.16816.F32.BF16 R80, R68, R84, R80 ;  /* 0x000000544450723c */ /* 0x000ff00000041850 */
[----:B------:R-:W-:Y:S01]  /*eb70*/  HMMA.16816.F32.BF16 R12, R72, R90, R12 ;  /* 0x0000005a480c723c */ /* 0x000fe2000004180c */
[----:B------:R-:W2:Y:S07]  /*eb80*/  LDSM.16.M88.4 R88, [R2+0xf100] ;  /* 0x00f100000258783b */ /* 0x000eae0000000200 */
[----:B------:R-:W-:Y:S08]  /*eb90*/  HMMA.16816.F32.BF16 R100, R32, R4, RZ ;  /* 0x000000042064723c */ /* 0x000ff000000418ff */
[C---:B-1----:R-:W-:Y:S08]  /*eba0*/  HMMA.16816.F32.BF16 R24, R44.reuse, R92, R24 ;  /* 0x0000005c2c18723c */ /* 0x042ff00000041818 */
[----:B------:R-:W-:Y:S01]  /*ebb0*/  HMMA.16816.F32.BF16 R8, R44, R94, R8 ;  /* 0x0000005e2c08723c */ /* 0x000fe20000041808 */
[----:B------:R-:W-:Y:S07]  /*ebc0*/  LDSM.16.M88.4 R92, [R128+0x11900] ;  /* 0x01190000805c783b */ /* 0x000fee0000000200 */
[----:B------:R-:W-:Y:S08]  /*ebd0*/  HMMA.16816.F32.BF16 R80, R64, R76, R80 ;  /* 0x0000004c4050723c */ /* 0x000ff00000041850 */
[----:B------:R-:W-:Y:S01]  /*ebe0*/  HMMA.16816.F32.BF16 R12, R68, R86, R12 ;  /* 0x00000056440c723c */ /* 0x000fe2000004180c */
[----:B------:R-:W1:Y:S07]  /*ebf0*/  LDSM.16.M88.4 R84, [R191+0x11100] ;  /* 0x01110000bf54783b */ /* 0x000e6e0000000200 */
[C---:B--2---:R-:W-:Y:S08]  /*ec00*/  HMMA.16816.F32.BF16 R24, R40.reuse, R88, R24 ;  /* 0x000000582818723c */ /* 0x044ff00000041818 */
[----:B------:R-:W-:Y:S01]  /*ec10*/  HMMA.16816.F32.BF16 R8, R40, R90, R8 ;  /* 0x0000005a2808723c */ /* 0x000fe20000041808 */
[----:B------:R-:W-:Y:S01]  /*ec20*/  FMUL.FTZ R82, R82, c[0x0][0x320] ;  /* 0x0000c80052527a20 */ /* 0x000fe20000410000 */
[----:B------:R-:W-:Y:S01]  /*ec30*/  LDSM.16.M88.4 R88, [R139+0x11900] ;  /* 0x011900008b58783b */ /* 0x000fe20000000200 */
[----:B------:R-:W-:-:S02]  /*ec40*/  FMUL.FTZ R80, R80, c[0x0][0x320] ;  /* 0x0000c80050507a20 */ /* 0x000fc40000410000 */
[----:B------:R-:W-:Y:S01]  /*ec50*/  FMUL.FTZ R83, R83, c[0x0][0x320] ;  /* 0x0000c80053537a20 */ /* 0x000fe20000410000 */
[----:B------:R-:W2:Y:S01]  /*ec60*/  MUFU.TANH R152, R82 ;  /* 0x0000005200987308 */ /* 0x000ea20000002400 */
[----:B------:R-:W-:Y:S01]  /*ec70*/  FMUL.FTZ R81, R81, c[0x0][0x320] ;  /* 0x0000c80051517a20 */ /* 0x000fe20000410000 */
[----:B------:R-:W-:Y:S01]  /*ec80*/  HMMA.16816.F32.BF16 R12, R64, R78, R12 ;  /* 0x0000004e400c723c */ /* 0x000fe2000004180c */
[----:B------:R-:W-:Y:S05]  /*ec90*/  LDSM.16.M88.4 R76, [R128+0x11100] ;  /* 0x01110000804c783b */ /* 0x000fea0000000200 */
[----:B------:R-:W3:Y:S02]  /*eca0*/  MUFU.TANH R214, R80 ;  /* 0x0000005000d67308 */ /* 0x000ee40000002400 */
[----:B------:R-:W-:Y:S06]  /*ecb0*/  HMMA.16816.F32.BF16 R4, R32, R6, RZ ;  /* 0x000000062004723c */ /* 0x000fec00000418ff */
[----:B------:R-:W4:Y:S01]  /*ecc0*/  MUFU.TANH R138, R83 ;  /* 0x00000053008a7308 */ /* 0x000f220000002400 */
[----:B--2---:R-:W-:Y:S01]  /*ecd0*/  FSEL R152, R152, -INF , P0 ;  /* 0xff80000098987808 */ /* 0x004fe20000000000 */
[----:B------:R-:W-:Y:S06]  /*ece0*/  HMMA.16816.F32.BF16 R100, R28, R16, R100 ;  /* 0x000000101c64723c */ /* 0x000fec0000041864 */
[----:B------:R2:W5:Y:S01]  /*ecf0*/  MUFU.TANH R154, R81 ;  /* 0x00000051009a7308 */ /* 0x0005620000002400 */
[----:B---3--:R-:W-:Y:S01]  /*ed00*/  FSEL R214, R214, -INF , P0 ;  /* 0xff800000d6d67808 */ /* 0x008fe20000000000 */
[----:B-1----:R-:W-:Y:S01]  /*ed10*/  HMMA.16816.F32.BF16 R24, R36, R84, R24 ;  /* 0x000000542418723c */ /* 0x002fe20000041818 */
[----:B------:R-:W-:Y:S01]  /*ed20*/  FMUL.FTZ R14, R14, c[0x0][0x320] ;  /* 0x0000c8000e0e7a20 */ /* 0x000fe20000410000 */
[----:B------:R-:W-:Y:S01]  /*ed30*/  ISETP.GT.AND P0, PT, R3, 0x11, PT ;  /* 0x000000110300780c */ /* 0x000fe20003f04270 */
[----:B------:R-:W-:-:S02]  /*ed40*/  FMUL.FTZ R12, R12, c[0x0][0x320] ;  /* 0x0000c8000c0c7a20 */ /* 0x000fc40000410000 */
[----:B------:R-:W-:Y:S01]  /*ed50*/  FMUL.FTZ R15, R15, c[0x0][0x320] ;  /* 0x0000c8000f0f7a20 */ /* 0x000fe20000410000 */
[----:B------:R-:W1:Y:S01]  /*ed60*/  MUFU.TANH R218, R14 ;  /* 0x0000000e00da7308 */ /* 0x000e620000002400 */
[----:B------:R-:W-:Y:S01]  /*ed70*/  FMUL.FTZ R13, R13, c[0x0][0x320] ;  /* 0x0000c8000d0d7a20 */ /* 0x000fe20000410000 */
[----:B------:R-:W-:Y:S01]  /*ed80*/  HMMA.16816.F32.BF16 R8, R36, R86, R8 ;  /* 0x000000562408723c */ /* 0x000fe20000041808 */
[----:B------:R-:W-:Y:S01]  /*ed90*/  LDSM.16.M88.4 R84, [R191+0x11900] ;  /* 0x01190000bf54783b */ /* 0x000fe20000000200 */
[----:B----4-:R-:W-:-:S03]  /*eda0*/  FSEL R138, R138, -INF , P0 ;  /* 0xff8000008a8a7808 */ /* 0x010fc60000000000 */
[----:B--2---:R-:W2:Y:S01]  /*edb0*/  LDSM.16.M88.4 R80, [R139+0x11100] ;  /* 0x011100008b50783b */ /* 0x004ea20000000200 */
[----:B------:R-:W3:Y:S02]  /*edc0*/  MUFU.TANH R222, R12 ;  /* 0x0000000c00de7308 */ /* 0x000ee40000002400 */
[----:B------:R-:W-:Y:S01]  /*edd0*/  HMMA.16816.F32.BF16 R4, R28, R18, R4 ;  /* 0x000000121c04723c */ /* 0x000fe20000041804 */
[----:B-----5:R-:W-:Y:S02]  /*ede0*/  FSEL R154, R154, -INF , P0 ;  /* 0xff8000009a9a7808 */ /* 0x020fe40000000000 */
[----:B------:R-:W-:-:S03]  /*edf0*/  ISETP.GT.AND P0, PT, R3, 0x18, PT ;  /* 0x000000180300780c */ /* 0x000fc60003f04270 */
[----:B------:R-:W4:Y:S01]  /*ee00*/  MUFU.TANH R216, R15 ;  /* 0x0000000f00d87308 */ /* 0x000f220000002400 */
[----:B-1----:R-:W-:-:S07]  /*ee10*/  FSEL R218, R218, -INF , P0 ;  /* 0xff800000dada7808 */ /* 0x002fce0000000000 */
[----:B------:R1:W5:Y:S01]  /*ee20*/  MUFU.TANH R220, R13 ;  /* 0x0000000d00dc7308 */ /* 0x0003620000002400 */
[----:B---3--:R-:W-:Y:S02]  /*ee30*/  FSEL R222, R222, -INF , P0 ;  /* 0xff800000dede7808 */ /* 0x008fe40000000000 */
[----:B------:R-:W-:-:S04]  /*ee40*/  ISETP.GT.AND P0, PT, R3, 0x19, PT ;  /* 0x000000190300780c */ /* 0x000fc80003f04270 */
[----:B----4-:R-:W-:Y:S01]  /*ee50*/  FSEL R216, R216, -INF , P0 ;  /* 0xff800000d8d87808 */ /* 0x010fe20000000000 */
[----:B-1----:R-:W1:Y:S01]  /*ee60*/  LDSM.16.M88.4 R12, [R2+0x11100] ;  /* 0x01110000020c783b */ /* 0x002e620000000200 */
[----:B-----5:R-:W-:Y:S02]  /*ee70*/  FSEL R220, R220, -INF , P0 ;  /* 0xff800000dcdc7808 */ /* 0x020fe40000000000 */
[----:B------:R-:W-:Y:S01]  /*ee80*/  ISETP.GT.AND P0, PT, R3, 0x20, PT ;  /* 0x000000200300780c */ /* 0x000fe20003f04270 */
[C---:B--2---:R-:W-:Y:S08]  /*ee90*/  HMMA.16816.F32.BF16 R24, R72.reuse, R80, R24 ;  /* 0x000000504818723c */ /* 0x044ff00000041818 */
[----:B------:R-:W-:Y:S01]  /*eea0*/  HMMA.16816.F32.BF16 R8, R72, R82, R8 ;  /* 0x000000524808723c */ /* 0x000fe20000041808 */
[----:B------:R-:W-:Y:S11]  /*eeb0*/  LDSM.16.M88.4 R80, [R2+0xf900] ;  /* 0x00f900000250783b */ /* 0x000ff60000000200 */
[----:B------:R-:W-:Y:S04]  /*eec0*/  @!UPT UIADD3 URZ, URZ, URZ, URZ ;  /* 0x0000003f3f3ff290 */ /* 0x000fe8000fffe03f */
[C---:B------:R-:W-:Y:S08]  /*eed0*/  HMMA.16816.F32.BF16 R24, R68.reuse, R76, R24 ;  /* 0x0000004c4418723c */ /* 0x040ff00000041818 */
[----:B------:R-:W-:Y:S01]  /*eee0*/  HMMA.16816.F32.BF16 R8, R68, R78, R8 ;  /* 0x0000004e4408723c */ /* 0x000fe20000041808 */
[----:B------:R-:W-:Y:S11]  /*eef0*/  LDSM.16.M88.4 R76, [R128+0xf900] ;  /* 0x00f90000804c783b */ /* 0x000ff60000000200 */
[----:B------:R-:W-:Y:S04]  /*ef00*/  @!UPT UIADD3 URZ, URZ, URZ, URZ ;  /* 0x0000003f3f3ff290 */ /* 0x000fe8000fffe03f */
[C---:B-1----:R-:W-:Y:S08]  /*ef10*/  HMMA.16816.F32.BF16 R24, R64.reuse, R12, R24 ;  /* 0x0000000c4018723c */ /* 0x042ff00000041818 */
[----:B------:R-:W-:Y:S01]  /*ef20*/  HMMA.16816.F32.BF16 R8, R64, R14, R8 ;  /* 0x0000000e4008723c */ /* 0x000fe20000041808 */
[----:B------:R-:W-:Y:S11]  /*ef30*/  LDSM.16.M88.4 R12, [R2+0xd900] ;  /* 0x00d90000020c783b */ /* 0x000ff60000000200 */
[----:B------:R-:W-:Y:S04]  /*ef40*/  @!UPT UIADD3 URZ, URZ, URZ, URZ ;  /* 0x0000003f3f3ff290 */ /* 0x000fe8000fffe03f */
        /* <DEDUP_REMOVED lines=11> */
[----:B--2---:R-:W-:-:S06]  /*f000*/  FSEL R166, R166, -INF , P0 ;  /* 0xff800000a6a67808 */ /* 0x004fcc0000000000 */
        /* <DEDUP_REMOVED lines=11> */
[----:B------:R-:W-:-:S04]  /*f0c0*/  ISETP.GT.AND P0, PT, R3, 0x28, PT ;  /* 0x000000280300780c */ /* 0x000fc80003f04270 */
[----:B------:R-:W-:Y:S01]  /*f0d0*/  FSEL R204, R204, -INF , P0 ;  /* 0xff800000cccc7808 */ /* 0x000fe20000000000 */
[----:B-----5:R-:W3:Y:S01]  /*f0e0*/  LDSM.16.M88.4 R24, [R139+0xf900] ;  /* 0x00f900008b18783b */ /* 0x020ee20000000200 */
[----:B------:R-:W-:Y:S01]  /*f0f0*/  FSEL R212, R212, -INF , P0 ;  /* 0xff800000d4d47808 */ /* 0x000fe20000000000 */
[----:B------:R-:W-:-:S04]  /*f100*/  DEPBAR.LE SB0, 0x2 ;  /* 0x000080800000791a */ /* 0x000fc80000000000 */
[----:B------:R-:W-:Y:S01]  /*f110*/  BAR.SYNC.DEFER_BLOCKING 0x0 ;  /* 0x0000000000007b1d */ /* 0x000fe20000010000 */
[----:B-1----:R-:W-:Y:S01]  /*f120*/  HMMA.16816.F32.BF16 R100, R60, R8, R100 ;  /* 0x000000083c64723c */ /* 0x002fe20000041864 */
[----:B------:R-:W-:-:S04]  /*f130*/  ISETP.GT.AND P0, PT, R3, 0x29, PT ;  /* 0x000000290300780c */ /* 0x000fc80003f04270 */
[----:B------:R-:W-:Y:S02]  /*f140*/  FSEL R182, R182, -INF , P0 ;  /* 0xff800000b6b67808 */ /* 0x000fe40000000000 */
[----:B------:R-:W-:Y:S01]  /*f150*/  FSEL R210, R210, -INF , P0 ;  /* 0xff800000d2d27808 */ /* 0x000fe20000000000 */
[----:B------:R-:W-:Y:S01]  /*f160*/  HMMA.16816.F32.BF16 R4, R60, R10, R4 ;  /* 0x0000000a3c04723c */ /* 0x000fe20000041804 */
[----:B------:R-:W-:Y:S01]  /*f170*/  ISETP.GT.AND P0, PT, R3, 0x30, PT ;  /* 0x000000300300780c */ /* 0x000fe20003f04270 */
[----:B------:R-:W-:Y:S11]  /*f180*/  LDSM.16.MT88.4 R116, [R175+0x100] ;  /* 0x00010000af74783b */ /* 0x000ff60000004200 */
[----:B------:R-:W-:Y:S03]  /*f190*/  @!UPT UIADD3 URZ, URZ, URZ, URZ ;  /* 0x0000003f3f3ff290 */ /* 0x000fe6000fffe03f */
        /* <DEDUP_REMOVED lines=52> */
[----:B------:R-:W-:-:S05]  /*f4e0*/  ISETP.GT.AND P0, PT, R3, 0x31, PT ;  /* 0x000000310300780c */ /* 0x000fca0003f04270 */
[----:B------:R-:W2:Y:S01]  /*f4f0*/  MUFU.TANH R172, R6 ;  /* 0x0000000600ac7308 */ /* 0x000ea20000002400 */
[----:B---3--:R-:W-:-:S07]  /*f500*/  FSEL R140, R140, -INF , P0 ;  /* 0xff8000008c8c7808 */ /* 0x008fce0000000000 */
[----:B------:R-:W3:Y:S01]  /*f510*/  MUFU.TANH R176, R4 ;  /* 0x0000000400b07308 */ /* 0x000ee20000002400 */
[----:B-1----:R-:W-:Y:S01]  /*f520*/  FSEL R142, R142, -INF , P0 ;  /* 0xff8000008e8e7808 */ /* 0x002fe20000000000 */
[----:B------:R-:W-:Y:S01]  /*f530*/  LDSM.16.MT88.4 R100, [R0+0x100] ;  /* 0x000100000064783b */ /* 0x000fe20000004200 */
[----:B------:R-:W-:-:S04]  /*f540*/  ISETP.GT.AND P0, PT, R3, 0x38, PT ;  /* 0x000000380300780c */ /* 0x000fc80003f04270 */
[----:B--2---:R-:W-:Y:S01]  /*f550*/  FSEL R172, R172, -INF , P0 ;  /* 0xff800000acac7808 */ /* 0x004fe20000000000 */
[----:B------:R-:W1:Y:S01]  /*f560*/  MUFU.TANH R174, R5 ;  /* 0x0000000500ae7308 */ /* 0x000e620000002400 */
[----:B---3--:R-:W-:-:S07]  /*f570*/  FSEL R176, R176, -INF , P0 ;  /* 0xff800000b0b07808 */ /* 0x008fce0000000000 */
[----:B------:R-:W2:Y:S01]  /*f580*/  MUFU.TANH R170, R7 ;  /* 0x0000000700aa7308 */ /* 0x000ea20000002400 */
[----:B------:R-:W-:Y:S02]  /*f590*/  ISETP.GT.AND P0, PT, R3, 0x39, PT ;  /* 0x000000390300780c */ /* 0x000fe40003f04270 */
[----:B------:R-:W-:-:S04]  /*f5a0*/  FMNMX.FTZ R3, R124, R125, !PT ;  /* 0x0000007d7c037209 */ /* 0x000fc80007810000 */
[----:B------:R-:W-:Y:S02]  /*f5b0*/  FMNMX.FTZ R3, R156, R3, !PT ;  /* 0x000000039c037209 */ /* 0x000fe40007810000 */
[----:B-1----:R-:W-:Y:S02]  /*f5c0*/  FSEL R174, R174, -INF , P0 ;  /* 0xff800000aeae7808 */ /* 0x002fe40000000000 */
[----:B------:R-:W-:-:S04]  /*f5d0*/  FMNMX.FTZ R3, R130, R3, !PT ;  /* 0x0000000382037209 */ /* 0x000fc80007810000 */
[----:B------:R-:W-:Y:S02]  /*f5e0*/  FMNMX.FTZ R3, R214, R3, !PT ;  /* 0x00000003d6037209 */ /* 0x000fe40007810000 */
[----:B--2---:R-:W-:Y:S02]  /*f5f0*/  FSEL R170, R170, -INF , P0 ;  /* 0xff800000aaaa7808 */ /* 0x004fe40000000000 */
[----:B------:R-:W-:-:S04]  /*f600*/  FMNMX.FTZ R3, R154, R3, !PT ;  /* 0x000000039a037209 */ /* 0x000fc80007810000 */
        /* <DEDUP_REMOVED lines=9> */
[----:B------:R-:W-:Y:S02]  /*f6a0*/  FMNMX.FTZ R2, R174, R3, !PT ;  /* 0x00000003ae027209 */ /* 0x000fe40007810000 */
[----:B------:R-:W-:-:S03]  /*f6b0*/  FMNMX.FTZ R3, R121, R120, !PT ;  /* 0x0000007879037209 */ /* 0x000fc60007810000 */
[----:B------:R-:W1:Y:S01]  /*f6c0*/  SHFL.BFLY PT, R5, R2, 0x2, 0x1f ;  /* 0x0c401f0002057f89 */ /* 0x000e6200000e0000 */
[----:B------:R-:W-:-:S04]  /*f6d0*/  FMNMX.FTZ R3, R126, R3, !PT ;  /* 0x000000037e037209 */ /* 0x000fc80007810000 */
[----:B------:R-:W-:-:S04]  /*f6e0*/  FMNMX.FTZ R3, R122, R3, !PT ;  /* 0x000000037a037209 */ /* 0x000fc80007810000 */
[----:B------:R-:W-:-:S04]  /*f6f0*/  FMNMX.FTZ R3, R152, R3, !PT ;  /* 0x0000000398037209 */ /* 0x000fc80007810000 */
[----:B------:R-:W-:-:S04]  /*f700*/  FMNMX.FTZ R3, R138, R3, !PT ;  /* 0x000000038a037209 */ /* 0x000fc80007810000 */
[----:B------:R-:W-:-:S04]  /*f710*/  FMNMX.FTZ R3, R218, R3, !PT ;  /* 0x00000003da037209 */ /* 0x000fc80007810000 */
[----:B------:R-:W-:Y:S02]  /*f720*/  FMNMX.FTZ R3, R216, R3, !PT ;  /* 0x00000003d8037209 */ /* 0x000fe40007810000 */
[----:B-1----:R-:W-:Y:S02]  /*f730*/  FMNMX.FTZ R5, R2, R5, !PT ;  /* 0x0000000502057209 */ /* 0x002fe40007810000 */
        /* <DEDUP_REMOVED lines=9> */
[----:B------:R-:W-:Y:S02]  /*f7d0*/  FMNMX.FTZ R4, R170, R3, !PT ;  /* 0x00000003aa047209 */ /* 0x000fe40007810000 */
[C---:B------:R-:W-:Y:S01]  /*f7e0*/  FSETP.NEU.FTZ.AND P0, PT, R132.reuse, -INF , PT ;  /* 0xff8000008400780b */ /* 0x040fe20003f1d000 */
[----:B------:R-:W-:Y:S02]  /*f7f0*/  FMUL.FTZ R177, R132, c[0x0][0x2d0] ;  /* 0x0000b40084b17a20 */ /* 0x000fe40000410000 */
        /* <DEDUP_REMOVED lines=11> */
[----:B------:R-:W-:Y:S01]  /*f8b0*/  MUFU.EX2 R163, R163 ;  /* 0x000000a300a37308 */ /* 0x000fe20000000800 */
[----:B-1----:R-:W-:Y:S01]  /*f8c0*/  FMNMX.FTZ R2, R4, R3, !PT ;  /* 0x0000000304027209 */ /* 0x002fe20007810000 */
[--C-:B------:R-:W-:Y:S01]  /*f8d0*/  FFMA.FTZ R166, R166, c[0x0][0x2d0], -R177.reuse ;  /* 0x0000b400a6a67a23 */ /* 0x100fe200000108b1 */
[----:B------:R-:W-:Y:S01]  /*f8e0*/  LDSM.16.MT88.4 R4, [R185+0x100] ;  /* 0x00010000b904783b */ /* 0x000fe20000004200 */
[--C-:B------:R-:W-:Y:S02]  /*f8f0*/  FFMA.FTZ R168, R212, c[0x0][0x2d0], -R177.reuse ;  /* 0x0000b400d4a87a23 */ /* 0x100fe400000108b1 */
[--C-:B------:R-:W-:Y:S01]  /*f900*/  FFMA.FTZ R171, R210, c[0x0][0x2d0], -R177.reuse ;  /* 0x0000b400d2ab7a23 */ /* 0x100fe200000108b1 */
[----:B------:R-:W1:Y:S01]  /*f910*/  SHFL.BFLY PT, R3, R2, 0x1, 0x1f ;  /* 0x0c201f0002037f89 */ /* 0x000e6200000e0000 */
[----:B------:R-:W2:Y:S01]  /*f920*/  MUFU.EX2 R160, R160 ;  /* 0x000000a000a07308 */ /* 0x000ea20000000800 */
[----:B------:R-:W-:-:S02]  /*f930*/  FFMA.FTZ R183, R142, c[0x0][0x2d0], -R177 ;  /* 0x0000b4008eb77a23 */ /* 0x000fc400000108b1 */
[--C-:B------:R-:W-:Y:S02]  /*f940*/  FFMA.FTZ R176, R176, c[0x0][0x2d0], -R177.reuse ;  /* 0x0000b400b0b07a23 */ /* 0x100fe400000108b1 */
[----:B------:R-:W-:-:S03]  /*f950*/  FFMA.FTZ R217, R174, c[0x0][0x2d0], -R177 ;  /* 0x0000b400aed97a23 */ /* 0x000fc600000108b1 */
[----:B------:R-:W3:Y:S01]  /*f960*/  MUFU.EX2 R156, R156 ;  /* 0x0000009c009c7308 */ /* 0x000ee20000000800 */
[----:B--2---:R-:W-:-:S07]  /*f970*/  F2FP.BF16.PACK_AB R96, R160, R163 ;  /* 0x000000a3a060723e */ /* 0x004fce00000010ff */
[----:B------:R-:W-:Y:S01]  /*f980*/  MUFU.EX2 R159, R159 ;  /* 0x0000009f009f7308 */ /* 0x000fe20000000800 */
[----:B------:R-:W-:Y:S01]  /*f990*/  FADD.FTZ R160, R163, R160 ;  /* 0x000000a0a3a07221 */ /* 0x000fe20000010000 */
[----:B-1----:R-:W-:Y:S01]  /*f9a0*/  FMNMX.FTZ R3, R2, R3, !PT ;  /* 0x0000000302037209 */ /* 0x002fe20007810000 */
[----:B------:R-:W-:Y:S01]  /*f9b0*/  FFMA.FTZ R2, R220, c[0x0][0x2d0], -R177 ;  /* 0x0000b400dc027a23 */ /* 0x000fe200000108b1 */
[----:B---3--:R-:W-:-:S04]  /*f9c0*/  F2FP.BF16.PACK_AB R98, R156, R161 ;  /* 0x000000a19c62723e */ /* 0x008fc800000010ff */
[----:B------:R-:W-:Y:S01]  /*f9d0*/  MUFU.EX2 R154, R154 ;  /* 0x0000009a009a7308 */ /* 0x000fe20000000800 */
[C---:B------:R-:W-:Y:S01]  /*f9e0*/  FSETP.NEU.FTZ.AND P0, PT, R3.reuse, -INF , PT ;  /* 0xff8000000300780b */ /* 0x040fe20003f1d000 */
[----:B------:R-:W-:Y:S02]  /*f9f0*/  FMUL.FTZ R173, R3, c[0x0][0x2d0] ;  /* 0x0000b40003ad7a20 */ /* 0x000fe40000410000 */
[----:B------:R-:W-:-:S03]  /*fa00*/  FADD.FTZ R161, R161, R160 ;  /* 0x000000a0a1a17221 */ /* 0x000fc60000010000 */
[----:B------:R-:W-:Y:S01]  /*fa10*/  FSEL R173, R173, RZ, P0 ;  /* 0x000000ffadad7208 */ /* 0x000fe20000000000 */
[----:B------:R-:W-:Y:S01]  /*fa20*/  MUFU.EX2 R155, R155 ;  /* 0x0000009b009b7308 */ /* 0x000fe20000000800 */
[----:B------:R-:W-:Y:S01]  /*fa30*/  FADD.FTZ R156, R156, R161 ;  /* 0x000000a19c9c7221 */ /* 0x000fe20000010000 */
[----:B------:R-:W-:Y:S02]  /*fa40*/  ISETP.GE.AND P0, PT, R134, 0x81, PT ;  /* 0x000000818600780c */ /* 0x000fe40003f06270 */
[--C-:B------:R-:W-:Y:S02]  /*fa50*/  FFMA.FTZ R165, R121, c[0x0][0x2d0], -R173.reuse ;  /* 0x0000b40079a57a23 */ /* 0x100fe400000108ad */
[--C-:B------:R-:W-:Y:S02]  /*fa60*/  FFMA.FTZ R162, R120, c[0x0][0x2d0], -R173.reuse ;  /* 0x0000b40078a27a23 */ /* 0x100fe400000108ad */
[--C-:B------:R-:W-:Y:S01]  /*fa70*/  FFMA.FTZ R167, R126, c[0x0][0x2d0], -R173.reuse ;  /* 0x0000b4007ea77a23 */ /* 0x100fe200000108ad */
[----:B------:R-:W-:Y:S01]  /*fa80*/  MUFU.EX2 R2, R2 ;  /* 0x0000000200027308 */ /* 0x000fe20000000800 */
[----:B------:R-:W-:-:S02]  /*fa90*/  FFMA.FTZ R158, R122, c[0x0][0x2d0], -R173 ;  /* 0x0000b4007a9e7a23 */ /* 0x000fc400000108ad */
[--C-:B------:R-:W-:Y:S02]  /*faa0*/  FFMA.FTZ R157, R152, c[0x0][0x2d0], -R173.reuse ;  /* 0x0000b400989d7a23 */ /* 0x100fe400000108ad */
[--C-:B------:R-:W-:Y:S02]  /*fab0*/  FFMA.FTZ R152, R138, c[0x0][0x2d0], -R173.reuse ;  /* 0x0000b4008a987a23 */ /* 0x100fe400000108ad */
[--C-:B------:R-:W-:Y:S01]  /*fac0*/  FFMA.FTZ R153, R218, c[0x0][0x2d0], -R173.reuse ;  /* 0x0000b400da997a23 */ /* 0x100fe200000108ad */
[----:B------:R-:W-:Y:S01]  /*fad0*/  MUFU.EX2 R165, R165 ;  /* 0x000000a500a57308 */ /* 0x000fe20000000800 */
[----:B------:R-:W-:Y:S01]  /*fae0*/  LDSM.16.MT88.4 R136, [R175+0x900] ;  /* 0x00090000af88783b */ /* 0x000fe20000004200 */
[--C-:B------:R-:W-:Y:S02]  /*faf0*/  FFMA.FTZ R179, R180, c[0x0][0x2d0], -R173.reuse ;  /* 0x0000b400b4b37a23 */ /* 0x100fe400000108ad */
[--C-:B------:R-:W-:Y:S02]  /*fb00*/  FFMA.FTZ R178, R178, c[0x0][0x2d0], -R173.reuse ;  /* 0x0000b400b2b27a23 */ /* 0x100fe400000108ad */
[----:B------:R-:W-:-:S02]  /*fb10*/  FFMA.FTZ R180, R204, c[0x0][0x2d0], -R173 ;  /* 0x0000b400ccb47a23 */ /* 0x000fc400000108ad */
[----:B------:R-:W1:Y:S01]  /*fb20*/  MUFU.EX2 R162, R162 ;  /* 0x000000a200a27308 */ /* 0x000e620000000800 */
[----:B------:R-:W-:Y:S02]  /*fb30*/  FFMA.FTZ R181, R182, c[0x0][0x2d0], -R173 ;  /* 0x0000b400b6b57a23 */ /* 0x000fe400000108ad */
[----:B------:R-:W-:Y:S02]  /*fb40*/  FFMA.FTZ R182, R143, c[0x0][0x2d0], -R177 ;  /* 0x0000b4008fb67a23 */ /* 0x000fe400000108b1 */
[--C-:B------:R-:W-:Y:S02]  /*fb50*/  FFMA.FTZ R174, R141, c[0x0][0x2d0], -R173.reuse ;  /* 0x0000b4008dae7a23 */ /* 0x100fe400000108ad */
[--C-:B------:R-:W-:Y:S01]  /*fb60*/  FFMA.FTZ R177, R140, c[0x0][0x2d0], -R173.reuse ;  /* 0x0000b4008cb17a23 */ /* 0x100fe200000108ad */
[----:B------:R-:W-:Y:S01]  /*fb70*/  MUFU.EX2 R167, R167 ;  /* 0x000000a700a77308 */ /* 0x000fe20000000800 */
[--C-:B------:R-:W-:Y:S01]  /*fb80*/  FFMA.FTZ R172, R172, c[0x0][0x2d0], -R173.reuse ;  /* 0x0000b400acac7a23 */ /* 0x100fe200000108ad */
[----:B------:R-:W-:Y:S01]  /*fb90*/  LDSM.16.MT88.4 R140, [R175+0x3900] ;  /* 0x00390000af8c783b */ /* 0x000fe20000004200 */
[----:B------:R-:W-:-:S05]  /*fba0*/  FFMA.FTZ R215, R170, c[0x0][0x2d0], -R173 ;  /* 0x0000b400aad77a23 */ /* 0x000fca00000108ad */
        /* <DEDUP_REMOVED lines=18> */
[C---:B------:R-:W-:Y:S02]  /*fcd0*/  HMMA.16816.F32.BF16 R40, R96.reuse, R42, RZ ;  /* 0x0000002a6028723c */ /* 0x040fe400000418ff */
[----:B------:R-:W-:Y:S06]  /*fce0*/  MUFU.EX2 R171, R171 ;  /* 0x000000ab00ab7308 */ /* 0x000fec0000000800 */
[C---:B------:R-:W-:Y:S02]  /*fcf0*/  HMMA.16816.F32.BF16 R56, R96.reuse, R58, RZ ;  /* 0x0000003a6038723c */ /* 0x040fe400000418ff */
[----:B------:R-:W2:Y:S06]  /*fd00*/  MUFU.EX2 R0, R0 ;  /* 0x0000000000007308 */ /* 0x000eac0000000800 */
[C---:B------:R-:W-:Y:S02]  /*fd10*/  HMMA.16816.F32.BF16 R120, R96.reuse, R116, RZ ;  /* 0x000000746078723c */ /* 0x040fe400000418ff */
[----:B------:R-:W-:Y:S06]  /*fd20*/  MUFU.EX2 R179, R179 ;  /* 0x000000b300b37308 */ /* 0x000fec0000000800 */
        /* <DEDUP_REMOVED lines=78> */
[C---:B----4-:R-:W-:Y:S01]  /*10210*/  F2FP.BF16.PACK_AB R5, R178.reuse, R179 ;  /* 0x000000b3b205723e */ /* 0x050fe200000010ff */
        /* <DEDUP_REMOVED lines=86> */
[----:B------:R-:W-:Y:S01]  /*10780*/  IMAD.MOV.U32 R201, RZ, RZ, RZ ;  /* 0x000000ffffc97224 */ /* 0x000fe200078e00ff */
[----:B------:R-:W-:-:S02]  /*10790*/  ISETP.NE.AND P2, PT, R199, 0x1, PT ;  /* 0x00000001c700780c */ /* 0x000fc40003f45270 */
[----:B------:R-:W-:-:S04]  /*107a0*/  LEA.HI R0, R0, R133, RZ, 0x6 ;  /* 0x0000008500007211 */ /* 0x000fc800078f30ff */
[----:B------:R-:W-:-:S04]  /*107b0*/  LOP3.LUT R0, R0, 0xffffffc0, RZ, 0xc0, !PT ;  /* 0xffffffc000007812 */ /* 0x000fc800078ec0ff */
[----:B------:R-:W-:-:S04]  /*107c0*/  IADD3 R0, R205, R0, R194 ;  /* 0x00000000cd007210 */ /* 0x000fc80007ffe0c2 */
[----:B------:R-:W-:-:S05]  /*107d0*/  IADD3 R202, R0, -0xc0, RZ ;  /* 0xffffff4000ca7810 */ /* 0x000fca0007ffe0ff */
        /* <DEDUP_REMOVED lines=19> */
[----:B------:R-:W-:Y:S02]  /*10910*/  IMAD.SHL.U32 R10, R144, 0x2, RZ ;  /* 0x00000002900a7824 */ /* 0x000fe400078e00ff */
        /* <DEDUP_REMOVED lines=10> */
[----:B------:R-:W-:-:S03]  /*109c0*/  IADD3 R4, P0, R150, R4, RZ ;  /* 0x0000000496047210 */ /* 0x000fc60007f1e0ff */
[----:B------:R-:W-:-:S05]  /*109d0*/  IMAD R0, R201, c[0x0][0x1f4], R0 ;  /* 0x00007d00c9007a24 */ /* 0x000fca00078e0200 */
[----:B------:R-:W-:Y:S02]  /*109e0*/  IADD3.X R7, R197, R5, R0, P0, !PT ;  /* 0x00000005c5077210 */ /* 0x000fe400007fe400 */
[C---:B------:R-:W-:Y:S02]  /*109f0*/  LEA R5, P0, R4.reuse, c[0x0][0x1c8], 0x1 ;  /* 0x0000720004057a11 */ /* 0x040fe400078008ff */
[----:B------:R-:W-:Y:S02]  /*10a00*/  SEL R0, RZ, 0x10, P5 ;  /* 0x00000010ff007807 */ /* 0x000fe40002800000 */
[----:B------:R-:W-:Y:S02]  /*10a10*/  LEA.HI.X R4, R4, c[0x0][0x1cc], R7, 0x1, P0 ;  /* 0x0000730004047a11 */ /* 0x000fe400000f0c07 */
[----:B------:R-:W1:Y:S01]  /*10a20*/  SHFL.IDX PT, R7, R5, 0x1, 0x181f ;  /* 0x00381f0005077f89 */ /* 0x000e6200000e0000 */
[----:B------:R-:W-:-:S03]  /*10a30*/  IADD3 R18, -R0, 0x10, RZ ;  /* 0x0000001000127810 */ /* 0x000fc60007ffe1ff */
[----:B------:R-:W2:Y:S01]  /*10a40*/  SHFL.IDX PT, R6, R4, 0x1, 0x181f ;  /* 0x00381f0004067f89 */ /* 0x000ea200000e0000 */
[----:B------:R-:W-:-:S03]  /*10a50*/  LOP3.LUT R18, R18, 0xf, RZ, 0xc0, !PT ;  /* 0x0000000f12127812 */ /* 0x000fc600078ec0ff */
        /* <DEDUP_REMOVED lines=10> */
[----:B------:R-:W-:-:S05]  /*10b00*/  IADD3 R12, P0, R5, R12, RZ ;  /* 0x0000000c050c7210 */ /* 0x000fca0007f1e0ff */
[----:B------:R-:W-:Y:S01]  /*10b10*/  IMAD.X R13, R4, 0x1, R13, P0 ;  /* 0x00000001040d7824 */ /* 0x000fe200000e060d */
[----:B------:R-:W-:-:S05]  /*10b20*/  IADD3 R20, P0, R5, R10, RZ ;  /* 0x0000000a05147210 */ /* 0x000fca0007f1e0ff */
[----:B------:R-:W-:Y:S01]  /*10b30*/  IMAD.X R21, R4, 0x1, R9, P0 ;  /* 0x0000000104157824 */ /* 0x000fe200000e0609 */
[----:B------:R-:W-:Y:S01]  /*10b40*/  ISETP.NE.U32.AND P0, PT, R0, RZ, PT ;  /* 0x000000ff0000720c */ /* 0x000fe20003f05070 */
[----:B------:R-:W-:-:S05]  /*10b50*/  IMAD.SHL.U32 R9, R203, 0x2, RZ ;  /* 0x00000002cb097824 */ /* 0x000fca00078e00ff */
        /* <DEDUP_REMOVED lines=8> */
.L_x_986:
[----:B------:R-:W-:Y:S01]  /*10be0*/  LOP3.LUT P0, RZ, R135, 0x1, RZ, 0xc0, !PT ;  /* 0x0000000187ff7812 */ /* 0x000fe2000780c0ff */
[----:B------:R-:W0:-:S12]  /*10bf0*/  LDGDEPBAR ;  /* 0x00000000000079af */ /* 0x000e180000000000 */
[----:B------:R-:W-:Y:S05]  /*10c00*/  @!P0 BRA `(.L_x_987) ;  /* 0x000030a000008947 */ /* 0x000fea0003800000 */
[----:B------:R-:W-:Y:S01]  /*10c10*/  SHF.R.S32.HI R0, RZ, 0x1f, R133 ;  /* 0x0000001fff007819 */ /* 0x000fe20000011485 */
[C---:B------:R-:W-:Y:S01]  /*10c20*/  IMAD.SHL.U32 R211, R145.reuse, 0x2, RZ ;  /* 0x0000000291d37824 */ /* 0x040fe200078e00ff */
[----:B------:R-:W-:Y:S01]  /*10c30*/  MOV R135, 0x20 ;  /* 0x0000002000877802 */ /* 0x000fe20000000f00 */
[----:B------:R-:W-:Y:S01]  /*10c40*/  IMAD.SHL.U32 R204, R144, 0x2, RZ ;  /* 0x0000000290cc7824 */ /* 0x000fe200078e00ff */
[----:B------:R-:W-:Y:S01]  /*10c50*/  LEA.HI R219, R0, R133, RZ, 0x6 ;  /* 0x0000008500db7211 */ /* 0x000fe200078f30ff */
[----:B------:R-:W-:Y:S01]  /*10c60*/  IMAD.MOV.U32 R0, RZ, RZ, R3 ;  /* 0x000000ffff007224 */ /* 0x000fe200078e0003 */
[----:B------:R-:W-:Y:S01]  /*10c70*/  SHF.L.U64.HI R212, R145, 0x1, R148 ;  /* 0x0000000191d47819 */ /* 0x000fe20000010294 */
[----:B------:R-:W-:Y:S01]  /*10c80*/  IMAD.MOV.U32 R133, RZ, RZ, R132 ;  /* 0x000000ffff857224 */ /* 0x000fe200078e0084 */
[----:B------:R-:W-:Y:S01]  /*10c90*/  SHF.L.U64.HI R210, R144, 0x1, R147 ;  /* 0x0000000190d27819 */ /* 0x000fe20000010293 */
[----:B------:R-:W-:Y:S01]  /*10ca0*/  IMAD.MOV.U32 R213, RZ, RZ, RZ ;  /* 0x000000ffffd57224 */ /* 0x000fe200078e00ff */
[----:B------:R-:W-:Y:S01]  /*10cb0*/  IADD3 R134, R190, R189, RZ ;  /* 0x000000bdbe867210 */ /* 0x000fe20007ffe0ff */
[----:B------:R-:W-:Y:S01]  /*10cc0*/  UMOV UR5, 0x1 ;  /* 0x0000000100057882 */ /* 0x000fe20000000000 */
[----:B------:R-:W-:-:S02]  /*10cd0*/  SEL R135, R135, 0xffffffe0, !P1 ;  /* 0xffffffe087877807 */ /* 0x000fc40004800000 */
[----:B------:R-:W-:Y:S02]  /*10ce0*/  LEA.HI.SX32 R219, R219, 0xfffffffe, 0x1a ;  /* 0xfffffffedbdb7811 */ /* 0x000fe400078fd2ff */
.L_x_990:
        /* <DEDUP_REMOVED lines=23> */
[----:B------:R-:W-:Y:S01]  /*10e60*/  IADD3 R14, -R4, 0x10, RZ ;  /* 0x00000010040e7810 */ /* 0x000fe20007ffe1ff */
[----:B------:R-:W-:Y:S01]  /*10e70*/  IMAD R3, R202, c[0x0][0x20c], R3 ;  /* 0x00008300ca037a24 */ /* 0x000fe200078e0203 */
[----:B------:R-:W-:Y:S01]  /*10e80*/  ISETP.NE.U32.AND P2, PT, R4, RZ, PT ;  /* 0x000000ff0400720c */ /* 0x000fe20003f45070 */
[----:B------:R-:W-:Y:S01]  /*10e90*/  IMAD R5, R201, c[0x0][0x21c], R5 ;  /* 0x00008700c9057a24 */ /* 0x000fe200078e0205 */
[----:B------:R-:W-:Y:S01]  /*10ea0*/  LOP3.LUT R14, R14, 0xf, RZ, 0xc0, !PT ;  /* 0x0000000f0e0e7812 */ /* 0x000fe200078ec0ff */
[----:B------:R-:W-:Y:S02]  /*10eb0*/  IMAD.IADD R7, R7, 0x1, R3 ;  /* 0x0000000107077824 */ /* 0x000fe400078e0203 */
[----:B------:R-:W-:Y:S02]  /*10ec0*/  IMAD R3, R192, c[0x0][0x210], RZ ;  /* 0x00008400c0037a24 */ /* 0x000fe400078e02ff */
[----:B------:R-:W-:Y:S05]  /*10ed0*/  IMAD.WIDE.U32 R6, R201, c[0x0][0x218], R6 ;  /* 0x00008600c9067a25 */ /* 0x000fea00078e0006 */
[----:B------:R-:W-:Y:S04]  /*10ee0*/  IADD3 R3, P0, R3, R6, RZ ;  /* 0x0000000603037210 */ /* 0x000fe80007f1e0ff */
[----:B------:R-:W-:Y:S02]  /*10ef0*/  IADD3.X R2, R196, R7, R5, P0, !PT ;  /* 0x00000007c4027210 */ /* 0x000fe400007fe405 */
[C---:B------:R-:W-:Y:S04]  /*10f00*/  LEA R10, P0, R3.reuse, c[0x0][0x1f8], 0x1 ;  /* 0x00007e00030a7a11 */ /* 0x040fe800078008ff */
[----:B------:R-:W-:Y:S01]  /*10f10*/  LEA.HI.X R8, R3, c[0x0][0x1fc], R2, 0x1, P0 ;  /* 0x00007f0003087a11 */ /* 0x000fe200000f0c02 */
[----:B------:R-:W1:Y:S01]  /*10f20*/  SHFL.IDX PT, R7, R10, 0x1, 0x181f ;  /* 0x00381f000a077f89 */ /* 0x000e6200000e0000 */
[----:B------:R-:W-:Y:S02]  /*10f30*/  SEL R3, RZ, 0x10, P4 ;  /* 0x00000010ff037807 */ /* 0x000fe40002000000 */
[----:B------:R-:W-:Y:S01]  /*10f40*/  SEL R2, RZ, 0x10, P6 ;  /* 0x00000010ff027807 */ /* 0x000fe20003000000 */
[----:B------:R-:W5:Y:S01]  /*10f50*/  SHFL.IDX PT, R9, R8, 0x1, 0x181f ;  /* 0x00381f0008097f89 */ /* 0x000f6200000e0000 */
[----:B------:R-:W-:Y:S02]  /*10f60*/  IADD3 R6, -R3, 0x10, RZ ;  /* 0x0000001003067810 */ /* 0x000fe40007ffe1ff */
[----:B------:R-:W-:Y:S01]  /*10f70*/  IADD3 R5, -R2, 0x10, RZ ;  /* 0x0000001002057810 */ /* 0x000fe20007ffe1ff */
[----:B------:R-:W2:Y:S01]  /*10f80*/  SHFL.IDX PT, R11, R10, RZ, 0x181f ;  /* 0x00181fff0a0b7589 */ /* 0x000ea200000e0000 */
[----:B------:R-:W-:Y:S02]  /*10f90*/  LOP3.LUT R6, R6, 0xf, RZ, 0xc0, !PT ;  /* 0x0000000f06067812 */ /* 0x000fe400078ec0ff */
[----:B------:R-:W-:Y:S01]  /*10fa0*/  LOP3.LUT R5, R5, 0xf, RZ, 0xc0, !PT ;  /* 0x0000000f05057812 */ /* 0x000fe200078ec0ff */
[----:B------:R4:W3:Y:S01]  /*10fb0*/  SHFL.IDX PT, R13, R8, RZ, 0x181f ;  /* 0x00181fff080d7589 */ /* 0x0008e200000e0000 */
[----:B-1----:R-:W-:Y:S04]  /*10fc0*/  IADD3 R14, P1, P0, R14, R7, R208 ;  /* 0x000000070e0e7210 */ /* 0x002fe8000783e0d0 */
[----:B-----5:R-:W-:Y:S02]  /*10fd0*/  IADD3.X R15, RZ, R9, R209, P1, P0 ;  /* 0x00000009ff0f7210 */ /* 0x020fe40000fe04d1 */
[----:B------:R-:W-:Y:S04]  /*10fe0*/  IADD3 R16, P1, P0, R6, R7, R211 ;  /* 0x0000000706107210 */ /* 0x000fe8000783e0d3 */
[----:B------:R-:W-:Y:S02]  /*10ff0*/  IADD3.X R17, RZ, R9, R212, P1, P0 ;  /* 0x00000009ff117210 */ /* 0x000fe40000fe04d4 */
[----:B------:R-:W-:Y:S01]  /*11000*/  IADD3 R6, P1, P0, R5, R7, R204 ;  /* 0x0000000705067210 */ /* 0x000fe2000783e0cc */
[----:B------:R-:W-:Y:S03]  /*11010*/  IMAD R5, R213, 0x6000, R200 ;  /* 0x00006000d5057824 */ /* 0x000fe600078e02c8 */
[----:B------:R-:W-:Y:S02]  /*11020*/  IADD3.X R7, RZ, R9, R210, P1, P0 ;  /* 0x00000009ff077210 */ /* 0x000fe40000fe04d2 */
[----:B--2---:R-:W-:Y:S02]  /*11030*/  IADD3 R18, P1, R208, R11, RZ ;  /* 0x0000000bd0127210 */ /* 0x004fe40007f3e0ff */
[----:B----4-:R-:W-:Y:S03]  /*11040*/  IADD3 R8, P0, R11, R211, RZ ;  /* 0x000000d30b087210 */ /* 0x010fe60007f1e0ff */
[----:B---3--:R-:W-:Y:S01]  /*11050*/  IMAD.X R19, R209, 0x1, R13, P1 ;  /* 0x00000001d1137824 */ /* 0x008fe200008e060d */
[----:B------:R-:W-:Y:S01]  /*11060*/  ISETP.NE.U32.AND P1, PT, R3, RZ, PT ;  /* 0x000000ff0300720c */ /* 0x000fe20003f25070 */
[----:B------:R-:W-:Y:S01]  /*11070*/  IMAD.X R9, R13, 0x1, R212, P0 ;  /* 0x000000010d097824 */ /* 0x000fe200000e06d4 */
        /* <DEDUP_REMOVED lines=9> */
.L_x_988:
[C---:B-1-34-:R-:W-:Y:S01]  /*11110*/  HMMA.16816.F32.BF16 R4, R136.reuse, R140, RZ ;  /* 0x0000008c8804723c */ /* 0x05afe200000418ff */
[----:B------:R-:W-:Y:S02]  /*11120*/  LDSM.16.M88.4 R172, [R193+0xe900] ;  /* 0x00e90000c1ac783b */ /* 0x000fe40000000200 */
[----:B------:R-:W-:Y:S02]  /*11130*/  ISETP.GE.AND P0, PT, R219, 0x2, PT ;  /* 0x00000002db00780c */ /* 0x000fe40003f06270 */
[CC--:B------:R-:W-:Y:S02]  /*11140*/  IADD3 R2, R188.reuse, R132.reuse, RZ ;  /* 0x00000084bc027210 */ /* 0x0c0fe40007ffe0ff */
[----:B------:R-:W-:Y:S01]  /*11150*/  IADD3 R3, R188, R193, RZ ;  /* 0x000000c1bc037210 */ /* 0x000fe20007ffe0ff */
[C---:B------:R-:W-:Y:S01]  /*11160*/  HMMA.16816.F32.BF16 R8, R136.reuse, R142, RZ ;  /* 0x0000008e8808723c */ /* 0x040fe200000418ff */
[----:B------:R-:W-:Y:S01]  /*11170*/  LDSM.16.M88.4 R140, [R187] ;  /* 0x00000000bb8c783b */ /* 0x000fe20000000200 */
[----:B------:R-:W-:Y:S02]  /*11180*/  ISETP.GE.AND P1, PT, R213, 0x1, PT ;  /* 0x00000001d500780c */ /* 0x000fe40003f26270 */
        /* <DEDUP_REMOVED lines=8> */
[----:B------:R-:W-:Y:S07]  /*11210*/  LDSM.16.M88.4 R176, [R2+0xe100] ;  /* 0x00e1000002b0783b */ /* 0x000fee0000000200 */
[C---:B------:R-:W-:Y:S01]  /*11220*/  HMMA.16816.F32.BF16 R24, R136.reuse, R26, RZ ;  /* 0x0000001a8818723c */ /* 0x040fe200000418ff */
[----:B------:R-:W-:Y:S07]  /*11230*/  LDSM.16.M88.4 R180, [R191+UR4+0x10100] ;  /* 0x01010004bfb4783b */ /* 0x000fee0008000200 */
[C---:B------:R-:W-:Y:S01]  /*11240*/  HMMA.16816.F32.BF16 R28, R136.reuse, R32, RZ ;  /* 0x00000020881c723c */ /* 0x040fe200000418ff */
[----:B------:R-:W0:Y:S07]  /*11250*/  LDGDEPBAR ;  /* 0x00000000000079af */ /* 0x000e2e0000000000 */
[----:B------:R-:W-:Y:S01]  /*11260*/  HMMA.16816.F32.BF16 R32, R136, R34, RZ ;  /* 0x000000228820723c */ /* 0x000fe200000418ff */
[----:B------:R-:W3:Y:S07]  /*11270*/  LDSM.16.M88.4 R136, [R2+0xc900] ;  /* 0x00c900000288783b */ /* 0x000eee0000000200 */
[C---:B------:R-:W-:Y:S08]  /*11280*/  HMMA.16816.F32.BF16 R4, R148.reuse, R152, R4 ;  /* 0x000000989404723c */ /* 0x040ff00000041804 */
[C---:B------:R-:W-:Y:S01]  /*11290*/  HMMA.16816.F32.BF16 R8, R148.reuse, R154, R8 ;  /* 0x0000009a9408723c */ /* 0x040fe20000041808 */
[----:B------:R-:W4:Y:S07]  /*112a0*/  LDSM.16.M88.4 R152, [R2+0xd100] ;  /* 0x00d100000298783b */ /* 0x000f2e0000000200 */
[C---:B------:R-:W-:Y:S08]  /*112b0*/  HMMA.16816.F32.BF16 R12, R148.reuse, R156, R12 ;  /* 0x0000009c940c723c */ /* 0x040ff0000004180c */
[C---:B------:R-:W-:Y:S01]  /*112c0*/  HMMA.16816.F32.BF16 R16, R148.reuse, R158, R16 ;  /* 0x0000009e9410723c */ /* 0x040fe20000041810 */
[----:B------:R-:W5:Y:S07]  /*112d0*/  LDSM.16.M88.4 R156, [R2+0xd900] ;  /* 0x00d90000029c783b */ /* 0x000f6e0000000200 */
[C---:B------:R-:W-:Y:S08]  /*112e0*/  HMMA.16816.F32.BF16 R20, R148.reuse, R160, R20 ;  /* 0x000000a09414723c */ /* 0x040ff00000041814 */
[C---:B------:R-:W-:Y:S01]  /*112f0*/  HMMA.16816.F32.BF16 R24, R148.reuse, R162, R24 ;  /* 0x000000a29418723c */ /* 0x040fe20000041818 */
[----:B------:R-:W2:Y:S07]  /*11300*/  LDSM.16.M88.4 R160, [R186] ;  /* 0x00000000baa0783b */ /* 0x000eae0000000200 */
[C---:B------:R-:W-:Y:S08]  /*11310*/  HMMA.16816.F32.BF16 R28, R148.reuse, R164, R28 ;  /* 0x000000a4941c723c */ /* 0x040ff0000004181c */
[----:B------:R-:W-:Y:S01]  /*11320*/  HMMA.16816.F32.BF16 R32, R148, R166, R32 ;  /* 0x000000a69420723c */ /* 0x000fe20000041820 */
[----:B------:R-:W2:Y:S07]  /*11330*/  LDSM.16.M88.4 R148, [R3+0xc900] ;  /* 0x00c900000394783b */ /* 0x000eae0000000200 */
[C---:B-1----:R-:W-:Y:S01]  /*11340*/  HMMA.16816.F32.BF16 R4, R140.reuse, R144, R4 ;  /* 0x000000908c04723c */ /* 0x042fe20000041804 */
[----:B------:R-:W-:Y:S07]  /*11350*/  LDSM.16.M88.4 R164, [R191+UR4+0xf900] ;  /* 0x00f90004bfa4783b */ /* 0x000fee0008000200 */
[C---:B------:R-:W-:Y:S01]  /*11360*/  HMMA.16816.F32.BF16 R8, R140.reuse, R146, R8 ;  /* 0x000000928c08723c */ /* 0x040fe20000041808 */
[----:B------:R-:W1:Y:S07]  /*11370*/  LDSM.16.M88.4 R144, [R3+0xd100] ;  /* 0x00d100000390783b */ /* 0x000e6e0000000200 */
[C---:B---3--:R-:W-:Y:S08]  /*11380*/  HMMA.16816.F32.BF16 R12, R140.reuse, R136, R12 ;  /* 0x000000888c0c723c */ /* 0x048ff0000004180c */
[C---:B------:R-:W-:Y:S01]  /*11390*/  HMMA.16816.F32.BF16 R16, R140.reuse, R138, R16 ;  /* 0x0000008a8c10723c */ /* 0x040fe20000041810 */
[----:B------:R-:W3:Y:S07]  /*113a0*/  LDSM.16.M88.4 R136, [R3+0xd900] ;  /* 0x00d900000388783b */ /* 0x000eee0000000200 */
[C---:B----4-:R-:W-:Y:S08]  /*113b0*/  HMMA.16816.F32.BF16 R20, R140.reuse, R152, R20 ;  /* 0x000000988c14723c */ /* 0x050ff00000041814 */
[C---:B------:R-:W-:Y:S01]  /*113c0*/  HMMA.16816.F32.BF16 R24, R140.reuse, R154, R24 ;  /* 0x0000009a8c18723c */ /* 0x040fe20000041818 */
[----:B------:R-:W-:Y:S07]  /*113d0*/  LDSM.16.M88.4 R152, [R191+UR4+0xe100] ;  /* 0x00e10004bf98783b */ /* 0x000fee0008000200 */
[C---:B-----5:R-:W-:Y:S08]  /*113e0*/  HMMA.16816.F32.BF16 R28, R140.reuse, R156, R28 ;  /* 0x0000009c8c1c723c */ /* 0x060ff0000004181c */
[----:B------:R-:W-:Y:S01]  /*113f0*/  HMMA.16816.F32.BF16 R32, R140, R158, R32 ;  /* 0x0000009e8c20723c */ /* 0x000fe20000041820 */
[----:B------:R-:W4:Y:S07]  /*11400*/  LDSM.16.M88.4 R140, [R190+0x4000] ;  /* 0x00400000be8c783b */ /* 0x000f2e0000000200 */
[C---:B--2---:R-:W-:Y:S01]  /*11410*/  HMMA.16816.F32.BF16 R4, R160.reuse, R168, R4 ;  /* 0x000000a8a004723c */ /* 0x044fe20000041804 */
[----:B------:R-:W2:Y:S07]  /*11420*/  LDSM.16.M88.4 R156, [R191+UR4+0xe900] ;  /* 0x00e90004bf9c783b */ /* 0x000eae0008000200 */
[C---:B------:R-:W-:Y:S01]  /*11430*/  HMMA.16816.F32.BF16 R8, R160.reuse, R170, R8 ;  /* 0x000000aaa008723c */ /* 0x040fe20000041808 */
[----:B------:R-:W-:Y:S07]  /*11440*/  LDSM.16.M88.4 R168, [R193+0xe100] ;  /* 0x00e10000c1a8783b */ /* 0x000fee0000000200 */
[C---:B------:R-:W-:Y:S08]  /*11450*/  HMMA.16816.F32.BF16 R12, R160.reuse, R148, R12 ;  /* 0x00000094a00c723c */ /* 0x040ff0000004180c */
[C---:B------:R-:W-:Y:S01]  /*11460*/  HMMA.16816.F32.BF16 R16, R160.reuse, R150, R16 ;  /* 0x00000096a010723c */ /* 0x040fe20000041810 */
[----:B------:R-:W5:Y:S07]  /*11470*/  LDSM.16.M88.4 R148, [R191+UR4+0xf100] ;  /* 0x00f10004bf94783b */ /* 0x000f6e0008000200 */
        /* <DEDUP_REMOVED lines=10> */
[C---:B--2---:R-:W-:Y:S08]  /*11520*/  HMMA.16816.F32.BF16 R12, R140.reuse, R156, R12 ;  /* 0x0000009c8c0c723c */ /* 0x044ff0000004180c */
[C---:B------:R-:W-:Y:S01]  /*11530*/  HMMA.16816.F32.BF16 R16, R140.reuse, R158, R16 ;  /* 0x0000009e8c10723c */ /* 0x040fe20000041810 */
[----:B------:R-:W-:Y:S07]  /*11540*/  LDSM.16.M88.4 R156, [R2+0xf900] ;  /* 0x00f90000029c783b */ /* 0x000fee0000000200 */
[C---:B-----5:R-:W-:Y:S08]  /*11550*/  HMMA.16816.F32.BF16 R20, R140.reuse, R148, R20 ;  /* 0x000000948c14723c */ /* 0x060ff00000041814 */
        /* <DEDUP_REMOVED lines=99> */
[----:B------:R-:W-:Y:S01]  /*11b90*/  FMUL.FTZ R180, R15, c[0x0][0x320] ;  /* 0x0000c8000fb47a20 */ /* 0x000fe20000410000 */
[----:B------:R-:W-:Y:S01]  /*11ba0*/  LDSM.16.MT88.4 R140, [R184+UR4+0x2900] ;  /* 0x00290004b88c783b */ /* 0x000fe20008004200 */
[C---:B-1----:R-:W-:Y:S03]  /*11bb0*/  HMMA.16816.F32.BF16 R28, R172.reuse, R136, R28 ;  /* 0x00000088ac1c723c */ /* 0x042fe6000004181c */
[----:B------:R-:W-:Y:S02]  /*11bc0*/  FMUL.FTZ R181, R16, c[0x0][0x320] ;  /* 0x0000c80010b57a20 */ /* 0x000fe40000410000 */
[----:B------:R-:W-:Y:S02]  /*11bd0*/  FMUL.FTZ R167, R17, c[0x0][0x320] ;  /* 0x0000c80011a77a20 */ /* 0x000fe40000410000 */
[----:B------:R-:W1:Y:S01]  /*11be0*/  MUFU.TANH R169, R169 ;  /* 0x000000a900a97308 */ /* 0x000e620000002400 */
[----:B------:R-:W-:Y:S01]  /*11bf0*/  HMMA.16816.F32.BF16 R32, R172, R138, R32 ;  /* 0x0000008aac20723c */ /* 0x000fe20000041820 */
[----:B------:R-:W-:Y:S03]  /*11c00*/  LDSM.16.MT88.4 R144, [R185+UR4+0x3900] ;  /* 0x00390004b990783b */ /* 0x000fe60008004200 */
[----:B------:R-:W-:Y:S02]  /*11c10*/  FMUL.FTZ R214, R18, c[0x0][0x320] ;  /* 0x0000c80012d67a20 */ /* 0x000fe40000410000 */
        /* <DEDUP_REMOVED lines=56> */
[----:B-1----:R-:W-:Y:S02]  /*11fa0*/  FMNMX.FTZ R2, R161, R2, !PT ;  /* 0x00000002a1027209 */ /* 0x002fe40007810000 */
[----:B------:R-:W-:Y:S07]  /*11fb0*/  IADD3 R24, R185, UR4, RZ ;  /* 0x00000004b9187c10 */ /* 0x000fee000fffe0ff */
        /* <DEDUP_REMOVED lines=13> */
[----:B---3--:R-:W-:Y:S01]  /*12090*/  FMNMX.FTZ R3, R154, R3, !PT ;  /* 0x000000039a037209 */ /* 0x008fe20007810000 */
[----:B------:R-:W-:Y:S08]  /*120a0*/  LDSM.16.MT88.4 R28, [R184+UR4+0x100] ;  /* 0x00010004b81c783b */ /* 0x000ff00008004200 */
        /* <DEDUP_REMOVED lines=49> */
[----:B------:R-:W-:Y:S02]  /*123c0*/  FMUL.FTZ R33, R2, R101 ;  /* 0x0000006502217220 */ /* 0x000fe40000410000 */
[--C-:B------:R-:W-:Y:S01]  /*123d0*/  FFMA.FTZ R216, R163, c[0x0][0x2d0], -R152.reuse ;  /* 0x0000b400a3d87a23 */ /* 0x100fe20000010898 */
[----:B---3--:R-:W-:Y:S01]  /*123e0*/  F2FP.BF16.PACK_AB R128, R175, R176 ;  /* 0x000000b0af80723e */ /* 0x008fe200000010ff */
[--C-:B------:R-:W-:Y:S02]  /*123f0*/  FFMA.FTZ R218, R164, c[0x0][0x2d0], -R149.reuse ;  /* 0x0000b400a4da7a23 */ /* 0x100fe40000010895 */
[--C-:B------:R-:W-:Y:S02]  /*12400*/  FFMA.FTZ R221, R162, c[0x0][0x2d0], -R149.reuse ;  /* 0x0000b400a2dd7a23 */ /* 0x100fe40000010895 */
[--C-:B------:R-:W-:Y:S01]  /*12410*/  FFMA.FTZ R222, R160, c[0x0][0x2d0], -R149.reuse ;  /* 0x0000b400a0de7a23 */ /* 0x100fe20000010895 */
[----:B------:R-:W3:Y:S01]  /*12420*/  MUFU.EX2 R173, R173 ;  /* 0x000000ad00ad7308 */ /* 0x000ee20000000800 */
[----:B------:R-:W-:Y:S01]  /*12430*/  LDSM.16.MT88.4 R160, [R185+UR4+0x5900] ;  /* 0x00590004b9a0783b */ /* 0x000fe20008004200 */
[--C-:B------:R-:W-:Y:S02]  /*12440*/  FFMA.FTZ R225, R158, c[0x0][0x2d0], -R149.reuse ;  /* 0x0000b4009ee17a23 */ /* 0x100fe40000010895 */
[C---:B-1----:R-:W-:Y:S02]  /*12450*/  FMUL.FTZ R6, R0.reuse, R130 ;  /* 0x0000008200067220 */ /* 0x042fe40000410000 */
[C---:B------:R-:W-:Y:S02]  /*12460*/  FMUL.FTZ R7, R0.reuse, R131 ;  /* 0x0000008300077220 */ /* 0x040fe40000410000 */
[C---:B------:R-:W-:Y:S02]  /*12470*/  FMUL.FTZ R10, R0.reuse, R126 ;  /* 0x0000007e000a7220 */ /* 0x040fe40000410000 */
[----:B------:R-:W-:Y:S01]  /*12480*/  MUFU.EX2 R172, R172 ;  /* 0x000000ac00ac7308 */ /* 0x000fe20000000800 */
[C---:B------:R-:W-:Y:S02]  /*12490*/  FMUL.FTZ R11, R0.reuse, R127 ;  /* 0x0000007f000b7220 */ /* 0x040fe40000410000 */
[C---:B------:R-:W-:Y:S01]  /*124a0*/  FMUL.FTZ R14, R0.reuse, R122 ;  /* 0x0000007a000e7220 */ /* 0x040fe20000410000 */
[----:B------:R-:W-:Y:S01]  /*124b0*/  LDSM.16.MT88.4 R124, [R185+UR4+0x2900] ;  /* 0x00290004b97c783b */ /* 0x000fe20008004200 */
[C---:B------:R-:W-:Y:S02]  /*124c0*/  FMUL.FTZ R15, R0.reuse, R123 ;  /* 0x0000007b000f7220 */ /* 0x040fe40000410000 */
[C---:B------:R-:W-:Y:S02]  /*124d0*/  FMUL.FTZ R18, R0.reuse, R118 ;  /* 0x0000007600127220 */ /* 0x040fe40000410000 */
[C---:B------:R-:W-:Y:S01]  /*124e0*/  FMUL.FTZ R19, R0.reuse, R119 ;  /* 0x0000007700137220 */ /* 0x040fe20000410000 */
[----:B------:R-:W1:Y:S01]  /*124f0*/  MUFU.EX2 R171, R171 ;  /* 0x000000ab00ab7308 */ /* 0x000e620000000800 */
[C---:B------:R-:W-:Y:S01]  /*12500*/  FMUL.FTZ R34, R0.reuse, R102 ;  /* 0x0000006600227220 */ /* 0x040fe20000410000 */
[----:B------:R-:W-:Y:S01]  /*12510*/  LDSM.16.MT88.4 R116, [R184+UR4+0x900] ;  /* 0x00090004b874783b */ /* 0x000fe20008004200 */
[----:B------:R-:W-:Y:S01]  /*12520*/  FMUL.FTZ R35, R0, R103 ;  /* 0x0000006700237220 */ /* 0x000fe20000410000 */
[----:B---3--:R-:W-:Y:S01]  /*12530*/  F2FP.BF16.PACK_AB R130, R173, R174 ;  /* 0x000000aead82723e */ /* 0x008fe200000010ff */
[--C-:B------:R-:W-:Y:S02]  /*12540*/  FFMA.FTZ R224, R157, c[0x0][0x2d0], -R152.reuse ;  /* 0x0000b4009de07a23 */ /* 0x100fe40000010898 */
[--C-:B------:R-:W-:Y:S02]  /*12550*/  FFMA.FTZ R227, R155, c[0x0][0x2d0], -R152.reuse ;  /* 0x0000b4009be37a23 */ /* 0x100fe40000010898 */
[--C-:B------:R-:W-:Y:S01]  /*12560*/  FFMA.FTZ R226, R156, c[0x0][0x2d0], -R149.reuse ;  /* 0x0000b4009ce27a23 */ /* 0x100fe20000010895 */
[----:B------:R-:W-:Y:S01]  /*12570*/  MUFU.EX2 R170, R170 ;  /* 0x000000aa00aa7308 */ /* 0x000fe20000000800 */
[----:B------:R-:W-:Y:S01]  /*12580*/  LDSM.16.MT88.4 R100, [R184+UR4+0x2100] ;  /* 0x00210004b864783b */ /* 0x000fe20008004200 */
[--C-:B------:R-:W-:Y:S02]  /*12590*/  FFMA.FTZ R229, R154, c[0x0][0x2d0], -R149.reuse ;  /* 0x0000b4009ae57a23 */ /* 0x100fe40000010895 */
[--C-:B------:R-:W-:Y:S02]  /*125a0*/  FFMA.FTZ R228, R153, c[0x0][0x2d0], -R152.reuse ;  /* 0x0000b40099e47a23 */ /* 0x100fe40000010898 */
[--C-:B------:R-:W-:Y:S02]  /*125b0*/  FFMA.FTZ R230, R150, c[0x0][0x2d0], -R149.reuse ;  /* 0x0000b40096e67a23 */ /* 0x100fe40000010895 */
[C---:B------:R-:W-:Y:S02]  /*125c0*/  FMUL.FTZ R36, R2.reuse, R36 ;  /* 0x0000002402247220 */ /* 0x040fe40000410000 */
[----:B------:R-:W3:Y:S01]  /*125d0*/  MUFU.EX2 R169, R169 ;  /* 0x000000a900a97308 */ /* 0x000ee20000000800 */
[----:B------:R-:W-:Y:S02]  /*125e0*/  FMUL.FTZ R37, R2, R37 ;  /* 0x0000002502257220 */ /* 0x000fe40000410000 */
[C---:B------:R-:W-:Y:S01]  /*125f0*/  FMUL.FTZ R38, R0.reuse, R38 ;  /* 0x0000002600267220 */ /* 0x040fe20000410000 */
[----:B-1----:R-:W-:Y:S01]  /*12600*/  F2FP.BF16.PACK_AB R129, R171, R172 ;  /* 0x000000acab81723e */ /* 0x002fe200000010ff */
[----:B------:R-:W-:Y:S02]  /*12610*/  FMUL.FTZ R39, R0, R39 ;  /* 0x0000002700277220 */ /* 0x000fe40000410000 */
        /* <DEDUP_REMOVED lines=9> */
[----:B------:R-:W-:Y:S02]  /*126b0*/  FMUL.FTZ R47, R0, R47 ;  /* 0x0000002f002f7220 */ /* 0x000fe40000410000 */
[C---:B------:R-:W-:Y:S01]  /*126c0*/  FMUL.FTZ R48, R2.reuse, R48 ;  /* 0x0000003002307220 */ /* 0x040fe20000410000 */
[----:B---3--:R-:W-:Y:S01]  /*126d0*/  F2FP.BF16.PACK_AB R131, R169, R170 ;  /* 0x000000aaa983723e */ /* 0x008fe200000010ff */
[----:B------:R-:W-:Y:S02]  /*126e0*/  FMUL.FTZ R49, R2, R49 ;  /* 0x0000003102317220 */ /* 0x000fe40000410000 */
[C---:B------:R-:W-:Y:S02]  /*126f0*/  FMUL.FTZ R50, R0.reuse, R50 ;  /* 0x0000003200327220 */ /* 0x040fe40000410000 */
[----:B------:R-:W-:Y:S01]  /*12700*/  FMUL.FTZ R51, R0, R51 ;  /* 0x0000003300337220 */ /* 0x000fe20000410000 */
[----:B------:R-:W-:Y:S01]  /*12710*/  MUFU.EX2 R218, R218 ;  /* 0x000000da00da7308 */ /* 0x000fe20000000800 */
[C---:B--2---:R-:W-:Y:S05]  /*12720*/  HMMA.16816.F32.BF16 R4, R128.reuse, R20, R4 ;  /* 0x000000148004723c */ /* 0x044fea0000041804 */
[C---:B------:R-:W-:Y:S02]  /*12730*/  FMUL.FTZ R52, R2.reuse, R52 ;  /* 0x0000003402347220 */ /* 0x040fe40000410000 */
[----:B------:R-:W-:Y:S01]  /*12740*/  FMUL.FTZ R21, R2, R113 ;  /* 0x0000007102157220 */ /* 0x000fe20000410000 */
[C---:B------:R-:W-:Y:S01]  /*12750*/  HMMA.16816.F32.BF16 R8, R128.reuse, R22, R8 ;  /* 0x000000168008723c */ /* 0x040fe20000041808 */
[----:B------:R-:W-:Y:S03]  /*12760*/  MUFU.EX2 R221, R221 ;  /* 0x000000dd00dd7308 */ /* 0x000fe60000000800 */
[----:B------:R-:W-:Y:S01]  /*12770*/  IADD3 R20, R184, UR4, RZ ;  /* 0x00000004b8147c10 */ /* 0x000fe2000fffe0ff */
[----:B------:R-:W-:Y:S02]  /*12780*/  FMUL.FTZ R53, R2, R53 ;  /* 0x0000003502357220 */ /* 0x000fe40000410000 */
[----:B------:R-:W-:Y:S01]  /*12790*/  FMUL.FTZ R22, R0, R114 ;  /* 0x0000007200167220 */ /* 0x000fe20000410000 */
[C---:B------:R-:W-:Y:S03]  /*127a0*/  HMMA.16816.F32.BF16 R12, R128.reuse, R24, R12 ;  /* 0x00000018800c723c */ /* 0x040fe6000004180c */
[----:B------:R-:W-:Y:S01]  /*127b0*/  MUFU.EX2 R220, R220 ;  /* 0x000000dc00dc7308 */ /* 0x000fe20000000800 */
[----:B------:R-:W-:Y:S01]  /*127c0*/  IADD3 R168, R189, R20, RZ ;  /* 0x00000014bda87210 */ /* 0x000fe20007ffe0ff */
[----:B------:R-:W-:Y:S02]  /*127d0*/  FMUL.FTZ R20, R2, R112 ;  /* 0x0000007002147220 */ /* 0x000fe40000410000 */
[----:B------:R-:W-:Y:S01]  /*127e0*/  FMUL.FTZ R23, R0, R115 ;  /* 0x0000007300177220 */ /* 0x000fe20000410000 */
[C---:B------:R-:W-:Y:S01]  /*127f0*/  HMMA.16816.F32.BF16 R16, R128.reuse, R26, R16 ;  /* 0x0000001a8010723c */ /* 0x040fe20000041810 */
[----:B------:R-:W1:Y:S03]  /*12800*/  LDSM.16.MT88.4 R120, [R168+0x100] ;  /* 0x00010000a878783b */ /* 0x000e660000004200 */
[C---:B------:R-:W-:Y:S01]  /*12810*/  FMUL.FTZ R24, R2.reuse, R108 ;  /* 0x0000006c02187220 */ /* 0x040fe20000410000 */
[----:B------:R-:W-:Y:S01]  /*12820*/  MUFU.EX2 R223, R223 ;  /* 0x000000df00df7308 */ /* 0x000fe20000000800 */
[----:B------:R-:W-:Y:S02]  /*12830*/  FMUL.FTZ R25, R2, R109 ;  /* 0x0000006d02197220 */ /* 0x000fe40000410000 */
[C---:B------:R-:W-:Y:S01]  /*12840*/  HMMA.16816.F32.BF16 R20, R128.reuse, R28, R20 ;  /* 0x0000001c8014723c */ /* 0x040fe20000041814 */
[----:B------:R-:W2:Y:S03]  /*12850*/  LDSM.16.MT88.4 R112, [R185+UR4+0x2100] ;  /* 0x00210004b970783b */ /* 0x000ea60008004200 */
[C---:B------:R-:W-:Y:S02]  /*12860*/  FMUL.FTZ R26, R0.reuse, R110 ;  /* 0x0000006e001a7220 */ /* 0x040fe40000410000 */
[----:B------:R-:W-:Y:S01]  /*12870*/  FMUL.FTZ R27, R0, R111 ;  /* 0x0000006f001b7220 */ /* 0x000fe20000410000 */
[----:B------:R-:W-:Y:S01]  /*12880*/  MUFU.EX2 R222, R222 ;  /* 0x000000de00de7308 */ /* 0x000fe20000000800 */
[C---:B------:R-:W-:Y:S01]  /*12890*/  FMUL.FTZ R28, R2.reuse, R104 ;  /* 0x00000068021c7220 */ /* 0x040fe20000410000 */
[----:B------:R-:W-:Y:S03]  /*128a0*/  LDSM.16.MT88.4 R108, [R168+0x2100] ;  /* 0x00210000a86c783b */ /* 0x000fe60000004200 */
[----:B------:R-:W-:Y:S01]  /*128b0*/  FMUL.FTZ R29, R2, R105 ;  /* 0x00000069021d7220 */ /* 0x000fe20000410000 */
[C---:B------:R-:W-:Y:S03]  /*128c0*/  HMMA.16816.F32.BF16 R24, R128.reuse, R30, R24 ;  /* 0x0000001e8018723c */ /* 0x040fe60000041818 */
[C---:B------:R-:W-:Y:S01]  /*128d0*/  FMUL.FTZ R54, R0.reuse, R54 ;  /* 0x0000003600367220 */ /* 0x040fe20000410000 */
[----:B------:R-:W-:Y:S01]  /*128e0*/  LDSM.16.MT88.4 R156, [R168+0x3900] ;  /* 0x00390000a89c783b */ /* 0x000fe20000004200 */
[C---:B------:R-:W-:Y:S01]  /*128f0*/  FMUL.FTZ R55, R0.reuse, R55 ;  /* 0x0000003700377220 */ /* 0x040fe20000410000 */
[----:B------:R-:W-:Y:S01]  /*12900*/  MUFU.EX2 R225, R225 ;  /* 0x000000e100e17308 */ /* 0x000fe20000000800 */
[C---:B------:R-:W-:Y:S02]  /*12910*/  FMUL.FTZ R30, R0.reuse, R106 ;  /* 0x0000006a001e7220 */ /* 0x040fe40000410000 */
[----:B------:R-:W-:Y:S03]  /*12920*/  FMUL.FTZ R31, R0, R107 ;  /* 0x0000006b001f7220 */ /* 0x000fe60000410000 */
[----:B------:R-:W3:Y:S01]  /*12930*/  LDSM.16.MT88.4 R104, [R133+0x2100] ;  /* 0x002100008568783b */ /* 0x000ee20000004200 */
[C---:B------:R-:W-:Y:S02]  /*12940*/  FMUL.FTZ R56, R2.reuse, R56 ;  /* 0x0000003802387220 */ /* 0x040fe40000410000 */
[----:B------:R-:W-:Y:S01]  /*12950*/  FMUL.FTZ R57, R2, R57 ;  /* 0x0000003902397220 */ /* 0x000fe20000410000 */
[----:B------:R-:W-:Y:S01]  /*12960*/  MUFU.EX2 R224, R224 ;  /* 0x000000e000e07308 */ /* 0x000fe20000000800 */
[C---:B------:R-:W-:Y:S02]  /*12970*/  FMUL.FTZ R58, R0.reuse, R58 ;  /* 0x0000003a003a7220 */ /* 0x040fe40000410000 */
[----:B------:R-:W-:Y:S01]  /*12980*/  FMUL.FTZ R59, R0, R59 ;  /* 0x0000003b003b7220 */ /* 0x000fe20000410000 */
[C---:B-1----:R-:W-:Y:S03]  /*12990*/  HMMA.16816.F32.BF16 R28, R128.reuse, R120, R28 ;  /* 0x00000078801c723c */ /* 0x042fe6000004181c */
        /* <DEDUP_REMOVED lines=8> */
[C---:B--2---:R-:W-:Y:S01]  /*12a20*/  HMMA.16816.F32.BF16 R36, R128.reuse, R112, R36 ;  /* 0x000000708024723c */ /* 0x044fe20000041824 */
[----:B------:R-:W-:Y:S03]  /*12a30*/  MUFU.EX2 R226, R226 ;  /* 0x000000e200e27308 */ /* 0x000fe60000000800 */
[----:B------:R-:W-:Y:S02]  /*12a40*/  FMUL.FTZ R65, R2, R65 ;  /* 0x0000004102417220 */ /* 0x000fe40000410000 */
[C---:B------:R-:W-:Y:S02]  /*12a50*/  FMUL.FTZ R66, R0.reuse, R66 ;  /* 0x0000004200427220 */ /* 0x040fe40000410000 */
[C---:B------:R-:W-:Y:S01]  /*12a60*/  HMMA.16816.F32.BF16 R40, R128.reuse, R114, R40 ;  /* 0x000000728028723c */ /* 0x040fe20000041828 */
[----:B------:R-:W-:Y:S02]  /*12a70*/  LDSM.16.MT88.4 R112, [R185+UR4+0x900] ;  /* 0x00090004b970783b */ /* 0x000fe40008004200 */
[----:B------:R-:W-:Y:S01]  /*12a80*/  MUFU.EX2 R229, R229 ;  /* 0x000000e500e57308 */ /* 0x000fe20000000800 */
[----:B------:R-:W-:Y:S02]  /*12a90*/  FMUL.FTZ R67, R0, R67 ;  /* 0x0000004300437220 */ /* 0x000fe40000410000 */
[C---:B------:R-:W-:Y:S02]  /*12aa0*/  FMUL.FTZ R68, R2.reuse, R68 ;  /* 0x0000004402447220 */ /* 0x040fe40000410000 */
[C---:B---3--:R-:W-:Y:S04]  /*12ab0*/  HMMA.16816.F32.BF16 R44, R128.reuse, R104, R44 ;  /* 0x00000068802c723c */ /* 0x048fe8000004182c */
[----:B------:R-:W-:Y:S01]  /*12ac0*/  FMUL.FTZ R69, R2, R69 ;  /* 0x0000004502457220 */ /* 0x000fe20000410000 */
[----:B------:R-:W-:Y:S01]  /*12ad0*/  MUFU.EX2 R228, R228 ;  /* 0x000000e400e47308 */ /* 0x000fe20000000800 */
[C---:B------:R-:W-:Y:S02]  /*12ae0*/  FMUL.FTZ R70, R0.reuse, R70 ;  /* 0x0000004600467220 */ /* 0x040fe40000410000 */
[C---:B------:R-:W-:Y:S01]  /*12af0*/  HMMA.16816.F32.BF16 R48, R128.reuse, R106, R48 ;  /* 0x0000006a8030723c */ /* 0x040fe20000041830 */
[----:B------:R-:W1:Y:S03]  /*12b00*/  LDSM.16.MT88.4 R104, [R185+UR4+0x4100] ;  /* 0x00410004b968783b */ /* 0x000e660008004200 */
[----:B------:R-:W-:Y:S02]  /*12b10*/  FMUL.FTZ R71, R0, R71 ;  /* 0x0000004700477220 */ /* 0x000fe40000410000 */
[C---:B------:R-:W-:Y:S01]  /*12b20*/  FMUL.FTZ R72, R2.reuse, R72 ;  /* 0x0000004802487220 */ /* 0x040fe20000410000 */
[----:B------:R-:W-:Y:S01]  /*12b30*/  MUFU.EX2 R230, R230 ;  /* 0x000000e600e67308 */ /* 0x000fe20000000800 */
[C---:B------:R-:W-:Y:S04]  /*12b40*/  HMMA.16816.F32.BF16 R52, R128.reuse, R100, R52 ;  /* 0x000000648034723c */ /* 0x040fe80000041834 */
[----:B------:R-:W-:Y:S02]  /*12b50*/  FMUL.FTZ R73, R2, R73 ;  /* 0x0000004902497220 */ /* 0x000fe40000410000 */
[C---:B------:R-:W-:Y:S02]  /*12b60*/  FMUL.FTZ R74, R0.reuse, R74 ;  /* 0x0000004a004a7220 */ /* 0x040fe40000410000 */
[C---:B------:R-:W-:Y:S01]  /*12b70*/  HMMA.16816.F32.BF16 R56, R128.reuse, R102, R56 ;  /* 0x000000668038723c */ /* 0x040fe20000041838 */
[----:B------:R-:W2:Y:S03]  /*12b80*/  LDSM.16.MT88.4 R100, [R133+0x4100] ;  /* 0x004100008564783b */ /* 0x000ea60000004200 */
[----:B------:R-:W-:Y:S02]  /*12b90*/  FMUL.FTZ R75, R0, R75 ;  /* 0x0000004b004b7220 */ /* 0x000fe40000410000 */
[C---:B------:R-:W-:Y:S02]  /*12ba0*/  FMUL.FTZ R84, R2.reuse, R84 ;  /* 0x0000005402547220 */ /* 0x040fe40000410000 */
[C---:B------:R-:W-:Y:S04]  /*12bb0*/  HMMA.16816.F32.BF16 R60, R128.reuse, R108, R60 ;  /* 0x0000006c803c723c */ /* 0x040fe8000004183c */
[----:B------:R-:W-:Y:S02]  /*12bc0*/  FMUL.FTZ R85, R2, R85 ;  /* 0x0000005502557220 */ /* 0x000fe40000410000 */
[C---:B------:R-:W-:Y:S02]  /*12bd0*/  FMUL.FTZ R86, R0.reuse, R86 ;  /* 0x0000005600567220 */ /* 0x040fe40000410000 */
[C---:B------:R-:W-:Y:S01]  /*12be0*/  HMMA.16816.F32.BF16 R64, R128.reuse, R110, R64 ;  /* 0x0000006e8040723c */ /* 0x040fe20000041840 */
[----:B------:R-:W3:Y:S03]  /*12bf0*/  LDSM.16.MT88.4 R108, [R184+UR4+0x4100] ;  /* 0x00410004b86c783b */ /* 0x000ee60008004200 */
[----:B------:R-:W-:Y:S02]  /*12c00*/  FMUL.FTZ R87, R0, R87 ;  /* 0x0000005700577220 */ /* 0x000fe40000410000 */
[--C-:B------:R-:W-:Y:S02]  /*12c10*/  FFMA.FTZ R177, R177, c[0x0][0x2d0], -R152.reuse ;  /* 0x0000b400b1b17a23 */ /* 0x100fe40000010898 */
[--C-:B------:R-:W-:Y:S01]  /*12c20*/  FFMA.FTZ R178, R179, c[0x0][0x2d0], -R152.reuse ;  /* 0x0000b400b3b27a23 */ /* 0x100fe20000010898 */
[C---:B-1----:R-:W-:Y:S03]  /*12c30*/  HMMA.16816.F32.BF16 R68, R128.reuse, R104, R68 ;  /* 0x000000688044723c */ /* 0x042fe60000041844 */
[--C-:B------:R-:W-:Y:S01]  /*12c40*/  FFMA.FTZ R179, R182, c[0x0][0x2d0], -R149.reuse ;  /* 0x0000b400b6b37a23 */ /* 0x100fe20000010895 */
[----:B------:R-:W-:Y:S01]  /*12c50*/  MUFU.EX2 R177, R177 ;  /* 0x000000b100b17308 */ /* 0x000fe20000000800 */
[--C-:B------:R-:W-:Y:S02]  /*12c60*/  FFMA.FTZ R182, R167, c[0x0][0x2d0], -R152.reuse ;  /* 0x0000b400a7b67a23 */ /* 0x100fe40000010898 */
[--C-:B------:R-:W-:Y:S01]  /*12c70*/  FFMA.FTZ R180, R180, c[0x0][0x2d0], -R149.reuse ;  /* 0x0000b400b4b47a23 */ /* 0x100fe20000010895 */
[C---:B------:R-:W-:Y:S01]  /*12c80*/  HMMA.16816.F32.BF16 R72, R128.reuse, R106, R72 ;  /* 0x0000006a8048723c */ /* 0x040fe20000041848 */
[----:B------:R-:W1:Y:S03]  /*12c90*/  LDSM.16.MT88.4 R104, [R168+0x4100] ;  /* 0x00410000a868783b */ /* 0x000e660000004200 */
[C---:B------:R-:W-:Y:S02]  /*12ca0*/  FMUL.FTZ R76, R2.reuse, R76 ;  /* 0x0000004c024c7220 */ /* 0x040fe40000410000 */
[----:B------:R-:W-:Y:S01]  /*12cb0*/  FMUL.FTZ R77, R2, R77 ;  /* 0x0000004d024d7220 */ /* 0x000fe20000410000 */
[----:B------:R-:W4:Y:S01]  /*12cc0*/  MUFU.EX2 R178, R178 ;  /* 0x000000b200b27308 */ /* 0x000f220000000800 */
[C---:B------:R-:W-:Y:S04]  /*12cd0*/  FMUL.FTZ R78, R0.reuse, R78 ;  /* 0x0000004e004e7220 */ /* 0x040fe80000410000 */
[----:B------:R-:W-:Y:S02]  /*12ce0*/  FMUL.FTZ R79, R0, R79 ;  /* 0x0000004f004f7220 */ /* 0x000fe40000410000 */
[--C-:B------:R-:W-:Y:S02]  /*12cf0*/  FFMA.FTZ R181, R181, c[0x0][0x2d0], -R152.reuse ;  /* 0x0000b400b5b57a23 */ /* 0x100fe40000010898 */
[----:B------:R-:W-:Y:S01]  /*12d00*/  FFMA.FTZ R152, R151, c[0x0][0x2d0], -R152 ;  /* 0x0000b40097987a23 */ /* 0x000fe20000010898 */
[----:B------:R-:W-:Y:S01]  /*12d10*/  MUFU.EX2 R179, R179 ;  /* 0x000000b300b37308 */ /* 0x000fe20000000800 */
[--C-:B------:R-:W-:Y:S01]  /*12d20*/  FFMA.FTZ R183, R214, c[0x0][0x2d0], -R149.reuse ;  /* 0x0000b400d6b77a23 */ /* 0x100fe20000010895 */
[C---:B--2---:R-:W-:Y:S03]  /*12d30*/  HMMA.16816.F32.BF16 R76, R128.reuse, R100, R76 ;  /* 0x00000064804c723c */ /* 0x044fe6000004184c */
[C---:B------:R-:W-:Y:S02]  /*12d40*/  FMUL.FTZ R80, R2.reuse, R80 ;  /* 0x0000005002507220 */ /* 0x040fe40000410000 */
[----:B------:R-:W-:Y:S02]  /*12d50*/  FMUL.FTZ R81, R2, R81 ;  /* 0x0000005102517220 */ /* 0x000fe40000410000 */
[C---:B------:R-:W-:Y:S01]  /*12d60*/  FMUL.FTZ R82, R0.reuse, R82 ;  /* 0x0000005200527220 */ /* 0x040fe20000410000 */
[----:B------:R-:W2:Y:S01]  /*12d70*/  MUFU.EX2 R180, R180 ;  /* 0x000000b400b47308 */ /* 0x000ea20000000800 */
[----:B------:R-:W-:Y:S03]  /*12d80*/  FMUL.FTZ R83, R0, R83 ;  /* 0x0000005300537220 */ /* 0x000fe60000410000 */
[--C-:B------:R-:W-:Y:S01]  /*12d90*/  FFMA.FTZ R214, R166, c[0x0][0x2d0], -R149.reuse ;  /* 0x0000b400a6d67a23 */ /* 0x100fe20000010895 */
[----:B----4-:R-:W-:Y:S01]  /*12da0*/  F2FP.BF16.PACK_AB R100, R178, R177 ;  /* 0x000000b1b264723e */ /* 0x010fe200000010ff */
[----:B------:R-:W-:Y:S01]  /*12db0*/  LDSM.16.MT88.4 R164, [R133+0x5900] ;  /* 0x0059000085a4783b */ /* 0x000fe20000004200 */
[----:B------:R-:W-:Y:S01]  /*12dc0*/  FFMA.FTZ R149, R148, c[0x0][0x2d0], -R149 ;  /* 0x0000b40094957a23 */ /* 0x000fe20000010895 */
[C---:B------:R-:W-:Y:S02]  /*12dd0*/  HMMA.16816.F32.BF16 R80, R128.reuse, R102, R80 ;  /* 0x000000668050723c */ /* 0x040fe40000041850 */
[----:B------:R4:W-:Y:S01]  /*12de0*/  MUFU.EX2 R231, R152 ;  /* 0x0000009800e77308 */ /* 0x0009e20000000800 */
[C---:B------:R-:W-:Y:S02]  /*12df0*/  FMUL.FTZ R88, R2.reuse, R88 ;  /* 0x0000005802587220 */ /* 0x040fe40000410000 */
[----:B------:R-:W-:Y:S02]  /*12e00*/  FMUL.FTZ R89, R2, R89 ;  /* 0x0000005902597220 */ /* 0x000fe40000410000 */
[C---:B------:R-:W-:Y:S01]  /*12e10*/  FMUL.FTZ R90, R0.reuse, R90 ;  /* 0x0000005a005a7220 */ /* 0x040fe20000410000 */
[C---:B---3--:R-:W-:Y:S04]  /*12e20*/  HMMA.16816.F32.BF16 R84, R128.reuse, R108, R84 ;  /* 0x0000006c8054723c */ /* 0x048fe80000041854 */
[----:B------:R-:W-:Y:S01]  /*12e30*/  FMUL.FTZ R91, R0, R91 ;  /* 0x0000005b005b7220 */ /* 0x000fe20000410000 */
[----:B------:R-:W-:Y:S01]  /*12e40*/  MUFU.EX2 R181, R181 ;  /* 0x000000b500b57308 */ /* 0x000fe20000000800 */
[C---:B------:R-:W-:Y:S02]  /*12e50*/  FMUL.FTZ R92, R2.reuse, R92 ;  /* 0x0000005c025c7220 */ /* 0x040fe40000410000 */
[----:B------:R-:W-:Y:S01]  /*12e60*/  FMUL.FTZ R93, R2, R93 ;  /* 0x0000005d025d7220 */ /* 0x000fe20000410000 */
[----:B--2---:R-:W-:Y:S02]  /*12e70*/  F2FP.BF16.PACK_AB R101, R180, R179 ;  /* 0x000000b3b465723e */ /* 0x004fe400000010ff */
[C---:B------:R-:W-:Y:S01]  /*12e80*/  HMMA.16816.F32.BF16 R88, R128.reuse, R110, R88 ;  /* 0x0000006e8058723c */ /* 0x040fe20000041858 */
[----:B------:R-:W2:Y:S02]  /*12e90*/  LDSM.16.MT88.4 R108, [R133+0x900] ;  /* 0x00090000856c783b */ /* 0x000ea40000004200 */
[C---:B------:R-:W-:Y:S01]  /*12ea0*/  FMUL.FTZ R94, R0.reuse, R94 ;  /* 0x0000005e005e7220 */ /* 0x040fe20000410000 */
[----:B------:R-:W3:Y:S01]  /*12eb0*/  MUFU.EX2 R182, R182 ;  /* 0x000000b600b67308 */ /* 0x000ee20000000800 */
[----:B------:R-:W-:Y:S02]  /*12ec0*/  FMUL.FTZ R95, R0, R95 ;  /* 0x0000005f005f7220 */ /* 0x000fe40000410000 */
[C---:B------:R-:W-:Y:S02]  /*12ed0*/  FMUL.FTZ R96, R2.reuse, R96 ;  /* 0x0000006002607220 */ /* 0x040fe40000410000 */
[----:B----4-:R-:W-:Y:S03]  /*12ee0*/  LDSM.16.MT88.4 R152, [R184+UR4+0x3900] ;  /* 0x00390004b898783b */ /* 0x010fe60008004200 */
[C---:B-1----:R-:W-:Y:S02]  /*12ef0*/  HMMA.16816.F32.BF16 R92, R128.reuse, R104, R92 ;  /* 0x00000068805c723c */ /* 0x042fe4000004185c */
[----:B------:R-:W-:Y:S01]  /*12f00*/  MUFU.EX2 R183, R183 ;  /* 0x000000b700b77308 */ /* 0x000fe20000000800 */
[----:B------:R-:W-:Y:S02]  /*12f10*/  FMUL.FTZ R97, R2, R97 ;  /* 0x0000006102617220 */ /* 0x000fe40000410000 */
[C---:B------:R-:W-:Y:S02]  /*12f20*/  FMUL.FTZ R98, R0.reuse, R98 ;  /* 0x0000006200627220 */ /* 0x040fe40000410000 */
[----:B------:R-:W-:Y:S02]  /*12f30*/  FMUL.FTZ R99, R0, R99 ;  /* 0x0000006300637220 */ /* 0x000fe40000410000 */
[----:B------:R-:W-:Y:S03]  /*12f40*/  FFMA.FTZ R176, R2, R217, R176 ;  /* 0x000000d902b07223 */ /* 0x000fe600000100b0 */
[----:B------:R-:W1:Y:S01]  /*12f50*/  MUFU.EX2 R214, R214 ;  /* 0x000000d600d67308 */ /* 0x000e620000000800 */
[----:B------:R-:W-:Y:S01]  /*12f60*/  FFMA.FTZ R172, R0, R215, R172 ;  /* 0x000000d700ac7223 */ /* 0x000fe200000100ac */
[----:B------:R-:W-:Y:S01]  /*12f70*/  HMMA.16816.F32.BF16 R96, R128, R106, R96 ;  /* 0x0000006a8060723c */ /* 0x000fe20000041860 */
[----:B------:R-:W4:Y:S02]  /*12f80*/  LDSM.16.MT88.4 R104, [R168+0x2900] ;  /* 0x00290000a868783b */ /* 0x000f240000004200 */
[----:B---3--:R-:W-:Y:S01]  /*12f90*/  F2FP.BF16.PACK_AB R102, R182, R181 ;  /* 0x000000b5b666723e */ /* 0x008fe200000010ff */
[----:B------:R-:W-:Y:S02]  /*12fa0*/  FADD.FTZ R175, R175, R176 ;  /* 0x000000b0afaf7221 */ /* 0x000fe40000010000 */
[----:B------:R-:W-:Y:S02]  /*12fb0*/  FADD.FTZ R171, R171, R172 ;  /* 0x000000acabab7221 */ /* 0x000fe40000010000 */
[----:B------:R3:W5:Y:S01]  /*12fc0*/  MUFU.EX2 R233, R149 ;  /* 0x0000009500e97308 */ /* 0x0007620000000800 */
[----:B------:R-:W-:Y:S03]  /*12fd0*/  FADD.FTZ R0, R174, R175 ;  /* 0x000000afae007221 */ /* 0x000fe60000010000 */
[----:B------:R-:W-:Y:S02]  /*12fe0*/  FADD.FTZ R2, R170, R171 ;  /* 0x000000abaa027221 */ /* 0x000fe40000010000 */
[----:B------:R-:W-:Y:S02]  /*12ff0*/  FADD.FTZ R0, R173, R0 ;  /* 0x00000000ad007221 */ /* 0x000fe40000010000 */
[----:B------:R-:W-:Y:S02]  /*13000*/  FADD.FTZ R2, R169, R2 ;  /* 0x00000002a9027221 */ /* 0x000fe40000010000 */
[----:B------:R-:W-:Y:S02]  /*13010*/  FADD.FTZ R177, R177, R0 ;  /* 0x00000000b1b17221 */ /* 0x000fe40000010000 */
[----:B------:R-:W-:Y:S01]  /*13020*/  FADD.FTZ R179, R179, R2 ;  /* 0x00000002b3b37221 */ /* 0x000fe20000010000 */
[----:B-1----:R-:W-:Y:S01]  /*13030*/  F2FP.BF16.PACK_AB R103, R214, R183 ;  /* 0x000000b7d667723e */ /* 0x002fe200000010ff */
[----:B------:R-:W-:Y:S02]  /*13040*/  FADD.FTZ R178, R178, R177 ;  /* 0x000000b1b2b27221 */ /* 0x000fe40000010000 */
[----:B------:R-:W-:Y:S02]  /*13050*/  FADD.FTZ R180, R180, R179 ;  /* 0x000000b3b4b47221 */ /* 0x000fe40000010000 */
[----:B------:R-:W-:Y:S02]  /*13060*/  FADD.FTZ R181, R181, R178 ;  /* 0x000000b2b5b57221 */ /* 0x000fe40000010000 */
[C---:B------:R-:W-:Y:S01]  /*13070*/  HMMA.16816.F32.BF16 R4, R100.reuse, R112, R4 ;  /* 0x000000706404723c */ /* 0x040fe20000041804 */
[----:B---3--:R-:W-:Y:S04]  /*13080*/  LDSM.16.MT88.4 R148, [R133+0x3900] ;  /* 0x003900008594783b */ /* 0x008fe80000004200 */
[----:B------:R-:W-:Y:S03]  /*13090*/  FADD.FTZ R182, R182, R181 ;  /* 0x000000b5b6b67221 */ /* 0x000fe60000010000 */
[C---:B------:R-:W-:Y:S01]  /*130a0*/  HMMA.16816.F32.BF16 R8, R100.reuse, R114, R8 ;  /* 0x000000726408723c */ /* 0x040fe20000041808 */
[----:B------:R-:W-:Y:S07]  /*130b0*/  LDSM.16.MT88.4 R112, [R133+0x4900] ;  /* 0x004900008570783b */ /* 0x000fee0000004200 */
[C---:B--2---:R-:W-:Y:S08]  /*130c0*/  HMMA.16816.F32.BF16 R12, R100.reuse, R108, R12 ;  /* 0x0000006c640c723c */ /* 0x044ff0000004180c */
[C---:B------:R-:W-:Y:S01]  /*130d0*/  HMMA.16816.F32.BF16 R16, R100.reuse, R110, R16 ;  /* 0x0000006e6410723c */ /* 0x040fe20000041810 */
[----:B------:R-:W1:Y:S07]  /*130e0*/  LDSM.16.MT88.4 R108, [R185+UR4+0x4900] ;  /* 0x00490004b96c783b */ /* 0x000e6e0008004200 */
        /* <DEDUP_REMOVED lines=13> */
[----:B------:R-:W-:Y:S01]  /*131c0*/  F2FP.BF16.PACK_AB R138, R231, R228 ;  /* 0x000000e4e78a723e */ /* 0x000fe200000010ff */
[C---:B------:R-:W-:Y:S04]  /*131d0*/  HMMA.16816.F32.BF16 R52, R100.reuse, R140, R52 ;  /* 0x0000008c6434723c */ /* 0x040fe80000041834 */
[----:B-----5:R-:W-:Y:S04]  /*131e0*/  F2FP.BF16.PACK_AB R139, R233, R230 ;  /* 0x000000e6e98b723e */ /* 0x020fe800000010ff */
[C---:B------:R-:W-:Y:S01]  /*131f0*/  HMMA.16816.F32.BF16 R56, R100.reuse, R142, R56 ;  /* 0x0000008e6438723c */ /* 0x040fe20000041838 */
[----:B------:R-:W-:Y:S07]  /*13200*/  LDSM.16.MT88.4 R140, [R168+0x1900] ;  /* 0x00190000a88c783b */ /* 0x000fee0000004200 */
[C---:B----4-:R-:W-:Y:S08]  /*13210*/  HMMA.16816.F32.BF16 R60, R100.reuse, R104, R60 ;  /* 0x00000068643c723c */ /* 0x050ff0000004183c */
[C---:B------:R-:W-:Y:S01]  /*13220*/  HMMA.16816.F32.BF16 R64, R100.reuse, R106, R64 ;  /* 0x0000006a6440723c */ /* 0x040fe20000041840 */
[----:B------:R-:W2:Y:S07]  /*13230*/  LDSM.16.MT88.4 R104, [R184+UR4+0x4900] ;  /* 0x00490004b868783b */ /* 0x000eae0008004200 */
[C---:B-1----:R-:W-:Y:S08]  /*13240*/  HMMA.16816.F32.BF16 R68, R100.reuse, R108, R68 ;  /* 0x0000006c6444723c */ /* 0x042ff00000041844 */
[C---:B------:R-:W-:Y:S01]  /*13250*/  HMMA.16816.F32.BF16 R72, R100.reuse, R110, R72 ;  /* 0x0000006e6448723c */ /* 0x040fe20000041848 */
[----:B------:R-:W1:Y:S07]  /*13260*/  LDSM.16.MT88.4 R108, [R185+UR4+0x1100] ;  /* 0x00110004b96c783b */ /* 0x000e6e0008004200 */
[C---:B------:R-:W-:Y:S08]  /*13270*/  HMMA.16816.F32.BF16 R76, R100.reuse, R112, R76 ;  /* 0x00000070644c723c */ /* 0x040ff0000004184c */
[C---:B------:R-:W-:Y:S01]  /*13280*/  HMMA.16816.F32.BF16 R80, R100.reuse, R114, R80 ;  /* 0x000000726450723c */ /* 0x040fe20000041850 */
[----:B------:R-:W3:Y:S07]  /*13290*/  LDSM.16.MT88.4 R112, [R184+UR4+0x1100] ;  /* 0x00110004b870783b */ /* 0x000eee0008004200 */
[C---:B--2---:R-:W-:Y:S08]  /*132a0*/  HMMA.16816.F32.BF16 R84, R100.reuse, R104, R84 ;  /* 0x000000686454723c */ /* 0x044ff00000041854 */
[C---:B------:R-:W-:Y:S01]  /*132b0*/  HMMA.16816.F32.BF16 R88, R100.reuse, R106, R88 ;  /* 0x0000006a6458723c */ /* 0x040fe20000041858 */
[----:B------:R-:W2:Y:S07]  /*132c0*/  LDSM.16.MT88.4 R104, [R185+UR4+0x3100] ;  /* 0x00310004b968783b */ /* 0x000eae0008004200 */
[C---:B------:R-:W-:Y:S08]  /*132d0*/  HMMA.16816.F32.BF16 R92, R100.reuse, R116, R92 ;  /* 0x00000074645c723c */ /* 0x040ff0000004185c */
[----:B------:R-:W-:Y:S01]  /*132e0*/  HMMA.16816.F32.BF16 R96, R100, R118, R96 ;  /* 0x000000766460723c */ /* 0x000fe20000041860 */
[----:B------:R-:W4:Y:S06]  /*132f0*/  LDSM.16.MT88.4 R116, [R133+0x3100] ;  /* 0x003100008574783b */ /* 0x000f2c0000004200 */
[----:B------:R-:W-:Y:S01]  /*13300*/  F2FP.BF16.PACK_AB R100, R216, R193 ;  /* 0x000000c1d864723e */ /* 0x000fe200000010ff */
[----:B------:R-:W-:Y:S01]  /*13310*/  FADD.FTZ R193, R193, R182 ;  /* 0x000000b6c1c17221 */ /* 0x000fe20000010000 */
[----:B------:R-:W-:Y:S03]  /*13320*/  F2FP.BF16.PACK_AB R101, R221, R218 ;  /* 0x000000dadd65723e */ /* 0x000fe600000010ff */
[----:B------:R-:W-:Y:S02]  /*13330*/  F2FP.BF16.PACK_AB R102, R223, R220 ;  /* 0x000000dcdf66723e */ /* 0x000fe400000010ff */
[----:B------:R-:W-:Y:S07]  /*13340*/  F2FP.BF16.PACK_AB R103, R225, R222 ;  /* 0x000000dee167723e */ /* 0x000fee00000010ff */
[C---:B-1----:R-:W-:Y:S08]  /*13350*/  HMMA.16816.F32.BF16 R4, R100.reuse, R108, R4 ;  /* 0x0000006c6404723c */ /* 0x042ff00000041804 */
[C---:B------:R-:W-:Y:S01]  /*13360*/  HMMA.16816.F32.BF16 R8, R100.reuse, R110, R8 ;  /* 0x0000006e6408723c */ /* 0x040fe20000041808 */
[----:B------:R-:W1:Y:S07]  /*13370*/  LDSM.16.MT88.4 R108, [R184+UR4+0x3100] ;  /* 0x00310004b86c783b */ /* 0x000e6e0008004200 */
[C---:B------:R-:W-:Y:S08]  /*13380*/  HMMA.16816.F32.BF16 R12, R100.reuse, R120, R12 ;  /* 0x00000078640c723c */ /* 0x040ff0000004180c */
[C---:B------:R-:W-:Y:S08]  /*13390*/  HMMA.16816.F32.BF16 R16, R100.reuse, R122, R16 ;  /* 0x0000007a6410723c */ /* 0x040ff00000041810 */
[C---:B---3--:R-:W-:Y:S08]  /*133a0*/  HMMA.16816.F32.BF16 R20, R100.reuse, R112, R20 ;  /* 0x000000706414723c */ /* 0x048ff00000041814 */
[C---:B------:R-:W-:Y:S01]  /*133b0*/  HMMA.16816.F32.BF16 R24, R100.reuse, R114, R24 ;  /* 0x000000726418723c */ /* 0x040fe20000041818 */
[----:B------:R-:W3:Y:S07]  /*133c0*/  LDSM.16.MT88.4 R112, [R168+0x3100] ;  /* 0x00310000a870783b */ /* 0x000eee0000004200 */
[C---:B------:R-:W-:Y:S08]  /*133d0*/  HMMA.16816.F32.BF16 R28, R100.reuse, R124, R28 ;  /* 0x0000007c641c723c */ /* 0x040ff0000004181c */
[C---:B------:R-:W-:Y:S01]  /*133e0*/  HMMA.16816.F32.BF16 R32, R100.reuse, R126, R32 ;  /* 0x0000007e6420723c */ /* 0x040fe20000041820 */
[----:B------:R-:W-:Y:S07]  /*133f0*/  LDSM.16.MT88.4 R124, [R185+UR4+0x1900] ;  /* 0x00190004b97c783b */ /* 0x000fee0008004200 */
[C---:B--2---:R-:W-:Y:S08]  /*13400*/  HMMA.16816.F32.BF16 R36, R100.reuse, R104, R36 ;  /* 0x000000686424723c */ /* 0x044ff00000041824 */
[C---:B------:R-:W-:Y:S01]  /*13410*/  HMMA.16816.F32.BF16 R40, R100.reuse, R106, R40 ;  /* 0x0000006a6428723c */ /* 0x040fe20000041828 */
[----:B------:R-:W2:Y:S07]  /*13420*/  LDSM.16.MT88.4 R104, [R185+UR4+0x5100] ;  /* 0x00510004b968783b */ /* 0x000eae0008004200 */
[C---:B----4-:R-:W-:Y:S08]  /*13430*/  HMMA.16816.F32.BF16 R44, R100.reuse, R116, R44 ;  /* 0x00000074642c723c */ /* 0x050ff0000004182c */
[C---:B------:R-:W-:Y:S01]  /*13440*/  HMMA.16816.F32.BF16 R48, R100.reuse, R118, R48 ;  /* 0x000000766430723c */ /* 0x040fe20000041830 */
[----:B------:R-:W4:Y:S07]  /*13450*/  LDSM.16.MT88.4 R116, [R133+0x5100] ;  /* 0x005100008574783b */ /* 0x000f2e0000004200 */
[C---:B-1----:R-:W-:Y:S08]  /*13460*/  HMMA.16816.F32.BF16 R52, R100.reuse, R108, R52 ;  /* 0x0000006c6434723c */ /* 0x042ff00000041834 */
[C---:B------:R-:W-:Y:S01]  /*13470*/  HMMA.16816.F32.BF16 R56, R100.reuse, R110, R56 ;  /* 0x0000006e6438723c */ /* 0x040fe20000041838 */
[----:B------:R-:W1:Y:S07]  /*13480*/  LDSM.16.MT88.4 R108, [R184+UR4+0x5100] ;  /* 0x00510004b86c783b */ /* 0x000e6e0008004200 */
[C---:B---3--:R-:W-:Y:S08]  /*13490*/  HMMA.16816.F32.BF16 R60, R100.reuse, R112, R60 ;  /* 0x00000070643c723c */ /* 0x048ff0000004183c */
[C---:B------:R-:W-:Y:S01]  /*134a0*/  HMMA.16816.F32.BF16 R64, R100.reuse, R114, R64 ;  /* 0x000000726440723c */ /* 0x040fe20000041840 */
[----:B------:R-:W3:Y:S07]  /*134b0*/  LDSM.16.MT88.4 R112, [R168+0x5100] ;  /* 0x00510000a870783b */ /* 0x000eee0000004200 */
[C---:B--2---:R-:W-:Y:S08]  /*134c0*/  HMMA.16816.F32.BF16 R68, R100.reuse, R104, R68 ;  /* 0x000000686444723c */ /* 0x044ff00000041844 */
[C---:B------:R-:W-:Y:S01]  /*134d0*/  HMMA.16816.F32.BF16 R72, R100.reuse, R106, R72 ;  /* 0x0000006a6448723c */ /* 0x040fe20000041848 */
[----:B------:R-:W-:Y:S07]  /*134e0*/  LDSM.16.MT88.4 R104, [R184+UR4+0x1900] ;  /* 0x00190004b868783b */ /* 0x000fee0008004200 */
[C---:B----4-:R-:W-:Y:S08]  /*134f0*/  HMMA.16816.F32.BF16 R76, R100.reuse, R116, R76 ;  /* 0x00000074644c723c */ /* 0x050ff0000004184c */
[C---:B------:R-:W-:Y:S01]  /*13500*/  HMMA.16816.F32.BF16 R80, R100.reuse, R118, R80 ;  /* 0x000000766450723c */ /* 0x040fe20000041850 */
[----:B------:R-:W2:Y:S07]  /*13510*/  LDSM.16.MT88.4 R116, [R133+0x1900] ;  /* 0x001900008574783b */ /* 0x000eae0000004200 */
[C---:B-1----:R-:W-:Y:S08]  /*13520*/  HMMA.16816.F32.BF16 R84, R100.reuse, R108, R84 ;  /* 0x0000006c6454723c */ /* 0x042ff00000041854 */
[C---:B------:R-:W-:Y:S08]  /*13530*/  HMMA.16816.F32.BF16 R88, R100.reuse, R110, R88 ;  /* 0x0000006e6458723c */ /* 0x040ff00000041858 */
[C---:B---3--:R-:W-:Y:S08]  /*13540*/  HMMA.16816.F32.BF16 R92, R100.reuse, R112, R92 ;  /* 0x00000070645c723c */ /* 0x048ff0000004185c */
[----:B------:R-:W-:Y:S08]  /*13550*/  HMMA.16816.F32.BF16 R96, R100, R114, R96 ;  /* 0x000000726460723c */ /* 0x000ff00000041860 */
[C---:B------:R-:W-:Y:S08]  /*13560*/  HMMA.16816.F32.BF16 R128, R136.reuse, R124, R4 ;  /* 0x0000007c8880723c */ /* 0x040ff00000041804 */
[C---:B------:R-:W-:Y:S08]  /*13570*/  HMMA.16816.F32.BF16 R124, R136.reuse, R126, R8 ;  /* 0x0000007e887c723c */ /* 0x040ff00000041808 */
[C---:B--2---:R-:W-:Y:S08]  /*13580*/  HMMA.16816.F32.BF16 R120, R136.reuse, R116, R12 ;  /* 0x000000748878723c */ /* 0x044ff0000004180c */
        /* <DEDUP_REMOVED lines=37> */
[----:B------:R-:W-:Y:S02]  /*137e0*/  FADD.FTZ R230, R230, R229 ;  /* 0x000000e5e6e67221 */ /* 0x000fe40000010000 */
[----:B------:R-:W-:Y:S02]  /*137f0*/  FADD.FTZ R217, R231, R228 ;  /* 0x000000e4e7d97221 */ /* 0x000fe40000010000 */
[----:B------:R-:W-:Y:S01]  /*13800*/  FADD.FTZ R215, R233, R230 ;  /* 0x000000e6e9d77221 */ /* 0x000fe20000010000 */
[----:B------:R-:W-:-:S05]  /*13810*/  @!P0 BRA `(.L_x_989) ;  /* 0x0000040000008947 */ /* 0x000fca0003800000 */
[----:B------:R-:W-:Y:S01]  /*13820*/  ISETP.NE.AND P2, PT, R199, 0x1, PT ;  /* 0x00000001c700780c */ /* 0x000fe20003f45270 */
[----:B------:R-:W-:Y:S01]  /*13830*/  IMAD R202, R219, 0x40, R194 ;  /* 0x00000040dbca7824 */ /* 0x000fe200078e02c2 */
[----:B------:R-:W-:Y:S01]  /*13840*/  SEL R4, RZ, 0x10, P5 ;  /* 0x00000010ff047807 */ /* 0x000fe20002800000 */
[----:B------:R-:W-:Y:S01]  /*13850*/  IMAD.MOV.U32 R201, RZ, RZ, RZ ;  /* 0x000000ffffc97224 */ /* 0x000fe200078e00ff */
[----:B------:R-:W-:Y:S02]  /*13860*/  SEL R2, RZ, 0x10, P4 ;  /* 0x00000010ff027807 */ /* 0x000fe40002000000 */
[----:B------:R-:W-:Y:S02]  /*13870*/  IADD3 R202, R202, -0x80, R205 ;  /* 0xffffff80caca7810 */ /* 0x000fe40007ffe0cd */
[----:B------:R-:W-:Y:S03]  /*13880*/  IADD3 R14, -R4, 0x10, RZ ;  /* 0x00000010040e7810 */ /* 0x000fe60007ffe1ff */
[----:B------:R-:W-:Y:S01]  /*13890*/  IMAD.MOV.U32 R5, RZ, RZ, R202 ;  /* 0x000000ffff057224 */ /* 0x000fe200078e00ca */
[----:B------:R-:W-:Y:S01]  /*138a0*/  LOP3.LUT R14, R14, 0xf, RZ, 0xc0, !PT ;  /* 0x0000000f0e0e7812 */ /* 0x000fe200078ec0ff */
[----:B------:R-:W-:Y:S05]  /*138b0*/  @P2 IMAD.HI.U32 R0, R202, c[0x0][0x2bc], RZ ;  /* 0x0000af00ca002a27 */ /* 0x000fea00078e00ff */
[----:B------:R-:W-:Y:S02]  /*138c0*/  @P2 SHF.R.U32.HI R5, RZ, c[0x0][0x2c0], R0 ;  /* 0x0000b000ff052a19 */ /* 0x000fe40000011600 */
[----:B------:R-:W-:Y:S02]  /*138d0*/  ISETP.NE.U32.AND P2, PT, R4, RZ, PT ;  /* 0x000000ff0400720c */ /* 0x000fe40003f45070 */
[C---:B------:R-:W-:Y:S04]  /*138e0*/  @!P3 IADD3 R7, P0, R5.reuse, R206, RZ ;  /* 0x000000ce0507b210 */ /* 0x040fe80007f1e0ff */
[----:B------:R-:W-:Y:S01]  /*138f0*/  @!P3 LEA.HI.X.SX32 R0, R5, R198, 0x1, P0 ;  /* 0x000000c60500b211 */ /* 0x000fe200000f0eff */
[----:B------:R-:W-:Y:S01]  /*13900*/  IMAD.MOV R5, RZ, RZ, -R5 ;  /* 0x000000ffff057224 */ /* 0x000fe200078e0a05 */
[----:B------:R-:W-:Y:S03]  /*13910*/  @!P3 LEA R8, P0, R7, c[0x0][0x2a0], 0x2 ;  /* 0x0000a8000708ba11 */ /* 0x000fe600078010ff */
[----:B------:R-:W-:Y:S01]  /*13920*/  IMAD R202, R5, c[0x0][0x2b8], R202 ;  /* 0x0000ae0005ca7a24 */ /* 0x000fe200078e02ca */
[----:B------:R-:W-:Y:S03]  /*13930*/  @!P3 LEA.HI.X R9, R7, c[0x0][0x2a4], R0, 0x2, P0 ;  /* 0x0000a9000709ba11 */ /* 0x000fe600000f1400 */
[C---:B------:R-:W-:Y:S01]  /*13940*/  IMAD.WIDE.U32 R6, R202.reuse, c[0x0][0x1e0], RZ ;  /* 0x00007800ca067a25 */ /* 0x040fe200078e00ff */
[----:B------:R-:W-:Y:S01]  /*13950*/  SHF.R.S32.HI R5, RZ, 0x1f, R202 ;  /* 0x0000001fff057819 */ /* 0x000fe200000114ca */
[----:B------:R-:W2:Y:S04]  /*13960*/  @!P3 LDG.E R201, [R8.64] ;  /* 0x0000000608c9b981 */ /* 0x000ea8000c1e1900 */
[----:B------:R-:W-:Y:S04]  /*13970*/  IMAD R5, R5, c[0x0][0x1e0], RZ ;  /* 0x0000780005057a24 */ /* 0x000fe800078e02ff */
[----:B------:R-:W-:Y:S04]  /*13980*/  IMAD R5, R202, c[0x0][0x1e4], R5 ;  /* 0x00007900ca057a24 */ /* 0x000fe800078e0205 */
[----:B------:R-:W-:Y:S02]  /*13990*/  IMAD.IADD R7, R7, 0x1, R5 ;  /* 0x0000000107077824 */ /* 0x000fe400078e0205 */
[----:B------:R-:W-:Y:S01]  /*139a0*/  IMAD R5, R192, c[0x0][0x1e8], RZ ;  /* 0x00007a00c0057a24 */ /* 0x000fe200078e02ff */
[----:B--2---:R-:W-:Y:S01]  /*139b0*/  SHF.R.S32.HI R0, RZ, 0x1f, R201 ;  /* 0x0000001fff007819 */ /* 0x004fe200000114c9 */
[----:B------:R-:W-:Y:S04]  /*139c0*/  IMAD.WIDE.U32 R6, R201, c[0x0][0x1f0], R6 ;  /* 0x00007c00c9067a25 */ /* 0x000fe800078e0006 */
        /* <DEDUP_REMOVED lines=9> */
[----:B------:R-:W-:Y:S03]  /*13a60*/  SEL R0, RZ, 0x10, P6 ;  /* 0x00000010ff007807 */ /* 0x000fe60003000000 */
[----:B------:R-:W2:Y:S01]  /*13a70*/  SHFL.IDX PT, R9, R8, 0x1, 0x181f ;  /* 0x00381f0008097f89 */ /* 0x000ea200000e0000 */
[----:B------:R-:W-:Y:S03]  /*13a80*/  IADD3 R5, -R0, 0x10, RZ ;  /* 0x0000001000057810 */ /* 0x000fe60007ffe1ff */
[----:B------:R3:W-:Y:S01]  /*13a90*/  SHFL.IDX PT, R13, R8, RZ, 0x181f ;  /* 0x00181fff080d7589 */ /* 0x0007e200000e0000 */
[----:B------:R-:W-:Y:S03]  /*13aa0*/  LOP3.LUT R5, R5, 0xf, RZ, 0xc0, !PT ;  /* 0x0000000f05057812 */ /* 0x000fe600078ec0ff */
[----:B------:R-:W4:Y:S01]  /*13ab0*/  SHFL.IDX PT, R11, R10, RZ, 0x181f ;  /* 0x00181fff0a0b7589 */ /* 0x000f2200000e0000 */
[----:B-1----:R-:W-:Y:S04]  /*13ac0*/  IADD3 R14, P1, P0, R14, R7, R208 ;  /* 0x000000070e0e7210 */ /* 0x002fe8000783e0d0 */
[----:B--2---:R-:W-:Y:S02]  /*13ad0*/  IADD3.X R15, RZ, R9, R209, P1, P0 ;  /* 0x00000009ff0f7210 */ /* 0x004fe40000fe04d1 */
[----:B------:R-:W-:Y:S04]  /*13ae0*/  IADD3 R16, P1, P0, R6, R7, R211 ;  /* 0x0000000706107210 */ /* 0x000fe8000783e0d3 */
[----:B------:R-:W-:Y:S02]  /*13af0*/  IADD3.X R17, RZ, R9, R212, P1, P0 ;  /* 0x00000009ff117210 */ /* 0x000fe40000fe04d4 */
[----:B---3--:R-:W-:Y:S01]  /*13b00*/  IADD3 R8, P1, P0, R5, R7, R204 ;  /* 0x0000000705087210 */ /* 0x008fe2000783e0cc */
[----:B------:R-:W-:Y:S03]  /*13b10*/  IMAD R5, R213, 0x3000, R203 ;  /* 0x00003000d5057824 */ /* 0x000fe600078e02cb */
[----:B------:R-:W-:Y:S01]  /*13b20*/  IADD3.X R9, RZ, R9, R210, P1, P0 ;  /* 0x00000009ff097210 */ /* 0x000fe20000fe04d2 */
[----:B------:R-:W-:Y:S01]  /*13b30*/  IMAD.SHL.U32 R7, R5, 0x2, RZ ;  /* 0x0000000205077824 */ /* 0x000fe200078e00ff */
[----:B----4-:R-:W-:Y:S02]  /*13b40*/  IADD3 R20, P1, R208, R11, RZ ;  /* 0x0000000bd0147210 */ /* 0x010fe40007f3e0ff */
[----:B------:R-:W-:Y:S03]  /*13b50*/  IADD3 R18, P0, R11, R211, RZ ;  /* 0x000000d30b127210 */ /* 0x000fe60007f1e0ff */
[----:B------:R-:W-:Y:S01]  /*13b60*/  IMAD.X R21, R209, 0x1, R13, P1 ;  /* 0x00000001d1157824 */ /* 0x000fe200008e060d */
[----:B------:R-:W-:Y:S01]  /*13b70*/  ISETP.NE.U32.AND P1, PT, R2, RZ, PT ;  /* 0x000000ff0200720c */ /* 0x000fe20003f25070 */
[----:B------:R-:W-:Y:S01]  /*13b80*/  IMAD.X R19, R13, 0x1, R212, P0 ;  /* 0x000000010d137824 */ /* 0x000fe200000e06d4 */
        /* <DEDUP_REMOVED lines=9> */
.L_x_989:
        /* <DEDUP_REMOVED lines=9> */
.L_x_987:
[----:B-1----:R-:W1:Y:S01]  /*13cb0*/  SHFL.BFLY PT, R6, R217, 0x2, 0x1f ;  /* 0x0c401f00d9067f89 */ /* 0x002e6200000e0000 */
        /* <DEDUP_REMOVED lines=122> */
.L_x_937:
        /* <DEDUP_REMOVED lines=152> */
.L_x_992:
[----:B--2---:R-:W-:Y:S01]  /*14de0*/  LOP3.LUT R6, R14, 0xffffffe0, RZ, 0xc0, !PT ;  /* 0xffffffe00e067812 */ /* 0x004fe200078ec0ff */
[----:B------:R-:W1:Y:S01]  /*14df0*/  S2R R54, SR_CTAID.X ;  /* 0x0000000000367919 */ /* 0x000e620000002500 */
[----:B------:R-:W-:Y:S01]  /*14e00*/  SHF.R.S32.HI R14, RZ, 0x1f, R5 ;  /* 0x0000001fff0e7819 */ /* 0x000fe20000011405 */
[----:B------:R-:W-:Y:S01]  /*14e10*/  IMAD R13, R25, c[0x0][0x3a0], RZ ;  /* 0x0000e800190d7a24 */ /* 0x000fe200078e02ff */
[----:B------:R-:W-:Y:S01]  /*14e20*/  LEA.HI R8, R16, R16, RZ, 0x1 ;  /* 0x0000001010087211 */ /* 0x000fe200078f08ff */
[----:B------:R-:W-:Y:S01]  /*14e30*/  IMAD.IADD R6, R3, 0x1, -R6 ;  /* 0x0000000103067824 */ /* 0x000fe200078e0a06 */
[-C--:B------:R-:W-:Y:S01]  /*14e40*/  LEA.HI R14, R14, R5.reuse, RZ, 0x3 ;  /* 0x000000050e0e7211 */ /* 0x080fe200078f18ff */
[----:B------:R-:W-:Y:S01]  /*14e50*/  IMAD R17, R2, c[0x0][0x490], RZ ;  /* 0x0001240002117a24 */ /* 0x000fe200078e02ff */
[----:B------:R-:W-:Y:S01]  /*14e60*/  LOP3.LUT R9, R8, 0x1ffffffe, RZ, 0xc0, !PT ;  /* 0x1ffffffe08097812 */ /* 0x000fe200078ec0ff */
[----:B------:R-:W-:Y:S01]  /*14e70*/  IMAD.MOV.U32 R19, RZ, RZ, R25 ;  /* 0x000000ffff137224 */ /* 0x000fe200078e0019 */
[----:B------:R-:W-:Y:S01]  /*14e80*/  SHF.R.S32.HI R7, RZ, 0x1f, R6 ;  /* 0x0000001fff077819 */ /* 0x000fe20000011406 */
[----:B------:R-:W-:Y:S01]  /*14e90*/  IMAD R13, R24, c[0x0][0x3a4], R13 ;  /* 0x0000e900180d7a24 */ /* 0x000fe200078e020d */
[----:B------:R-:W-:Y:S01]  /*14ea0*/  LOP3.LUT R14, R14, 0xffffff8, RZ, 0xc0, !PT ;  /* 0x0ffffff80e0e7812 */ /* 0x000fe200078ec0ff */
[----:B------:R-:W-:Y:S01]  /*14eb0*/  IMAD.IADD R16, R16, 0x1, -R9 ;  /* 0x0000000110107824 */ /* 0x000fe200078e0a09 */
[----:B------:R-:W-:Y:S01]  /*14ec0*/  LEA.HI R4, R7, R6, RZ, 0x2 ;  /* 0x0000000607047211 */ /* 0x000fe200078f10ff */
[----:B------:R-:W-:Y:S01]  /*14ed0*/  IMAD.MOV.U32 R7, RZ, RZ, c[0x0][0x4e8] ;  /* 0x00013a00ff077624 */ /* 0x000fe200078e00ff */
[----:B------:R-:W-:Y:S01]  /*14ee0*/  IADD3 R5, -R14, R5, RZ ;  /* 0x000000050e057210 */ /* 0x000fe20007ffe1ff */
[----:B------:R-:W-:Y:S01]  /*14ef0*/  IMAD.WIDE.U32 R14, R24, c[0x0][0x3a0], RZ ;  /* 0x0000e800180e7a25 */ /* 0x000fe200078e00ff */
[----:B------:R-:W-:Y:S01]  /*14f00*/  SHF.R.S32.HI R4, RZ, 0x2, R4 ;  /* 0x00000002ff047819 */ /* 0x000fe20000011404 */
[----:B------:R-:W-:Y:S01]  /*14f10*/  BSSY B0, `(.L_x_993) ;  /* 0x0000076000007945 */ /* 0x000fe20003800000 */
[----:B------:R-:W-:Y:S01]  /*14f20*/  ISETP.NE.AND P1, PT, R7, 0x1, PT ;  /* 0x000000010700780c */ /* 0x000fe20003f25270 */
[----:B------:R-:W-:Y:S01]  /*14f30*/  IMAD R17, R192, c[0x0][0x494], R17 ;  /* 0x00012500c0117a24 */ /* 0x000fe200078e0211 */
[----:B------:R-:W-:Y:S01]  /*14f40*/  LEA.HI R9, R12, R3, RZ, 0x3 ;  /* 0x000000030c097211 */ /* 0x000fe200078f18ff */
[----:B------:R-:W-:Y:S01]  /*14f50*/  IMAD R5, R5, 0x10, R4 ;  /* 0x0000001005057824 */ /* 0x000fe200078e0204 */
[----:B------:R-:W-:-:S02]  /*14f60*/  MOV R18, R24 ;  /* 0x0000001800127202 */ /* 0x000fc40000000f00 */
[----:B------:R-:W-:Y:S01]  /*14f70*/  LOP3.LUT R4, R9, 0xfffffff8, RZ, 0xc0, !PT ;  /* 0xfffffff809047812 */ /* 0x000fe200078ec0ff */
[----:B------:R-:W-:Y:S01]  /*14f80*/  IMAD R7, R16, 0x8, R5 ;  /* 0x0000000810077824 */ /* 0x000fe200078e0205 */
[----:B------:R-:W-:Y:S01]  /*14f90*/  LOP3.LUT P2, RZ, R6, 0x3, RZ, 0xc0, !PT ;  /* 0x0000000306ff7812 */ /* 0x000fe2000784c0ff */
[----:B------:R-:W-:Y:S01]  /*14fa0*/  IMAD.WIDE.U32 R18, R192, c[0x0][0x490], R18 ;  /* 0x00012400c0127a25 */ /* 0x000fe200078e0012 */
[----:B------:R-:W-:Y:S02]  /*14fb0*/  LEA.HI R12, R12, R3, RZ, 0x6 ;  /* 0x000000030c0c7211 */ /* 0x000fe400078f30ff */
[----:B-1----:R-:W-:Y:S01]  /*14fc0*/  LEA R7, R54, R7, 0x7 ;  /* 0x0000000736077211 */ /* 0x002fe200078e38ff */
[----:B------:R-:W-:Y:S01]  /*14fd0*/  IMAD.IADD R4, R3, 0x1, -R4 ;  /* 0x0000000103047824 */ /* 0x000fe200078e0a04 */
[----:B------:R-:W-:Y:S01]  /*14fe0*/  SHF.R.S32.HI R3, RZ, 0x1f, R195 ;  /* 0x0000001fff037819 */ /* 0x000fe200000114c3 */
[----:B------:R-:W-:Y:S01]  /*14ff0*/  IMAD.IADD R19, R19, 0x1, R17 ;  /* 0x0000000113137824 */ /* 0x000fe200078e0211 */
[----:B------:R-:W-:Y:S01]  /*15000*/  SHF.R.S32.HI R9, RZ, 0x3, R9 ;  /* 0x00000003ff097819 */ /* 0x000fe20000011409 */
[----:B------:R-:W-:Y:S01]  /*15010*/  @P1 IMAD.HI.U32 R8, R7, c[0x0][0x4ec], RZ ;  /* 0x00013b0007081a27 */ /* 0x000fe200078e00ff */
[----:B------:R-:W-:-:S02]  /*15020*/  IADD3 R15, R15, R13, RZ ;  /* 0x0000000d0f0f7210 */ /* 0x000fc40007ffe0ff */
[----:B------:R-:W-:Y:S01]  /*15030*/  SEL R195, R195, RZ, !P0 ;  /* 0x000000ffc3c37207 */ /* 0x000fe20004000000 */
[----:B------:R-:W-:Y:S01]  /*15040*/  IMAD.MOV.U32 R6, RZ, RZ, R7 ;  /* 0x000000ffff067224 */ /* 0x000fe200078e0007 */
[----:B------:R-:W-:Y:S01]  /*15050*/  @P1 SHF.R.U32.HI R6, RZ, c[0x0][0x4f0], R8 ;  /* 0x00013c00ff061a19 */ /* 0x000fe20000011608 */
[----:B------:R-:W-:Y:S01]  /*15060*/  IMAD R17, R2, c[0x0][0x3e8], RZ ;  /* 0x0000fa0002117a24 */ /* 0x000fe200078e02ff */
[----:B------:R-:W-:Y:S01]  /*15070*/  SEL R3, R3, RZ, !P0 ;  /* 0x000000ff03037207 */ /* 0x000fe20004000000 */
[----:B------:R-:W-:Y:S01]  /*15080*/  IMAD.WIDE.U32 R14, R192, c[0x0][0x3e8], R14 ;  /* 0x0000fa00c00e7a25 */ /* 0x000fe200078e000e */
[----:B------:R-:W-:-:S03]  /*15090*/  LEA R13, R4, R9, 0x5 ;  /* 0x00000009040d7211 */ /* 0x000fc600078e28ff */
[----:B------:R-:W-:Y:S02]  /*150a0*/  IMAD.MOV R8, RZ, RZ, -R6 ;  /* 0x000000ffff087224 */ /* 0x000fe400078e0a06 */
[----:B------:R-:W-:Y:S02]  /*150b0*/  IMAD R17, R192, c[0x0][0x3ec], R17 ;  /* 0x0000fb00c0117a24 */ /* 0x000fe400078e0211 */
[----:B------:R-:W-:Y:S02]  /*150c0*/  IMAD R8, R8, c[0x0][0x4e8], R7 ;  /* 0x00013a0008087a24 */ /* 0x000fe400078e0207 */
[----:B------:R-:W-:Y:S01]  /*150d0*/  IMAD.WIDE.U32 R18, R195, c[0x0][0x498], R18 ;  /* 0x00012600c3127a25 */ /* 0x000fe200078e0012 */
[----:B------:R-:W-:-:S03]  /*150e0*/  IADD3 R15, R15, R17, RZ ;  /* 0x000000110f0f7210 */ /* 0x000fc60007ffe0ff */
[----:B------:R-:W-:Y:S01]  /*150f0*/  IMAD R16, R3, c[0x0][0x498], RZ ;  /* 0x0001260003107a24 */ /* 0x000fe200078e02ff */
[----:B------:R-:W-:Y:S01]  /*15100*/  IADD3 R20, P0, R6, R18, RZ ;  /* 0x0000001206147210 */ /* 0x000fe20007f1e0ff */
[----:B------:R-:W-:Y:S01]  /*15110*/  IMAD R7, R54, 0x80, R13 ;  /* 0x0000008036077824 */ /* 0x000fe200078e020d */
[----:B------:R-:W-:Y:S01]  /*15120*/  SHF.R.S32.HI R18, RZ, 0x1f, R8 ;  /* 0x0000001fff127819 */ /* 0x000fe20000011408 */
[----:B------:R-:W-:Y:S01]  /*15130*/  IMAD R13, R195, c[0x0][0x49c], R16 ;  /* 0x00012700c30d7a24 */ /* 0x000fe200078e0210 */
[----:B------:R-:W-:Y:S01]  /*15140*/  SHF.R.S32.HI R16, RZ, 0x1f, R6 ;  /* 0x0000001fff107819 */ /* 0x000fe20000011406 */
[----:B------:R-:W-:-:S03]  /*15150*/  @P1 IMAD.HI.U32 R17, R7, c[0x0][0x4ec], RZ ;  /* 0x00013b0007111a27 */ /* 0x000fc600078e00ff */
[----:B------:R-:W-:Y:S01]  /*15160*/  IADD3.X R21, R16, R19, R13, P0, !PT ;  /* 0x0000001310157210 */ /* 0x000fe200007fe40d */
[----:B------:R-:W-:Y:S02]  /*15170*/  IMAD.SHL.U32 R2, R9, 0x40, RZ ;  /* 0x0000004009027824 */ /* 0x000fe400078e00ff */
[----:B------:R-:W-:Y:S01]  /*15180*/  IMAD.MOV.U32 R6, RZ, RZ, R7 ;  /* 0x000000ffff067224 */ /* 0x000fe200078e0007 */
[----:B------:R-:W-:Y:S01]  /*15190*/  @P1 SHF.R.U32.HI R6, RZ, c[0x0][0x4f0], R17 ;  /* 0x00013c00ff061a19 */ /* 0x000fe20000011611 */
[----:B------:R-:W-:Y:S01]  /*151a0*/  IMAD R17, R18, c[0x0][0x488], RZ ;  /* 0x0001220012117a24 */ /* 0x000fe200078e02ff */
[----:B------:R-:W-:Y:S01]  /*151b0*/  LOP3.LUT R13, R2, 0x1c0, RZ, 0xc0, !PT ;  /* 0x000001c0020d7812 */ /* 0x000fe200078ec0ff */
[----:B------:R-:W-:Y:S02]  /*151c0*/  IMAD.SHL.U32 R2, R4, 0x8, RZ ;  /* 0x0000000804027824 */ /* 0x000fe400078e00ff */
[----:B------:R-:W-:-:S04]  /*151d0*/  IMAD.WIDE.U32 R20, R8, c[0x0][0x488], R20 ;  /* 0x0001220008147a25 */ /* 0x000fc800078e0014 */
[----:B------:R-:W-:Y:S01]  /*151e0*/  IMAD R17, R8, c[0x0][0x48c], R17 ;  /* 0x0001230008117a24 */ /* 0x000fe200078e0211 */
[----:B------:R-:W-:Y:S01]  /*151f0*/  LOP3.LUT R8, R13, 0x38, R2, 0xf8, !PT ;  /* 0x000000380d087812 */ /* 0x000fe200078ef802 */
[----:B------:R-:W-:Y:S01]  /*15200*/  IMAD R4, R3, c[0x0][0x3f0], RZ ;  /* 0x0000fc0003047a24 */ /* 0x000fe200078e02ff */
[----:B------:R-:W-:Y:S01]  /*15210*/  SHF.R.U32.HI R3, RZ, 0x3, R13 ;  /* 0x00000003ff037819 */ /* 0x000fe2000001160d */
[----:B------:R-:W-:Y:S01]  /*15220*/  IMAD.WIDE.U32 R14, R195, c[0x0][0x3f0], R14 ;  /* 0x0000fc00c30e7a25 */ /* 0x000fe200078e000e */
[----:B------:R-:W-:Y:S02]  /*15230*/  LEA R13, P0, R20, c[0x0][0x450], 0x2 ;  /* 0x00011400140d7a11 */ /* 0x000fe400078010ff */
[----:B------:R-:W-:Y:S01]  /*15240*/  IADD3 R17, R21, R17, RZ ;  /* 0x0000001115117210 */ /* 0x000fe20007ffe0ff */
[----:B------:R-:W-:Y:S01]  /*15250*/  IMAD R4, R195, c[0x0][0x3f4], R4 ;  /* 0x0000fd00c3047a24 */ /* 0x000fe200078e0204 */
[----:B------:R-:W-:Y:S01]  /*15260*/  LOP3.LUT R8, R8, R3, RZ, 0x3c, !PT ;  /* 0x0000000308087212 */ /* 0x000fe200078e3cff */
[----:B------:R-:W-:Y:S01]  /*15270*/  SHFL.IDX PT, R32, R13, RZ, 0x1c1f ;  /* 0x001c1fff0d207589 */ /* 0x000fe200000e0000 */
[----:B------:R-:W-:Y:S01]  /*15280*/  LEA.HI.X R17, R20, c[0x0][0x454], R17, 0x2, P0 ;  /* 0x0001150014117a11 */ /* 0x000fe200000f1411 */
[--C-:B------:R-:W-:Y:S01]  /*15290*/  IMAD.MOV R16, RZ, RZ, -R6.reuse ;  /* 0x000000ffff107224 */ /* 0x100fe200078e0a06 */
[----:B------:R-:W-:Y:S01]  /*152a0*/  SHF.R.S32.HI R3, RZ, 0x1f, R6 ;  /* 0x0000001fff037819 */ /* 0x000fe20000011406 */
[----:B------:R-:W-:Y:S01]  /*152b0*/  SHFL.IDX PT, R34, R13, 0x1, 0x1c1f ;  /* 0x003c1f000d227f89 */ /* 0x000fe200000e0000 */
[----:B------:R-:W-:Y:S01]  /*152c0*/  IADD3 R15, R15, R4, RZ ;  /* 0x000000040f0f7210 */ /* 0x000fe20007ffe0ff */
[C---:B------:R-:W-:Y:S01]  /*152d0*/  IMAD R4, R54.reuse, 0x80, R5 ;  /* 0x0000008036047824 */ /* 0x040fe200078e0205 */
[----:B------:R-:W-:Y:S01]  /*152e0*/  LEA R54, R54, R9, 0x7 ;  /* 0x0000000936367211 */ /* 0x000fe200078e38ff */
[----:B------:R-:W1:Y:S01]  /*152f0*/  SHFL.IDX PT, R33, R17, RZ, 0x1c1f ;  /* 0x001c1fff11217589 */ /* 0x000e6200000e0000 */
[----:B------:R-:W-:-:S02]  /*15300*/  IMAD R5, R3, c[0x0][0x3e0], RZ ;  /* 0x0000f80003057a24 */ /* 0x000fc400078e02ff */
[----:B-----5:R-:W-:Y:S01]  /*15310*/  IMAD R3, R11, c[0x0][0x4e8], RZ ;  /* 0x00013a000b037a24 */ /* 0x020fe200078e02ff */
[----:B------:R-:W2:Y:S01]  /*15320*/  SHFL.IDX PT, R35, R17, 0x1, 0x1c1f ;  /* 0x003c1f0011237f89 */ /* 0x000ea200000e0000 */
[----:B------:R-:W-:Y:S01]  /*15330*/  IADD3 R18, R4, 0x8, RZ ;  /* 0x0000000804127810 */ /* 0x000fe20007ffe0ff */
[----:B------:R-:W-:Y:S01]  /*15340*/  IMAD R16, R16, c[0x0][0x4e8], R7 ;  /* 0x00013a0010107a24 */ /* 0x000fe200078e0207 */
[----:B------:R-:W-:Y:S01]  /*15350*/  SHF.L.U32 R7, R12, 0x3, RZ ;  /* 0x000000030c077819 */ /* 0x000fe200000006ff */
[----:B------:R-:W-:Y:S01]  /*15360*/  IMAD R5, R6, c[0x0][0x3e4], R5 ;  /* 0x0000f90006057a24 */ /* 0x000fe200078e0205 */
[-C--:B------:R-:W-:Y:S01]  /*15370*/  ISETP.GE.OR P1, PT, R4, R3.reuse, P2 ;  /* 0x000000030400720c */ /* 0x080fe20001726670 */
[----:B------:R-:W-:Y:S01]  /*15380*/  IMAD.WIDE.U32 R14, R6, c[0x0][0x3e0], R14 ;  /* 0x0000f800060e7a25 */ /* 0x000fe200078e000e */
[----:B------:R-:W-:Y:S02]  /*15390*/  ISETP.GE.OR P0, PT, R18, R3, P2 ;  /* 0x000000031200720c */ /* 0x000fe40001706670 */
[----:B------:R-:W-:Y:S01]  /*153a0*/  SHF.R.S32.HI R4, RZ, 0x1f, R16 ;  /* 0x0000001fff047819 */ /* 0x000fe20000011410 */
[----:B------:R-:W-:Y:S01]  /*153b0*/  IMAD.IADD R15, R15, 0x1, R5 ;  /* 0x000000010f0f7824 */ /* 0x000fe200078e0205 */
[----:B------:R-:W-:-:S03]  /*153c0*/  LOP3.LUT R7, R8, 0x7ffffe00, R7, 0xf8, !PT ;  /* 0x7ffffe0008077812 */ /* 0x000fc600078ef807 */
[----:B------:R-:W-:Y:S01]  /*153d0*/  IMAD R5, R4, c[0x0][0x3d8], RZ ;  /* 0x0000f60004057a24 */ /* 0x000fe200078e02ff */
[----:B------:R-:W-:Y:S01]  /*153e0*/  SHF.L.U32 R58, R7, 0x1, RZ ;  /* 0x00000001073a7819 */ /* 0x000fe200000006ff */
[C---:B------:R-:W-:Y:S02]  /*153f0*/  IMAD.WIDE.U32 R56, R16.reuse, c[0x0][0x3d8], R14 ;  /* 0x0000f60010387a25 */ /* 0x040fe400078e000e */
[----:B-1----:R1:W-:Y:S02]  /*15400*/  @!P1 ST.E [R32.64], R0 ;  /* 0x0000000020009985 */ /* 0x0023e4000c101906 */
[----:B------:R-:W-:Y:S02]  /*15410*/  IMAD R8, R16, c[0x0][0x3dc], R5 ;  /* 0x0000f70010087a24 */ /* 0x000fe400078e0205 */
[----:B--2---:R1:W-:Y:S02]  /*15420*/  @!P0 ST.E [R34.64], R10 ;  /* 0x0000000a22008985 */ /* 0x0043e4000c101906 */
        /* <DEDUP_REMOVED lines=36> */
.L_x_994:
[----:B--2---:R-:W-:Y:S05]  /*15670*/  BSYNC B0 ;  /* 0x0000000000007941 */ /* 0x004fea0003800000 */
.L_x_993:
        /* <DEDUP_REMOVED lines=23> */
.L_x_996:
[----:B------:R-:W-:Y:S05]  /*157f0*/  BSYNC B0 ;  /* 0x0000000000007941 */ /* 0x000fea0003800000 */
.L_x_995:
        /* <DEDUP_REMOVED lines=23> */
.L_x_998:
[----:B------:R-:W-:Y:S05]  /*15970*/  BSYNC B0 ;  /* 0x0000000000007941 */ /* 0x000fea0003800000 */
.L_x_997:
        /* <DEDUP_REMOVED lines=24> */
.L_x_991:
        /* <DEDUP_REMOVED lines=18> */
.L_x_999:
        /* <DEDUP_REMOVED lines=20> */
[----:B------:R-:W-:Y:S01]  /*15d60*/  IADD3 R13, R4, R13, RZ ;  /* 0x0000000d040d7210 */ /* 0x000fe20007ffe0ff */
[----:B------:R-:W-:-:S04]  /*15d70*/  IMAD R4, R5, c[0x0][0x498], RZ ;  /* 0x0001260005047a24 */ /* 0x000fc800078e02ff */
[----:B------:R-:W-:-:S04]  /*15d80*/  @P0 IMAD.HI.U32 R6, R8, c[0x0][0x4ec], RZ ;  /* 0x00013b0008060a27 */ /* 0x000fc800078e00ff */
[----:B------:R-:W-:Y:S01]  /*15d90*/  IMAD.WIDE.U32 R12, R195, c[0x0][0x498], R12 ;  /* 0x00012600c30c7a25 */ /* 0x000fe200078e000c */
[----:B------:R-:W-:-:S03]  /*15da0*/  @P0 SHF.R.U32.HI R7, RZ, c[0x0][0x4f0], R6 ;  /* 0x00013c00ff070a19 */ /* 0x000fc60000011606 */
[----:B------:R-:W-:Y:S01]  /*15db0*/  IMAD R15, R195, c[0x0][0x49c], R4 ;  /* 0x00012700c30f7a24 */ /* 0x000fe200078e0204 */
[--C-:B------:R-:W-:Y:S01]  /*15dc0*/  SHF.R.S32.HI R4, RZ, 0x1f, R7.reuse ;  /* 0x0000001fff047819 */ /* 0x100fe20000011407 */
[----:B------:R-:W-:Y:S01]  /*15dd0*/  IMAD.MOV R9, RZ, RZ, -R7 ;  /* 0x000000ffff097224 */ /* 0x000fe200078e0a07 */
[----:B------:R-:W-:-:S03]  /*15de0*/  IADD3 R12, P0, R7, R12, RZ ;  /* 0x0000000c070c7210 */ /* 0x000fc60007f1e0ff */
[----:B------:R-:W-:Y:S01]  /*15df0*/  IMAD R9, R9, c[0x0][0x4e8], R8 ;  /* 0x00013a0009097a24 */ /* 0x000fe200078e0208 */
[----:B------:R-:W-:Y:S02]  /*15e00*/  IADD3.X R13, R4, R13, R15, P0, !PT ;  /* 0x0000000d040d7210 */ /* 0x000fe400007fe40f */
[----:B------:R-:W-:Y:S02]  /*15e10*/  MOV R4, 0xff800000 ;  /* 0xff80000000047802 */ /* 0x000fe40000000f00 */
[----:B------:R-:W-:Y:S01]  /*15e20*/  SHF.R.S32.HI R6, RZ, 0x1f, R9 ;  /* 0x0000001fff067819 */ /* 0x000fe20000011409 */
[----:B------:R-:W-:-:S04]  /*15e30*/  IMAD.WIDE.U32 R12, R9, c[0x0][0x488], R12 ;  /* 0x00012200090c7a25 */ /* 0x000fc800078e000c */
[----:B------:R-:W-:-:S04]  /*15e40*/  IMAD R6, R6, c[0x0][0x488], RZ ;  /* 0x0001220006067a24 */ /* 0x000fc800078e02ff */
[----:B------:R-:W-:Y:S01]  /*15e50*/  IMAD R7, R9, c[0x0][0x48c], R6 ;  /* 0x0001230009077a24 */ /* 0x000fe200078e0206 */
[----:B------:R-:W-:-:S04]  /*15e60*/  LEA R6, P0, R12, c[0x0][0x450], 0x2 ;  /* 0x000114000c067a11 */ /* 0x000fc800078010ff */
[----:B------:R-:W-:-:S04]  /*15e70*/  IADD3 R7, R13, R7, RZ ;  /* 0x000000070d077210 */ /* 0x000fc80007ffe0ff */
[----:B------:R-:W-:-:S05]  /*15e80*/  LEA.HI.X R7, R12, c[0x0][0x454], R7, 0x2, P0 ;  /* 0x000115000c077a11 */ /* 0x000fca00000f1407 */
[----:B------:R1:W-:Y:S02]  /*15e90*/  STG.E [R6.64], R4 ;  /* 0x0000000406007986 */ /* 0x0003e4000c101906 */
.L_x_1001:
[----:B------:R-:W-:Y:S05]  /*15ea0*/  BSYNC B0 ;  /* 0x0000000000007941 */ /* 0x000fea0003800000 */
.L_x_1000:
[----:B-1----:R-:W1:Y:S01]  /*15eb0*/  S2R R6, SR_CTAID.X ;  /* 0x0000000000067919 */ /* 0x002e620000002500 */
[----:B------:R-:W-:Y:S01]  /*15ec0*/  SHF.R.S32.HI R9, RZ, 0x1f, R0 ;  /* 0x0000001fff097819 */ /* 0x000fe20000011400 */
[----:B------:R-:W-:Y:S01]  /*15ed0*/  IMAD R7, R11, c[0x0][0x3a0], RZ ;  /* 0x0000e8000b077a24 */ /* 0x000fe200078e02ff */
[----:B------:R-:W-:Y:S01]  /*15ee0*/  MOV R8, c[0x0][0x4e8] ;  /* 0x00013a0000087a02 */ /* 0x000fe20000000f00 */
[----:B-----5:R-:W-:Y:S01]  /*15ef0*/  IMAD R3, R3, c[0x0][0x4e8], RZ ;  /* 0x00013a0003037a24 */ /* 0x020fe200078e02ff */
[----:B------:R-:W-:Y:S01]  /*15f00*/  LEA.HI R4, R9, R0, RZ, 0x3 ;  /* 0x0000000009047211 */ /* 0x000fe200078f18ff */
[----:B------:R-:W-:Y:S01]  /*15f10*/  IMAD R7, R10, c[0x0][0x3a4], R7 ;  /* 0x0000e9000a077a24 */ /* 0x000fe200078e0207 */
[----:B------:R-:W-:Y:S01]  /*15f20*/  ISETP.NE.AND P0, PT, R8, 0x1, PT ;  /* 0x000000010800780c */ /* 0x000fe20003f05270 */
[----:B------:R-:W-:Y:S01]  /*15f30*/  IMAD.WIDE.U32 R10, R10, c[0x0][0x3a0], RZ ;  /* 0x0000e8000a0a7a25 */ /* 0x000fe200078e00ff */
[----:B------:R-:W-:Y:S01]  /*15f40*/  LOP3.LUT R9, R4, 0xfffffff8, RZ, 0xc0, !PT ;  /* 0xfffffff804097812 */ /* 0x000fe200078ec0ff */
[----:B------:R-:W-:Y:S01]  /*15f50*/  BSSY B0, `(.L_x_1002) ;  /* 0x0000036000007945 */ /* 0x000fe20003800000 */
[----:B------:R-:W-:-:S02]  /*15f60*/  SHF.R.S32.HI R4, RZ, 0x3, R4 ;  /* 0x00000003ff047819 */ /* 0x000fc40000011404 */
[----:B------:R-:W-:Y:S01]  /*15f70*/  IADD3 R11, R11, R7, RZ ;  /* 0x000000070b0b7210 */ /* 0x000fe20007ffe0ff */
[----:B------:R-:W-:Y:S02]  /*15f80*/  IMAD.IADD R9, R0, 0x1, -R9 ;  /* 0x0000000100097824 */ /* 0x000fe400078e0a09 */
[----:B------:R-:W-:Y:S02]  /*15f90*/  IMAD R7, R2, c[0x0][0x3e8], RZ ;  /* 0x0000fa0002077a24 */ /* 0x000fe400078e02ff */
[C---:B------:R-:W-:Y:S01]  /*15fa0*/  IMAD.WIDE.U32 R10, R192.reuse, c[0x0][0x3e8], R10 ;  /* 0x0000fa00c00a7a25 */ /* 0x040fe200078e000a */
[CC--:B------:R-:W-:Y:S02]  /*15fb0*/  LEA R13, R9.reuse, R4.reuse, 0x5 ;  /* 0x00000004090d7211 */ /* 0x0c0fe400078e28ff */
[----:B------:R-:W-:Y:S01]  /*15fc0*/  SHF.L.U32 R9, R9, 0x3, RZ ;  /* 0x0000000309097819 */ /* 0x000fe200000006ff */
[----:B------:R-:W-:Y:S02]  /*15fd0*/  IMAD R7, R192, c[0x0][0x3ec], R7 ;  /* 0x0000fb00c0077a24 */ /* 0x000fe400078e0207 */
[C---:B-1----:R-:W-:Y:S01]  /*15fe0*/  IMAD R13, R6.reuse, 0x80, R13 ;  /* 0x00000080060d7824 */ /* 0x042fe200078e020d */
[----:B------:R-:W-:Y:S01]  /*15ff0*/  LEA R4, R6, R4, 0x7 ;  /* 0x0000000406047211 */ /* 0x000fe200078e38ff */
[----:B------:R-:W-:Y:S01]  /*16000*/  IMAD R2, R5, c[0x0][0x3f0], RZ ;  /* 0x0000fc0005027a24 */ /* 0x000fe200078e02ff */
[----:B------:R-:W-:Y:S01]  /*16010*/  IADD3 R11, R7, R11, RZ ;  /* 0x0000000b070b7210 */ /* 0x000fe20007ffe0ff */
[----:B------:R-:W-:Y:S01]  /*16020*/  @P0 IMAD.HI.U32 R0, R13, c[0x0][0x4ec], RZ ;  /* 0x00013b000d000a27 */ /* 0x000fe200078e00ff */
[----:B------:R-:W-:-:S02]  /*16030*/  MOV R5, R13 ;  /* 0x0000000d00057202 */ /* 0x000fc40000000f00 */
[----:B------:R-:W-:Y:S01]  /*16040*/  IADD3 R6, R9, 0x40, RZ ;  /* 0x0000004009067810 */ /* 0x000fe20007ffe0ff */
        /* <DEDUP_REMOVED lines=38> */
.L_x_1003:
[----:B------:R-:W-:Y:S05]  /*162b0*/  BSYNC B0 ;  /* 0x0000000000007941 */ /* 0x000fea0003800000 */
.L_x_1002:
[----:B------:R-:W-:Y:S01]  /*162c0*/  IADD3 R8, R4, 0x20, RZ ;  /* 0x0000002004087810 */ /* 0x000fe20007ffe0ff */
[----:B--23--:R2:W3:Y:S01]  /*162d0*/  SHFL.IDX PT, R11, R0, 0x1, 0x181f ;  /* 0x00381f00000b7f89 */ /* 0x00c4e200000e0000 */
        /* <DEDUP_REMOVED lines=11> */
[----:B-1-3--:R-:W-:Y:S01]  /*16390*/  @!P2 IMAD.WIDE R12, R9, 0x2, R10 ;  /* 0x00000002090ca825 */ /* 0x00afe200078e020a */
[----:B------:R-:W-:Y:S02]  /*163a0*/  @!P1 LOP3.LUT R8, R8, 0xfffffff8, RZ, 0xc0, !PT ;  /* 0xfffffff808089812 */ /* 0x000fe400078ec0ff */
[----:B------:R-:W-:-:S02]  /*163b0*/  @!P0 LOP3.LUT R7, R7, 0xfffffff8, RZ, 0xc0, !PT ;  /* 0xfffffff807078812 */ /* 0x000fc400078ec0ff */
[----:B------:R1:W-:Y:S01]  /*163c0*/  @!P2 ST.E.128 [R12.64], RZ ;  /* 0x000000ff0c00a985 */ /* 0x0003e2000c101d06 */
[----:B------:R-:W-:-:S04]  /*163d0*/  @!P1 IMAD.WIDE R14, R8, 0x2, R10 ;  /* 0x00000002080e9825 */ /* 0x000fc800078e020a */
[----:B------:R-:W-:Y:S01]  /*163e0*/  @!P0 IMAD.WIDE R10, R7, 0x2, R10 ;  /* 0x00000002070a8825 */ /* 0x000fe200078e020a */
[----:B------:R1:W-:Y:S04]  /*163f0*/  @!P1 ST.E.128 [R14.64], RZ ;  /* 0x000000ff0e009985 */ /* 0x0003e8000c101d06 */
[----:B------:R1:W-:Y:S02]  /*16400*/  @!P0 ST.E.128 [R10.64], RZ ;  /* 0x000000ff0a008985 */ /* 0x0003e4000c101d06 */
.L_x_1005:
[----:B------:R-:W-:Y:S05]  /*16410*/  BSYNC B0 ;  /* 0x0000000000007941 */ /* 0x000fea0003800000 */
.L_x_1004:
[----:B------:R-:W-:Y:S01]  /*16420*/  IADD3 R8, R4, 0x40, RZ ;  /* 0x0000004004087810 */ /* 0x000fe20007ffe0ff */
[----:B-1-3--:R1:W3:Y:S01]  /*16430*/  SHFL.IDX PT, R11, R0, 0x2, 0x181f ;  /* 0x00581f00000b7f89 */ /* 0x00a2e200000e0000 */
        /* <DEDUP_REMOVED lines=11> */
[----:B--23--:R-:W-:Y:S01]  /*164f0*/  @!P2 IMAD.WIDE R12, R9, 0x2, R10 ;  /* 0x00000002090ca825 */ /* 0x00cfe200078e020a */
[----:B------:R-:W-:Y:S02]  /*16500*/  @!P1 LOP3.LUT R8, R8, 0xfffffff8, RZ, 0xc0, !PT ;  /* 0xfffffff808089812 */ /* 0x000fe400078ec0ff */
[----:B------:R-:W-:-:S02]  /*16510*/  @!P0 LOP3.LUT R7, R7, 0xfffffff8, RZ, 0xc0, !PT ;  /* 0xfffffff807078812 */ /* 0x000fc400078ec0ff */
[----:B------:R2:W-:Y:S01]  /*16520*/  @!P2 ST.E.128 [R12.64], RZ ;  /* 0x000000ff0c00a985 */ /* 0x0005e2000c101d06 */
[----:B------:R-:W-:-:S04]  /*16530*/  @!P1 IMAD.WIDE R14, R8, 0x2, R10 ;  /* 0x00000002080e9825 */ /* 0x000fc800078e020a */
[----:B------:R-:W-:Y:S01]  /*16540*/  @!P0 IMAD.WIDE R10, R7, 0x2, R10 ;  /* 0x00000002070a8825 */ /* 0x000fe200078e020a */
[----:B------:R2:W-:Y:S04]  /*16550*/  @!P1 ST.E.128 [R14.64], RZ ;  /* 0x000000ff0e009985 */ /* 0x0005e8000c101d06 */
[----:B------:R2:W-:Y:S02]  /*16560*/  @!P0 ST.E.128 [R10.64], RZ ;  /* 0x000000ff0a008985 */ /* 0x0005e4000c101d06 */
.L_x_1007:
[----:B------:R-:W-:Y:S05]  /*16570*/  BSYNC B0 ;  /* 0x0000000000007941 */ /* 0x000fea0003800000 */
.L_x_1006:
[----:B------:R-:W-:Y:S01]  /*16580*/  IADD3 R4, R4, 0x60, RZ ;  /* 0x0000006004047810 */ /* 0x000fe20007ffe0ff */
[----:B--23--:R2:W3:Y:S03]  /*16590*/  SHFL.IDX PT, R11, R0, 0x3, 0x181f ;  /* 0x00781f00000b7f89 */ /* 0x00c4e600000e0000 */
[----:B------:R-:W-:Y:S01]  /*165a0*/  ISETP.GE.AND P0, PT, R4, R3, PT ;  /* 0x000000030400720c */ /* 0x000fe20003f06270 */
[----:B------:R2:W1:-:S12]  /*165b0*/  SHFL.IDX PT, R10, R2, 0x3, 0x181f ;  /* 0x00781f00020a7f89 */ /* 0x00045800000e0000 */
[----:B------:R-:W-:Y:S05]  /*165c0*/  @P0 EXIT ;  /* 0x000000000000094d */ /* 0x000fea0003800000 */
[----:B------:R-:W-:Y:S02]  /*165d0*/  ISETP.GE.AND P0, PT, R6, c[0x0][0x3c8], PT ;  /* 0x0000f20006007a0c */ /* 0x000fe40003f06270 */
[----:B------:R-:W-:-:S11]  /*165e0*/  ISETP.GE.AND P1, PT, R9, c[0x0][0x3c8], PT ;  /* 0x0000f20009007a0c */ /* 0x000fd60003f26270 */
[----:B------:R-:W-:-:S04]  /*165f0*/  @!P0 SHF.R.S32.HI R3, RZ, 0x1f, R6 ;  /* 0x0000001fff038819 */ /* 0x000fc80000011406 */
[----:B------:R-:W-:Y:S01]  /*16600*/  @!P0 LEA.HI R3, R3, R6, RZ, 0x3 ;  /* 0x0000000603038211 */ /* 0x000fe200078f18ff */
[----:B-1-3--:R-:W-:-:S03]  /*16610*/  @!P1 IMAD.WIDE R6, R9, 0x2, R10 ;  /* 0x0000000209069825 */ /* 0x00afc600078e020a */
[----:B------:R-:W-:Y:S02]  /*16620*/  @!P0 LOP3.LUT R3, R3, 0xfffffff8, RZ, 0xc0, !PT ;  /* 0xfffffff803038812 */ /* 0x000fe400078ec0ff */
[----:B------:R1:W-:Y:S03]  /*16630*/  @!P1 ST.E.128 [R6.64], RZ ;  /* 0x000000ff06009985 */ /* 0x0003e6000c101d06 */
[----:B--2---:R-:W-:-:S05]  /*16640*/  @!P0 IMAD.WIDE R2, R3, 0x2, R10 ;  /* 0x0000000203028825 */ /* 0x004fca00078e020a */
        /* <DEDUP_REMOVED lines=9> */
.L_x_1008:
        /* <DEDUP_REMOVED lines=10> */
.L_x_1713:


//--------------------- .text._ZN7cutlass13device_kernelIN5flash19enable_sm80_to_sm89INS1_16FlashAttnFwdSm80INS1_25CollectiveMainloopFwdSm80ILi8ELi2ELb0EN4cute5tupleIJNS5_1CILi128EEENS7_ILi64EEENS7_ILi192EEEEEELi192ENS_10bfloat16_tEfNS_4arch4Sm80ELb0ELb1ELb1ELb0ELb1ELb0ELb1ELb0EEENS1_21CollectiveEpilogueFwdINS6_IJS8_SA_S9_EEENS6_IJNS7_ILi1EEESI_SI_EEESC_SE_Li256ELb0ELb1ELb0ELb0EEENS1_19SingleTileSchedulerILb0ELb0ELb1ELi128EEEEEEEEEvNT_6ParamsE --------------------------
	.section	.text._ZN7cutlass13device_kernelIN5flash19enable_sm80_to_sm89INS1_16FlashAttnFwdSm80INS1_25CollectiveMainloopFwdSm80ILi8ELi2ELb0EN4cute5tupleIJNS5_1CILi128EEENS7_ILi64EEENS7_ILi192EEEEEELi192ENS_10bfloat16_tEfNS_4arch4Sm80ELb0ELb1ELb1ELb0ELb1ELb0ELb1ELb0EEENS1_21CollectiveEpilogueFwdINS6_IJS8_SA_S9_EEENS6_IJNS7_ILi1EEESI_SI_EEESC_SE_Li256ELb0ELb1ELb0ELb0EEENS1_19SingleTileSchedulerILb0ELb0ELb1ELi128EEEEEEEEEvNT_6ParamsE,"ax",@progbits
	.sectioninfo	@"SHI_REGISTERS=255"
	.align	128
.text._ZN7cutlass13device_kernelIN5flash19enable_sm80_to_sm89INS1_16FlashAttnFwdSm80INS1_25CollectiveMainloopFwdSm80ILi8ELi2ELb0EN4cute5tupleIJNS5_1CILi128EEENS7_ILi64EEENS7_ILi192EEEEEELi192ENS_10bfloat16_tEfNS_4arch4Sm80ELb0ELb1ELb1ELb0ELb1ELb0ELb1ELb0EEENS1_21CollectiveEpilogueFwdINS6_IJS8_SA_S9_EEENS6_IJNS7_ILi1EEESI_SI_EEESC_SE_Li256ELb0ELb1ELb0ELb0EEENS1_19SingleTileSchedulerILb0ELb0ELb1ELi128EEEEEEEEEvNT_6ParamsE:
        .type           _ZN7cutlass13device_kernelIN5flash19enable_sm80_to_sm89INS1_16FlashAttnFwdSm80INS1_25CollectiveMainloopFwdSm80ILi8ELi2ELb0EN4cute5tupleIJNS5_1CILi128EEENS7_ILi64EEENS7_ILi192EEEEEELi192ENS_10bfloat16_tEfNS_4arch4Sm80ELb0ELb1ELb1ELb0ELb1ELb0ELb1ELb0EEENS1_21CollectiveEpilogueFwdINS6_IJS8_SA_S9_EEENS6_IJNS7_ILi1EEESI_SI_EEESC_SE_Li256ELb0ELb1ELb0ELb0EEENS1_19SingleTileSchedulerILb0ELb0ELb1ELi128EEEEEEEEEvNT_6ParamsE,@function
        .size           _ZN7cutlass13device_kernelIN5flash19enable_sm80_to_sm89INS1_16FlashAttnFwdSm80INS1_25CollectiveMainloopFwdSm80ILi8ELi2ELb0EN4cute5tupleIJNS5_1CILi128EEENS7_ILi64EEENS7_ILi192EEEEEELi192ENS_10bfloat16_tEfNS_4arch4Sm80ELb0ELb1ELb1ELb0ELb1ELb0ELb1ELb0EEENS1_21CollectiveEpilogueFwdINS6_IJS8_SA_S9_EEENS6_IJNS7_ILi1EEESI_SI_EEESC_SE_Li256ELb0ELb1ELb0ELb0EEENS1_19SingleTileSchedulerILb0ELb0ELb1ELi128EEEEEEEEEvNT_6ParamsE,(.L_x_1714 - _ZN7cutlass13device_kernelIN5flash19enable_sm80_to_sm89INS1_16FlashAttnFwdSm80INS1_25CollectiveMainloopFwdSm80ILi8ELi2ELb0EN4cute5tupleIJNS5_1CILi128EEENS7_ILi64EEENS7_ILi192EEEEEELi192ENS_10bfloat16_tEfNS_4arch4Sm80ELb0ELb1ELb1ELb0ELb1ELb0ELb1ELb0EEENS1_21CollectiveEpilogueFwdINS6_IJS8_SA_S9_EEENS6_IJNS7_ILi1EEESI_SI_EEESC_SE_Li256ELb0ELb1ELb0ELb0EEENS1_19SingleTileSchedulerILb0ELb0ELb1ELi128EEEEEEEEEvNT_6ParamsE)
        .other          _ZN7cutlass13device_kernelIN5flash19enable_sm80_to_sm89INS1_16FlashAttnFwdSm80INS1_25CollectiveMainloopFwdSm80ILi8ELi2ELb0EN4cute5tupleIJNS5_1CILi128EEENS7_ILi64EEENS7_ILi192EEEEEELi192ENS_10bfloat16_tEfNS_4arch4Sm80ELb0ELb1ELb1ELb0ELb1ELb0ELb1ELb0EEENS1_21CollectiveEpilogueFwdINS6_IJS8_SA_S9_EEENS6_IJNS7_ILi1EEESI_SI_EEESC_SE_Li256ELb0ELb1ELb0ELb0EEENS1_19SingleTileSchedulerILb0ELb0ELb1ELi128EEEEEEEEEvNT_6ParamsE,@"STO_CUDA_ENTRY STV_DEFAULT"
_ZN7cutlass13device_kernelIN5flash19enable_sm80_to_sm89INS1_16FlashAttnFwdSm80INS1_25CollectiveMainloopFwdSm80ILi8ELi2ELb0EN4cute5tupleIJNS5_1CILi128EEENS7_ILi64EEENS7_ILi192EEEEEELi192ENS_10bfloat16_tEfNS_4arch4Sm80ELb0ELb1ELb1ELb0ELb1ELb0ELb1ELb0EEENS1_21CollectiveEpilogueFwdINS6_IJS8_SA_S9_EEENS6_IJNS7_ILi1EEESI_SI_EEESC_SE_Li256ELb0ELb1ELb0ELb0EEENS1_19SingleTileSchedulerILb0ELb0ELb1ELi128EEEEEEEEEvNT_6ParamsE:
[----:B------:R-:W-:Y:S02]  /*0000*/  MOV R1, c[0x0][0x28] ;  /* 0x00000a0000017a02 */ /* 0x000fe40000000f00 */
[----:B------:R-:W1:Y:S02]  /*0010*/  S2UR UR6, SR_CTAID.Z ;  /* 0x00000000000679c3 */ /* 0x000e640000002700 */
[----:B-1----:R-:W-:-:S13]  /*0020*/  ISETP.LE.AND P0, PT, RZ, UR6, PT ;  /* 0x00000006ff007c0c */ /* 0x002fda000bf03270 */
[----:B------:R-:W-:Y:S05]  /*0030*/  @!P0 EXIT ;  /* 0x000000000000894d */ /* 0x000fea0003800000 */
[----:B------:R-:W1:Y:S01]  /*0040*/  S2R R215, SR_CTAID.X ;  /* 0x0000000000d77919 */ /* 0x000e620000002500 */
[----:B------:R-:W-:Y:S01]  /*0050*/  ULDC.64 UR4, c[0x0][0x370] ;  /* 0x0000dc0000047ab9 */ /* 0x000fe20000000a00 */
[----:B------:R-:W-:Y:S01]  /*0060*/  IMAD.MOV.U32 R204, RZ, RZ, RZ ;  /* 0x000000ffffcc7224 */ /* 0x000fe200078e00ff */
[----:B------:R-:W-:Y:S01]  /*0070*/  UISETP.NE.U32.AND UP0, UPT, URZ, UR4, UPT ;  /* 0x000000043f00728c */ /* 0x000fe2000bf05070 */
[----:B------:R-:W-:Y:S01]  /*0080*/  IMAD.MOV.U32 R197, RZ, RZ, c[0x0][0x2c4] ;  /* 0x0000b100ffc57624 */ /* 0x000fe200078e00ff */
[----:B------:R-:W-:Y:S02]  /*0090*/  ULDC.64 UR8, c[0x0][0x370] ;  /* 0x0000dc0000087ab9 */ /* 0x000fe40000000a00 */
[----:B------:R-:W-:Y:S02]  /*00a0*/  UISETP.NE.AND.EX UP0, UPT, URZ, UR5, UPT, UP0 ;  /* 0x000000053f00728c */ /* 0x000fe4000bf05300 */
[----:B------:R-:W-:Y:S01]  /*00b0*/  ISETP.NE.AND P1, PT, R197, 0x1, PT ;  /* 0x00000001c500780c */ /* 0x000fe20003f25270 */
[----:B------:R-:W2:Y:S01]  /*00c0*/  S2UR UR7, SR_CTAID.Y ;  /* 0x00000000000779c3 */ /* 0x000ea20000002600 */
[----:B------:R-:W-:-:S02]  /*00d0*/  ULDC.64 UR12, c[0x0][0x118] ;  /* 0x00004600000c7ab9 */ /* 0x000fc40000000a00 */
[----:B------:R-:W-:-:S05]  /*00e0*/  PLOP3.LUT P0, PT, PT, PT, UP0, 0x80, 0x0 ;  /* 0x000000000000781c */ /* 0x000fca0003f0f008 */
[----:B------:R-:W-:Y:S02]  /*00f0*/  @UP0 UMOV UR4, 0x4 ;  /* 0x0000000400040882 */ /* 0x000fe40000000000 */
[----:B------:R-:W-:Y:S01]  /*0100*/  @UP0 UIMAD.WIDE UR4, UR6, UR4, UR8 ;  /* 0x00000004060402a5 */ /* 0x000fe2000f8e0208 */
[----:B-1----:R-:W-:Y:S01]  /*0110*/  IMAD.SHL.U32 R148, R215, 0x80, RZ ;  /* 0x00000080d7947824 */ /* 0x002fe200078e00ff */
[----:B------:R-:W-:Y:S01]  /*0120*/  P2R R0, PR, RZ, 0x2 ;  /* 0x00000002ff007803 */ /* 0x000fe20000000000 */
[----:B------:R-:W1:Y:S01]  /*0130*/  S2R R7, SR_TID.X ;  /* 0x0000000000077919 */ /* 0x000e620000002100 */
[----:B------:R-:W-:Y:S02]  /*0140*/  IMAD.MOV.U32 R196, RZ, RZ, 0x1 ;  /* 0x00000001ffc47424 */ /* 0x000fe400078e00ff */
[----:B------:R-:W-:Y:S01]  /*0150*/  @P1 IADD3 R0, R148, 0x7f, RZ ;  /* 0x0000007f94001810 */ /* 0x000fe20007ffe0ff */
[----:B------:R-:W-:Y:S02]  /*0160*/  IMAD.MOV.U32 R214, RZ, RZ, c[0x0][0x2ac] ;  /* 0x0000ab00ffd67624 */ /* 0x000fe400078e00ff */
[----:B------:R-:W-:-:S02]  /*0170*/  IMAD.U32 R2, RZ, RZ, UR4 ;  /* 0x00000004ff027e24 */ /* 0x000fc4000f8e00ff */
[----:B------:R-:W-:Y:S01]  /*0180*/  IMAD.U32 R3, RZ, RZ, UR5 ;  /* 0x00000005ff037e24 */ /* 0x000fe2000f8e00ff */
[----:B------:R-:W-:Y:S01]  /*0190*/  ISETP.LE.AND P2, PT, R196, c[0x0][0x32c], PT ;  /* 0x0000cb00c4007a0c */ /* 0x000fe20003f43270 */
[----:B------:R-:W-:-:S03]  /*01a0*/  @P1 IMAD.HI.U32 R0, R0, c[0x0][0x2c8], RZ ;  /* 0x0000b20000001a27 */ /* 0x000fc600078e00ff */
[----:B------:R3:W5:Y:S01]  /*01b0*/  @P0 LDG.E R204, [R2.64] ;  /* 0x0000000c02cc0981 */ /* 0x000762000c1e1900 */
[----:B------:R-:W-:Y:S01]  /*01c0*/  IMAD R199, R214, c[0x0][0x1d0], RZ ;  /* 0x00007400d6c77a24 */ /* 0x000fe200078e02ff */
[----:B--2---:R-:W-:Y:S01]  /*01d0*/  USHF.R.S32.HI UR11, URZ, 0x1f, UR7 ;  /* 0x0000001f3f0b7899 */ /* 0x004fe20008011407 */
[----:B---3--:R-:W-:Y:S02]  /*01e0*/  IADD3 R3, R148, 0x7f, RZ ;  /* 0x0000007f94037810 */ /* 0x008fe40007ffe0ff */
[----:B------:R-:W-:Y:S02]  /*01f0*/  @P1 SHF.R.U32.HI R3, RZ, c[0x0][0x2cc], R0 ;  /* 0x0000b300ff031a19 */ /* 0x000fe40000011600 */
[----:B------:R-:W-:Y:S02]  /*0200*/  IADD3 R0, R199, -c[0x0][0x168], R196 ;  /* 0x80005a00c7007a10 */ /* 0x000fe40007ffe0c4 */
[----:B------:R-:W-:-:S03]  /*0210*/  P2R R2, PR, RZ, 0x4 ;  /* 0x00000004ff027803 */ /* 0x000fc60000000000 */
[----:B------:R-:W-:-:S05]  /*0220*/  IMAD.IADD R0, R0, 0x1, R3 ;  /* 0x0000000100007824 */ /* 0x000fca00078e0203 */
[----:B------:R-:W-:Y:S01]  /*0230*/  IADD3 R3, R0, c[0x0][0x328], RZ ;  /* 0x0000ca0000037a10 */ /* 0x000fe20007ffe0ff */
[----:B------:R-:W-:Y:S05]  /*0240*/  @!P2 BRA `(.L_x_1009) ;  /* 0x000000f00000a947 */ /* 0x000fea0003800000 */
[C---:B-1----:R-:W-:Y:S02]  /*0250*/  ISETP.GT.AND P0, PT, R0.reuse, RZ, PT ;  /* 0x000000ff0000720c */ /* 0x042fe40003f04270 */
        /* <DEDUP_REMOVED lines=8> */
.L_x_1010:
[----:B------:R-:W-:-:S13]  /*02e0*/  ISETP.NE.AND P0, PT, R196, c[0x0][0x32c], PT ;  /* 0x0000cb00c4007a0c */ /* 0x000fda0003f05270 */
[----:B------:R-:W-:-:S05]  /*02f0*/  @P0 IMAD.HI.U32 R0, R2, c[0x0][0x330], RZ ;  /* 0x0000cc0002000a27 */ /* 0x000fca00078e00ff */
[----:B------:R-:W-:Y:S02]  /*0300*/  @P0 SHF.R.U32.HI R2, RZ, c[0x0][0x334], R0 ;  /* 0x0000cd00ff020a19 */ /* 0x000fe40000011600 */
.L_x_1011:
[----:B------:R-:W-:-:S05]  /*0310*/  MOV R5, c[0x0][0x32c] ;  /* 0x0000cb0000057a02 */ /* 0x000fca0000000f00 */
[----:B------:R-:W-:-:S05]  /*0320*/  IMAD R2, R2, R5, c[0x0][0x32c] ;  /* 0x0000cb0002027624 */ /* 0x000fca00078e0205 */
[----:B------:R-:W-:-:S04]  /*0330*/  IMNMX R3, R3, R2, PT ;  /* 0x0000000203037217 */ /* 0x000fc80003800200 */
.L_x_1009:
[----:B-1----:R-:W-:Y:S01]  /*0340*/  IADD3 R3, R3, 0x3f, RZ ;  /* 0x0000003f03037810 */ /* 0x002fe20007ffe0ff */
[----:B------:R-:W-:Y:S01]  /*0350*/  @P1 IMAD.HI.U32 R6, R148, c[0x0][0x2c8], RZ ;  /* 0x0000b20094061a27 */ /* 0x000fe200078e00ff */
[C---:B------:R-:W-:Y:S02]  /*0360*/  IADD3 R5, R199.reuse, 0x3f, RZ ;  /* 0x0000003fc7057810 */ /* 0x040fe40007ffe0ff */
[----:B------:R-:W-:Y:S01]  /*0370*/  SHF.R.S32.HI R2, RZ, 0x1f, R3 ;  /* 0x0000001fff027819 */ /* 0x000fe20000011403 */
[----:B------:R-:W-:Y:S01]  /*0380*/  IMAD.MOV.U32 R0, RZ, RZ, R148 ;  /* 0x000000ffff007224 */ /* 0x000fe200078e0094 */
[----:B------:R-:W-:Y:S02]  /*0390*/  SHF.R.S32.HI R4, RZ, 0x1f, R5 ;  /* 0x0000001fff047819 */ /* 0x000fe40000011405 */
[----:B------:R-:W-:Y:S02]  /*03a0*/  @P1 SHF.R.U32.HI R0, RZ, c[0x0][0x2cc], R6 ;  /* 0x0000b300ff001a19 */ /* 0x000fe40000011606 */
[----:B------:R-:W-:-:S02]  /*03b0*/  IADD3 R147, R199, -c[0x0][0x168], RZ ;  /* 0x80005a00c7937a10 */ /* 0x000fc40007ffe0ff */
[----:B------:R-:W-:Y:S02]  /*03c0*/  LEA.HI R2, R2, R3, RZ, 0x6 ;  /* 0x0000000302027211 */ /* 0x000fe400078f30ff */
[----:B------:R-:W-:Y:S01]  /*03d0*/  LEA.HI R4, R4, R5, RZ, 0x6 ;  /* 0x0000000504047211 */ /* 0x000fe200078f30ff */
[----:B------:R-:W-:Y:S01]  /*03e0*/  IMAD.IADD R0, R147, 0x1, R0 ;  /* 0x0000000193007824 */ /* 0x000fe200078e0200 */
[----:B------:R-:W-:Y:S02]  /*03f0*/  SHF.R.S32.HI R2, RZ, 0x6, R2 ;  /* 0x00000006ff027819 */ /* 0x000fe40000011402 */
[----:B------:R-:W-:Y:S02]  /*0400*/  SHF.R.S32.HI R145, RZ, 0x6, R4 ;  /* 0x00000006ff917819 */ /* 0x000fe40000011404 */
[----:B------:R-:W-:Y:S02]  /*0410*/  IADD3 R194, R0, -c[0x0][0x324], RZ ;  /* 0x8000c90000c27a10 */ /* 0x000fe40007ffe0ff */
[----:B------:R-:W-:Y:S01]  /*0420*/  IMNMX R145, R145, R2, PT ;  /* 0x0000000291917217 */ /* 0x000fe20003800200 */
[----:B------:R-:W-:Y:S05]  /*0430*/  @!P2 BRA `(.L_x_1012) ;  /* 0x000001000000a947 */ /* 0x000fea0003800000 */
[----:B------:R-:W-:-:S04]  /*0440*/  MOV R2, R0 ;  /* 0x0000000000027202 */ /* 0x000fc80000000f00 */
        /* <DEDUP_REMOVED lines=9> */
.L_x_1013:
[----:B------:R-:W-:-:S04]  /*04e0*/  MOV R0, c[0x0][0x32c] ;  /* 0x0000cb0000007a02 */ /* 0x000fc80000000f00 */
[----:B------:R-:W-:-:S13]  /*04f0*/  ISETP.NE.AND P0, PT, R0, 0x1, PT ;  /* 0x000000010000780c */ /* 0x000fda0003f05270 */
[----:B------:R-:W-:-:S05]  /*0500*/  @P0 IMAD.HI.U32 R0, R2, c[0x0][0x330], RZ ;  /* 0x0000cc0002000a27 */ /* 0x000fca00078e00ff */
[----:B------:R-:W-:-:S05]  /*0510*/  @P0 SHF.R.U32.HI R2, RZ, c[0x0][0x334], R0 ;  /* 0x0000cd00ff020a19 */ /* 0x000fca0000011600 */
.L_x_1014:
[----:B------:R-:W-:-:S05]  /*0520*/  IMAD R3, R2, c[0x0][0x32c], RZ ;  /* 0x0000cb0002037a24 */ /* 0x000fca00078e02ff */
[----:B------:R-:W-:-:S04]  /*0530*/  IMNMX R194, R194, R3, !PT ;  /* 0x00000003c2c27217 */ /* 0x000fc80007800200 */
.L_x_1012:
[----:B------:R-:W-:Y:S01]  /*0540*/  SHF.R.S32.HI R3, RZ, 0x1f, R194 ;  /* 0x0000001fff037819 */ /* 0x000fe200000114c2 */
[----:B------:R-:W-:Y:S01]  /*0550*/  IMAD.MOV.U32 R5, RZ, RZ, RZ ;  /* 0x000000ffff057224 */ /* 0x000fe200078e00ff */
[----:B------:R-:W-:Y:S01]  /*0560*/  PLOP3.LUT P2, PT, PT, PT, PT, 0x80, 0x0 ;  /* 0x000000000000781c */ /* 0x000fe20003f4f070 */
[----:B------:R-:W-:Y:S01]  /*0570*/  IMAD.MOV.U32 R98, RZ, RZ, RZ ;  /* 0x000000ffff627224 */ /* 0x000fe200078e00ff */
[----:B------:R-:W-:Y:S01]  /*0580*/  LEA.HI R194, R3, R194, RZ, 0x6 ;  /* 0x000000c203c27211 */ /* 0x000fe200078f30ff */
[----:B------:R-:W-:Y:S01]  /*0590*/  CS2R R96, SRZ ;  /* 0x0000000000607805 */ /* 0x000fe2000001ff00 */
[----:B------:R-:W-:Y:S01]  /*05a0*/  CS2R R94, SRZ ;  /* 0x00000000005e7805 */ /* 0x000fe2000001ff00 */
[----:B------:R-:W-:Y:S01]  /*05b0*/  CS2R R92, SRZ ;  /* 0x00000000005c7805 */ /* 0x000fe2000001ff00 */
[----:B------:R-:W-:Y:S01]  /*05c0*/  SHF.R.S32.HI R194, RZ, 0x6, R194 ;  /* 0x00000006ffc27819 */ /* 0x000fe200000114c2 */
[----:B------:R-:W-:Y:S01]  /*05d0*/  CS2R R90, SRZ ;  /* 0x00000000005a7805 */ /* 0x000fe2000001ff00 */
[----:B------:R-:W-:Y:S01]  /*05e0*/  CS2R R88, SRZ ;  /* 0x0000000000587805 */ /* 0x000fe2000001ff00 */
[----:B------:R-:W-:Y:S01]  /*05f0*/  CS2R R86, SRZ ;  /* 0x0000000000567805 */ /* 0x000fe2000001ff00 */
[----:B------:R-:W-:Y:S01]  /*0600*/  IMNMX R194, RZ, R194, !PT ;  /* 0x000000c2ffc27217 */ /* 0x000fe20007800200 */
[----:B------:R-:W-:Y:S01]  /*0610*/  CS2R R84, SRZ ;  /* 0x0000000000547805 */ /* 0x000fe2000001ff00 */
[----:B------:R-:W-:Y:S01]  /*0620*/  CS2R R82, SRZ ;  /* 0x0000000000527805 */ /* 0x000fe2000001ff00 */
[----:B------:R-:W-:Y:S01]  /*0630*/  CS2R R80, SRZ ;  /* 0x0000000000507805 */ /* 0x000fe2000001ff00 */
[----:B------:R-:W-:Y:S01]  /*0640*/  ISETP.GT.AND P0, PT, R145, R194, PT ;  /* 0x000000c29100720c */ /* 0x000fe20003f04270 */
        /* <DEDUP_REMOVED lines=42> */
[----:B------:R-:W-:Y:S02]  /*08f0*/  UISETP.NE.U32.AND UP0, UPT, URZ, UR4, UPT ;  /* 0x000000043f00728c */ /* 0x000fe4000bf05070 */
        /* <DEDUP_REMOVED lines=10> */
[----:B------:R1:W2:Y:S01]  /*09a0*/  @P2 LDG.E R10, [R10.64] ;  /* 0x0000000c0a0a2981 */ /* 0x0002a2000c1e1900 */
[----:B------:R-:W-:Y:S01]  /*09b0*/  UIMAD UR8, UR11, UR4, URZ ;  /* 0x000000040b0872a4 */ /* 0x000fe2000f8e023f */
[----:B------:R-:W-:Y:S01]  /*09c0*/  IMAD.MOV.U32 R195, RZ, RZ, c[0x0][0x2b8] ;  /* 0x0000ae00ffc37624 */ /* 0x000fe200078e00ff */
[----:B------:R-:W-:Y:S01]  /*09d0*/  LOP3.LUT R0, R19, 0xfffffff8, RZ, 0xc0, !PT ;  /* 0xfffffff813007812 */ /* 0x000fe200078ec0ff */
[----:B------:R-:W-:Y:S01]  /*09e0*/  UIMAD.WIDE.U32 UR14, UR7, UR4, URZ ;  /* 0x00000004070e72a5 */ /* 0x000fe2000f8e003f */
[----:B------:R-:W-:Y:S01]  /*09f0*/  SHF.R.S32.HI R19, RZ, 0x3, R19 ;  /* 0x00000003ff137819 */ /* 0x000fe20000011413 */
[----:B------:R-:W-:Y:S01]  /*0a00*/  UIMAD UR8, UR7, UR5, UR8 ;  /* 0x00000005070872a4 */ /* 0x000fe2000f8e0208 */
[----:B------:R-:W-:Y:S01]  /*0a10*/  ISETP.NE.AND P5, PT, R195, 0x1, PT ;  /* 0x00000001c300780c */ /* 0x000fe20003fa5270 */
[----:B------:R-:W-:Y:S01]  /*0a20*/  IMAD.IADD R211, R7, 0x1, -R0 ;  /* 0x0000000107d37824 */ /* 0x000fe200078e0a00 */
[----:B------:R-:W-:Y:S01]  /*0a30*/  USHF.R.S32.HI UR9, URZ, 0x1f, UR6 ;  /* 0x0000001f3f097899 */ /* 0x000fe20008011406 */
[----:B------:R-:W-:Y:S01]  /*0a40*/  IMAD.MOV.U32 R200, RZ, RZ, RZ ;  /* 0x000000ffffc87224 */ /* 0x000fe200078e00ff */
[----:B------:R-:W-:Y:S01]  /*0a50*/  ULDC.64 UR4, c[0x0][0x1c0] ;  /* 0x0000700000047ab9 */ /* 0x000fe20000000a00 */
[C---:B------:R-:W-:Y:S01]  /*0a60*/  IMAD R203, R211.reuse, 0x20, R19 ;  /* 0x00000020d3cb7824 */ /* 0x040fe200078e0213 */
[----:B------:R-:W-:Y:S01]  /*0a70*/  UIADD3 UR15, UR15, UR8, URZ ;  /* 0x000000080f0f7290 */ /* 0x000fe2000fffe03f */
[----:B------:R-:W-:Y:S01]  /*0a80*/  IMAD.SHL.U32 R210, R211, 0x8, RZ ;  /* 0x00000008d3d27824 */ /* 0x000fe200078e00ff */
[----:B------:R-:W-:Y:S01]  /*0a90*/  UIMAD UR9, UR9, UR4, URZ ;  /* 0x00000004090972a4 */ /* 0x000fe2000f8e023f */
[----:B------:R-:W-:Y:S01]  /*0aa0*/  IMAD.IADD R0, R148, 0x1, R203 ;  /* 0x0000000194007824 */ /* 0x000fe200078e02cb */
[----:B------:R-:W-:-:S02]  /*0ab0*/  UIMAD.WIDE.U32 UR14, UR6, UR4, UR14 ;  /* 0x00000004060e72a5 */ /* 0x000fc4000f8e000e */
[----:B------:R-:W-:Y:S01]  /*0ac0*/  UIMAD UR5, UR6, UR5, UR9 ;  /* 0x00000005060572a4 */ /* 0x000fe2000f8e0209 */
[----:B------:R-:W-:-:S03]  /*0ad0*/  @P1 IMAD.HI.U32 R2, R0, c[0x0][0x2c8], RZ ;  /* 0x0000b20000021a27 */ /* 0x000fc600078e00ff */
[----:B------:R-:W-:Y:S01]  /*0ae0*/  UIADD3 UR5, UR15, UR5, URZ ;  /* 0x000000050f057290 */ /* 0x000fe2000fffe03f */
[----:B------:R-:W-:Y:S01]  /*0af0*/  IMAD.MOV.U32 R5, RZ, RZ, R0 ;  /* 0x000000ffff057224 */ /* 0x000fe200078e0000 */
[----:B------:R-:W-:Y:S01]  /*0b00*/  @P1 SHF.R.U32.HI R5, RZ, c[0x0][0x2cc], R2 ;  /* 0x0000b300ff051a19 */ /* 0x000fe20000011602 */
[----:B------:R-:W-:Y:S02]  /*0b10*/  IMAD.U32 R9, RZ, RZ, UR15 ;  /* 0x0000000fff097e24 */ /* 0x000fe4000f8e00ff */
[----:B------:R-:W-:Y:S01]  /*0b20*/  IMAD.U32 R8, RZ, RZ, UR14 ;  /* 0x0000000eff087e24 */ /* 0x000fe2000f8e00ff */
[--C-:B------:R-:W-:Y:S01]  /*0b30*/  SHF.R.S32.HI R2, RZ, 0x1f, R5.reuse ;  /* 0x0000001fff027819 */ /* 0x100fe20000011405 */
[----:B------:R-:W-:Y:S02]  /*0b40*/  IMAD.MOV R3, RZ, RZ, -R5 ;  /* 0x000000ffff037224 */ /* 0x000fe400078e0a05 */
[----:B------:R-:W-:Y:S01]  /*0b50*/  IMAD.U32 R9, RZ, RZ, UR5 ;  /* 0x00000005ff097e24 */ /* 0x000fe2000f8e00ff */
[----:B------:R-:W-:Y:S01]  /*0b60*/  ULDC.64 UR4, c[0x0][0x2b0] ;  /* 0x0000ac0000047ab9 */ /* 0x000fe20000000a00 */
[----:B------:R-:W-:-:S02]  /*0b70*/  IMAD R2, R2, c[0x0][0x1b0], RZ ;  /* 0x00006c0002027a24 */ /* 0x000fc400078e02ff */
[----:B------:R-:W-:Y:S02]  /*0b80*/  IMAD R3, R3, c[0x0][0x2c4], R0 ;  /* 0x0000b10003037a24 */ /* 0x000fe400078e0200 */
[----:B------:R-:W-:-:S04]  /*0b90*/  IMAD.WIDE.U32 R8, R5, c[0x0][0x1b0], R8 ;  /* 0x00006c0005087a25 */ /* 0x000fc800078e0008 */
[----:B------:R-:W-:Y:S01]  /*0ba0*/  IMAD R5, R5, c[0x0][0x1b4], R2 ;  /* 0x00006d0005057a24 */ /* 0x000fe200078e0202 */
[----:B------:R-:W-:Y:S01]  /*0bb0*/  SHF.R.S32.HI R2, RZ, 0x1f, R3 ;  /* 0x0000001fff027819 */ /* 0x000fe20000011403 */
[----:B------:R-:W-:Y:S01]  /*0bc0*/  IMAD.MOV.U32 R4, RZ, RZ, R8 ;  /* 0x000000ffff047224 */ /* 0x000fe200078e0008 */
[----:B------:R-:W-:Y:S01]  /*0bd0*/  IADD3 R8, R210, 0x80, RZ ;  /* 0x00000080d2087810 */ /* 0x000fe20007ffe0ff */
[----:B------:R-:W-:Y:S02]  /*0be0*/  IMAD.IADD R5, R9, 0x1, R5 ;  /* 0x0000000109057824 */ /* 0x000fe400078e0205 */
[----:B------:R-:W-:Y:S01]  /*0bf0*/  IMAD R2, R2, c[0x0][0x1a8], RZ ;  /* 0x00006a0002027a24 */ /* 0x000fe200078e02ff */
[----:B------:R-:W-:Y:S01]  /*0c00*/  ISETP.GE.AND P4, PT, R8, c[0x0][0x198], PT ;  /* 0x0000660008007a0c */ /* 0x000fe20003f86270 */
[----:B------:R-:W-:-:S04]  /*0c10*/  IMAD.WIDE.U32 R4, R3, c[0x0][0x1a8], R4 ;  /* 0x00006a0003047a25 */ /* 0x000fc800078e0004 */
[----:B------:R-:W-:Y:S01]  /*0c20*/  IMAD R9, R3, c[0x0][0x1ac], R2 ;  /* 0x00006b0003097a24 */ /* 0x000fe200078e0202 */
[----:B------:R-:W-:Y:S01]  /*0c30*/  LEA R6, P0, R4, c[0x0][0x160], 0x1 ;  /* 0x0000580004067a11 */ /* 0x000fe200078008ff */
[----:B------:R-:W-:Y:S02]  /*0c40*/  IMAD.SHL.U32 R0, R19, 0x40, RZ ;  /* 0x0000004013007824 */ /* 0x000fe400078e00ff */
[----:B------:R-:W-:Y:S01]  /*0c50*/  IMAD.IADD R2, R5, 0x1, R9 ;  /* 0x0000000105027824 */ /* 0x000fe200078e0209 */
[----:B------:R-:W-:Y:S01]  /*0c60*/  LEA.HI R5, R94, R7, RZ, 0x6 ;  /* 0x000000075e057211 */ /* 0x000fe200078f30ff */
[----:B------:R-:W-:Y:S01]  /*0c70*/  SHFL.IDX PT, R14, R6, RZ, 0x181f ;  /* 0x00181fff060e7589 */ /* 0x000fe200000e0000 */
[----:B-1----:R-:W-:Y:S01]  /*0c80*/  LOP3.LUT R11, R0, 0x1c0, RZ, 0xc0, !PT ;  /* 0x000001c0000b7812 */ /* 0x002fe200078ec0ff */
[----:B------:R-:W-:Y:S01]  /*0c90*/  IMAD.IADD R0, R148, 0x1, R19 ;  /* 0x0000000194007824 */ /* 0x000fe200078e0213 */
[----:B------:R-:W-:Y:S01]  /*0ca0*/  LEA.HI.X R2, R4, c[0x0][0x164], R2, 0x1, P0 ;  /* 0x0000590004027a11 */ /* 0x000fe200000f0c02 */
[----:B------:R-:W-:Y:S01]  /*0cb0*/  IMAD.SHL.U32 R5, R5, 0x8, RZ ;  /* 0x0000000805057824 */ /* 0x000fe200078e00ff */
[----:B------:R-:W-:Y:S01]  /*0cc0*/  SHF.R.U32.HI R3, RZ, 0x3, R11 ;  /* 0x00000003ff037819 */ /* 0x000fe2000001160b */
[----:B------:R-:W-:Y:S01]  /*0cd0*/  SHFL.IDX PT, R12, R6, 0x1, 0x181f ;  /* 0x00381f00060c7f89 */ /* 0x000fe200000e0000 */
[----:B------:R-:W-:-:S02]  /*0ce0*/  LOP3.LUT R202, R11, 0x38, R210, 0xf8, !PT ;  /* 0x000000380bca7812 */ /* 0x000fc400078ef8d2 */
[----:B------:R-:W-:Y:S01]  /*0cf0*/  IADD3 R4, R0, 0x20, RZ ;  /* 0x0000002000047810 */ /* 0x000fe20007ffe0ff */
[----:B------:R-:W1:Y:S01]  /*0d00*/  SHFL.IDX PT, R15, R2, RZ, 0x181f ;  /* 0x00181fff020f7589 */ /* 0x000e6200000e0000 */
[----:B------:R-:W-:Y:S01]  /*0d10*/  LOP3.LUT R202, R202, R3, RZ, 0x3c, !PT ;  /* 0x00000003caca7212 */ /* 0x000fe200078e3cff */
[----:B------:R-:W-:Y:S01]  /*0d20*/  IMAD R3, R197, c[0x0][0x168], RZ ;  /* 0x00005a00c5037a24 */ /* 0x000fe200078e02ff */
[----:B------:R-:W-:Y:S01]  /*0d30*/  IADD3 R9, R210, 0x40, RZ ;  /* 0x00000040d2097810 */ /* 0x000fe20007ffe0ff */
[----:B------:R-:W3:Y:S01]  /*0d40*/  SHFL.IDX PT, R13, R2, 0x1, 0x181f ;  /* 0x00381f00020d7f89 */ /* 0x000ee200000e0000 */
[----:B------:R-:W-:Y:S02]  /*0d50*/  LOP3.LUT R202, R202, 0xfffffe00, R5, 0xf8, !PT ;  /* 0xfffffe00caca7812 */ /* 0x000fe400078ef805 */
[-C--:B------:R-:W-:Y:S01]  /*0d60*/  ISETP.GE.AND P1, PT, R4, R3.reuse, PT ;  /* 0x000000030400720c */ /* 0x080fe20003f26270 */
[----:B------:R-:W-:Y:S01]  /*0d70*/  SHFL.IDX PT, R11, R2, 0x3, 0x181f ;  /* 0x00781f00020b7f89 */ /* 0x000fe200000e0000 */
[----:B------:R-:W-:Y:S01]  /*0d80*/  ISETP.GE.AND P0, PT, R0, R3, PT ;  /* 0x000000030000720c */ /* 0x000fe20003f06270 */
[----:B------:R-:W-:Y:S01]  /*0d90*/  IMAD.SHL.U32 R146, R202, 0x2, RZ ;  /* 0x00000002ca927824 */ /* 0x000fe200078e00ff */
[----:B------:R-:W-:-:S02]  /*0da0*/  SHF.R.S32.HI R4, RZ, 0x1f, R9 ;  /* 0x0000001fff047819 */ /* 0x000fc40000011409 */
[----:B------:R-:W-:Y:S02]  /*0db0*/  SHF.R.S32.HI R5, RZ, 0x1f, R8 ;  /* 0x0000001fff057819 */ /* 0x000fe40000011408 */
[----:B------:R-:W-:Y:S02]  /*0dc0*/  LEA.HI R209, R4, R9, RZ, 0x3 ;  /* 0x0000000904d17211 */ /* 0x000fe400078f18ff */
[----:B------:R-:W-:Y:S01]  /*0dd0*/  LEA.HI R192, R5, R8, RZ, 0x3 ;  /* 0x0000000805c07211 */ /* 0x000fe200078f18ff */
[----:B------:R-:W-:Y:S01]  /*0de0*/  SHFL.IDX PT, R4, R6, 0x2, 0x181f ;  /* 0x00581f0006047f89 */ /* 0x000fe200000e0000 */
[----:B------:R-:W-:Y:S02]  /*0df0*/  ISETP.GE.AND P3, PT, R9, c[0x0][0x198], PT ;  /* 0x0000660009007a0c */ /* 0x000fe40003f66270 */
[----:B------:R-:W-:Y:S01]  /*0e00*/  LOP3.LUT R209, R209, 0xfffffff8, RZ, 0xc0, !PT ;  /* 0xfffffff8d1d17812 */ /* 0x000fe200078ec0ff */
[----:B------:R-:W4:Y:S01]  /*0e10*/  SHFL.IDX PT, R5, R2, 0x2, 0x181f ;  /* 0x00581f0002057f89 */ /* 0x000f2200000e0000 */
[----:B------:R-:W-:Y:S01]  /*0e20*/  LOP3.LUT R192, R192, 0xfffffff8, RZ, 0xc0, !PT ;  /* 0xfffffff8c0c07812 */ /* 0x000fe200078ec0ff */
[----:B-1----:R-:W-:-:S04]  /*0e30*/  @!P0 IMAD.WIDE R20, R210, 0x2, R14 ;  /* 0x00000002d2148825 */ /* 0x002fc800078e020e */
[----:B------:R-:W-:-:S04]  /*0e40*/  @!P0 IMAD.WIDE R16, R209, 0x2, R14 ;  /* 0x00000002d1108825 */ /* 0x000fc800078e020e */
[----:B------:R-:W-:-:S04]  /*0e50*/  @!P0 IMAD.WIDE R14, R192, 0x2, R14 ;  /* 0x00000002c00e8825 */ /* 0x000fc800078e020e */
[----:B---3--:R-:W-:-:S04]  /*0e60*/  @!P1 IMAD.WIDE R24, R210, 0x2, R12 ;  /* 0x00000002d2189825 */ /* 0x008fc800078e020c */
[----:B------:R-:W-:-:S04]  /*0e70*/  @!P1 IMAD.WIDE R22, R209, 0x2, R12 ;  /* 0x00000002d1169825 */ /* 0x000fc800078e020c */
[----:B------:R-:W-:Y:S01]  /*0e80*/  @!P1 IMAD.WIDE R12, R192, 0x2, R12 ;  /* 0x00000002c00c9825 */ /* 0x000fe200078e020c */
[----:B--2---:R1:W2:Y:S01]  /*0e90*/  @P2 R2UR UR10, R10 ;  /* 0x000000000a0a23c2 */ /* 0x0042a200000e0000 */
[----:B------:R-:W-:Y:S01]  /*0ea0*/  ISETP.GE.AND P2, PT, R210, c[0x0][0x198], PT ;  /* 0x00006600d2007a0c */ /* 0x000fe20003f46270 */
[----:B--2---:R-:W-:Y:S02]  /*0eb0*/  @!UP0 UMOV UR10, UR6 ;  /* 0x00000006000a8c82 */ /* 0x004fe40008000000 */
[----:B------:R-:W-:Y:S02]  /*0ec0*/  USHF.R.S32.HI UR6, URZ, 0x1f, UR10 ;  /* 0x0000001f3f067899 */ /* 0x000fe4000801140a */
[----:B------:R-:W-:Y:S02]  /*0ed0*/  UIMAD.WIDE.U32 UR8, UR10, UR4, URZ ;  /* 0x000000040a0872a5 */ /* 0x000fe4000f8e003f */
[----:B------:R-:W-:-:S04]  /*0ee0*/  UIMAD UR6, UR6, UR4, URZ ;  /* 0x00000004060672a4 */ /* 0x000fc8000f8e023f */
[----:B------:R-:W-:Y:S02]  /*0ef0*/  UIMAD UR6, UR10, UR5, UR6 ;  /* 0x000000050a0672a4 */ /* 0x000fe4000f8e0206 */
[----:B------:R4:W-:Y:S01]  /*0f00*/  @!P0 LDGSTS.E.BYPASS.LTC128B.128 [R146+0x18100], [R20.64], !P2 ;  /* 0x1810000014928fae */ /* 0x0009e2000d101d4c */
[----:B------:R-:W-:Y:S02]  /*0f10*/  ULDC.64 UR4, c[0x0][0x1e8] ;  /* 0x00007a0000047ab9 */ /* 0x000fe40000000a00 */
[----:B------:R-:W-:Y:S01]  /*0f20*/  UIADD3 UR6, UR9, UR6, URZ ;  /* 0x0000000609067290 */ /* 0x000fe2000fffe03f */
[----:B------:R2:W-:Y:S04]  /*0f30*/  @!P0 LDGSTS.E.BYPASS.LTC128B.128 [R146+0x1c100], [R16.64], !P3 ;  /* 0x1c10000010928fae */ /* 0x0005e8000d901d4c */
[----:B------:R3:W-:Y:S01]  /*0f40*/  @!P0 LDGSTS.E.BYPASS.LTC128B.128 [R146+0x20100], [R14.64], !P4 ;  /* 0x201000000e928fae */ /* 0x0007e2000e101d4c */
[----:B-1----:R-:W-:-:S02]  /*0f50*/  IADD3 R10, R0, 0x40, RZ ;  /* 0x00000040000a7810 */ /* 0x002fc40007ffe0ff */
[----:B------:R-:W-:Y:S01]  /*0f60*/  IADD3 R0, R0, 0x60, RZ ;  /* 0x0000006000007810 */ /* 0x000fe20007ffe0ff */
[----:B------:R1:W-:Y:S01]  /*0f70*/  @!P1 LDGSTS.E.BYPASS.LTC128B.128 [R146+0x19100], [R24.64], !P2 ;  /* 0x1910000018929fae */ /* 0x0003e2000d101d4c */
[----:B------:R-:W-:-:S03]  /*0f80*/  ISETP.GE.AND P0, PT, R10, R3, PT ;  /* 0x000000030a00720c */ /* 0x000fc60003f06270 */
[----:B------:R-:W1:Y:S04]  /*0f90*/  SHFL.IDX PT, R10, R6, 0x3, 0x181f ;  /* 0x00781f00060a7f89 */ /* 0x000e6800000e0000 */
[----:B------:R1:W-:Y:S04]  /*0fa0*/  @!P1 LDGSTS.E.BYPASS.LTC128B.128 [R146+0x1d100], [R22.64], !P3 ;  /* 0x1d10000016929fae */ /* 0x0003e8000d901d4c */
[----:B------:R1:W-:Y:S01]  /*0fb0*/  @!P1 LDGSTS.E.BYPASS.LTC128B.128 [R146+0x21100], [R12.64], !P4 ;  /* 0x211000000c929fae */ /* 0x0003e2000e101d4c */
[----:B------:R-:W-:Y:S02]  /*0fc0*/  ISETP.GE.AND P1, PT, R0, R3, PT ;  /* 0x000000030000720c */ /* 0x000fe40003f26270 */
[----:B------:R-:W-:Y:S01]  /*0fd0*/  IADD3 R3, R145, -0x1, RZ ;  /* 0xffffffff91037810 */ /* 0x000fe20007ffe0ff */
[----:B----4-:R-:W-:Y:S01]  /*0fe0*/  @!P0 IMAD.WIDE R20, R210, 0x2, R4 ;  /* 0x00000002d2148825 */ /* 0x010fe200078e0204 */
[----:B------:R-:W-:-:S03]  /*0ff0*/  P2R R0, PR, RZ, 0x20 ;  /* 0x00000020ff007803 */ /* 0x000fc60000000000 */
[----:B------:R-:W-:Y:S01]  /*1000*/  IMAD.SHL.U32 R144, R3, 0x40, RZ ;  /* 0x0000004003907824 */ /* 0x000fe200078e00ff */
[----:B------:R4:W-:Y:S01]  /*1010*/  @!P0 LDGSTS.E.BYPASS.LTC128B.128 [R146+0x1a100], [R20.64], !P2 ;  /* 0x1a10000014928fae */ /* 0x0009e2000d101d4c */
[----:B--2---:R-:W-:-:S04]  /*1020*/  @!P0 IMAD.WIDE R16, R192, 0x2, R4 ;  /* 0x00000002c0108825 */ /* 0x004fc800078e0204 */
[----:B---3--:R-:W-:-:S04]  /*1030*/  @!P0 IMAD.WIDE R14, R209, 0x2, R4 ;  /* 0x00000002d10e8825 */ /* 0x008fc800078e0204 */
[----:B------:R-:W-:Y:S01]  /*1040*/  IMAD.IADD R201, R203, 0x1, R144 ;  /* 0x00000001cbc97824 */ /* 0x000fe200078e0290 */
[----:B------:R2:W-:Y:S01]  /*1050*/  @!P0 LDGSTS.E.BYPASS.LTC128B.128 [R146+0x1e100], [R14.64], !P3 ;  /* 0x1e1000000e928fae */ /* 0x0005e2000d901d4c */
[----:B-1----:R-:W-:-:S03]  /*1060*/  @!P1 IMAD.WIDE R4, R210, 0x2, R10 ;  /* 0x00000002d2049825 */ /* 0x002fc600078e020a */
[----:B------:R1:W-:Y:S01]  /*1070*/  @!P0 LDGSTS.E.BYPASS.LTC128B.128 [R146+0x22100], [R16.64], !P4 ;  /* 0x2210000010928fae */ /* 0x0003e2000e101d4c */
[C---:B------:R-:W-:Y:S01]  /*1080*/  ISETP.GE.AND P0, PT, R201.reuse, R199, PT ;  /* 0x000000c7c900720c */ /* 0x040fe20003f06270 */
[----:B-----5:R-:W-:Y:S02]  /*1090*/  IMAD.IADD R201, R201, 0x1, R204 ;  /* 0x00000001c9c97824 */ /* 0x020fe400078e02cc */
[----:B------:R-:W-:Y:S01]  /*10a0*/  @!P1 IMAD.WIDE R12, R192, 0x2, R10 ;  /* 0x00000002c00c9825 */ /* 0x000fe200078e020a */
[----:B------:R3:W-:Y:S01]  /*10b0*/  @!P1 LDGSTS.E.BYPASS.LTC128B.128 [R146+0x1b100], [R4.64], !P2 ;  /* 0x1b10000004929fae */ /* 0x0007e2000d101d4c */
[----:B------:R-:W-:Y:S02]  /*10c0*/  ISETP.GT.OR P0, PT, R203, 0x3f, P0 ;  /* 0x0000003fcb00780c */ /* 0x000fe40000704670 */
[----:B------:R-:W-:-:S04]  /*10d0*/  @P5 IMAD.HI.U32 R2, R201, c[0x0][0x2bc], RZ ;  /* 0x0000af00c9025a27 */ /* 0x000fc800078e00ff */
[----:B------:R-:W-:Y:S01]  /*10e0*/  IMAD.MOV.U32 R0, RZ, RZ, R201 ;  /* 0x000000ffff007224 */ /* 0x000fe200078e00c9 */
[----:B------:R-:W-:Y:S01]  /*10f0*/  @P5 SHF.R.U32.HI R0, RZ, c[0x0][0x2c0], R2 ;  /* 0x0000b000ff005a19 */ /* 0x000fe20000011602 */
[----:B--2---:R-:W-:-:S05]  /*1100*/  @!P1 IMAD.WIDE R14, R209, 0x2, R10 ;  /* 0x00000002d10e9825 */ /* 0x004fca00078e020a */
[----:B------:R2:W-:Y:S04]  /*1110*/  @!P1 LDGSTS.E.BYPASS.LTC128B.128 [R146+0x1f100], [R14.64], !P3 ;  /* 0x1f1000000e929fae */ /* 0x0005e8000d901d4c */
[----:B------:R1:W-:Y:S01]  /*1120*/  @!P1 LDGSTS.E.BYPASS.LTC128B.128 [R146+0x23100], [R12.64], !P4 ;  /* 0x231000000c929fae */ /* 0x0003e2000e101d4c */
[----:B---3--:R-:W-:-:S03]  /*1130*/  @!P0 IADD3 R5, P2, R0, UR8, RZ ;  /* 0x0000000800058c10 */ /* 0x008fc6000ff5e0ff */
[----:B------:R-:W0:Y:S01]  /*1140*/  LDGDEPBAR ;  /* 0x00000000000079af */ /* 0x000e220000000000 */
[----:B------:R-:W-:Y:S02]  /*1150*/  @!P0 LEA.HI.X.SX32 R2, R0, UR6, 0x1, P2 ;  /* 0x0000000600028c11 */ /* 0x000fe400090f0eff */
[----:B------:R-:W-:-:S04]  /*1160*/  @!P0 LEA R4, P2, R5, c[0x0][0x2a0], 0x2 ;  /* 0x0000a80005048a11 */ /* 0x000fc800078410ff */
[----:B------:R-:W-:Y:S01]  /*1170*/  @!P0 LEA.HI.X R5, R5, c[0x0][0x2a4], R2, 0x2, P2 ;  /* 0x0000a90005058a11 */ /* 0x000fe200010f1402 */
[----:B------:R-:W-:Y:S06]  /*1180*/  BAR.SYNC.DEFER_BLOCKING 0x0 ;  /* 0x0000000000007b1d */ /* 0x000fec0000010000 */
[----:B------:R-:W3:Y:S01]  /*1190*/  @!P0 LDG.E R200, [R4.64] ;  /* 0x0000000c04c88981 */ /* 0x000ee2000c1e1900 */
[----:B------:R-:W-:Y:S01]  /*11a0*/  IMAD.MOV R0, RZ, RZ, -R0 ;  /* 0x000000ffff007224 */ /* 0x000fe200078e0a00 */
[----:B------:R-:W-:Y:S01]  /*11b0*/  UIMAD UR10, UR11, UR4, URZ ;  /* 0x000000040b0a72a4 */ /* 0x000fe2000f8e023f */
[----:B------:R-:W-:Y:S01]  /*11c0*/  ISETP.GE.AND P5, PT, R210, c[0x0][0x1d4], PT ;  /* 0x00007500d2007a0c */ /* 0x000fe20003fa6270 */
[----:B------:R-:W-:Y:S01]  /*11d0*/  UIMAD.WIDE.U32 UR14, UR7, UR4, URZ ;  /* 0x00000004070e72a5 */ /* 0x000fe2000f8e003f */
[----:B------:R-:W-:Y:S01]  /*11e0*/  IMAD R201, R0, c[0x0][0x2b8], R201 ;  /* 0x0000ae0000c97a24 */ /* 0x000fe200078e02c9 */
[----:B------:R-:W-:Y:S01]  /*11f0*/  UIMAD UR10, UR7, UR5, UR10 ;  /* 0x00000005070a72a4 */ /* 0x000fe2000f8e020a */
[----:B------:R-:W-:Y:S01]  /*1200*/  ISETP.GE.AND P4, PT, R9, c[0x0][0x1d4], PT ;  /* 0x0000750009007a0c */ /* 0x000fe20003f86270 */
[----:B------:R-:W-:Y:S01]  /*1210*/  IMAD.MOV.U32 R188, RZ, RZ, 0x10 ;  /* 0x00000010ffbc7424 */ /* 0x000fe200078e00ff */
[----:B------:R-:W-:Y:S01]  /*1220*/  ISETP.GE.AND P6, PT, R8, c[0x0][0x1d4], PT ;  /* 0x0000750008007a0c */ /* 0x000fe20003fc6270 */
[C---:B------:R-:W-:Y:S01]  /*1230*/  IMAD.WIDE.U32 R10, R201.reuse, c[0x0][0x1e0], RZ ;  /* 0x00007800c90a7a25 */ /* 0x040fe200078e00ff */
[----:B------:R-:W-:Y:S01]  /*1240*/  SHF.R.S32.HI R25, RZ, 0x1f, R201 ;  /* 0x0000001fff197819 */ /* 0x000fe200000114c9 */
[----:B------:R-:W-:Y:S01]  /*1250*/  UIADD3 UR10, UR15, UR10, URZ ;  /* 0x0000000a0f0a7290 */ /* 0x000fe2000fffe03f */
[----:B------:R-:W-:Y:S01]  /*1260*/  ISETP.GE.AND P3, PT, R210, c[0x0][0x1d4], PT ;  /* 0x00007500d2007a0c */ /* 0x000fe20003f66270 */
[----:B-1----:R-:W-:Y:S01]  /*1270*/  IMAD.WIDE.U32 R16, R201, c[0x0][0x208], RZ ;  /* 0x00008200c9107a25 */ /* 0x002fe200078e00ff */
[----:B------:R-:W-:Y:S01]  /*1280*/  ULDC.64 UR4, c[0x0][0x210] ;  /* 0x0000840000047ab9 */ /* 0x000fe20000000a00 */
[----:B------:R-:W-:Y:S01]  /*1290*/  ISETP.GE.AND P2, PT, R9, c[0x0][0x1d4], PT ;  /* 0x0000750009007a0c */ /* 0x000fe20003f46270 */
[----:B------:R-:W-:Y:S01]  /*12a0*/  UIMAD UR11, UR11, UR4, URZ ;  /* 0x000000040b0b72a4 */ /* 0x000fe2000f8e023f */
[C---:B------:R-:W-:Y:S01]  /*12b0*/  IMAD R0, R25.reuse, c[0x0][0x1e0], RZ ;  /* 0x0000780019007a24 */ /* 0x040fe200078e02ff */
[----:B------:R-:W-:Y:S01]  /*12c0*/  UIMAD.WIDE.U32 UR20, UR7, UR4, URZ ;  /* 0x00000004071472a5 */ /* 0x000fe2000f8e003f */
[----:B------:R-:W-:Y:S01]  /*12d0*/  IMAD R12, R25, c[0x0][0x208], RZ ;  /* 0x00008200190c7a24 */ /* 0x000fe200078e02ff */
[----:B------:R-:W-:Y:S01]  /*12e0*/  UIMAD UR11, UR7, UR5, UR11 ;  /* 0x00000005070b72a4 */ /* 0x000fe2000f8e020b */
[C---:B------:R-:W-:Y:S01]  /*12f0*/  IMAD R0, R201.reuse, c[0x0][0x1e4], R0 ;  /* 0x00007900c9007a24 */ /* 0x040fe200078e0200 */
[----:B------:R-:W-:Y:S01]  /*1300*/  LEA.HI R92, R94, R7, RZ, 0x5 ;  /* 0x000000075e5c7211 */ /* 0x000fe200078f28ff */
[----:B------:R-:W-:Y:S01]  /*1310*/  IMAD R12, R201, c[0x0][0x20c], R12 ;  /* 0x00008300c90c7a24 */ /* 0x000fe200078e020c */
[----:B------:R-:W-:Y:S01]  /*1320*/  UIADD3 UR11, UR21, UR11, URZ ;  /* 0x0000000b150b7290 */ /* 0x000fe2000fffe03f */
[----:B------:R-:W-:Y:S01]  /*1330*/  IMAD.IADD R11, R11, 0x1, R0 ;  /* 0x000000010b0b7824 */ /* 0x000fe200078e0200 */
[----:B------:R-:W-:Y:S01]  /*1340*/  SHF.R.S32.HI R133, RZ, 0x1f, R210 ;  /* 0x0000001fff857819 */ /* 0x000fe200000114d2 */
[----:B------:R-:W-:Y:S01]  /*1350*/  IMAD.IADD R13, R17, 0x1, R12 ;  /* 0x00000001110d7824 */ /* 0x000fe200078e020c */
[----:B------:R-:W-:Y:S01]  /*1360*/  SEL R212, RZ, 0x10, P6 ;  /* 0x00000010ffd47807 */ /* 0x000fe20003000000 */
[----:B------:R-:W-:Y:S01]  /*1370*/  IMAD.MOV.U32 R12, RZ, RZ, R16 ;  /* 0x000000ffff0c7224 */ /* 0x000fe200078e0010 */
[----:B------:R-:W-:Y:S01]  /*1380*/  SHF.R.S32.HI R132, RZ, 0x1f, R209 ;  /* 0x0000001fff847819 */ /* 0x000fe200000114d1 */
[----:B------:R-:W-:Y:S01]  /*1390*/  IMAD.MOV.U32 R186, RZ, RZ, 0x20 ;  /* 0x00000020ffba7424 */ /* 0x000fe200078e00ff */
[----:B------:R-:W-:-:S02]  /*13a0*/  IADD3 R198, R146, 0x100, RZ ;  /* 0x0000010092c67810 */ /* 0x000fc40007ffe0ff */
[----:B---3--:R-:W-:Y:S01]  /*13b0*/  SHF.R.S32.HI R24, RZ, 0x1f, R200 ;  /* 0x0000001fff187819 */ /* 0x008fe200000114c8 */
[----:B------:R-:W-:-:S04]  /*13c0*/  IMAD.WIDE.U32 R4, R200, c[0x0][0x1f0], R10 ;  /* 0x00007c00c8047a25 */ /* 0x000fc800078e000a */
[----:B------:R-:W-:Y:S01]  /*13d0*/  IMAD R11, R24, c[0x0][0x1f0], RZ ;  /* 0x00007c00180b7a24 */ /* 0x000fe200078e02ff */
[----:B------:R-:W-:Y:S01]  /*13e0*/  IADD3 R4, P1, R4, UR14, RZ ;  /* 0x0000000e04047c10 */ /* 0x000fe2000ff3e0ff */
[----:B------:R-:W-:-:S04]  /*13f0*/  IMAD.WIDE.U32 R12, R200, c[0x0][0x218], R12 ;  /* 0x00008600c80c7a25 */ /* 0x000fc800078e000c */
[----:B------:R-:W-:Y:S01]  /*1400*/  IMAD R0, R200, c[0x0][0x1f4], R11 ;  /* 0x00007d00c8007a24 */ /* 0x000fe200078e020b */
[----:B------:R-:W-:-:S04]  /*1410*/  LEA R11, P0, R4, c[0x0][0x1c8], 0x1 ;  /* 0x00007200040b7a11 */ /* 0x000fc800078008ff */
[----:B------:R-:W-:Y:S01]  /*1420*/  IADD3.X R5, R5, UR10, R0, P1, !PT ;  /* 0x0000000a05057c10 */ /* 0x000fe20008ffe400 */
[----:B--2---:R-:W-:Y:S01]  /*1430*/  SHFL.IDX PT, R14, R11, RZ, 0x181f ;  /* 0x00181fff0b0e7589 */ /* 0x004fe200000e0000 */
[----:B------:R-:W-:Y:S02]  /*1440*/  IADD3 R0, -R19, R199, -R144 ;  /* 0x000000c713007210 */ /* 0x000fe40007ffe990 */
[----:B------:R-:W-:Y:S01]  /*1450*/  LEA.HI.X R4, R4, c[0x0][0x1cc], R5, 0x1, P0 ;  /* 0x0000730004047a11 */ /* 0x000fe200000f0c05 */
[----:B------:R-:W-:Y:S01]  /*1460*/  IMAD R5, R24, c[0x0][0x218], RZ ;  /* 0x0000860018057a24 */ /* 0x000fe200078e02ff */
[----:B------:R-:W-:Y:S01]  /*1470*/  ISETP.GE.AND P0, PT, R0, 0x1, PT ;  /* 0x000000010000780c */ /* 0x000fe20003f06270 */
[----:B------:R-:W-:Y:S01]  /*1480*/  SHFL.IDX PT, R28, R11, 0x1, 0x181f ;  /* 0x00381f000b1c7f89 */ /* 0x000fe200000e0000 */
[----:B------:R-:W-:Y:S01]  /*1490*/  ISETP.GE.AND P1, PT, R8, c[0x0][0x1d4], PT ;  /* 0x0000750008007a0c */ /* 0x000fe20003f26270 */
[----:B------:R-:W-:Y:S02]  /*14a0*/  IMAD R2, R200, c[0x0][0x21c], R5 ;  /* 0x00008700c8027a24 */ /* 0x000fe400078e0205 */
[----:B------:R-:W4:Y:S04]  /*14b0*/  SHFL.IDX PT, R15, R4, RZ, 0x181f ;  /* 0x00181fff040f7589 */ /* 0x000f2800000e0000 */
[----:B------:R-:W1:Y:S04]  /*14c0*/  SHFL.IDX PT, R29, R4, 0x1, 0x181f ;  /* 0x00381f00041d7f89 */ /* 0x000e6800000e0000 */
[----:B----4-:R-:W-:-:S04]  /*14d0*/  @P0 IMAD.WIDE R20, R210, 0x2, R14 ;  /* 0x00000002d2140825 */ /* 0x010fc800078e020e */
[--C-:B------:R-:W-:Y:S01]  /*14e0*/  @P0 IMAD.WIDE R16, R209, 0x2, R14.reuse ;  /* 0x00000002d1100825 */ /* 0x100fe200078e020e */
[----:B------:R2:W-:Y:S03]  /*14f0*/  @P0 LDGSTS.E.BYPASS.LTC128B.128 [R146+0xc100], [R20.64], !P5 ;  /* 0x0c10000014920fae */ /* 0x0005e6000e901d4c */
[----:B------:R-:W-:Y:S01]  /*1500*/  @P0 IMAD.WIDE R14, R192, 0x2, R14 ;  /* 0x00000002c00e0825 */ /* 0x000fe200078e020e */
[----:B------:R3:W-:Y:S04]  /*1510*/  @P0 LDGSTS.E.BYPASS.LTC128B.128 [R146+0xe100], [R16.64], !P4 ;  /* 0x0e10000010920fae */ /* 0x0007e8000e101d4c */
[----:B------:R4:W-:Y:S01]  /*1520*/  @P0 LDGSTS.E.BYPASS.LTC128B.128 [R146+0x10100], [R14.64], !P6 ;  /* 0x101000000e920fae */ /* 0x0009e2000f101d4c */
[----:B------:R-:W-:-:S04]  /*1530*/  IADD3 R18, P0, R12, UR20, RZ ;  /* 0x000000140c127c10 */ /* 0x000fc8000ff1e0ff */
[----:B------:R-:W-:Y:S02]  /*1540*/  IADD3.X R13, R13, UR11, R2, P0, !PT ;  /* 0x0000000b0d0d7c10 */ /* 0x000fe400087fe402 */
[----:B------:R-:W-:-:S04]  /*1550*/  LEA R10, P0, R18, c[0x0][0x1f8], 0x1 ;  /* 0x00007e00120a7a11 */ /* 0x000fc800078008ff */
[----:B------:R-:W-:Y:S01]  /*1560*/  LEA.HI.X R18, R18, c[0x0][0x1fc], R13, 0x1, P0 ;  /* 0x00007f0012127a11 */ /* 0x000fe200000f0c0d */
[----:B------:R-:W4:Y:S01]  /*1570*/  SHFL.IDX PT, R5, R10, RZ, 0x181f ;  /* 0x00181fff0a057589 */ /* 0x000f2200000e0000 */
[----:B------:R-:W-:-:S03]  /*1580*/  ISETP.GT.AND P0, PT, R0, 0x20, PT ;  /* 0x000000200000780c */ /* 0x000fc60003f04270 */
[----:B------:R-:W4:Y:S01]  /*1590*/  SHFL.IDX PT, R6, R18, RZ, 0x181f ;  /* 0x00181fff12067589 */ /* 0x000f2200000e0000 */
[----:B--2---:R-:W-:-:S03]  /*15a0*/  IMAD.WIDE R20, R210, 0x2, RZ ;  /* 0x00000002d2147825 */ /* 0x004fc600078e02ff */
[----:B------:R2:W2:Y:S01]  /*15b0*/  SHFL.IDX PT, R2, R10, 0x1, 0x181f ;  /* 0x00381f000a027f89 */ /* 0x0004a200000e0000 */
[----:B---3--:R-:W-:-:S03]  /*15c0*/  IMAD.WIDE R16, R209, 0x2, RZ ;  /* 0x00000002d1107825 */ /* 0x008fc600078e02ff */
[----:B------:R-:W3:Y:S02]  /*15d0*/  SHFL.IDX PT, R4, R18, 0x1, 0x181f ;  /* 0x00381f0012047f89 */ /* 0x000ee400000e0000 */
[----:B-1----:R-:W-:-:S04]  /*15e0*/  @P0 IMAD.WIDE R26, R210, 0x2, R28 ;  /* 0x00000002d21a0825 */ /* 0x002fc800078e021c */
[--C-:B------:R-:W-:Y:S01]  /*15f0*/  @P0 IMAD.WIDE R30, R209, 0x2, R28.reuse ;  /* 0x00000002d11e0825 */ /* 0x100fe200078e021c */
[----:B------:R1:W-:Y:S03]  /*1600*/  @P0 LDGSTS.E.BYPASS.LTC128B.128 [R146+0xd100], [R26.64], !P5 ;  /* 0x0d1000001a920fae */ /* 0x0003e6000e901d4c */
[C---:B------:R-:W-:Y:S01]  /*1610*/  @P0 IMAD.WIDE R28, R192.reuse, 0x2, R28 ;  /* 0x00000002c01c0825 */ /* 0x040fe200078e021c */
[----:B------:R3:W-:Y:S03]  /*1620*/  @P0 LDGSTS.E.BYPASS.LTC128B.128 [R146+0xf100], [R30.64], !P4 ;  /* 0x0f1000001e920fae */ /* 0x0007e6000e101d4c */
[----:B----4-:R-:W-:Y:S01]  /*1630*/  IMAD.WIDE R14, R192, 0x2, RZ ;  /* 0x00000002c00e7825 */ /* 0x010fe200078e02ff */
[----:B------:R4:W-:Y:S01]  /*1640*/  @P0 LDGSTS.E.BYPASS.LTC128B.128 [R146+0x11100], [R28.64], !P6 ;  /* 0x111000001c920fae */ /* 0x0009e2000f101d4c */
[----:B------:R-:W-:-:S03]  /*1650*/  IADD3 R12, P0, R5, R20, RZ ;  /* 0x00000014050c7210 */ /* 0x000fc60007f1e0ff */
[----:B------:R-:W0:Y:S02]  /*1660*/  LDGDEPBAR ;  /* 0x00000000000079af */ /* 0x000e240000000000 */
[----:B------:R-:W-:Y:S01]  /*1670*/  IMAD.X R13, R6, 0x1, R21, P0 ;  /* 0x00000001060d7824 */ /* 0x000fe200000e0615 */
[----:B--2---:R-:W-:-:S05]  /*1680*/  IADD3 R10, P0, R5, R16, RZ ;  /* 0x00000010050a7210 */ /* 0x004fca0007f1e0ff */
[----:B------:R-:W-:Y:S01]  /*1690*/  IMAD.X R11, R6, 0x1, R17, P0 ;  /* 0x00000001060b7824 */ /* 0x000fe200000e0611 */
[----:B------:R-:W-:-:S05]  /*16a0*/  IADD3 R22, P0, R5, R14, RZ ;  /* 0x0000000e05167210 */ /* 0x000fca0007f1e0ff */
[----:B------:R-:W-:Y:S01]  /*16b0*/  IMAD.X R23, R6, 0x1, R15, P0 ;  /* 0x0000000106177824 */ /* 0x000fe200000e060f */
[----:B-1----:R-:W-:Y:S02]  /*16c0*/  IADD3 R26, P0, R20, R2, RZ ;  /* 0x00000002141a7210 */ /* 0x002fe40007f1e0ff */
[----:B------:R-:W-:-:S03]  /*16d0*/  SHF.R.S32.HI R6, RZ, 0x5, R92 ;  /* 0x00000005ff067819 */ /* 0x000fc6000001145c */
[----:B---3--:R-:W-:Y:S01]  /*16e0*/  IMAD.X R27, R21, 0x1, R4, P0 ;  /* 0x00000001151b7824 */ /* 0x008fe200000e0604 */
[----:B------:R-:W-:Y:S02]  /*16f0*/  IADD3 R16, P0, R16, R2, RZ ;  /* 0x0000000210107210 */ /* 0x000fe40007f1e0ff */
[----:B------:R-:W-:-:S03]  /*1700*/  LEA.HI R21, R94, R7, RZ, 0x4 ;  /* 0x000000075e157211 */ /* 0x000fc600078f20ff */
[----:B------:R-:W-:Y:S01]  /*1710*/  IMAD.X R17, R17, 0x1, R4, P0 ;  /* 0x0000000111117824 */ /* 0x000fe200000e0604 */
[----:B------:R-:W-:Y:S02]  /*1720*/  IADD3 R14, P0, R14, R2, RZ ;  /* 0x000000020e0e7210 */ /* 0x000fe40007f1e0ff */
[----:B------:R-:W-:-:S03]  /*1730*/  LOP3.LUT R20, R21, 0xfffffff0, RZ, 0xc0, !PT ;  /* 0xfffffff015147812 */ /* 0x000fc600078ec0ff */
[----:B------:R-:W-:Y:S01]  /*1740*/  IMAD.X R15, R15, 0x1, R4, P0 ;  /* 0x000000010f0f7824 */ /* 0x000fe200000e0604 */
[----:B------:R-:W-:Y:S01]  /*1750*/  ISETP.LT.OR P0, PT, R0, 0x1, P3 ;  /* 0x000000010000780c */ /* 0x000fe20001f01670 */
[----:B------:R-:W-:-:S05]  /*1760*/  IMAD.IADD R20, R7, 0x1, -R20 ;  /* 0x0000000107147824 */ /* 0x000fca00078e0a14 */
[----:B------:R-:W-:-:S07]  /*1770*/  SHF.R.S32.HI R5, RZ, 0x1f, R20 ;  /* 0x0000001fff057819 */ /* 0x000fce0000011414 */
[----:B------:R4:W-:Y:S01]  /*1780*/  LDGSTS.E.BYPASS.LTC128B.128 [R146+0x100], [R12.64], !P0 ;  /* 0x001000000c927fae */ /* 0x0009e2000c101d4c */
[----:B------:R-:W-:-:S13]  /*1790*/  ISETP.LT.OR P0, PT, R0, 0x1, P2 ;  /* 0x000000010000780c */ /* 0x000fda0001701670 */
[----:B------:R4:W-:Y:S01]  /*17a0*/  LDGSTS.E.BYPASS.LTC128B.128 [R146+0x2100], [R10.64], !P0 ;  /* 0x021000000a927fae */ /* 0x0009e2000c101d4c */
[----:B------:R-:W-:-:S13]  /*17b0*/  ISETP.LT.OR P0, PT, R0, 0x1, P1 ;  /* 0x000000010000780c */ /* 0x000fda0000f01670 */
[----:B------:R1:W-:Y:S01]  /*17c0*/  LDGSTS.E.BYPASS.LTC128B.128 [R146+0x4100], [R22.64], !P0 ;  /* 0x0410000016927fae */ /* 0x0003e2000c101d4c */
[----:B------:R-:W-:Y:S02]  /*17d0*/  ISETP.LT.OR P0, PT, R0, 0x21, P3 ;  /* 0x000000210000780c */ /* 0x000fe40001f01670 */
[----:B------:R-:W-:-:S11]  /*17e0*/  ISETP.GT.AND P3, PT, R203, 0x3f, PT ;  /* 0x0000003fcb00780c */ /* 0x000fd60003f64270 */
[----:B------:R4:W-:Y:S01]  /*17f0*/  LDGSTS.E.BYPASS.LTC128B.128 [R146+0x1100], [R26.64], !P0 ;  /* 0x011000001a927fae */ /* 0x0009e2000c101d4c */
[----:B------:R-:W-:Y:S02]  /*1800*/  ISETP.LT.OR P0, PT, R0, 0x21, P2 ;  /* 0x000000210000780c */ /* 0x000fe40001701670 */
[----:B------:R-:W-:Y:S02]  /*1810*/  ISETP.GT.AND P2, PT, R3, R194, PT ;  /* 0x000000c20300720c */ /* 0x000fe40003f44270 */
[----:B------:R-:W-:Y:S02]  /*1820*/  SHF.R.S32.HI R3, RZ, 0x1f, R192 ;  /* 0x0000001fff037819 */ /* 0x000fe400000114c0 */
[----:B-1----:R-:W-:-:S07]  /*1830*/  P2R R22, PR, RZ, 0x4 ;  /* 0x00000004ff167803 */ /* 0x002fce0000000000 */
[----:B------:R4:W-:Y:S01]  /*1840*/  LDGSTS.E.BYPASS.LTC128B.128 [R146+0x3100], [R16.64], !P0 ;  /* 0x0310000010927fae */ /* 0x0009e2000c101d4c */
[----:B------:R-:W-:Y:S02]  /*1850*/  ISETP.LT.OR P0, PT, R0, 0x21, P1 ;  /* 0x000000210000780c */ /* 0x000fe40000f01670 */
[----:B------:R-:W-:Y:S02]  /*1860*/  LEA.HI R0, R5, R20, RZ, 0x3 ;  /* 0x0000001405007211 */ /* 0x000fe400078f18ff */
[----:B------:R-:W-:Y:S02]  /*1870*/  LOP3.LUT P1, RZ, R211, 0x4, RZ, 0xc0, !PT ;  /* 0x00000004d3ff7812 */ /* 0x000fe4000782c0ff */
[----:B------:R-:W-:-:S05]  /*1880*/  LOP3.LUT R5, R0, 0xfffffff8, RZ, 0xc0, !PT ;  /* 0xfffffff800057812 */ /* 0x000fca00078ec0ff */
[----:B------:R-:W-:Y:S02]  /*1890*/  IMAD.IADD R20, R20, 0x1, -R5 ;  /* 0x0000000114147824 */ /* 0x000fe400078e0a05 */
[----:B------:R4:W-:Y:S03]  /*18a0*/  LDGSTS.E.BYPASS.LTC128B.128 [R146+0x5100], [R14.64], !P0 ;  /* 0x051000000e927fae */ /* 0x0009e6000c101d4c */
[----:B------:R-:W-:Y:S01]  /*18b0*/  LOP3.LUT P0, RZ, R20, 0x2, RZ, 0xc0, !PT ;  /* 0x0000000214ff7812 */ /* 0x000fe2000780c0ff */
[----:B------:R-:W0:Y:S03]  /*18c0*/  LDGDEPBAR ;  /* 0x00000000000079af */ /* 0x000e260000000000 */
[----:B------:R-:W-:Y:S02]  /*18d0*/  SEL R188, R188, 0xfffffff0, !P0 ;  /* 0xfffffff0bcbc7807 */ /* 0x000fe40004000000 */
[----:B------:R-:W-:-:S04]  /*18e0*/  LOP3.LUT P0, RZ, R20, 0x4, RZ, 0xc0, !PT ;  /* 0x0000000414ff7812 */ /* 0x000fc8000780c0ff */
[----:B------:R-:W-:Y:S02]  /*18f0*/  SEL R4, R186, 0xffffffe0, !P0 ;  /* 0xffffffe0ba047807 */ /* 0x000fe40004000000 */
[----:B------:R-:W-:-:S04]  /*1900*/  LOP3.LUT P0, RZ, R211, 0x2, RZ, 0xc0, !PT ;  /* 0x00000002d3ff7812 */ /* 0x000fc8000780c0ff */
[----:B------:R-:W-:Y:S01]  /*1910*/  P2R R2, PR, RZ, 0x1 ;  /* 0x00000001ff027803 */ /* 0x000fe20000000000 */
        /* <DEDUP_REMOVED lines=8> */
[----:B------:R-:W-:-:S04]  /*19a0*/  @!P3 IADD3 R8, P0, R2, UR8, RZ ;  /* 0x000000080208bc10 */ /* 0x000fc8000ff1e0ff */
[----:B------:R-:W-:Y:S02]  /*19b0*/  @!P3 LEA.HI.X.SX32 R5, R2, UR6, 0x1, P0 ;  /* 0x000000060205bc11 */ /* 0x000fe400080f0eff */
[----:B----4-:R-:W-:-:S04]  /*19c0*/  @!P3 LEA R10, P0, R8, c[0x0][0x2a0], 0x2 ;  /* 0x0000a800080aba11 */ /* 0x010fc800078010ff */
[----:B------:R-:W-:-:S05]  /*19d0*/  @!P3 LEA.HI.X R11, R8, c[0x0][0x2a4], R5, 0x2, P0 ;  /* 0x0000a900080bba11 */ /* 0x000fca00000f1405 */
[----:B------:R1:W2:Y:S01]  /*19e0*/  @!P3 LDG.E R200, [R10.64] ;  /* 0x0000000c0ac8b981 */ /* 0x0002a2000c1e1900 */
[----:B------:R-:W-:Y:S01]  /*19f0*/  IMAD.MOV R2, RZ, RZ, -R2 ;  /* 0x000000ffff027224 */ /* 0x000fe200078e0a02 */
[----:B------:R-:W-:Y:S01]  /*1a00*/  SEL R18, RZ, 0x10, P5 ;  /* 0x00000010ff127807 */ /* 0x000fe20002800000 */
[----:B------:R-:W-:Y:S01]  /*1a10*/  IMAD.SHL.U32 R13, R192, 0x2, RZ ;  /* 0x00000002c00d7824 */ /* 0x000fe200078e00ff */
        /* <DEDUP_REMOVED lines=13> */
[----:B------:R-:W-:Y:S02]  /*1af0*/  IMAD.IADD R9, R9, 0x1, R5 ;  /* 0x0000000109097824 */ /* 0x000fe400078e0205 */
[C---:B-1----:R-:W-:Y:S01]  /*1b00*/  IMAD.SHL.U32 R11, R209.reuse, 0x2, RZ ;  /* 0x00000002d10b7824 */ /* 0x042fe200078e00ff */
[----:B------:R-:W-:Y:S02]  /*1b10*/  SHF.L.U64.HI R10, R209, 0x1, R132 ;  /* 0x00000001d10a7819 */ /* 0x000fe40000010284 */
[----:B--2---:R-:W-:Y:S01]  /*1b20*/  SHF.R.S32.HI R24, RZ, 0x1f, R200 ;  /* 0x0000001fff187819 */ /* 0x004fe200000114c8 */
[----:B------:R-:W-:-:S04]  /*1b30*/  IMAD.WIDE.U32 R8, R200, c[0x0][0x1f0], R8 ;  /* 0x00007c00c8087a25 */ /* 0x000fc800078e0008 */
[----:B------:R-:W-:Y:S01]  /*1b40*/  IMAD R5, R24, c[0x0][0x1f0], RZ ;  /* 0x00007c0018057a24 */ /* 0x000fe200078e02ff */
[----:B------:R-:W-:Y:S02]  /*1b50*/  IADD3 R2, P0, R8, UR14, RZ ;  /* 0x0000000e08027c10 */ /* 0x000fe4000ff1e0ff */
[----:B------:R-:W-:Y:S01]  /*1b60*/  SHF.L.U64.HI R8, R210, 0x1, R133 ;  /* 0x00000001d2087819 */ /* 0x000fe20000010285 */
[----:B------:R-:W-:-:S05]  /*1b70*/  IMAD R5, R200, c[0x0][0x1f4], R5 ;  /* 0x00007d00c8057a24 */ /* 0x000fca00078e0205 */
[----:B------:R-:W-:Y:S02]  /*1b80*/  IADD3.X R9, R9, UR10, R5, P0, !PT ;  /* 0x0000000a09097c10 */ /* 0x000fe400087fe405 */
[----:B------:R-:W-:-:S04]  /*1b90*/  LEA R5, P0, R2, c[0x0][0x1c8], 0x1 ;  /* 0x0000720002057a11 */ /* 0x000fc800078008ff */
        /* <DEDUP_REMOVED lines=27> */
.L_x_1016:
[----:B------:R-:W0:Y:S01]  /*1d50*/  LDGDEPBAR ;  /* 0x00000000000079af */ /* 0x000e220000000000 */
[----:B------:R-:W-:Y:S01]  /*1d60*/  SHF.R.S32.HI R2, RZ, 0x4, R21 ;  /* 0x00000004ff027819 */ /* 0x000fe20000011415 */
[C---:B------:R-:W-:Y:S01]  /*1d70*/  IMAD.SHL.U32 R5, R211.reuse, 0x40, RZ ;  /* 0x00000040d3057824 */ /* 0x040fe200078e00ff */
[----:B------:R-:W-:Y:S01]  /*1d80*/  LOP3.LUT P2, RZ, R211, 0x2, RZ, 0xc0, !PT ;  /* 0x00000002d3ff7812 */ /* 0x000fe2000784c0ff */
[----:B------:R-:W-:Y:S01]  /*1d90*/  IMAD.SHL.U32 R20, R20, 0x40, RZ ;  /* 0x0000004014147824 */ /* 0x000fe200078e00ff */
[----:B------:R-:W-:Y:S01]  /*1da0*/  LEA.HI R21, R21, R2, RZ, 0x1 ;  /* 0x0000000215157211 */ /* 0x000fe200078f08ff */
[----:B------:R-:W-:Y:S01]  /*1db0*/  IMAD.SHL.U32 R19, R19, 0x8, RZ ;  /* 0x0000000813137824 */ /* 0x000fe200078e00ff */
[----:B-1----:R-:W-:Y:S01]  /*1dc0*/  LOP3.LUT R8, R5, 0x1c0, RZ, 0xc0, !PT ;  /* 0x000001c005087812 */ /* 0x002fe200078ec0ff */
[----:B------:R-:W-:Y:S01]  /*1dd0*/  IMAD.SHL.U32 R5, R0, 0x40, RZ ;  /* 0x0000004000057824 */ /* 0x000fe200078e00ff */
[----:B------:R-:W-:Y:S01]  /*1de0*/  LOP3.LUT R21, R21, 0xfffffffe, RZ, 0xc0, !PT ;  /* 0xfffffffe15157812 */ /* 0x000fe200078ec0ff */
[----:B------:R-:W-:Y:S01]  /*1df0*/  IMAD.SHL.U32 R188, R188, 0x2, RZ ;  /* 0x00000002bcbc7824 */ /* 0x000fe200078e00ff */
[----:B------:R-:W-:-:S02]  /*1e00*/  LOP3.LUT R20, R20, 0x1c0, RZ, 0xc0, !PT ;  /* 0x000001c014147812 */ /* 0x000fc400078ec0ff */
[----:B------:R-:W-:Y:S01]  /*1e10*/  LOP3.LUT R5, R5, 0xfffffe00, RZ, 0xc0, !PT ;  /* 0xfffffe0005057812 */ /* 0x000fe200078ec0ff */
[----:B------:R-:W-:Y:S01]  /*1e20*/  IMAD.IADD R21, R2, 0x1, -R21 ;  /* 0x0000000102157824 */ /* 0x000fe200078e0a15 */
[----:B------:R-:W-:Y:S02]  /*1e30*/  SHF.R.U32.HI R2, RZ, 0x3, R20 ;  /* 0x00000003ff027819 */ /* 0x000fe40000011614 */
[----:B------:R-:W-:Y:S01]  /*1e40*/  LOP3.LUT R19, R8, 0x8, R19, 0xf8, !PT ;  /* 0x0000000808137812 */ /* 0x000fe200078ef813 */
[----:B------:R-:W-:Y:S01]  /*1e50*/  IMAD.SHL.U32 R9, R21, 0x8, RZ ;  /* 0x0000000815097824 */ /* 0x000fe200078e00ff */
[----:B------:R-:W-:Y:S02]  /*1e60*/  SHF.R.U32.HI R8, RZ, 0x3, R8 ;  /* 0x00000003ff087819 */ /* 0x000fe40000011608 */
[----:B------:R-:W-:Y:S02]  /*1e70*/  ISETP.NE.AND P0, PT, R22, RZ, PT ;  /* 0x000000ff1600720c */ /* 0x000fe40003f05270 */
[----:B------:R-:W-:Y:S01]  /*1e80*/  LOP3.LUT R9, R20, 0x8, R9, 0xf8, !PT ;  /* 0x0000000814097812 */ /* 0x000fe200078ef809 */
[----:B------:R-:W-:-:S04]  /*1e90*/  DEPBAR.LE SB0, 0x3 ;  /* 0x000080c00000791a */ /* 0x000fc80000000000 */
[----:B------:R-:W-:-:S04]  /*1ea0*/  DEPBAR.LE SB0, 0x2 ;  /* 0x000080800000791a */ /* 0x000fc80000000000 */
[----:B------:R-:W-:Y:S01]  /*1eb0*/  LOP3.LUT R2, R9, R2, RZ, 0x3c, !PT ;  /* 0x0000000209027212 */ /* 0x000fe200078e3cff */
[----:B------:R-:W-:Y:S01]  /*1ec0*/  IMAD R9, R6, 0x400, R5 ;  /* 0x0000040006097824 */ /* 0x000fe200078e0205 */
[----:B------:R-:W-:Y:S02]  /*1ed0*/  LOP3.LUT R8, R19, R8, RZ, 0x3c, !PT ;  /* 0x0000000813087212 */ /* 0x000fe400078e3cff */
[----:B------:R-:W-:Y:S01]  /*1ee0*/  SEL R186, R186, 0xffffffe0, !P2 ;  /* 0xffffffe0baba7807 */ /* 0x000fe20005000000 */
[----:B------:R-:W-:Y:S02]  /*1ef0*/  IMAD.IADD R0, R2, 0x1, R9 ;  /* 0x0000000102007824 */ /* 0x000fe400078e0209 */
[----:B------:R-:W-:Y:S02]  /*1f00*/  IMAD R189, R21, 0x200, R8 ;  /* 0x0000020015bd7824 */ /* 0x000fe400078e0208 */
[C---:B------:R-:W-:Y:S01]  /*1f10*/  IMAD.SHL.U32 R44, R0.reuse, 0x2, RZ ;  /* 0x00000002002c7824 */ /* 0x040fe200078e00ff */
[----:B------:R-:W-:Y:S01]  /*1f20*/  BAR.SYNC.DEFER_BLOCKING 0x0 ;  /* 0x0000000000007b1d */ /* 0x000fe20000010000 */
[----:B------:R-:W-:Y:S01]  /*1f30*/  LEA R191, R0, 0x18100, 0x1 ;  /* 0x0001810000bf7811 */ /* 0x000fe200078e08ff */
[----:B------:R-:W-:-:S04]  /*1f40*/  IMAD.SHL.U32 R189, R189, 0x2, RZ ;  /* 0x00000002bdbd7824 */ /* 0x000fc800078e00ff */
[----:B------:R-:W-:Y:S02]  /*1f50*/  IMAD.IADD R96, R189, 0x1, R186 ;  /* 0x00000001bd607824 */ /* 0x000fe400078e02ba */
[----:B------:R-:W-:Y:S01]  /*1f60*/  IMAD.IADD R187, R191, 0x1, R188 ;  /* 0x00000001bfbb7824 */ /* 0x000fe200078e02bc */
[----:B------:R1:W2:Y:S04]  /*1f70*/  LDSM.16.M88.4 R60, [R189+0xc100] ;  /* 0x00c10000bd3c783b */ /* 0x0002a80000000200 */
[----:B------:R1:W3:Y:S04]  /*1f80*/  LDSM.16.M88.4 R20, [R189+0xc900] ;  /* 0x00c90000bd14783b */ /* 0x0002e80000000200 */
[----:B------:R1:W4:Y:S04]  /*1f90*/  LDSM.16.M88.4 R52, [R189+0xd100] ;  /* 0x00d10000bd34783b */ /* 0x0003280000000200 */
[----:B------:R1:W1:Y:S04]  /*1fa0*/  LDSM.16.M88.4 R32, [R189+0xd900] ;  /* 0x00d90000bd20783b */ /* 0x0002680000000200 */
[----:B----4-:R4:W1:Y:S04]  /*1fb0*/  LDSM.16.M88.4 R12, [R96+0xc100] ;  /* 0x00c10000600c783b */ /* 0x0108680000000200 */
        /* <DEDUP_REMOVED lines=13> */
[----:B------:R-:W-:Y:S01]  /*2090*/  IMAD.SHL.U32 R30, R210, 0x2, RZ ;  /* 0x00000002d21e7824 */ /* 0x000fe200078e00ff */
[----:B------:R-:W-:Y:S01]  /*20a0*/  LOP3.LUT R43, R43, 0xf, RZ, 0xc0, !PT ;  /* 0x0000000f2b2b7812 */ /* 0x000fe200078ec0ff */
[----:B------:R-:W-:Y:S02]  /*20b0*/  IMAD.IADD R25, R27, 0x1, R0 ;  /* 0x000000011b197824 */ /* 0x000fe400078e0200 */
[----:B------:R-:W-:Y:S02]  /*20c0*/  IMAD R27, R24, c[0x0][0x218], RZ ;  /* 0x00008600181b7a24 */ /* 0x000fe400078e02ff */
[----:B------:R-:W-:Y:S01]  /*20d0*/  IMAD.MOV.U32 R24, RZ, RZ, R26 ;  /* 0x000000ffff187224 */ /* 0x000fe200078e001a */
[----:B------:R-:W-:Y:S01]  /*20e0*/  SEL R26, RZ, 0x10, P4 ;  /* 0x00000010ff1a7807 */ /* 0x000fe20002000000 */
[----:B------:R-:W-:-:S02]  /*20f0*/  IMAD R0, R200, c[0x0][0x21c], R27 ;  /* 0x00008700c8007a24 */ /* 0x000fc400078e021b */
[----:B------:R-:W-:Y:S01]  /*2100*/  IMAD.WIDE.U32 R24, R200, c[0x0][0x218], R24 ;  /* 0x00008600c8187a25 */ /* 0x000fe200078e0018 */
[----:B------:R-:W-:-:S03]  /*2110*/  IADD3 R40, -R26, 0x10, RZ ;  /* 0x000000101a287810 */ /* 0x000fc60007ffe1ff */
[----:B------:R-:W-:Y:S01]  /*2120*/  IMAD.SHL.U32 R27, R209, 0x2, RZ ;  /* 0x00000002d11b7824 */ /* 0x000fe200078e00ff */
[----:B------:R-:W-:Y:S02]  /*2130*/  IADD3 R36, P0, R24, UR20, RZ ;  /* 0x0000001418247c10 */ /* 0x000fe4000ff1e0ff */
[----:B------:R-:W-:Y:S02]  /*2140*/  LOP3.LUT R40, R40, 0xf, RZ, 0xc0, !PT ;  /* 0x0000000f28287812 */ /* 0x000fe400078ec0ff */
[----:B------:R-:W-:Y:S02]  /*2150*/  IADD3.X R25, R25, UR11, R0, P0, !PT ;  /* 0x0000000b19197c10 */ /* 0x000fe400087fe400 */
[----:B------:R-:W-:Y:S02]  /*2160*/  LEA R37, P0, R36, c[0x0][0x1f8], 0x1 ;  /* 0x00007e0024257a11 */ /* 0x000fe400078008ff */
[----:B------:R-:W-:Y:S02]  /*2170*/  IADD3 R0, -R212, 0x10, RZ ;  /* 0x00000010d4007810 */ /* 0x000fe40007ffe1ff */
[----:B------:R-:W-:Y:S01]  /*2180*/  LEA.HI.X R36, R36, c[0x0][0x1fc], R25, 0x1, P0 ;  /* 0x00007f0024247a11 */ /* 0x000fe200000f0c19 */
[----:B------:R-:W5:Y:S01]  /*2190*/  SHFL.IDX PT, R38, R37, 0x1, 0x181f ;  /* 0x00381f0025267f89 */ /* 0x000f6200000e0000 */
[----:B------:R-:W-:Y:S01]  /*21a0*/  IMAD.SHL.U32 R25, R192, 0x2, RZ ;  /* 0x00000002c0197824 */ /* 0x000fe200078e00ff */
[----:B------:R-:W-:-:S02]  /*21b0*/  LOP3.LUT R0, R0, 0xf, RZ, 0xc0, !PT ;  /* 0x0000000f00007812 */ /* 0x000fc400078ec0ff */
[----:B------:R-:W4:Y:S01]  /*21c0*/  SHFL.IDX PT, R39, R36, 0x1, 0x181f ;  /* 0x00381f0024277f89 */ /* 0x000f2200000e0000 */
[----:B------:R-:W-:-:S03]  /*21d0*/  SHF.L.U64.HI R24, R192, 0x1, R3 ;  /* 0x00000001c0187819 */ /* 0x000fc60000010203 */
        /* <DEDUP_REMOVED lines=23> */
.L_x_1017:
[C---:B-12-4-:R-:W-:Y:S01]  /*2350*/  HMMA.16816.F32.BF16 R28, R44.reuse, R60, RZ ;  /* 0x0000003c2c1c723c */ /* 0x056fe200000418ff */
[----:B------:R-:W-:Y:S01]  /*2360*/  IMAD.MOV.U32 R0, RZ, RZ, 0x40 ;  /* 0x00000040ff007424 */ /* 0x000fe200078e00ff */
[----:B------:R-:W-:Y:S01]  /*2370*/  LDSM.16.M88.4 R80, [R191+0x8000] ;  /* 0x00800000bf50783b */ /* 0x000fe20000000200 */
[C---:B------:R-:W-:Y:S01]  /*2380*/  IMAD R185, R4.reuse, 0x2, R191 ;  /* 0x0000000204b97824 */ /* 0x040fe200078e02bf */
[----:B------:R-:W-:Y:S01]  /*2390*/  ISETP.NE.AND P0, PT, R197, 0x1, PT ;  /* 0x00000001c500780c */ /* 0x000fe20003f05270 */
[----:B------:R-:W-:Y:S01]  /*23a0*/  IMAD R184, R4, 0x2, R187 ;  /* 0x0000000204b87824 */ /* 0x000fe200078e02bb */
[----:B------:R-:W-:Y:S01]  /*23b0*/  SEL R193, R0, 0xffffffc0, !P1 ;  /* 0xffffffc000c17807 */ /* 0x000fe20004800000 */
[----:B------:R-:W-:Y:S01]  /*23c0*/  LDSM.16.M88.4 R72, [R187+0x8000] ;  /* 0x00800000bb48783b */ /* 0x000fe20000000200 */
[C---:B------:R-:W-:Y:S01]  /*23d0*/  HMMA.16816.F32.BF16 R60, R44.reuse, R62, RZ ;  /* 0x0000003e2c3c723c */ /* 0x040fe200000418ff */
[----:B------:R-:W-:Y:S01]  /*23e0*/  ISETP.LE.AND P2, PT, R196, c[0x0][0x32c], PT ;  /* 0x0000cb00c4007a0c */ /* 0x000fe20003f43270 */
[----:B------:R-:W-:Y:S01]  /*23f0*/  ULDC UR17, c[0x0][0x324] ;  /* 0x0000c90000117ab9 */ /* 0x000fe20000000800 */
[----:B------:R-:W-:Y:S01]  /*2400*/  IADD3 R93, R189, R193, RZ ;  /* 0x000000c1bd5d7210 */ /* 0x000fe20007ffe0ff */
[----:B------:R-:W-:Y:S01]  /*2410*/  LDSM.16.M88.4 R88, [R96+0x10100] ;  /* 0x010100006058783b */ /* 0x000fe20000000200 */
[----:B------:R-:W-:Y:S01]  /*2420*/  IADD3 R0, R193, R96, RZ ;  /* 0x00000060c1007210 */ /* 0x000fe20007ffe0ff */
[----:B------:R-:W-:Y:S01]  /*2430*/  ULOP3.LUT UR17, URZ, UR17, URZ, 0x33, !UPT ;  /* 0x000000113f117292 */ /* 0x000fe2000f8e333f */
[----:B------:R-:W-:Y:S01]  /*2440*/  IADD3 R135, R5, R2, RZ ;  /* 0x0000000205877210 */ /* 0x000fe20007ffe0ff */
[C---:B---3--:R-:W-:Y:S01]  /*2450*/  HMMA.16816.F32.BF16 R24, R44.reuse, R20, RZ ;  /* 0x000000142c18723c */ /* 0x048fe200000418ff */
[----:B------:R-:W-:Y:S04]  /*2460*/  LDSM.16.M88.4 R36, [R93+0xc100] ;  /* 0x00c100005d24783b */ /* 0x000fe80000000200 */
[----:B------:R-:W-:Y:S03]  /*2470*/  LDSM.16.M88.4 R40, [R93+0xc900] ;  /* 0x00c900005d28783b */ /* 0x000fe60000000200 */
[C---:B------:R-:W-:Y:S01]  /*2480*/  HMMA.16816.F32.BF16 R56, R44.reuse, R52, RZ ;  /* 0x000000342c38723c */ /* 0x040fe200000418ff */
[----:B------:R-:W-:Y:S04]  /*2490*/  LDSM.16.M88.4 R64, [R93+0xd100] ;  /* 0x00d100005d40783b */ /* 0x000fe80000000200 */
[----:B------:R-:W-:Y:S03]  /*24a0*/  LDSM.16.M88.4 R84, [R189+0x11900] ;  /* 0x01190000bd54783b */ /* 0x000fe60000000200 */
[C---:B------:R-:W-:Y:S01]  /*24b0*/  HMMA.16816.F32.BF16 R20, R44.reuse, R22, RZ ;  /* 0x000000162c14723c */ /* 0x040fe200000418ff */
[----:B------:R-:W0:Y:S07]  /*24c0*/  LDGDEPBAR ;  /* 0x00000000000079af */ /* 0x000e2e0000000000 */
[C---:B------:R-:W-:Y:S08]  /*24d0*/  HMMA.16816.F32.BF16 R52, R44.reuse, R54, RZ ;  /* 0x000000362c34723c */ /* 0x040ff000000418ff */
[C---:B------:R-:W-:Y:S08]  /*24e0*/  HMMA.16816.F32.BF16 R48, R44.reuse, R32, RZ ;  /* 0x000000202c30723c */ /* 0x040ff000000418ff */
[----:B------:R-:W-:Y:S01]  /*24f0*/  HMMA.16816.F32.BF16 R44, R44, R34, RZ ;  /* 0x000000222c2c723c */ /* 0x000fe200000418ff */
[----:B------:R-:W-:Y:S07]  /*2500*/  LDSM.16.M88.4 R32, [R93+0xd900] ;  /* 0x00d900005d20783b */ /* 0x000fee0000000200 */
[C---:B------:R-:W-:Y:S08]  /*2510*/  HMMA.16816.F32.BF16 R28, R76.reuse, R12, R28 ;  /* 0x0000000c4c1c723c */ /* 0x040ff0000004181c */
[C---:B------:R-:W-:Y:S01]  /*2520*/  HMMA.16816.F32.BF16 R60, R76.reuse, R14, R60 ;  /* 0x0000000e4c3c723c */ /* 0x040fe2000004183c */
[----:B------:R-:W1:Y:S07]  /*2530*/  LDSM.16.M88.4 R12, [R185] ;  /* 0x00000000b90c783b */ /* 0x000e6e0000000200 */
[C---:B------:R-:W-:Y:S08]  /*2540*/  HMMA.16816.F32.BF16 R24, R76.reuse, R16, R24 ;  /* 0x000000104c18723c */ /* 0x040ff00000041818 */
[C---:B------:R-:W-:Y:S01]  /*2550*/  HMMA.16816.F32.BF16 R20, R76.reuse, R18, R20 ;  /* 0x000000124c14723c */ /* 0x040fe20000041814 */
[----:B------:R-:W-:Y:S07]  /*2560*/  LDSM.16.M88.4 R16, [R184] ;  /* 0x00000000b810783b */ /* 0x000fee0000000200 */
[C---:B------:R-:W-:Y:S08]  /*2570*/  HMMA.16816.F32.BF16 R56, R76.reuse, R8, R56 ;  /* 0x000000084c38723c */ /* 0x040ff00000041838 */
[C---:B------:R-:W-:Y:S01]  /*2580*/  HMMA.16816.F32.BF16 R52, R76.reuse, R10, R52 ;  /* 0x0000000a4c34723c */ /* 0x040fe20000041834 */
[----:B------:R-:W2:Y:S07]  /*2590*/  LDSM.16.M88.4 R8, [R0+0xc100] ;  /* 0x00c100000008783b */ /* 0x000eae0000000200 */
[C---:B------:R-:W-:Y:S08]  /*25a0*/  HMMA.16816.F32.BF16 R48, R76.reuse, R68, R48 ;  /* 0x000000444c30723c */ /* 0x040ff00000041830 */
[----:B------:R-:W-:Y:S01]  /*25b0*/  HMMA.16816.F32.BF16 R76, R76, R70, R44 ;  /* 0x000000464c4c723c */ /* 0x000fe2000004182c */
[----:B------:R-:W3:Y:S04]  /*25c0*/  LDSM.16.M88.4 R44, [R0+0xc900] ;  /* 0x00c90000002c783b */ /* 0x000ee80000000200 */
[----:B------:R-:W-:Y:S03]  /*25d0*/  LDSM.16.M88.4 R68, [R96+0xf900] ;  /* 0x00f900006044783b */ /* 0x000fe60000000200 */
[C---:B-1----:R-:W-:Y:S08]  /*25e0*/  HMMA.16816.F32.BF16 R28, R12.reuse, R36, R28 ;  /* 0x000000240c1c723c */ /* 0x042ff0000004181c */
[C---:B------:R-:W-:Y:S01]  /*25f0*/  HMMA.16816.F32.BF16 R60, R12.reuse, R38, R60 ;  /* 0x000000260c3c723c */ /* 0x040fe2000004183c */
[----:B------:R-:W1:Y:S07]  /*2600*/  LDSM.16.M88.4 R36, [R0+0xd100] ;  /* 0x00d100000024783b */ /* 0x000e6e0000000200 */
[C---:B------:R-:W-:Y:S08]  /*2610*/  HMMA.16816.F32.BF16 R24, R12.reuse, R40, R24 ;  /* 0x000000280c18723c */ /* 0x040ff00000041818 */
[C---:B------:R-:W-:Y:S01]  /*2620*/  HMMA.16816.F32.BF16 R20, R12.reuse, R42, R20 ;  /* 0x0000002a0c14723c */ /* 0x040fe20000041814 */
[----:B------:R-:W4:Y:S07]  /*2630*/  LDSM.16.M88.4 R40, [R0+0xd900] ;  /* 0x00d900000028783b */ /* 0x000f2e0000000200 */
[C---:B------:R-:W-:Y:S08]  /*2640*/  HMMA.16816.F32.BF16 R56, R12.reuse, R64, R56 ;  /* 0x000000400c38723c */ /* 0x040ff00000041838 */
[C---:B------:R-:W-:Y:S01]  /*2650*/  HMMA.16816.F32.BF16 R52, R12.reuse, R66, R52 ;  /* 0x000000420c34723c */ /* 0x040fe20000041834 */
[----:B------:R-:W-:Y:S07]  /*2660*/  LDSM.16.M88.4 R64, [R93+0xf100] ;  /* 0x00f100005d40783b */ /* 0x000fee0000000200 */
[C---:B------:R-:W-:Y:S08]  /*2670*/  HMMA.16816.F32.BF16 R48, R12.reuse, R32, R48 ;  /* 0x000000200c30723c */ /* 0x040ff00000041830 */
[----:B------:R-:W-:Y:S01]  /*2680*/  HMMA.16816.F32.BF16 R76, R12, R34, R76 ;  /* 0x000000220c4c723c */ /* 0x000fe2000004184c */
[----:B------:R-:W-:Y:S04]  /*2690*/  LDSM.16.M88.4 R32, [R191+0x4000] ;  /* 0x00400000bf20783b */ /* 0x000fe80000000200 */
[----:B------:R-:W5:Y:S03]  /*26a0*/  LDSM.16.M88.4 R12, [R189+0xe100] ;  /* 0x00e10000bd0c783b */ /* 0x000f660000000200 */
        /* <DEDUP_REMOVED lines=11> */
[----:B------:R-:W-:Y:S04]  /*2760*/  LDSM.16.M88.4 R40, [R187+0x4000] ;  /* 0x00400000bb28783b */ /* 0x000fe80000000200 */
[----:B------:R-:W-:Y:S03]  /*2770*/  LDSM.16.M88.4 R16, [R96+0xe100] ;  /* 0x00e100006010783b */ /* 0x000fe60000000200 */
[C---:B-----5:R-:W-:Y:S08]  /*2780*/  HMMA.16816.F32.BF16 R28, R32.reuse, R12, R28 ;  /* 0x0000000c201c723c */ /* 0x060ff0000004181c */
[C---:B------:R-:W-:Y:S01]  /*2790*/  HMMA.16816.F32.BF16 R60, R32.reuse, R14, R60 ;  /* 0x0000000e203c723c */ /* 0x040fe2000004183c */
[----:B------:R-:W4:Y:S07]  /*27a0*/  LDSM.16.M88.4 R12, [R96+0xe900] ;  /* 0x00e90000600c783b */ /* 0x000f2e0000000200 */
[C---:B--2---:R-:W-:Y:S08]  /*27b0*/  HMMA.16816.F32.BF16 R24, R32.reuse, R8, R24 ;  /* 0x000000082018723c */ /* 0x044ff00000041818 */
[C---:B------:R-:W-:Y:S01]  /*27c0*/  HMMA.16816.F32.BF16 R20, R32.reuse, R10, R20 ;  /* 0x0000000a2014723c */ /* 0x040fe20000041814 */
[----:B------:R-:W2:Y:S07]  /*27d0*/  LDSM.16.M88.4 R8, [R96+0xf100] ;  /* 0x00f100006008783b */ /* 0x000eae0000000200 */
[C---:B---3--:R-:W-:Y:S08]  /*27e0*/  HMMA.16816.F32.BF16 R56, R32.reuse, R44, R56 ;  /* 0x0000002c2038723c */ /* 0x048ff00000041838 */
[C---:B------:R-:W-:Y:S01]  /*27f0*/  HMMA.16816.F32.BF16 R52, R32.reuse, R46, R52 ;  /* 0x0000002e2034723c */ /* 0x040fe20000041834 */
[----:B------:R-:W-:Y:S07]  /*2800*/  LDSM.16.M88.4 R44, [R93+0xf900] ;  /* 0x00f900005d2c783b */ /* 0x000fee0000000200 */
[C---:B-1----:R-:W-:Y:S08]  /*2810*/  HMMA.16816.F32.BF16 R48, R32.reuse, R36, R48 ;  /* 0x000000242030723c */ /* 0x042ff00000041830 */
[----:B------:R-:W-:Y:S01]  /*2820*/  HMMA.16816.F32.BF16 R76, R32, R38, R76 ;  /* 0x00000026204c723c */ /* 0x000fe2000004184c */
[----:B------:R-:W-:Y:S04]  /*2830*/  LDSM.16.M88.4 R32, [R185+0x4000] ;  /* 0x00400000b920783b */ /* 0x000fe80000000200 */
[----:B------:R-:W1:Y:S03]  /*2840*/  LDSM.16.M88.4 R36, [R93+0xe100] ;  /* 0x00e100005d24783b */ /* 0x000e660000000200 */
[C---:B----4-:R-:W-:Y:S08]  /*2850*/  HMMA.16816.F32.BF16 R24, R40.reuse, R12, R24 ;  /* 0x0000000c2818723c */ /* 0x050ff00000041818 */
[C---:B------:R-:W-:Y:S01]  /*2860*/  HMMA.16816.F32.BF16 R20, R40.reuse, R14, R20 ;  /* 0x0000000e2814723c */ /* 0x040fe20000041814 */
[----:B------:R-:W3:Y:S07]  /*2870*/  LDSM.16.M88.4 R12, [R93+0xe900] ;  /* 0x00e900005d0c783b */ /* 0x000eee0000000200 */
[C---:B------:R-:W-:Y:S08]  /*2880*/  HMMA.16816.F32.BF16 R28, R40.reuse, R16, R28 ;  /* 0x00000010281c723c */ /* 0x040ff0000004181c */
[C---:B------:R-:W-:Y:S01]  /*2890*/  HMMA.16816.F32.BF16 R60, R40.reuse, R18, R60 ;  /* 0x00000012283c723c */ /* 0x040fe2000004183c */
[----:B------:R-:W-:Y:S07]  /*28a0*/  LDSM.16.M88.4 R16, [R0+0xe100] ;  /* 0x00e100000010783b */ /* 0x000fee0000000200 */
[C---:B--2---:R-:W-:Y:S08]  /*28b0*/  HMMA.16816.F32.BF16 R56, R40.reuse, R8, R56 ;  /* 0x000000082838723c */ /* 0x044ff00000041838 */
[C---:B------:R-:W-:Y:S01]  /*28c0*/  HMMA.16816.F32.BF16 R52, R40.reuse, R10, R52 ;  /* 0x0000000a2834723c */ /* 0x040fe20000041834 */
[----:B------:R-:W2:Y:S07]  /*28d0*/  LDSM.16.M88.4 R8, [R184+0x4000] ;  /* 0x00400000b808783b */ /* 0x000eae0000000200 */
[C---:B------:R-:W-:Y:S08]  /*28e0*/  HMMA.16816.F32.BF16 R48, R40.reuse, R68, R48 ;  /* 0x000000442830723c */ /* 0x040ff00000041830 */
[----:B------:R-:W-:Y:S01]  /*28f0*/  HMMA.16816.F32.BF16 R76, R40, R70, R76 ;  /* 0x00000046284c723c */ /* 0x000fe2000004184c */
[----:B------:R-:W4:Y:S04]  /*2900*/  LDSM.16.M88.4 R40, [R0+0xe900] ;  /* 0x00e900000028783b */ /* 0x000f280000000200 */
[----:B------:R-:W-:Y:S03]  /*2910*/  LDSM.16.M88.4 R68, [R96+0x11100] ;  /* 0x011100006044783b */ /* 0x000fe60000000200 */
[C---:B-1----:R-:W-:Y:S08]  /*2920*/  HMMA.16816.F32.BF16 R28, R32.reuse, R36, R28 ;  /* 0x00000024201c723c */ /* 0x042ff0000004181c */
[C---:B------:R-:W-:Y:S01]  /*2930*/  HMMA.16816.F32.BF16 R60, R32.reuse, R38, R60 ;  /* 0x00000026203c723c */ /* 0x040fe2000004183c */
[----:B------:R-:W-:Y:S07]  /*2940*/  LDSM.16.M88.4 R36, [R0+0xf900] ;  /* 0x00f900000024783b */ /* 0x000fee0000000200 */
[C---:B---3--:R-:W-:Y:S08]  /*2950*/  HMMA.16816.F32.BF16 R24, R32.reuse, R12, R24 ;  /* 0x0000000c2018723c */ /* 0x048ff00000041818 */
[C---:B------:R-:W-:Y:S01]  /*2960*/  HMMA.16816.F32.BF16 R20, R32.reuse, R14, R20 ;  /* 0x0000000e2014723c */ /* 0x040fe20000041814 */
[----:B------:R-:W1:Y:S07]  /*2970*/  LDSM.16.M88.4 R12, [R0+0xf100] ;  /* 0x00f10000000c783b */ /* 0x000e6e0000000200 */
[C---:B------:R-:W-:Y:S08]  /*2980*/  HMMA.16816.F32.BF16 R56, R32.reuse, R64, R56 ;  /* 0x000000402038723c */ /* 0x040ff00000041838 */
[C---:B------:R-:W-:Y:S01]  /*2990*/  HMMA.16816.F32.BF16 R52, R32.reuse, R66, R52 ;  /* 0x000000422034723c */ /* 0x040fe20000041834 */
[----:B------:R-:W-:Y:S07]  /*29a0*/  LDSM.16.M88.4 R64, [R96+0x11900] ;  /* 0x011900006040783b */ /* 0x000fee0000000200 */
[C---:B------:R-:W-:Y:S08]  /*29b0*/  HMMA.16816.F32.BF16 R48, R32.reuse, R44, R48 ;  /* 0x0000002c2030723c */ /* 0x040ff00000041830 */
[----:B------:R-:W-:Y:S01]  /*29c0*/  HMMA.16816.F32.BF16 R76, R32, R46, R76 ;  /* 0x0000002e204c723c */ /* 0x000fe2000004184c */
[----:B------:R-:W-:Y:S04]  /*29d0*/  LDSM.16.M88.4 R32, [R189+0x10100] ;  /* 0x01010000bd20783b */ /* 0x000fe80000000200 */
[----:B------:R-:W-:Y:S03]  /*29e0*/  LDSM.16.M88.4 R44, [R185+0x8000] ;  /* 0x00800000b92c783b */ /* 0x000fe60000000200 */
[C---:B--2---:R-:W-:Y:S08]  /*29f0*/  HMMA.16816.F32.BF16 R28, R8.reuse, R16, R28 ;  /* 0x00000010081c723c */ /* 0x044ff0000004181c */
[C---:B------:R-:W-:Y:S01]  /*2a00*/  HMMA.16816.F32.BF16 R60, R8.reuse, R18, R60 ;  /* 0x00000012083c723c */ /* 0x040fe2000004183c */
[----:B------:R-:W2:Y:S07]  /*2a10*/  LDSM.16.M88.4 R16, [R189+0x10900] ;  /* 0x01090000bd10783b */ /* 0x000eae0000000200 */
[C---:B----4-:R-:W-:Y:S08]  /*2a20*/  HMMA.16816.F32.BF16 R20, R8.reuse, R42, R20 ;  /* 0x0000002a0814723c */ /* 0x050ff00000041814 */
[C---:B------:R-:W-:Y:S01]  /*2a30*/  HMMA.16816.F32.BF16 R24, R8.reuse, R40, R24 ;  /* 0x000000280818723c */ /* 0x040fe20000041818 */
[----:B------:R-:W-:Y:S07]  /*2a40*/  LDSM.16.M88.4 R40, [R93+0x10100] ;  /* 0x010100005d28783b */ /* 0x000fee0000000200 */
[C---:B-1----:R-:W-:Y:S08]  /*2a50*/  HMMA.16816.F32.BF16 R56, R8.reuse, R12, R56 ;  /* 0x0000000c0838723c */ /* 0x042ff00000041838 */
[C---:B------:R-:W-:Y:S01]  /*2a60*/  HMMA.16816.F32.BF16 R52, R8.reuse, R14, R52 ;  /* 0x0000000e0834723c */ /* 0x040fe20000041834 */
[----:B------:R-:W1:Y:S07]  /*2a70*/  LDSM.16.M88.4 R12, [R189+0x11100] ;  /* 0x01110000bd0c783b */ /* 0x000e6e0000000200 */
[C---:B------:R-:W-:Y:S08]  /*2a80*/  HMMA.16816.F32.BF16 R48, R8.reuse, R36, R48 ;  /* 0x000000240830723c */ /* 0x040ff00000041830 */
[----:B------:R-:W-:Y:S01]  /*2a90*/  HMMA.16816.F32.BF16 R76, R8, R38, R76 ;  /* 0x00000026084c723c */ /* 0x000fe2000004184c */
[----:B------:R-:W3:Y:S04]  /*2aa0*/  LDSM.16.M88.4 R8, [R96+0x10900] ;  /* 0x010900006008783b */ /* 0x000ee80000000200 */
[----:B------:R-:W4:Y:S03]  /*2ab0*/  LDSM.16.M88.4 R36, [R93+0x10900] ;  /* 0x010900005d24783b */ /* 0x000f260000000200 */
[C---:B--2---:R-:W-:Y:S08]  /*2ac0*/  HMMA.16816.F32.BF16 R20, R80.reuse, R18, R20 ;  /* 0x000000125014723c */ /* 0x044ff00000041814 */
[C---:B------:R-:W-:Y:S01]  /*2ad0*/  HMMA.16816.F32.BF16 R24, R80.reuse, R16, R24 ;  /* 0x000000105018723c */ /* 0x040fe20000041818 */
[----:B------:R-:W-:Y:S07]  /*2ae0*/  LDSM.16.M88.4 R16, [R184+0x8000] ;  /* 0x00800000b810783b */ /* 0x000fee0000000200 */
[C---:B------:R-:W-:Y:S08]  /*2af0*/  HMMA.16816.F32.BF16 R28, R80.reuse, R32, R28 ;  /* 0x00000020501c723c */ /* 0x040ff0000004181c */
[C---:B-1----:R-:W-:Y:S08]  /*2b00*/  HMMA.16816.F32.BF16 R56, R80.reuse, R12, R56 ;  /* 0x0000000c5038723c */ /* 0x042ff00000041838 */
[----:B------:R-:W-:Y:S01]  /*2b10*/  HMMA.16816.F32.BF16 R52, R80, R14, R52 ;  /* 0x0000000e5034723c */ /* 0x000fe20000041834 */
[----:B------:R-:W-:Y:S07]  /*2b20*/  LDSM.16.M88.4 R12, [R0+0x10100] ;  /* 0x01010000000c783b */ /* 0x000fee0000000200 */
[C---:B---3--:R-:W-:Y:S08]  /*2b30*/  HMMA.16816.F32.BF16 R20, R72.reuse, R10, R20 ;  /* 0x0000000a4814723c */ /* 0x048ff00000041814 */
[----:B------:R-:W-:Y:S01]  /*2b40*/  HMMA.16816.F32.BF16 R24, R72, R8, R24 ;  /* 0x000000084818723c */ /* 0x000fe20000041818 */
[----:B------:R-:W1:Y:S07]  /*2b50*/  LDSM.16.M88.4 R8, [R0+0x10900] ;  /* 0x010900000008783b */ /* 0x000e6e0000000200 */
[----:B------:R-:W-:Y:S01]  /*2b60*/  HMMA.16816.F32.BF16 R60, R80, R34, R60 ;  /* 0x00000022503c723c */ /* 0x000fe2000004183c */
[----:B------:R-:W2:Y:S07]  /*2b70*/  LDSM.16.M88.4 R32, [R93+0x11100] ;  /* 0x011100005d20783b */ /* 0x000eae0000000200 */
[----:B------:R-:W-:Y:S08]  /*2b80*/  HMMA.16816.F32.BF16 R28, R72, R88, R28 ;  /* 0x00000058481c723c */ /* 0x000ff0000004181c */
[----:B----4-:R-:W-:Y:S08]  /*2b90*/  HMMA.16816.F32.BF16 R20, R44, R38, R20 ;  /* 0x000000262c14723c */ /* 0x010ff00000041814 */
[C---:B------:R-:W-:Y:S08]  /*2ba0*/  HMMA.16816.F32.BF16 R48, R80.reuse, R84, R48 ;  /* 0x000000545030723c */ /* 0x040ff00000041830 */
[----:B------:R-:W-:Y:S08]  /*2bb0*/  HMMA.16816.F32.BF16 R76, R80, R86, R76 ;  /* 0x00000056504c723c */ /* 0x000ff0000004184c */
[C---:B------:R-:W-:Y:S08]  /*2bc0*/  HMMA.16816.F32.BF16 R56, R72.reuse, R68, R56 ;  /* 0x000000444838723c */ /* 0x040ff00000041838 */
[C---:B------:R-:W-:Y:S01]  /*2bd0*/  HMMA.16816.F32.BF16 R52, R72.reuse, R70, R52 ;  /* 0x000000464834723c */ /* 0x040fe20000041834 */
[----:B------:R-:W3:Y:S07]  /*2be0*/  LDSM.16.M88.4 R68, [R93+0x11900] ;  /* 0x011900005d44783b */ /* 0x000eee0000000200 */
[----:B------:R-:W-:Y:S08]  /*2bf0*/  HMMA.16816.F32.BF16 R60, R72, R90, R60 ;  /* 0x0000005a483c723c */ /* 0x000ff0000004183c */
[----:B------:R-:W-:Y:S08]  /*2c00*/  HMMA.16816.F32.BF16 R28, R44, R40, R28 ;  /* 0x000000282c1c723c */ /* 0x000ff0000004181c */
[----:B-1----:R-:W-:Y:S08]  /*2c10*/  HMMA.16816.F32.BF16 R20, R16, R10, R20 ;  /* 0x0000000a1014723c */ /* 0x002ff00000041814 */
[C---:B------:R-:W-:Y:S08]  /*2c20*/  HMMA.16816.F32.BF16 R48, R72.reuse, R64, R48 ;  /* 0x000000404830723c */ /* 0x040ff00000041830 */
[----:B------:R-:W-:Y:S08]  /*2c30*/  HMMA.16816.F32.BF16 R76, R72, R66, R76 ;  /* 0x00000042484c723c */ /* 0x000ff0000004184c */
[----:B------:R-:W-:Y:S01]  /*2c40*/  HMMA.16816.F32.BF16 R24, R44, R36, R24 ;  /* 0x000000242c18723c */ /* 0x000fe20000041818 */
[----:B------:R-:W1:Y:S01]  /*2c50*/  LDSM.16.M88.4 R36, [R0+0x11100] ;  /* 0x011100000024783b */ /* 0x000e620000000200 */
[----:B------:R-:W-:Y:S01]  /*2c60*/  FMUL.FTZ R11, R21, c[0x0][0x320] ;  /* 0x0000c800150b7a20 */ /* 0x000fe20000410000 */
[----:B------:R-:W-:-:S04]  /*2c70*/  SHF.R.S32.HI R21, RZ, 0x1f, R6 ;  /* 0x0000001fff157819 */ /* 0x000fc80000011406 */
[----:B------:R-:W-:Y:S01]  /*2c80*/  LEA.HI R21, R21, R6, RZ, 0x3 ;  /* 0x0000000615157211 */ /* 0x000fe200078f18ff */
[----:B--2---:R-:W-:Y:S01]  /*2c90*/  HMMA.16816.F32.BF16 R56, R44, R32, R56 ;  /* 0x000000202c38723c */ /* 0x004fe20000041838 */
[----:B------:R-:W2:Y:S02]  /*2ca0*/  MUFU.TANH R11, R11 ;  /* 0x0000000b000b7308 */ /* 0x000ea40000002400 */
[----:B------:R-:W-:-:S05]  /*2cb0*/  LOP3.LUT R21, R21, 0xffffff8, RZ, 0xc0, !PT ;  /* 0x0ffffff815157812 */ /* 0x000fca00078ec0ff */
[----:B------:R-:W-:Y:S01]  /*2cc0*/  HMMA.16816.F32.BF16 R52, R44, R34, R52 ;  /* 0x000000222c34723c */ /* 0x000fe20000041834 */
[----:B------:R4:W5:Y:S01]  /*2cd0*/  LDSM.16.M88.4 R32, [R0+0x11900] ;  /* 0x011900000020783b */ /* 0x0009620000000200 */
[----:B------:R-:W-:-:S06]  /*2ce0*/  IMAD.IADD R6, R6, 0x1, -R21 ;  /* 0x0000000106067824 */ /* 0x000fcc00078e0a15 */
[----:B------:R-:W-:Y:S08]  /*2cf0*/  HMMA.16816.F32.BF16 R60, R44, R42, R60 ;  /* 0x0000002a2c3c723c */ /* 0x000ff0000004183c */
[----:B------:R-:W-:Y:S07]  /*2d00*/  HMMA.16816.F32.BF16 R28, R16, R12, R28 ;  /* 0x0000000c101c723c */ /* 0x000fee000004181c */
[----:B------:R-:W-:Y:S01]  /*2d10*/  LOP3.LUT R12, R92, 0xffffffe0, RZ, 0xc0, !PT ;  /* 0xffffffe05c0c7812 */ /* 0x000fe200078ec0ff */
[----:B----4-:R-:W-:Y:S01]  /*2d20*/  FMUL.FTZ R0, R20, c[0x0][0x320] ;  /* 0x0000c80014007a20 */ /* 0x010fe20000410000 */
[-C--:B------:R-:W-:Y:S01]  /*2d30*/  LEA.HI R20, R94, R7.reuse, RZ, 0x2 ;  /* 0x000000075e147211 */ /* 0x080fe200078f10ff */
[C---:B---3--:R-:W-:Y:S02]  /*2d40*/  HMMA.16816.F32.BF16 R48, R44.reuse, R68, R48 ;  /* 0x000000442c30723c */ /* 0x048fe40000041830 */
[----:B------:R-:W-:Y:S01]  /*2d50*/  IMAD.IADD R12, R7, 0x1, -R12 ;  /* 0x00000001070c7824 */ /* 0x000fe200078e0a0c */
[----:B------:R-:W-:Y:S01]  /*2d60*/  LOP3.LUT R20, R20, 0xfffffffc, RZ, 0xc0, !PT ;  /* 0xfffffffc14147812 */ /* 0x000fe200078ec0ff */
[----:B------:R-:W3:Y:S03]  /*2d70*/  MUFU.TANH R0, R0 ;  /* 0x0000000000007308 */ /* 0x000ee60000002400 */
[----:B------:R-:W-:Y:S01]  /*2d80*/  IADD3 R7, -R20, R7, RZ ;  /* 0x0000000714077210 */ /* 0x000fe20007ffe1ff */
[----:B------:R-:W-:Y:S01]  /*2d90*/  HMMA.16816.F32.BF16 R76, R44, R70, R76 ;  /* 0x000000462c4c723c */ /* 0x000fe2000004184c */
[----:B------:R-:W-:-:S02]  /*2da0*/  SHF.R.S32.HI R13, RZ, 0x1f, R12 ;  /* 0x0000001fff0d7819 */ /* 0x000fc4000001140c */
[----:B------:R-:W-:Y:S02]  /*2db0*/  LEA.HI R20, R7, R7, RZ, 0x1 ;  /* 0x0000000707147211 */ /* 0x000fe400078f08ff */
[----:B------:R-:W-:Y:S02]  /*2dc0*/  LEA.HI R13, R13, R12, RZ, 0x2 ;  /* 0x0000000c0d0d7211 */ /* 0x000fe400078f10ff */
[----:B------:R-:W-:Y:S01]  /*2dd0*/  LOP3.LUT R20, R20, 0x1ffffffe, RZ, 0xc0, !PT ;  /* 0x1ffffffe14147812 */ /* 0x000fe200078ec0ff */
[----:B------:R-:W-:Y:S04]  /*2de0*/  HMMA.16816.F32.BF16 R60, R16, R14, R60 ;  /* 0x0000000e103c723c */ /* 0x000fe8000004183c */
[----:B------:R-:W-:-:S03]  /*2df0*/  IMAD.IADD R205, R7, 0x1, -R20 ;  /* 0x0000000107cd7824 */ /* 0x000fc600078e0a14 */
[C---:B------:R-:W-:Y:S01]  /*2e00*/  LEA.HI.SX32 R15, R13.reuse, R148, 0x1e ;  /* 0x000000940d0f7211 */ /* 0x040fe200078ff2ff */
[C---:B------:R-:W-:Y:S01]  /*2e10*/  HMMA.16816.F32.BF16 R24, R16.reuse, R8, R24 ;  /* 0x000000081018723c */ /* 0x040fe20000041818 */
[----:B------:R-:W-:Y:S02]  /*2e20*/  LOP3.LUT R13, R13, 0x7ffffffc, RZ, 0xc0, !PT ;  /* 0x7ffffffc0d0d7812 */ /* 0x000fe400078ec0ff */
[----:B------:R-:W-:Y:S02]  /*2e30*/  LEA R6, R6, R15, 0x4 ;  /* 0x0000000f06067211 */ /* 0x000fe400078e20ff */
[----:B------:R-:W-:Y:S01]  /*2e40*/  IADD3 R206, R12, -R13, RZ ;  /* 0x8000000d0cce7210 */ /* 0x000fe20007ffe0ff */
[--C-:B------:R-:W-:Y:S01]  /*2e50*/  IMAD R13, R214, c[0x0][0x1d0], -R144.reuse ;  /* 0x00007400d60d7a24 */ /* 0x100fe200078e0a90 */
[----:B------:R-:W-:Y:S01]  /*2e60*/  LEA R205, R205, R6, 0x3 ;  /* 0x00000006cdcd7211 */ /* 0x000fe200078e18ff */
[----:B-1----:R-:W-:Y:S01]  /*2e70*/  HMMA.16816.F32.BF16 R56, R16, R36, R56 ;  /* 0x000000241038723c */ /* 0x002fe20000041838 */
[----:B------:R-:W-:Y:S01]  /*2e80*/  FMUL.FTZ R8, R28, c[0x0][0x320] ;  /* 0x0000c8001c087a20 */ /* 0x000fe20000410000 */
[----:B------:R-:W-:Y:S01]  /*2e90*/  IADD3 R15, R199, 0x1, -R144 ;  /* 0x00000001c70f7810 */ /* 0x000fe20007ffe890 */
[----:B------:R-:W-:-:S02]  /*2ea0*/  IMAD.SHL.U32 R206, R206, 0x2, RZ ;  /* 0x00000002cece7824 */ /* 0x000fc400078e00ff */
[----:B------:R-:W-:Y:S02]  /*2eb0*/  @P0 IMAD.HI.U32 R6, R205, c[0x0][0x2c8], RZ ;  /* 0x0000b200cd060a27 */ /* 0x000fe400078e00ff */
[----:B------:R-:W1:Y:S01]  /*2ec0*/  MUFU.TANH R8, R8 ;  /* 0x0000000800087308 */ /* 0x000e620000002400 */
[C---:B------:R-:W-:Y:S01]  /*2ed0*/  HMMA.16816.F32.BF16 R52, R16.reuse, R38, R52 ;  /* 0x000000261034723c */ /* 0x040fe20000041834 */
[----:B------:R-:W-:Y:S01]  /*2ee0*/  IMAD.MOV.U32 R7, RZ, RZ, R205 ;  /* 0x000000ffff077224 */ /* 0x000fe200078e00cd */
[----:B------:R-:W-:Y:S01]  /*2ef0*/  @P0 SHF.R.U32.HI R7, RZ, c[0x0][0x2cc], R6 ;  /* 0x0000b300ff070a19 */ /* 0x000fe20000011606 */
[----:B------:R-:W-:Y:S01]  /*2f00*/  FMUL.FTZ R9, R29, c[0x0][0x320] ;  /* 0x0000c8001d097a20 */ /* 0x000fe20000410000 */
[----:B------:R-:W-:Y:S01]  /*2f10*/  IADD3 R15, R15, -c[0x0][0x168], -R206 ;  /* 0x80005a000f0f7a10 */ /* 0x000fe20007ffe8ce */
[----:B------:R-:W-:Y:S01]  /*2f20*/  FMUL.FTZ R28, R30, c[0x0][0x320] ;  /* 0x0000c8001e1c7a20 */ /* 0x000fe20000410000 */
[----:B------:R-:W-:Y:S01]  /*2f30*/  IADD3 R13, -R206, R13, RZ ;  /* 0x0000000dce0d7210 */ /* 0x000fe20007ffe1ff */
[----:B------:R-:W4:Y:S01]  /*2f40*/  SHFL.IDX PT, R14, R7, RZ, 0x1c1f ;  /* 0x001c1fff070e7589 */ /* 0x000f2200000e0000 */
[----:B-----5:R-:W-:Y:S01]  /*2f50*/  HMMA.16816.F32.BF16 R48, R16, R32, R48 ;  /* 0x000000201030723c */ /* 0x020fe20000041830 */
[----:B------:R-:W-:Y:S01]  /*2f60*/  FMUL.FTZ R10, R25, c[0x0][0x320] ;  /* 0x0000c800190a7a20 */ /* 0x000fe20000410000 */
[----:B------:R-:W1:Y:S01]  /*2f70*/  MUFU.TANH R9, R9 ;  /* 0x0000000900097308 */ /* 0x000e620000002400 */
[----:B------:R-:W-:-:S02]  /*2f80*/  FMUL.FTZ R24, R24, c[0x0][0x320] ;  /* 0x0000c80018187a20 */ /* 0x000fc40000410000 */
[----:B------:R-:W-:-:S03]  /*2f90*/  FMUL.FTZ R61, R61, c[0x0][0x320] ;  /* 0x0000c8003d3d7a20 */ /* 0x000fc60000410000 */
[----:B------:R-:W-:Y:S01]  /*2fa0*/  HMMA.16816.F32.BF16 R76, R16, R34, R76 ;  /* 0x00000022104c723c */ /* 0x000fe2000004184c */
[----:B------:R-:W-:Y:S01]  /*2fb0*/  FMUL.FTZ R57, R57, c[0x0][0x320] ;  /* 0x0000c80039397a20 */ /* 0x000fe20000410000 */
[----:B------:R-:W1:Y:S01]  /*2fc0*/  MUFU.TANH R28, R28 ;  /* 0x0000001c001c7308 */ /* 0x000e620000002400 */
[----:B------:R-:W-:-:S04]  /*2fd0*/  FMUL.FTZ R56, R56, c[0x0][0x320] ;  /* 0x0000c80038387a20 */ /* 0x000fc80000410000 */
[----:B------:R-:W-:Y:S01]  /*2fe0*/  FMUL.FTZ R16, R60, c[0x0][0x320] ;  /* 0x0000c8003c107a20 */ /* 0x000fe20000410000 */
[----:B------:R-:W-:Y:S01]  /*2ff0*/  IADD3 R17, R15, c[0x0][0x328], RZ ;  /* 0x0000ca000f117a10 */ /* 0x000fe20007ffe0ff */
[----:B------:R-:W-:Y:S01]  /*3000*/  FMUL.FTZ R52, R52, c[0x0][0x320] ;  /* 0x0000c80034347a20 */ /* 0x000fe20000410000 */
[----:B------:R-:W1:Y:S01]  /*3010*/  MUFU.TANH R10, R10 ;  /* 0x0000000a000a7308 */ /* 0x000e620000002400 */
[----:B------:R-:W-:Y:S01]  /*3020*/  FMUL.FTZ R53, R53, c[0x0][0x320] ;  /* 0x0000c80035357a20 */ /* 0x000fe20000410000 */
[----:B------:R-:W-:Y:S01]  /*3030*/  IADD3 R15, R15, UR17, RZ ;  /* 0x000000110f0f7c10 */ /* 0x000fe2000fffe0ff */
[----:B----4-:R-:W-:-:S03]  /*3040*/  IMAD.IADD R18, R17, 0x1, R14 ;  /* 0x0000000111127824 */ /* 0x010fc600078e020e */
[----:B------:R-:W-:Y:S02]  /*3050*/  FMUL.FTZ R48, R48, c[0x0][0x320] ;  /* 0x0000c80030307a20 */ /* 0x000fe40000410000 */
[----:B------:R4:W1:Y:S01]  /*3060*/  MUFU.TANH R174, R57 ;  /* 0x0000003900ae7308 */ /* 0x0008620000002400 */
[----:B------:R-:W-:Y:S01]  /*3070*/  FMUL.FTZ R49, R49, c[0x0][0x320] ;  /* 0x0000c80031317a20 */ /* 0x000fe20000410000 */
[----:B------:R-:W-:Y:S01]  /*3080*/  IMNMX R19, R18, R13, PT ;  /* 0x0000000d12137217 */ /* 0x000fe20003800200 */
[----:B------:R-:W-:-:S03]  /*3090*/  IMAD.IADD R2, R15, 0x1, R14 ;  /* 0x000000010f027824 */ /* 0x000fc600078e020e */
[----:B------:R-:W-:Y:S02]  /*30a0*/  FMUL.FTZ R76, R76, c[0x0][0x320] ;  /* 0x0000c8004c4c7a20 */ /* 0x000fe40000410000 */
[----:B------:R-:W-:Y:S01]  /*30b0*/  FMUL.FTZ R77, R77, c[0x0][0x320] ;  /* 0x0000c8004d4d7a20 */ /* 0x000fe20000410000 */
[----:B------:R4:W1:Y:S08]  /*30c0*/  MUFU.TANH R172, R52 ;  /* 0x0000003400ac7308 */ /* 0x0008700000002400 */
[----:B------:R4:W1:Y:S08]  /*30d0*/  MUFU.TANH R168, R53 ;  /* 0x0000003500a87308 */ /* 0x0008700000002400 */
[----:B------:R4:W1:Y:S08]  /*30e0*/  MUFU.TANH R178, R48 ;  /* 0x0000003000b27308 */ /* 0x0008700000002400 */
[----:B------:R4:W1:Y:S08]  /*30f0*/  MUFU.TANH R176, R49 ;  /* 0x0000003100b07308 */ /* 0x0008700000002400 */
[----:B------:R4:W1:Y:S08]  /*3100*/  MUFU.TANH R142, R76 ;  /* 0x0000004c008e7308 */ /* 0x0008700000002400 */
[----:B------:R4:W1:Y:S08]  /*3110*/  MUFU.TANH R140, R77 ;  /* 0x0000004d008c7308 */ /* 0x0008700000002400 */
[----:B------:R4:W1:Y:S08]  /*3120*/  MUFU.TANH R6, R24 ;  /* 0x0000001800067308 */ /* 0x0008700000002400 */
[----:B------:R-:W1:Y:S08]  /*3130*/  MUFU.TANH R16, R16 ;  /* 0x0000001000107308 */ /* 0x000e700000002400 */
[----:B------:R4:W1:Y:S08]  /*3140*/  MUFU.TANH R12, R61 ;  /* 0x0000003d000c7308 */ /* 0x0008700000002400 */
[----:B------:R4:W1:Y:S01]  /*3150*/  MUFU.TANH R166, R56 ;  /* 0x0000003800a67308 */ /* 0x0008620000002400 */
[----:B------:R-:W-:Y:S05]  /*3160*/  @!P2 BRA `(.L_x_1018) ;  /* 0x000001500000a947 */ /* 0x000fea0003800000 */
[----:B--23--:R-:W-:Y:S01]  /*3170*/  IADD3 R21, R199, -c[0x0][0x168], R14 ;  /* 0x80005a00c7157a10 */ /* 0x00cfe20007ffe00e */
[----:B------:R-:W-:Y:S03]  /*3180*/  BSSY B0, `(.L_x_1019) ;  /* 0x000000e000007945 */ /* 0x000fe60003800000 */
        /* <DEDUP_REMOVED lines=9> */
.L_x_1020:
[----:B------:R-:W-:-:S04]  /*3220*/  MOV R5, c[0x0][0x32c] ;  /* 0x0000cb0000057a02 */ /* 0x000fc80000000f00 */
[----:B------:R-:W-:-:S13]  /*3230*/  ISETP.NE.AND P0, PT, R5, 0x1, PT ;  /* 0x000000010500780c */ /* 0x000fda0003f05270 */
[----:B------:R-:W-:-:S05]  /*3240*/  @P0 IMAD.HI.U32 R5, R21, c[0x0][0x330], RZ ;  /* 0x0000cc0015050a27 */ /* 0x000fca00078e00ff */
[----:B------:R-:W-:Y:S02]  /*3250*/  @P0 SHF.R.U32.HI R21, RZ, c[0x0][0x334], R5 ;  /* 0x0000cd00ff150a19 */ /* 0x000fe40000011605 */
.L_x_1021:
[----:B------:R-:W-:Y:S05]  /*3260*/  BSYNC B0 ;  /* 0x0000000000007941 */ /* 0x000fea0003800000 */
.L_x_1019:
[----:B------:R-:W-:-:S04]  /*3270*/  IMAD R5, R21, c[0x0][0x32c], -R144 ;  /* 0x0000cb0015057a24 */ /* 0x000fc800078e0a90 */
[----:B------:R-:W-:-:S05]  /*3280*/  IMAD.IADD R5, R5, 0x1, -R206 ;  /* 0x0000000105057824 */ /* 0x000fca00078e0ace */
[----:B------:R-:W-:Y:S02]  /*3290*/  IADD3 R14, R5, c[0x0][0x32c], RZ ;  /* 0x0000cb00050e7a10 */ /* 0x000fe40007ffe0ff */
[----:B------:R-:W-:Y:S02]  /*32a0*/  IMNMX R2, R2, R5, !PT ;  /* 0x0000000502027217 */ /* 0x000fe40007800200 */
[----:B------:R-:W-:Y:S02]  /*32b0*/  IMNMX R19, R19, R14, PT ;  /* 0x0000000e13137217 */ /* 0x000fe40003800200 */
.L_x_1018:
[----:B--23--:R-:W-:Y:S01]  /*32c0*/  ISETP.GT.AND P1, PT, R145, RZ, PT ;  /* 0x000000ff9100720c */ /* 0x00cfe20003f24270 */
[----:B----4-:R-:W2:Y:S01]  /*32d0*/  SHFL.IDX PT, R24, R7, 0x1, 0x1c1f ;  /* 0x003c1f0007187f89 */ /* 0x010ea200000e0000 */
        /* <DEDUP_REMOVED lines=8> */
[----:B-1----:R-:W-:Y:S01]  /*3360*/  FSEL R5, R8, -INF , !P0 ;  /* 0xff80000008057808 */ /* 0x002fe20004000000 */
[----:B------:R-:W-:Y:S01]  /*3370*/  FMUL.FTZ R54, R54, c[0x0][0x320] ;  /* 0x0000c80036367a20 */ /* 0x000fe20000410000 */
[----:B------:R-:W-:Y:S01]  /*3380*/  ISETP.GT.AND P0, PT, R2, 0x1, P1 ;  /* 0x000000010200780c */ /* 0x000fe20000f04270 */
[----:B------:R-:W-:-:S02]  /*3390*/  FMUL.FTZ R55, R55, c[0x0][0x320] ;  /* 0x0000c80037377a20 */ /* 0x000fc40000410000 */
[----:B------:R-:W-:Y:S01]  /*33a0*/  FMUL.FTZ R51, R51, c[0x0][0x320] ;  /* 0x0000c80033337a20 */ /* 0x000fe20000410000 */
[----:B------:R-:W-:Y:S01]  /*33b0*/  ISETP.LT.OR P0, PT, R19, 0x2, P0 ;  /* 0x000000021300780c */ /* 0x000fe20000701670 */
[----:B------:R-:W-:Y:S01]  /*33c0*/  FMUL.FTZ R78, R78, c[0x0][0x320] ;  /* 0x0000c8004e4e7a20 */ /* 0x000fe20000410000 */
[----:B------:R1:W4:Y:S01]  /*33d0*/  MUFU.TANH R207, R58 ;  /* 0x0000003a00cf7308 */ /* 0x0003220000002400 */
[----:B------:R-:W-:Y:S01]  /*33e0*/  FMUL.FTZ R79, R79, c[0x0][0x320] ;  /* 0x0000c8004f4f7a20 */ /* 0x000fe20000410000 */
[----:B------:R-:W-:Y:S01]  /*33f0*/  FSEL R18, R9, -INF , !P0 ;  /* 0xff80000009127808 */ /* 0x000fe20004000000 */
[----:B------:R-:W-:Y:S01]  /*3400*/  FMUL.FTZ R9, R23, c[0x0][0x320] ;  /* 0x0000c80017097a20 */ /* 0x000fe20000410000 */
[----:B------:R-:W-:Y:S01]  /*3410*/  ISETP.GT.AND P0, PT, R2, 0x8, P1 ;  /* 0x000000080200780c */ /* 0x000fe20000f04270 */
[----:B------:R-:W-:Y:S02]  /*3420*/  FMUL.FTZ R23, R31, c[0x0][0x320] ;  /* 0x0000c8001f177a20 */ /* 0x000fe40000410000 */
[----:B------:R-:W-:Y:S01]  /*3430*/  FMUL.FTZ R50, R50, c[0x0][0x320] ;  /* 0x0000c80032327a20 */ /* 0x000fe20000410000 */
[----:B------:R-:W-:Y:S01]  /*3440*/  ISETP.LT.OR P0, PT, R19, 0x9, P0 ;  /* 0x000000091300780c */ /* 0x000fe20000701670 */
[----:B------:R-:W1:Y:S03]  /*3450*/  MUFU.TANH R9, R9 ;  /* 0x0000000900097308 */ /* 0x000e660000002400 */
[----:B------:R-:W-:-:S02]  /*3460*/  FSEL R16, R16, -INF , !P0 ;  /* 0xff80000010107808 */ /* 0x000fc40004000000 */
[----:B------:R-:W-:-:S03]  /*3470*/  ISETP.GT.AND P0, PT, R2, 0x9, P1 ;  /* 0x000000090200780c */ /* 0x000fc60000f04270 */
[----:B------:R1:W1:Y:S01]  /*3480*/  MUFU.TANH R175, R59 ;  /* 0x0000003b00af7308 */ /* 0x0002620000002400 */
        /* <DEDUP_REMOVED lines=13> */
[----:B------:R1:W1:Y:S03]  /*3560*/  MUFU.TANH R143, R51 ;  /* 0x00000033008f7308 */ /* 0x0002660000002400 */
[----:B------:R-:W-:Y:S01]  /*3570*/  FSEL R8, R0, -INF , !P0 ;  /* 0xff80000000087808 */ /* 0x000fe20004000000 */
[----:B------:R-:W-:Y:S01]  /*3580*/  FMUL.FTZ R0, R62, c[0x0][0x320] ;  /* 0x0000c8003e007a20 */ /* 0x000fe20000410000 */
[----:B------:R-:W-:-:S03]  /*3590*/  ISETP.GT.AND P0, PT, R2, 0x19, P1 ;  /* 0x000000190200780c */ /* 0x000fc60000f04270 */
[----:B------:R1:W1:Y:S01]  /*35a0*/  MUFU.TANH R141, R78 ;  /* 0x0000004e008d7308 */ /* 0x0002620000002400 */
[----:B------:R-:W-:-:S04]  /*35b0*/  ISETP.LT.OR P0, PT, R19, 0x1a, P0 ;  /* 0x0000001a1300780c */ /* 0x000fc80000701670 */
[----:B------:R-:W-:Y:S01]  /*35c0*/  FSEL R6, R11, -INF , !P0 ;  /* 0xff8000000b067808 */ /* 0x000fe20004000000 */
[----:B------:R-:W-:Y:S01]  /*35d0*/  FMUL.FTZ R11, R27, c[0x0][0x320] ;  /* 0x0000c8001b0b7a20 */ /* 0x000fe20000410000 */
        /* <DEDUP_REMOVED lines=14> */
[----:B------:R-:W1:Y:S01]  /*36c0*/  MUFU.TANH R21, R21 ;  /* 0x0000001500157308 */ /* 0x000e620000002400 */
[----:B------:R-:W-:-:S04]  /*36d0*/  ISETP.LT.OR P0, PT, R19, 0x2a, P0 ;  /* 0x0000002a1300780c */ /* 0x000fc80000701670 */
[----:B------:R-:W-:Y:S02]  /*36e0*/  FSEL R168, R168, -INF , !P0 ;  /* 0xff800000a8a87808 */ /* 0x000fe40004000000 */
[----:B------:R-:W-:Y:S01]  /*36f0*/  ISETP.GT.AND P0, PT, R2, 0x30, P1 ;  /* 0x000000300200780c */ /* 0x000fe20000f04270 */
[----:B------:R1:W1:Y:S03]  /*3700*/  MUFU.TANH R177, R50 ;  /* 0x0000003200b17308 */ /* 0x0002660000002400 */
        /* <DEDUP_REMOVED lines=9> */
[----:B--2---:R-:W-:-:S03]  /*37a0*/  IMAD.IADD R2, R17, 0x1, R24 ;  /* 0x0000000111027824 */ /* 0x004fc600078e0218 */
[----:B------:R-:W-:Y:S01]  /*37b0*/  ISETP.LT.OR P0, PT, R19, 0x3a, P0 ;  /* 0x0000003a1300780c */ /* 0x000fe20000701670 */
[----:B------:R-:W-:Y:S01]  /*37c0*/  IMAD.IADD R19, R15, 0x1, R24 ;  /* 0x000000010f137824 */ /* 0x000fe200078e0218 */
[----:B------:R-:W-:Y:S02]  /*37d0*/  IMNMX R2, R2, R13, PT ;  /* 0x0000000d02027217 */ /* 0x000fe40003800200 */
[----:B------:R-:W-:Y:S01]  /*37e0*/  FSEL R140, R140, -INF , !P0 ;  /* 0xff8000008c8c7808 */ /* 0x000fe20004000000 */
[----:B------:R-:W-:Y:S05]  /*37f0*/  @!P2 BRA `(.L_x_1022) ;  /* 0x000001500000a947 */ /* 0x000fea0003800000 */
[----:B-1-34-:R-:W-:Y:S01]  /*3800*/  IADD3 R13, R199, -c[0x0][0x168], R24 ;  /* 0x80005a00c70d7a10 */ /* 0x01afe20007ffe018 */
        /* <DEDUP_REMOVED lines=10> */
.L_x_1024:
[----:B------:R-:W-:-:S04]  /*38b0*/  MOV R7, c[0x0][0x32c] ;  /* 0x0000cb0000077a02 */ /* 0x000fc80000000f00 */
[----:B------:R-:W-:-:S13]  /*38c0*/  ISETP.NE.AND P0, PT, R7, 0x1, PT ;  /* 0x000000010700780c */ /* 0x000fda0003f05270 */
[----:B------:R-:W-:-:S05]  /*38d0*/  @P0 IMAD.HI.U32 R7, R13, c[0x0][0x330], RZ ;  /* 0x0000cc000d070a27 */ /* 0x000fca00078e00ff */
[----:B------:R-:W-:Y:S02]  /*38e0*/  @P0 SHF.R.U32.HI R13, RZ, c[0x0][0x334], R7 ;  /* 0x0000cd00ff0d0a19 */ /* 0x000fe40000011607 */
.L_x_1025:
[----:B------:R-:W-:Y:S05]  /*38f0*/  BSYNC B0 ;  /* 0x0000000000007941 */ /* 0x000fea0003800000 */
.L_x_1023:
[----:B------:R-:W-:-:S04]  /*3900*/  IMAD R13, R13, c[0x0][0x32c], -R144 ;  /* 0x0000cb000d0d7a24 */ /* 0x000fc800078e0a90 */
[----:B------:R-:W-:-:S05]  /*3910*/  IMAD.IADD R22, R13, 0x1, -R206 ;  /* 0x000000010d167824 */ /* 0x000fca00078e0ace */
[----:B------:R-:W-:Y:S02]  /*3920*/  IADD3 R7, R22, c[0x0][0x32c], RZ ;  /* 0x0000cb0016077a10 */ /* 0x000fe40007ffe0ff */
[----:B------:R-:W-:Y:S02]  /*3930*/  IMNMX R19, R19, R22, !PT ;  /* 0x0000001613137217 */ /* 0x000fe40007800200 */
[----:B------:R-:W-:Y:S02]  /*3940*/  IMNMX R2, R2, R7, PT ;  /* 0x0000000702027217 */ /* 0x000fe40003800200 */
.L_x_1022:
[----:B-1-34-:R-:W-:Y:S01]  /*3950*/  ISETP.GT.AND P0, PT, R19, 0x1, P1 ;  /* 0x000000011300780c */ /* 0x01afe20000f04270 */
[----:B------:R-:W-:-:S04]  /*3960*/  DEPBAR.LE SB0, 0x2 ;  /* 0x000080800000791a */ /* 0x000fc80000000000 */
[----:B------:R-:W-:Y:S01]  /*3970*/  BAR.SYNC.DEFER_BLOCKING 0x0 ;  /* 0x0000000000007b1d */ /* 0x000fe20000010000 */
[----:B------:R-:W-:Y:S01]  /*3980*/  ISETP.LT.OR P0, PT, R2, 0x2, P0 ;  /* 0x000000020200780c */ /* 0x000fe20000701670 */
[----:B------:R-:W-:-:S03]  /*3990*/  IMAD.SHL.U32 R135, R135, 0x2, RZ ;  /* 0x0000000287877824 */ /* 0x000fc600078e00ff */
[----:B------:R-:W-:Y:S01]  /*39a0*/  FSEL R17, R23, -INF , !P0 ;  /* 0xff80000017117808 */ /* 0x000fe20004000000 */
[--C-:B------:R-:W-:Y:S01]  /*39b0*/  IMAD R134, R4, 0x2, R135.reuse ;  /* 0x0000000204867824 */ /* 0x100fe200078e0287 */
[----:B------:R-:W-:Y:S01]  /*39c0*/  ISETP.GT.AND P0, PT, R19, 0x8, P1 ;  /* 0x000000081300780c */ /* 0x000fe20000f04270 */
[C---:B------:R-:W-:Y:S02]  /*39d0*/  IMAD.IADD R173, R188.reuse, 0x1, R135 ;  /* 0x00000001bcad7824 */ /* 0x040fe400078e0287 */
[----:B------:R-:W-:Y:S01]  /*39e0*/  IMAD.IADD R165, R188, 0x1, R134 ;  /* 0x00000001bca57824 */ /* 0x000fe200078e0286 */
[----:B------:R-:W-:Y:S01]  /*39f0*/  ISETP.LT.OR P0, PT, R2, 0x9, P0 ;  /* 0x000000090200780c */ /* 0x000fe20000701670 */
[----:B------:R-:W-:-:S03]  /*3a00*/  IMAD R4, R4, 0x2, R173 ;  /* 0x0000000204047824 */ /* 0x000fc600078e02ad */
[----:B------:R-:W-:Y:S02]  /*3a10*/  FSEL R7, R0, -INF , !P0 ;  /* 0xff80000000077808 */ /* 0x000fe40004000000 */
[----:B------:R-:W-:-:S04]  /*3a20*/  ISETP.GT.AND P0, PT, R19, 0x9, P1 ;  /* 0x000000091300780c */ /* 0x000fc80000f04270 */
[C---:B------:R-:W-:Y:S01]  /*3a30*/  ISETP.LT.OR P0, PT, R2.reuse, 0xa, P0 ;  /* 0x0000000a0200780c */ /* 0x040fe20000701670 */
[----:B------:R-:W-:Y:S03]  /*3a40*/  LDSM.16.MT88.4 R40, [R135+0x2100] ;  /* 0x002100008728783b */ /* 0x000fe60000004200 */
[----:B------:R-:W-:Y:S02]  /*3a50*/  FSEL R157, R157, -INF , !P0 ;  /* 0xff8000009d9d7808 */ /* 0x000fe40004000000 */
[C---:B------:R-:W-:Y:S01]  /*3a60*/  ISETP.GT.AND P0, PT, R19.reuse, 0x10, P1 ;  /* 0x000000101300780c */ /* 0x040fe20000f04270 */
[----:B------:R-:W-:Y:S03]  /*3a70*/  LDSM.16.MT88.4 R56, [R134+0x2100] ;  /* 0x002100008638783b */ /* 0x000fe60000004200 */
[----:B------:R-:W-:Y:S01]  /*3a80*/  ISETP.LT.OR P0, PT, R2, 0x11, P0 ;  /* 0x000000110200780c */ /* 0x000fe20000701670 */
[----:B------:R-:W-:Y:S03]  /*3a90*/  LDSM.16.MT88.4 R124, [R135+0x100] ;  /* 0x00010000877c783b */ /* 0x000fe60000004200 */
[----:B------:R-:W-:Y:S01]  /*3aa0*/  FSEL R15, R20, -INF , !P0 ;  /* 0xff800000140f7808 */ /* 0x000fe20004000000 */
[----:B------:R-:W-:Y:S01]  /*3ab0*/  LDSM.16.MT88.4 R116, [R173+0x100] ;  /* 0x00010000ad74783b */ /* 0x000fe20000004200 */
[----:B------:R-:W-:-:S03]  /*3ac0*/  ISETP.GT.AND P0, PT, R19, 0x11, P1 ;  /* 0x000000111300780c */ /* 0x000fc60000f04270 */
[----:B------:R-:W-:Y:S01]  /*3ad0*/  LDSM.16.MT88.4 R108, [R134+0x100] ;  /* 0x00010000866c783b */ /* 0x000fe20000004200 */
[----:B------:R-:W-:-:S03]  /*3ae0*/  ISETP.LT.OR P0, PT, R2, 0x12, P0 ;  /* 0x000000120200780c */ /* 0x000fc60000701670 */
[----:B------:R-:W-:Y:S01]  /*3af0*/  LDSM.16.MT88.4 R100, [R4+0x100] ;  /* 0x000100000464783b */ /* 0x000fe20000004200 */
[----:B------:R-:W-:Y:S02]  /*3b00*/  FSEL R13, R11, -INF , !P0 ;  /* 0xff8000000b0d7808 */ /* 0x000fe40004000000 */
[----:B------:R-:W-:Y:S01]  /*3b10*/  ISETP.GT.AND P0, PT, R19, 0x18, P1 ;  /* 0x000000181300780c */ /* 0x000fe20000f04270 */
        /* <DEDUP_REMOVED lines=37> */
[----:B------:R-:W-:Y:S02]  /*3d70*/  ISETP.GT.AND P0, PT, R19, 0x39, P1 ;  /* 0x000000391300780c */ /* 0x000fe40000f04270 */
[----:B------:R-:W-:Y:S02]  /*3d80*/  FMNMX.FTZ R19, R5, R18, !PT ;  /* 0x0000001205137209 */ /* 0x000fe40007810000 */
[----:B------:R-:W-:Y:S02]  /*3d90*/  FMNMX.FTZ R20, R28, R17, !PT ;  /* 0x000000111c147209 */ /* 0x000fe40007810000 */
[----:B------:R-:W-:Y:S02]  /*3da0*/  FMNMX.FTZ R19, R16, R19, !PT ;  /* 0x0000001310137209 */ /* 0x000fe40007810000 */
[----:B------:R-:W-:-:S02]  /*3db0*/  FMNMX.FTZ R20, R7, R20, !PT ;  /* 0x0000001407147209 */ /* 0x000fc40007810000 */
[----:B------:R-:W-:Y:S02]  /*3dc0*/  FMNMX.FTZ R19, R14, R19, !PT ;  /* 0x000000130e137209 */ /* 0x000fe40007810000 */
[----:B------:R-:W-:Y:S02]  /*3dd0*/  FMNMX.FTZ R20, R157, R20, !PT ;  /* 0x000000149d147209 */ /* 0x000fe40007810000 */
        /* <DEDUP_REMOVED lines=13> */
[----:B------:R-:W-:Y:S02]  /*3eb0*/  ISETP.LT.OR P0, PT, R2, 0x3a, P0 ;  /* 0x0000003a0200780c */ /* 0x000fe40000701670 */
        /* <DEDUP_REMOVED lines=9> */
[----:B------:R-:W-:Y:S02]  /*3f50*/  FSEL R171, R171, -INF , !P0 ;  /* 0xff800000abab7808 */ /* 0x000fe40004000000 */
[----:B------:R-:W-:Y:S01]  /*3f60*/  FMNMX.FTZ R20, R141, R20, !PT ;  /* 0x000000148d147209 */ /* 0x000fe20007810000 */
[----:B------:R-:W1:Y:S03]  /*3f70*/  SHFL.BFLY PT, R19, R0, 0x2, 0x1f ;  /* 0x0c401f0000137f89 */ /* 0x000e6600000e0000 */
[----:B------:R-:W-:Y:S02]  /*3f80*/  FMNMX.FTZ R20, R171, R20, !PT ;  /* 0x00000014ab147209 */ /* 0x000fe40007810000 */
[----:B-1----:R-:W-:-:S05]  /*3f90*/  FMNMX.FTZ R19, R0, R19, !PT ;  /* 0x0000001300137209 */ /* 0x002fca0007810000 */
[----:B------:R-:W1:Y:S02]  /*3fa0*/  SHFL.BFLY PT, R2, R19, 0x1, 0x1f ;  /* 0x0c201f0013027f89 */ /* 0x000e6400000e0000 */
[----:B-1----:R-:W-:Y:S02]  /*3fb0*/  FMNMX.FTZ R2, R19, R2, !PT ;  /* 0x0000000213027209 */ /* 0x002fe40007810000 */
[----:B------:R-:W1:Y:S02]  /*3fc0*/  SHFL.BFLY PT, R19, R20, 0x2, 0x1f ;  /* 0x0c401f0014137f89 */ /* 0x000e6400000e0000 */
[C---:B------:R-:W-:Y:S01]  /*3fd0*/  FSETP.NEU.FTZ.AND P0, PT, R2.reuse, -INF , PT ;  /* 0xff8000000200780b */ /* 0x040fe20003f1d000 */
[----:B------:R-:W-:-:S05]  /*3fe0*/  FMUL.FTZ R181, R2, c[0x0][0x2d0] ;  /* 0x0000b40002b57a20 */ /* 0x000fca0000410000 */
[----:B------:R-:W-:-:S05]  /*3ff0*/  FSEL R181, R181, RZ, P0 ;  /* 0x000000ffb5b57208 */ /* 0x000fca0000000000 */
[--C-:B------:R-:W-:Y:S02]  /*4000*/  FFMA.FTZ R161, R5, c[0x0][0x2d0], -R181.reuse ;  /* 0x0000b40005a17a23 */ /* 0x100fe400000108b5 */
[--C-:B------:R-:W-:Y:S02]  /*4010*/  FFMA.FTZ R160, R18, c[0x0][0x2d0], -R181.reuse ;  /* 0x0000b40012a07a23 */ /* 0x100fe400000108b5 */
[--C-:B------:R-:W-:Y:S02]  /*4020*/  FFMA.FTZ R158, R16, c[0x0][0x2d0], -R181.reuse ;  /* 0x0000b400109e7a23 */ /* 0x100fe400000108b5 */
[--C-:B------:R-:W-:Y:S01]  /*4030*/  FFMA.FTZ R155, R14, c[0x0][0x2d0], -R181.reuse ;  /* 0x0000b4000e9b7a23 */ /* 0x100fe200000108b5 */
[----:B------:R-:W-:Y:S01]  /*4040*/  MUFU.EX2 R161, R161 ;  /* 0x000000a100a17308 */ /* 0x000fe20000000800 */
[--C-:B------:R-:W-:Y:S02]  /*4050*/  FFMA.FTZ R150, R6, c[0x0][0x2d0], -R181.reuse ;  /* 0x0000b40006967a23 */ /* 0x100fe400000108b5 */
[--C-:B------:R-:W-:Y:S01]  /*4060*/  FFMA.FTZ R154, R10, c[0x0][0x2d0], -R181.reuse ;  /* 0x0000b4000a9a7a23 */ /* 0x100fe200000108b5 */
[----:B-1----:R-:W-:Y:S01]  /*4070*/  FMNMX.FTZ R19, R20, R19, !PT ;  /* 0x0000001314137209 */ /* 0x002fe20007810000 */
[--C-:B------:R-:W-:Y:S01]  /*4080*/  FFMA.FTZ R153, R8, c[0x0][0x2d0], -R181.reuse ;  /* 0x0000b40008997a23 */ /* 0x100fe200000108b5 */
[----:B------:R-:W-:Y:S01]  /*4090*/  LDSM.16.MT88.4 R20, [R135+0x900] ;  /* 0x000900008714783b */ /* 0x000fe20000004200 */
[--C-:B------:R-:W-:Y:S01]  /*40a0*/  FFMA.FTZ R159, R12, c[0x0][0x2d0], -R181.reuse ;  /* 0x0000b4000c9f7a23 */ /* 0x100fe200000108b5 */
[----:B------:R-:W1:Y:S01]  /*40b0*/  MUFU.EX2 R160, R160 ;  /* 0x000000a000a07308 */ /* 0x000e620000000800 */
[--C-:B------:R-:W-:Y:S01]  /*40c0*/  FFMA.FTZ R169, R174, c[0x0][0x2d0], -R181.reuse ;  /* 0x0000b400aea97a23 */ /* 0x100fe200000108b5 */
[----:B------:R-:W2:Y:S01]  /*40d0*/  SHFL.BFLY PT, R0, R19, 0x1, 0x1f ;  /* 0x0c201f0013007f89 */ /* 0x000ea200000e0000 */
[----:B------:R-:W-:-:S02]  /*40e0*/  FFMA.FTZ R167, R172, c[0x0][0x2d0], -R181 ;  /* 0x0000b400aca77a23 */ /* 0x000fc400000108b5 */
[--C-:B------:R-:W-:Y:S02]  /*40f0*/  FFMA.FTZ R166, R166, c[0x0][0x2d0], -R181.reuse ;  /* 0x0000b400a6a67a23 */ /* 0x100fe400000108b5 */
[--C-:B------:R-:W-:Y:S01]  /*4100*/  FFMA.FTZ R168, R168, c[0x0][0x2d0], -R181.reuse ;  /* 0x0000b400a8a87a23 */ /* 0x100fe200000108b5 */
[----:B------:R-:W-:Y:S01]  /*4110*/  MUFU.EX2 R158, R158 ;  /* 0x0000009e009e7308 */ /* 0x000fe20000000800 */
[----:B------:R-:W-:-:S07]  /*4120*/  FFMA.FTZ R178, R178, c[0x0][0x2d0], -R181 ;  /* 0x0000b400b2b27a23 */ /* 0x000fce00000108b5 */
[----:B------:R-:W3:Y:S01]  /*4130*/  MUFU.EX2 R155, R155 ;  /* 0x0000009b009b7308 */ /* 0x000ee20000000800 */
[----:B-1----:R-:W-:Y:S01]  /*4140*/  F2FP.BF16.PACK_AB R96, R160, R161 ;  /* 0x000000a1a060723e */ /* 0x002fe200000010ff */
[----:B------:R-:W-:-:S06]  /*4150*/  FADD.FTZ R161, R161, R160 ;  /* 0x000000a0a1a17221 */ /* 0x000fcc0000010000 */
[----:B------:R-:W-:Y:S01]  /*4160*/  MUFU.EX2 R159, R159 ;  /* 0x0000009f009f7308 */ /* 0x000fe20000000800 */
[----:B--2---:R-:W-:-:S04]  /*4170*/  FMNMX.FTZ R0, R19, R0, !PT ;  /* 0x0000000013007209 */ /* 0x004fc80007810000 */
[C---:B------:R-:W-:Y:S01]  /*4180*/  FSETP.NEU.FTZ.AND P0, PT, R0.reuse, -INF , PT ;  /* 0xff8000000000780b */ /* 0x040fe20003f1d000 */
[----:B------:R-:W-:Y:S01]  /*4190*/  FMUL.FTZ R170, R0, c[0x0][0x2d0] ;  /* 0x0000b40000aa7a20 */ /* 0x000fe20000410000 */
[C---:B---3--:R-:W-:Y:S01]  /*41a0*/  F2FP.BF16.PACK_AB R98, R155.reuse, R158 ;  /* 0x0000009e9b62723e */ /* 0x048fe200000010ff */
[----:B------:R-:W-:Y:S01]  /*41b0*/  MUFU.EX2 R154, R154 ;  /* 0x0000009a009a7308 */ /* 0x000fe20000000800 */
[----:B------:R-:W-:Y:S02]  /*41c0*/  FADD.FTZ R158, R158, R161 ;  /* 0x000000a19e9e7221 */ /* 0x000fe40000010000 */
[----:B------:R-:W-:Y:S02]  /*41d0*/  FSEL R170, R170, RZ, P0 ;  /* 0x000000ffaaaa7208 */ /* 0x000fe40000000000 */
[----:B------:R-:W-:-:S03]  /*41e0*/  FADD.FTZ R158, R155, R158 ;  /* 0x0000009e9b9e7221 */ /* 0x000fc60000010000 */
[--C-:B------:R-:W-:Y:S01]  /*41f0*/  FFMA.FTZ R163, R28, c[0x0][0x2d0], -R170.reuse ;  /* 0x0000b4001ca37a23 */ /* 0x100fe200000108aa */
[----:B------:R-:W-:Y:S01]  /*4200*/  MUFU.EX2 R153, R153 ;  /* 0x0000009900997308 */ /* 0x000fe20000000800 */
[--C-:B------:R-:W-:Y:S01]  /*4210*/  FFMA.FTZ R162, R17, c[0x0][0x2d0], -R170.reuse ;  /* 0x0000b40011a27a23 */ /* 0x100fe200000108aa */
[----:B------:R-:W-:Y:S01]  /*4220*/  LDSM.16.MT88.4 R28, [R165+0x900] ;  /* 0x00090000a51c783b */ /* 0x000fe20000004200 */
[--C-:B------:R-:W-:Y:S02]  /*4230*/  FFMA.FTZ R164, R7, c[0x0][0x2d0], -R170.reuse ;  /* 0x0000b40007a47a23 */ /* 0x100fe400000108aa */
[--C-:B------:R-:W-:Y:S01]  /*4240*/  FFMA.FTZ R157, R157, c[0x0][0x2d0], -R170.reuse ;  /* 0x0000b4009d9d7a23 */ /* 0x100fe200000108aa */
[----:B------:R-:W1:Y:S01]  /*4250*/  LDSM.16.MT88.4 R4, [R4+0x4100] ;  /* 0x004100000404783b */ /* 0x000e620000004200 */
[--C-:B------:R-:W-:Y:S01]  /*4260*/  FFMA.FTZ R152, R11, c[0x0][0x2d0], -R170.reuse ;  /* 0x0000b4000b987a23 */ /* 0x100fe200000108aa */
[----:B------:R-:W-:Y:S01]  /*4270*/  MUFU.EX2 R163, R163 ;  /* 0x000000a300a37308 */ /* 0x000fe20000000800 */
[--C-:B------:R-:W-:Y:S01]  /*4280*/  FFMA.FTZ R149, R9, c[0x0][0x2d0], -R170.reuse ;  /* 0x0000b40009957a23 */ /* 0x100fe200000108aa */
[----:B------:R-:W-:Y:S01]  /*4290*/  LDSM.16.MT88.4 R16, [R134+0x2900] ;  /* 0x002900008610783b */ /* 0x000fe20000004200 */
[----:B------:R-:W-:-:S02]  /*42a0*/  FFMA.FTZ R156, R15, c[0x0][0x2d0], -R170 ;  /* 0x0000b4000f9c7a23 */ /* 0x000fc400000108aa */
[--C-:B------:R-:W-:Y:S01]  /*42b0*/  FFMA.FTZ R151, R13, c[0x0][0x2d0], -R170.reuse ;  /* 0x0000b4000d977a23 */ /* 0x100fe200000108aa */
[----:B------:R-:W2:Y:S01]  /*42c0*/  LDSM.16.MT88.4 R8, [R135+0x2900] ;  /* 0x002900008708783b */ /* 0x000ea20000004200 */
[--C-:B------:R-:W-:Y:S01]  /*42d0*/  FFMA.FTZ R172, R207, c[0x0][0x2d0], -R170.reuse ;  /* 0x0000b400cfac7a23 */ /* 0x100fe200000108aa */
[----:B------:R-:W3:Y:S01]  /*42e0*/  MUFU.EX2 R162, R162 ;  /* 0x000000a200a27308 */ /* 0x000ee20000000800 */
[--C-:B------:R-:W-:Y:S01]  /*42f0*/  FFMA.FTZ R175, R175, c[0x0][0x2d0], -R170.reuse ;  /* 0x0000b400afaf7a23 */ /* 0x100fe200000108aa */
[----:B------:R-:W4:Y:S01]  /*4300*/  LDSM.16.MT88.4 R12, [R165+0x2900] ;  /* 0x00290000a50c783b */ /* 0x000f220000004200 */
[--C-:B------:R-:W-:Y:S02]  /*4310*/  FFMA.FTZ R174, R183, c[0x0][0x2d0], -R170.reuse ;  /* 0x0000b400b7ae7a23 */ /* 0x100fe400000108aa */
[----:B------:R-:W-:Y:S02]  /*4320*/  FFMA.FTZ R179, R179, c[0x0][0x2d0], -R170 ;  /* 0x0000b400b3b37a23 */ /* 0x000fe400000108aa */
[--C-:B------:R-:W-:Y:S01]  /*4330*/  FFMA.FTZ R183, R176, c[0x0][0x2d0], -R181.reuse ;  /* 0x0000b400b0b77a23 */ /* 0x100fe200000108b5 */
[----:B------:R-:W-:Y:S01]  /*4340*/  MUFU.EX2 R164, R164 ;  /* 0x000000a400a47308 */ /* 0x000fe20000000800 */
[----:B------:R-:W-:-:S02]  /*4350*/  FFMA.FTZ R176, R142, c[0x0][0x2d0], -R181 ;  /* 0x0000b4008eb07a23 */ /* 0x000fc400000108b5 */
[----:B------:R-:W-:Y:S02]  /*4360*/  FFMA.FTZ R207, R140, c[0x0][0x2d0], -R181 ;  /* 0x0000b4008ccf7a23 */ /* 0x000fe400000108b5 */
[--C-:B------:R-:W-:Y:S02]  /*4370*/  FFMA.FTZ R177, R177, c[0x0][0x2d0], -R170.reuse ;  /* 0x0000b400b1b17a23 */ /* 0x100fe400000108aa */
[--C-:B------:R-:W-:Y:S01]  /*4380*/  FFMA.FTZ R180, R143, c[0x0][0x2d0], -R170.reuse ;  /* 0x0000b4008fb47a23 */ /* 0x100fe200000108aa */
[----:B------:R-:W5:Y:S01]  /*4390*/  MUFU.EX2 R157, R157 ;  /* 0x0000009d009d7308 */ /* 0x000f620000000800 */
[----:B---3--:R-:W-:Y:S01]  /*43a0*/  F2FP.BF16.PACK_AB R97, R162, R163 ;  /* 0x000000a3a261723e */ /* 0x008fe200000010ff */
[--C-:B------:R-:W-:Y:S02]  /*43b0*/  FFMA.FTZ R181, R141, c[0x0][0x2d0], -R170.reuse ;  /* 0x0000b4008db57a23 */ /* 0x100fe400000108aa */
[----:B------:R-:W-:Y:S01]  /*43c0*/  FFMA.FTZ R208, R171, c[0x0][0x2d0], -R170 ;  /* 0x0000b400abd07a23 */ /* 0x000fe200000108aa */
[----:B------:R-:W-:Y:S01]  /*43d0*/  LDSM.16.MT88.4 R140, [R173+0x3900] ;  /* 0x00390000ad8c783b */ /* 0x000fe20000004200 */
[----:B------:R-:W-:-:S02]  /*43e0*/  FADD.FTZ R163, R163, R162 ;  /* 0x000000a2a3a37221 */ /* 0x000fc40000010000 */
[----:B------:R-:W-:Y:S01]  /*43f0*/  MUFU.EX2 R150, R150 ;  /* 0x0000009600967308 */ /* 0x000fe20000000800 */
[----:B-----5:R-:W-:-:S07]  /*4400*/  F2FP.BF16.PACK_AB R99, R157, R164 ;  /* 0x000000a49d63723e */ /* 0x020fce00000010ff */
[----:B------:R-:W-:Y:S01]  /*4410*/  MUFU.EX2 R156, R156 ;  /* 0x0000009c009c7308 */ /* 0x000fe20000000800 */
[----:B------:R-:W-:-:S04]  /*4420*/  FADD.FTZ R164, R164, R163 ;  /* 0x000000a3a4a47221 */ /* 0x000fc80000010000 */
[----:B------:R-:W-:Y:S01]  /*4430*/  FADD.FTZ R157, R157, R164 ;  /* 0x000000a49d9d7221 */ /* 0x000fe20000010000 */
[C---:B------:R-:W-:Y:S02]  /*4440*/  HMMA.16816.F32.BF16 R36, R96.reuse, R40, RZ ;  /* 0x000000286024723c */ /* 0x040fe400000418ff */
[----:B------:R-:W3:Y:S06]  /*4450*/  MUFU.EX2 R151, R151 ;  /* 0x0000009700977308 */ /* 0x000eec0000000800 */
        /* <DEDUP_REMOVED lines=39> */
[C---:B-1----:R-:W-:Y:S07]  /*46d0*/  HMMA.16816.F32.BF16 R92, R96.reuse, R4, RZ ;  /* 0x00000004605c723c */ /* 0x042fee00000418ff */
[----:B------:R-:W-:Y:S01]  /*46e0*/  F2FP.BF16.PACK_AB R4, R154, R159 ;  /* 0x0000009f9a04723e */ /* 0x000fe200000010ff */
[----:B------:R-:W-:Y:S01]  /*46f0*/  HMMA.16816.F32.BF16 R96, R96, R6, RZ ;  /* 0x000000066060723c */ /* 0x000fe200000418ff */
[----:B---3--:R-:W-:Y:S01]  /*4700*/  F2FP.BF16.PACK_AB R5, R151, R156 ;  /* 0x0000009c9705723e */ /* 0x008fe200000010ff */
[----:B------:R-:W-:-:S02]  /*4710*/  FADD.FTZ R159, R159, R158 ;  /* 0x0000009e9f9f7221 */ /* 0x000fc40000010000 */
[----:B------:R-:W-:Y:S02]  /*4720*/  FADD.FTZ R156, R156, R157 ;  /* 0x0000009d9c9c7221 */ /* 0x000fe40000010000 */
[----:B------:R-:W-:Y:S01]  /*4730*/  FADD.FTZ R154, R154, R159 ;  /* 0x0000009f9a9a7221 */ /* 0x000fe20000010000 */
[----:B------:R-:W-:Y:S01]  /*4740*/  F2FP.BF16.PACK_AB R6, R150, R153 ;  /* 0x000000999606723e */ /* 0x000fe200000010ff */
[----:B------:R-:W-:Y:S01]  /*4750*/  FADD.FTZ R151, R151, R156 ;  /* 0x0000009c97977221 */ /* 0x000fe20000010000 */
[----:B-----5:R-:W-:Y:S01]  /*4760*/  F2FP.BF16.PACK_AB R7, R149, R152 ;  /* 0x000000989507723e */ /* 0x020fe200000010ff */
[----:B------:R-:W-:Y:S02]  /*4770*/  FADD.FTZ R153, R153, R154 ;  /* 0x0000009a99997221 */ /* 0x000fe40000010000 */
[----:B------:R-:W-:Y:S02]  /*4780*/  FADD.FTZ R152, R152, R151 ;  /* 0x0000009798987221 */ /* 0x000fe40000010000 */
[----:B------:R-:W-:-:S02]  /*4790*/  FADD.FTZ R153, R150, R153 ;  /* 0x0000009996997221 */ /* 0x000fc40000010000 */
[----:B--2---:R-:W-:Y:S01]  /*47a0*/  HMMA.16816.F32.BF16 R36, R4, R8, R36 ;  /* 0x000000080424723c */ /* 0x004fe20000041824 */
        /* <DEDUP_REMOVED lines=9> */
[C---:B----4-:R-:W-:Y:S08]  /*4840*/  HMMA.16816.F32.BF16 R60, R4.reuse, R12, R60 ;  /* 0x0000000c043c723c */ /* 0x050ff0000004183c */
        /* <DEDUP_REMOVED lines=112> */
[----:B------:R-:W-:Y:S07]  /*4f50*/  HMMA.16816.F32.BF16 R96, R4, R18, R96 ;  /* 0x000000120460723c */ /* 0x000fee0000041860 */
[----:B------:R-:W-:-:S04]  /*4f60*/  IADD3 R5, R145, -0x3, RZ ;  /* 0xfffffffd91057810 */ /* 0x000fc80007ffe0ff */
[----:B------:R-:W-:Y:S11]  /*4f70*/  ISETP.GE.AND P0, PT, R5, R194, PT ;  /* 0x000000c20500720c */ /* 0x000ff60003f06270 */
[----:B------:R-:W-:Y:S02]  /*4f80*/  @!UPT UIADD3 URZ, URZ, URZ, URZ ;  /* 0x0000003f3f3ff290 */ /* 0x000fe4000fffe03f */
        /* <DEDUP_REMOVED lines=18> */
[----:B------:R-:W-:-:S03]  /*50b0*/  IADD3 R20, -R10, 0x10, RZ ;  /* 0x000000100a147810 */ /* 0x000fc60007ffe1ff */
[----:B------:R-:W-:Y:S01]  /*50c0*/  IMAD.WIDE.U32 R8, R201, c[0x0][0x1e0], RZ ;  /* 0x00007800c9087a25 */ /* 0x000fe200078e00ff */
[----:B------:R-:W-:Y:S02]  /*50d0*/  SHF.R.S32.HI R4, RZ, 0x1f, R201 ;  /* 0x0000001fff047819 */ /* 0x000fe400000114c9 */
[----:B------:R-:W-:-:S03]  /*50e0*/  LOP3.LUT R20, R20, 0xf, RZ, 0xc0, !PT ;  /* 0x0000000f14147812 */ /* 0x000fc600078ec0ff */
[----:B------:R-:W-:-:S04]  /*50f0*/  IMAD R4, R4, c[0x0][0x1e0], RZ ;  /* 0x0000780004047a24 */ /* 0x000fc800078e02ff */
[----:B------:R-:W-:-:S04]  /*5100*/  IMAD R4, R201, c[0x0][0x1e4], R4 ;  /* 0x00007900c9047a24 */ /* 0x000fc800078e0204 */
[----:B------:R-:W-:Y:S01]  /*5110*/  IMAD.IADD R5, R9, 0x1, R4 ;  /* 0x0000000109057824 */ /* 0x000fe200078e0204 */
[C---:B------:R-:W-:Y:S01]  /*5120*/  SHF.L.U64.HI R9, R209.reuse, 0x1, R132 ;  /* 0x00000001d1097819 */ /* 0x040fe20000010284 */
[----:B------:R-:W-:Y:S01]  /*5130*/  IMAD.MOV.U32 R4, RZ, RZ, R8 ;  /* 0x000000ffff047224 */ /* 0x000fe200078e0008 */
[----:B-1----:R-:W-:Y:S01]  /*5140*/  SEL R7, RZ, 0x10, P4 ;  /* 0x00000010ff077807 */ /* 0x002fe20002000000 */
[----:B------:R-:W-:Y:S01]  /*5150*/  IMAD.SHL.U32 R8, R209, 0x2, RZ ;  /* 0x00000002d1087824 */ /* 0x000fe200078e00ff */
[----:B------:R-:W-:Y:S02]  /*5160*/  SHF.L.U64.HI R6, R192, 0x1, R3 ;  /* 0x00000001c0067819 */ /* 0x000fe40000010203 */
[----:B------:R-:W-:-:S04]  /*5170*/  IADD3 R18, -R7, 0x10, RZ ;  /* 0x0000001007127810 */ /* 0x000fc80007ffe1ff */
[----:B------:R-:W-:Y:S02]  /*5180*/  LOP3.LUT R18, R18, 0xf, RZ, 0xc0, !PT ;  /* 0x0000000f12127812 */ /* 0x000fe400078ec0ff */
[----:B--2---:R-:W-:Y:S01]  /*5190*/  SHF.R.S32.HI R13, RZ, 0x1f, R200 ;  /* 0x0000001fff0d7819 */ /* 0x004fe200000114c8 */
[----:B------:R-:W-:-:S04]  /*51a0*/  IMAD.WIDE.U32 R4, R200, c[0x0][0x1f0], R4 ;  /* 0x00007c00c8047a25 */ /* 0x000fc800078e0004 */
[----:B------:R-:W-:Y:S01]  /*51b0*/  IMAD R13, R13, c[0x0][0x1f0], RZ ;  /* 0x00007c000d0d7a24 */ /* 0x000fe200078e02ff */
[----:B------:R-:W-:-:S03]  /*51c0*/  IADD3 R4, P0, R4, UR14, RZ ;  /* 0x0000000e04047c10 */ /* 0x000fc6000ff1e0ff */
[----:B------:R-:W-:-:S05]  /*51d0*/  IMAD R13, R200, c[0x0][0x1f4], R13 ;  /* 0x00007d00c80d7a24 */ /* 0x000fca00078e020d */
[----:B------:R-:W-:Y:S01]  /*51e0*/  IADD3.X R13, R5, UR10, R13, P0, !PT ;  /* 0x0000000a050d7c10 */ /* 0x000fe200087fe40d */
[----:B------:R-:W-:Y:S01]  /*51f0*/  IMAD.SHL.U32 R5, R192, 0x2, RZ ;  /* 0x00000002c0057824 */ /* 0x000fe200078e00ff */
[----:B------:R-:W-:-:S04]  /*5200*/  LEA R14, P0, R4, c[0x0][0x1c8], 0x1 ;  /* 0x00007200040e7a11 */ /* 0x000fc800078008ff */
[----:B------:R-:W-:Y:S01]  /*5210*/  LEA.HI.X R13, R4, c[0x0][0x1cc], R13, 0x1, P0 ;  /* 0x00007300040d7a11 */ /* 0x000fe200000f0c0d */
        /* <DEDUP_REMOVED lines=27> */
.L_x_1026:
[----:B------:R-:W-:Y:S01]  /*53d0*/  ISETP.NE.AND P0, PT, R197, 0x1, PT ;  /* 0x00000001c500780c */ /* 0x000fe20003f05270 */
[----:B------:R-:W0:Y:S01]  /*53e0*/  LDGDEPBAR ;  /* 0x00000000000079af */ /* 0x000e220000000000 */
[----:B------:R-:W-:-:S11]  /*53f0*/  IADD3 R213, R145, -0x2, RZ ;  /* 0xfffffffe91d57810 */ /* 0x000fd60007ffe0ff */
[----:B-1----:R-:W-:-:S05]  /*5400*/  @P0 IMAD.HI.U32 R4, R148, c[0x0][0x2c8], RZ ;  /* 0x0000b20094040a27 */ /* 0x002fca00078e00ff */
[----:B------:R-:W-:-:S05]  /*5410*/  @P0 SHF.R.U32.HI R148, RZ, c[0x0][0x2cc], R4 ;  /* 0x0000b300ff940a19 */ /* 0x000fca0000011604 */
[----:B------:R-:W-:-:S05]  /*5420*/  IMAD.IADD R147, R147, 0x1, R148 ;  /* 0x0000000193937824 */ /* 0x000fca00078e0294 */
[----:B------:R-:W-:Y:S01]  /*5430*/  IADD3 R5, R147, c[0x0][0x328], RZ ;  /* 0x0000ca0093057a10 */ /* 0x000fe20007ffe0ff */
[----:B------:R-:W-:Y:S05]  /*5440*/  @!P2 BRA `(.L_x_1027) ;  /* 0x000000f00000a947 */ /* 0x000fea0003800000 */
[C---:B------:R-:W-:Y:S01]  /*5450*/  ISETP.GT.AND P0, PT, R147.reuse, RZ, PT ;  /* 0x000000ff9300720c */ /* 0x040fe20003f04270 */
[----:B------:R-:W-:Y:S01]  /*5460*/  IMAD.MOV.U32 R4, RZ, RZ, c[0x0][0x32c] ;  /* 0x0000cb00ff047624 */ /* 0x000fe200078e00ff */
        /* <DEDUP_REMOVED lines=8> */
.L_x_1028:
[----:B------:R-:W-:-:S13]  /*54f0*/  ISETP.NE.AND P0, PT, R4, 0x1, PT ;  /* 0x000000010400780c */ /* 0x000fda0003f05270 */
[----:B------:R-:W-:-:S05]  /*5500*/  @P0 IMAD.HI.U32 R6, R7, c[0x0][0x330], RZ ;  /* 0x0000cc0007060a27 */ /* 0x000fca00078e00ff */
[----:B------:R-:W-:-:S05]  /*5510*/  @P0 SHF.R.U32.HI R7, RZ, c[0x0][0x334], R6 ;  /* 0x0000cd00ff070a19 */ /* 0x000fca0000011606 */
.L_x_1029:
[----:B------:R-:W-:-:S05]  /*5520*/  IMAD R4, R7, R4, c[0x0][0x32c] ;  /* 0x0000cb0007047624 */ /* 0x000fca00078e0204 */
[----:B------:R-:W-:-:S04]  /*5530*/  IMNMX R5, R5, R4, PT ;  /* 0x0000000405057217 */ /* 0x000fc80003800200 */
.L_x_1027:
[----:B------:R-:W-:Y:S01]  /*5540*/  SHF.R.S32.HI R4, RZ, 0x1f, R5 ;  /* 0x0000001fff047819 */ /* 0x000fe20000011405 */
[----:B------:R-:W-:Y:S02]  /*5550*/  UMOV UR5, 0x1 ;  /* 0x0000000100057882 */ /* 0x000fe40000000000 */
[----:B------:R-:W-:Y:S01]  /*5560*/  UMOV UR16, URZ ;  /* 0x0000003f00107c82 */ /* 0x000fe20008000000 */
[----:B------:R-:W-:-:S04]  /*5570*/  LEA.HI R5, R4, R5, RZ, 0x6 ;  /* 0x0000000504057211 */ /* 0x000fc800078f30ff */
[----:B------:R-:W-:-:S04]  /*5580*/  SHF.R.S32.HI R5, RZ, 0x6, R5 ;  /* 0x00000006ff057819 */ /* 0x000fc80000011405 */
[----:B------:R-:W-:-:S04]  /*5590*/  IMNMX R224, R194, R5, !PT ;  /* 0x00000005c2e07217 */ /* 0x000fc80007800200 */
[----:B------:R-:W-:-:S13]  /*55a0*/  ISETP.GE.AND P0, PT, R213, R224, PT ;  /* 0x000000e0d500720c */ /* 0x000fda0003f06270 */
[----:B------:R-:W-:Y:S05]  /*55b0*/  @!P0 BRA `(.L_x_1030) ;  /* 0x00003b8000008947 */ /* 0x000fea0003800000 */
[----:B------:R-:W-:Y:S01]  /*55c0*/  IMAD.MOV.U32 R186, RZ, RZ, 0x20 ;  /* 0x00000020ffba7424 */ /* 0x000fe200078e00ff */
[----:B------:R-:W-:Y:S01]  /*55d0*/  LOP3.LUT P1, RZ, R211, 0x2, RZ, 0xc0, !PT ;  /* 0x00000002d3ff7812 */ /* 0x000fe2000782c0ff */
[----:B------:R-:W-:Y:S01]  /*55e0*/  IMAD.MOV.U32 R225, RZ, RZ, R213 ;  /* 0x000000ffffe17224 */ /* 0x000fe200078e00d5 */
[C---:B------:R-:W-:Y:S01]  /*55f0*/  SHF.L.U64.HI R220, R209.reuse, 0x1, R132 ;  /* 0x00000001d1dc7819 */ /* 0x040fe20000010284 */
[----:B------:R-:W-:Y:S01]  /*5600*/  IMAD.MOV.U32 R132, RZ, RZ, R2 ;  /* 0x000000ffff847224 */ /* 0x000fe200078e0002 */
[----:B------:R-:W-:Y:S01]  /*5610*/  SHF.L.U64.HI R217, R192, 0x1, R3 ;  /* 0x00000001c0d97819 */ /* 0x000fe20000010203 */
[----:B------:R-:W-:Y:S01]  /*5620*/  IMAD.MOV.U32 R3, RZ, RZ, R0 ;  /* 0x000000ffff037224 */ /* 0x000fe200078e0000 */
[----:B------:R-:W-:Y:S01]  /*5630*/  SEL R186, R186, 0xffffffe0, !P1 ;  /* 0xffffffe0baba7807 */ /* 0x000fe20004800000 */
[C---:B------:R-:W-:Y:S01]  /*5640*/  IMAD.SHL.U32 R222, R210.reuse, 0x2, RZ ;  /* 0x00000002d2de7824 */ /* 0x040fe200078e00ff */
[----:B------:R-:W-:Y:S01]  /*5650*/  SHF.L.U64.HI R223, R210, 0x1, R133 ;  /* 0x00000001d2df7819 */ /* 0x000fe20000010285 */
[----:B------:R-:W-:Y:S01]  /*5660*/  IMAD.SHL.U32 R219, R209, 0x2, RZ ;  /* 0x00000002d1db7824 */ /* 0x000fe200078e00ff */
[----:B------:R-:W-:Y:S01]  /*5670*/  SEL R221, RZ, 0x10, P5 ;  /* 0x00000010ffdd7807 */ /* 0x000fe20002800000 */
[----:B------:R-:W-:Y:S01]  /*5680*/  IMAD.SHL.U32 R216, R192, 0x2, RZ ;  /* 0x00000002c0d87824 */ /* 0x000fe200078e00ff */
[----:B------:R-:W-:Y:S01]  /*5690*/  SEL R218, RZ, 0x10, P4 ;  /* 0x00000010ffda7807 */ /* 0x000fe20002000000 */
[----:B------:R-:W-:-:S02]  /*56a0*/  UMOV UR16, URZ ;  /* 0x0000003f00107c82 */ /* 0x000fc40008000000 */
[----:B------:R-:W-:Y:S02]  /*56b0*/  UMOV UR5, 0x1 ;  /* 0x0000000100057882 */ /* 0x000fe40000000000 */
.L_x_1041:
[----:B------:R-:W-:Y:S04]  /*56c0*/  DEPBAR.LE SB0, 0x2 ;  /* 0x000080800000791a */ /* 0x000fe80000000000 */
[----:B------:R-:W-:Y:S01]  /*56d0*/  BAR.SYNC.DEFER_BLOCKING 0x0 ;  /* 0x0000000000007b1d */ /* 0x000fe20000010000 */
[----:B------:R-:W-:Y:S01]  /*56e0*/  UIMAD UR4, UR5, 0x6000, URZ ;  /* 0x00006000050478a4 */ /* 0x000fe2000f8e023f */
[----:B------:R-:W-:Y:S05]  /*56f0*/  ISETP.GE.AND P0, PT, R194, R225, PT ;  /* 0x000000e1c200720c */ /* 0x000fea0003f06270 */
[----:B------:R-:W-:Y:S05]  /*5700*/  IADD3 R133, R189, UR4, RZ ;  /* 0x00000004bd857c10 */ /* 0x000fea000fffe0ff */
[----:B------:R-:W-:Y:S01]  /*5710*/  IMAD.IADD R190, R186, 0x1, R133 ;  /* 0x00000001babe7824 */ /* 0x000fe200078e0285 */
[----:B-1----:R1:W2:Y:S04]  /*5720*/  LDSM.16.M88.4 R136, [R191] ;  /* 0x00000000bf88783b */ /* 0x0022a80000000200 */
[----:B------:R1:W3:Y:S04]  /*5730*/  LDSM.16.M88.4 R140, [R189+UR4+0xc100] ;  /* 0x00c10004bd8c783b */ /* 0x0002e80008000200 */
[----:B------:R1:W4:Y:S04]  /*5740*/  LDSM.16.M88.4 R144, [R189+UR4+0xc900] ;  /* 0x00c90004bd90783b */ /* 0x0003280008000200 */
[----:B------:R1:W1:Y:S04]  /*5750*/  LDSM.16.M88.4 R148, [R189+UR4+0xd100] ;  /* 0x00d10004bd94783b */ /* 0x0002680008000200 */
[----:B------:R1:W1:Y:S04]  /*5760*/  LDSM.16.M88.4 R152, [R189+UR4+0xd900] ;  /* 0x00d90004bd98783b */ /* 0x0002680008000200 */
[----:B------:R1:W1:Y:S04]  /*5770*/  LDSM.16.M88.4 R156, [R187] ;  /* 0x00000000bb9c783b */ /* 0x0002680000000200 */
[----:B------:R1:W1:Y:S04]  /*5780*/  LDSM.16.M88.4 R160, [R190+0xc100] ;  /* 0x00c10000bea0783b */ /* 0x0002680000000200 */
[----:B------:R1:W1:Y:S04]  /*5790*/  LDSM.16.M88.4 R164, [R190+0xc900] ;  /* 0x00c90000bea4783b */ /* 0x0002680000000200 */
[----:B------:R1:W1:Y:S04]  /*57a0*/  LDSM.16.M88.4 R168, [R190+0xd100] ;  /* 0x00d10000bea8783b */ /* 0x0002680000000200 */
[----:B------:R1:W1:Y:S01]  /*57b0*/  LDSM.16.M88.4 R172, [R190+0xd900] ;  /* 0x00d90000beac783b */ /* 0x0002620000000200 */
[----:B------:R-:W-:-:S05]  /*57c0*/  @P0 BRA `(.L_x_1031) ;  /* 0x0000030000000947 */ /* 0x000fca0003800000 */
[----:B------:R-:W-:Y:S01]  /*57d0*/  SHF.R.S32.HI R9, RZ, 0x1f, R201 ;  /* 0x0000001fff097819 */ /* 0x000fe200000114c9 */
[----:B------:R-:W-:Y:S01]  /*57e0*/  IMAD.WIDE.U32 R6, R201, c[0x0][0x208], RZ ;  /* 0x00008200c9067a25 */ /* 0x000fe200078e00ff */
[----:B------:R-:W-:Y:S02]  /*57f0*/  SHF.R.S32.HI R5, RZ, 0x1f, R200 ;  /* 0x0000001fff057819 */ /* 0x000fe400000114c8 */
[----:B------:R-:W-:Y:S01]  /*5800*/  IADD3 R11, -R221, 0x10, RZ ;  /* 0x00000010dd0b7810 */ /* 0x000fe20007ffe1ff */
[----:B------:R-:W-:Y:S01]  /*5810*/  IMAD R9, R9, c[0x0][0x208], RZ ;  /* 0x0000820009097a24 */ /* 0x000fe200078e02ff */
[----:B------:R-:W-:Y:S01]  /*5820*/  IADD3 R8, -R218, 0x10, RZ ;  /* 0x00000010da087810 */ /* 0x000fe20007ffe1ff */
[----:B------:R-:W-:Y:S01]  /*5830*/  IMAD R5, R5, c[0x0][0x218], RZ ;  /* 0x0000860005057a24 */ /* 0x000fe200078e02ff */
[----:B------:R-:W-:Y:S01]  /*5840*/  LOP3.LUT R11, R11, 0xf, RZ, 0xc0, !PT ;  /* 0x0000000f0b0b7812 */ /* 0x000fe200078ec0ff */
[----:B------:R-:W-:Y:S01]  /*5850*/  IMAD R9, R201, c[0x0][0x20c], R9 ;  /* 0x00008300c9097a24 */ /* 0x000fe200078e0209 */
[----:B------:R-:W-:Y:S01]  /*5860*/  LOP3.LUT R8, R8, 0xf, RZ, 0xc0, !PT ;  /* 0x0000000f08087812 */ /* 0x000fe200078ec0ff */
[C---:B------:R-:W-:Y:S02]  /*5870*/  IMAD R5, R200.reuse, c[0x0][0x21c], R5 ;  /* 0x00008700c8057a24 */ /* 0x040fe400078e0205 */
[----:B------:R-:W-:Y:S04]  /*5880*/  IMAD.IADD R7, R7, 0x1, R9 ;  /* 0x0000000107077824 */ /* 0x000fe800078e0209 */
[----:B------:R-:W-:Y:S05]  /*5890*/  IMAD.WIDE.U32 R6, R200, c[0x0][0x218], R6 ;  /* 0x00008600c8067a25 */ /* 0x000fea00078e0006 */
[----:B------:R-:W-:Y:S04]  /*58a0*/  IADD3 R4, P0, R6, UR20, RZ ;  /* 0x0000001406047c10 */ /* 0x000fe8000ff1e0ff */
[----:B------:R-:W-:Y:S02]  /*58b0*/  IADD3.X R5, R7, UR11, R5, P0, !PT ;  /* 0x0000000b07057c10 */ /* 0x000fe400087fe405 */
[C---:B------:R-:W-:Y:S04]  /*58c0*/  LEA R2, P0, R4.reuse, c[0x0][0x1f8], 0x1 ;  /* 0x00007e0004027a11 */ /* 0x040fe800078008ff */
[----:B------:R-:W-:Y:S02]  /*58d0*/  LEA.HI.X R0, R4, c[0x0][0x1fc], R5, 0x1, P0 ;  /* 0x00007f0004007a11 */ /* 0x000fe400000f0c05 */
[----:B------:R-:W5:Y:S01]  /*58e0*/  SHFL.IDX PT, R4, R2, 0x1, 0x181f ;  /* 0x00381f0002047f89 */ /* 0x000f6200000e0000 */
[----:B------:R-:W-:Y:S03]  /*58f0*/  IADD3 R5, -R212, 0x10, RZ ;  /* 0x00000010d4057810 */ /* 0x000fe60007ffe1ff */
[----:B------:R-:W4:Y:S01]  /*5900*/  SHFL.IDX PT, R6, R0, 0x1, 0x181f ;  /* 0x00381f0000067f89 */ /* 0x000f2200000e0000 */
[----:B------:R-:W-:Y:S03]  /*5910*/  LOP3.LUT R5, R5, 0xf, RZ, 0xc0, !PT ;  /* 0x0000000f05057812 */ /* 0x000fe600078ec0ff */
[----:B------:R-:W-:Y:S01]  /*5920*/  SHFL.IDX PT, R0, R0, RZ, 0x181f ;  /* 0x00181fff00007589 */ /* 0x000fe200000e0000 */
[----:B-----5:R-:W-:Y:S04]  /*5930*/  IADD3 R10, P1, P0, R11, R4, R222 ;  /* 0x000000040b0a7210 */ /* 0x020fe8000783e0de */
[----:B----4-:R-:W-:Y:S02]  /*5940*/  IADD3.X R11, RZ, R6, R223, P1, P0 ;  /* 0x00000006ff0b7210 */ /* 0x010fe40000fe04df */
[----:B------:R-:W-:Y:S04]  /*5950*/  IADD3 R8, P1, P0, R8, R4, R219 ;  /* 0x0000000408087210 */ /* 0x000fe8000783e0db */
[----:B------:R-:W-:Y:S02]  /*5960*/  IADD3.X R9, RZ, R6, R220, P1, P0 ;  /* 0x00000006ff097210 */ /* 0x000fe40000fe04dc */
[----:B------:R-:W-:Y:S02]  /*5970*/  IADD3 R12, P1, P0, R5, R4, R216 ;  /* 0x00000004050c7210 */ /* 0x000fe4000783e0d8 */
[----:B------:R-:W4:Y:S02]  /*5980*/  SHFL.IDX PT, R5, R2, RZ, 0x181f ;  /* 0x00181fff02057589 */ /* 0x000f2400000e0000 */
[----:B------:R-:W-:Y:S02]  /*5990*/  IADD3.X R13, RZ, R6, R217, P1, P0 ;  /* 0x00000006ff0d7210 */ /* 0x000fe40000fe04d9 */
[C---:B----4-:R-:W-:Y:S05]  /*59a0*/  IADD3 R16, P0, R5.reuse, R222, RZ ;  /* 0x000000de05107210 */ /* 0x050fea0007f1e0ff */
[C---:B------:R-:W-:Y:S01]  /*59b0*/  IMAD.X R17, R0.reuse, 0x1, R223, P0 ;  /* 0x0000000100117824 */ /* 0x040fe200000e06df */
[C---:B------:R-:W-:Y:S05]  /*59c0*/  IADD3 R14, P0, R5.reuse, R219, RZ ;  /* 0x000000db050e7210 */ /* 0x040fea0007f1e0ff */
[C---:B------:R-:W-:Y:S01]  /*59d0*/  IMAD.X R15, R0.reuse, 0x1, R220, P0 ;  /* 0x00000001000f7824 */ /* 0x040fe200000e06dc */
[----:B------:R-:W-:Y:S01]  /*59e0*/  IADD3 R18, P0, R5, R216, RZ ;  /* 0x000000d805127210 */ /* 0x000fe20007f1e0ff */
[----:B------:R-:W-:Y:S04]  /*59f0*/  IMAD.U32 R5, RZ, RZ, UR16 ;  /* 0x00000010ff057e24 */ /* 0x000fe8000f8e00ff */
[----:B------:R-:W-:Y:S02]  /*5a00*/  IMAD R7, R5, 0x6000, R198 ;  /* 0x0000600005077824 */ /* 0x000fe400078e02c6 */
[----:B------:R-:W-:Y:S01]  /*5a10*/  IMAD.X R19, R0, 0x1, R217, P0 ;  /* 0x0000000100137824 */ /* 0x000fe200000e06d9 */
[----:B------:R-:W-:Y:S02]  /*5a20*/  ISETP.NE.U32.AND P0, PT, R221, RZ, PT ;  /* 0x000000ffdd00720c */ /* 0x000fe40003f05070 */
[----:B------:R4:W-:Y:S04]  /*5a30*/  LDGSTS.E.BYPASS.LTC128B.128 [R7], [R16.64], !P5 ;  /* 0x0000000010077fae */ /* 0x0009e8000e901d4c */
[----:B------:R4:W-:Y:S04]  /*5a40*/  LDGSTS.E.BYPASS.LTC128B.128 [R7+0x2000], [R14.64], !P4 ;  /* 0x020000000e077fae */ /* 0x0009e8000e101d4c */
[----:B------:R4:W-:Y:S04]  /*5a50*/  LDGSTS.E.BYPASS.LTC128B.128 [R7+0x4000], [R18.64], !P6 ;  /* 0x0400000012077fae */ /* 0x0009e8000f101d4c */
[----:B------:R4:W-:Y:S01]  /*5a60*/  LDGSTS.E.BYPASS.LTC128B.128.ZFILL [R7+0x1000], [R10.64], P0 ;  /* 0x010000000a077fae */ /* 0x0009e20008141d4c */
[----:B------:R-:W-:Y:S11]  /*5a70*/  ISETP.NE.U32.AND P0, PT, R218, RZ, PT ;  /* 0x000000ffda00720c */ /* 0x000ff60003f05070 */
[----:B------:R-:W-:Y:S02]  /*5a80*/  @!UPT UIADD3 URZ, URZ, URZ, URZ ;  /* 0x0000003f3f3ff290 */ /* 0x000fe4000fffe03f */
[----:B------:R4:W-:Y:S01]  /*5a90*/  LDGSTS.E.BYPASS.LTC128B.128.ZFILL [R7+0x3000], [R8.64], P0 ;  /* 0x0300000008077fae */ /* 0x0009e20008141d4c */
[----:B------:R-:W-:Y:S11]  /*5aa0*/  ISETP.NE.U32.AND P0, PT, R212, RZ, PT ;  /* 0x000000ffd400720c */ /* 0x000ff60003f05070 */
[----:B------:R-:W-:Y:S02]  /*5ab0*/  @!UPT UIADD3 URZ, URZ, URZ, URZ ;  /* 0x0000003f3f3ff290 */ /* 0x000fe4000fffe03f */
[----:B------:R4:W-:Y:S02]  /*5ac0*/  LDGSTS.E.BYPASS.LTC128B.128.ZFILL [R7+0x5000], [R12.64], P0 ;  /* 0x050000000c077fae */ /* 0x0009e40008141d4c */
.L_x_1031:
[C---:B--234-:R-:W-:Y:S01]  /*5ad0*/  HMMA.16816.F32.BF16 R4, R136.reuse, R140, RZ ;  /* 0x0000008c8804723c */ /* 0x05cfe200000418ff */
[----:B------:R-:W-:Y:S01]  /*5ae0*/  LDSM.16.M88.4 R180, [R189+UR4+0x10100] ;  /* 0x01010004bdb4783b */ /* 0x000fe20008000200 */
[----:B------:R-:W-:Y:S01]  /*5af0*/  UIADD3 UR18, UR16, 0x1, URZ ;  /* 0x0000000110127890 */ /* 0x000fe2000fffe03f */
[----:B------:R-:W-:Y:S01]  /*5b00*/  ISETP.NE.AND P0, PT, R197, 0x1, PT ;  /* 0x00000001c500780c */ /* 0x000fe20003f05270 */
[----:B------:R-:W-:Y:S01]  /*5b10*/  UISETP.GE.AND UP0, UPT, UR16, 0x1, UPT ;  /* 0x000000011000788c */ /* 0x000fe2000bf06270 */
[CC--:B------:R-:W-:Y:S02]  /*5b20*/  IADD3 R0, R193.reuse, R133.reuse, RZ ;  /* 0x00000085c1007210 */ /* 0x0c0fe40007ffe0ff */
[----:B------:R-:W-:Y:S01]  /*5b30*/  IADD3 R2, R193, R190, RZ ;  /* 0x000000bec1027210 */ /* 0x000fe20007ffe0ff */
[C---:B------:R-:W-:Y:S01]  /*5b40*/  HMMA.16816.F32.BF16 R8, R136.reuse, R142, RZ ;  /* 0x0000008e8808723c */ /* 0x040fe200000418ff */
[----:B------:R-:W-:Y:S01]  /*5b50*/  LDSM.16.M88.4 R140, [R185] ;  /* 0x00000000b98c783b */ /* 0x000fe20000000200 */
[----:B------:R-:W-:Y:S01]  /*5b60*/  ISETP.LE.AND P2, PT, R196, c[0x0][0x32c], PT ;  /* 0x0000cb00c4007a0c */ /* 0x000fe20003f43270 */
[----:B------:R-:W-:Y:S01]  /*5b70*/  USEL UR16, UR18, URZ, !UP0 ;  /* 0x0000003f12107287 */ /* 0x000fe2000c000000 */
[----:B------:R-:W-:Y:S02]  /*5b80*/  IADD3 R133, R186, R133, R193 ;  /* 0x00000085ba857210 */ /* 0x000fe40007ffe0c1 */
[----:B------:R-:W-:Y:S02]  /*5b90*/  MOV R246, R205 ;  /* 0x000000cd00f67202 */ /* 0x000fe40000000f00 */
[C---:B------:R-:W-:Y:S01]  /*5ba0*/  HMMA.16816.F32.BF16 R12, R136.reuse, R144, RZ ;  /* 0x00000090880c723c */ /* 0x040fe200000418ff */
[----:B------:R-:W-:Y:S07]  /*5bb0*/  LDSM.16.M88.4 R176, [R0+0xe100] ;  /* 0x00e1000000b0783b */ /* 0x000fee0000000200 */
[C---:B------:R-:W-:Y:S01]  /*5bc0*/  HMMA.16816.F32.BF16 R16, R136.reuse, R146, RZ ;  /* 0x000000928810723c */ /* 0x040fe200000418ff */
[----:B------:R-:W2:Y:S07]  /*5bd0*/  LDSM.16.M88.4 R144, [R0+0xc100] ;  /* 0x00c100000090783b */ /* 0x000eae0000000200 */
[C---:B-1----:R-:W-:Y:S01]  /*5be0*/  HMMA.16816.F32.BF16 R20, R136.reuse, R148, RZ ;  /* 0x000000948814723c */ /* 0x042fe200000418ff */
[----:B------:R-:W0:Y:S07]  /*5bf0*/  LDGDEPBAR ;  /* 0x00000000000079af */ /* 0x000e2e0000000000 */
[C---:B------:R-:W-:Y:S01]  /*5c00*/  HMMA.16816.F32.BF16 R24, R136.reuse, R150, RZ ;  /* 0x000000968818723c */ /* 0x040fe200000418ff */
[----:B------:R-:W-:Y:S07]  /*5c10*/  LDSM.16.M88.4 R148, [R0+0xd100] ;  /* 0x00d100000094783b */ /* 0x000fee0000000200 */
[C---:B------:R-:W-:Y:S08]  /*5c20*/  HMMA.16816.F32.BF16 R28, R136.reuse, R152, RZ ;  /* 0x00000098881c723c */ /* 0x040ff000000418ff */
[----:B------:R-:W-:Y:S01]  /*5c30*/  HMMA.16816.F32.BF16 R32, R136, R154, RZ ;  /* 0x0000009a8820723c */ /* 0x000fe200000418ff */
[----:B------:R-:W1:Y:S07]  /*5c40*/  LDSM.16.M88.4 R136, [R0+0xc900] ;  /* 0x00c900000088783b */ /* 0x000e6e0000000200 */
[C---:B------:R-:W-:Y:S01]  /*5c50*/  HMMA.16816.F32.BF16 R4, R156.reuse, R160, R4 ;  /* 0x000000a09c04723c */ /* 0x040fe20000041804 */
[----:B------:R-:W3:Y:S07]  /*5c60*/  LDSM.16.M88.4 R152, [R0+0xd900] ;  /* 0x00d900000098783b */ /* 0x000eee0000000200 */
[C---:B------:R-:W-:Y:S01]  /*5c70*/  HMMA.16816.F32.BF16 R8, R156.reuse, R162, R8 ;  /* 0x000000a29c08723c */ /* 0x040fe20000041808 */
[----:B------:R-:W-:Y:S07]  /*5c80*/  LDSM.16.M88.4 R160, [R184] ;  /* 0x00000000b8a0783b */ /* 0x000fee0000000200 */
        /* <DEDUP_REMOVED lines=8> */
[----:B------:R-:W5:Y:S07]  /*5d10*/  LDSM.16.M88.4 R156, [R2+0xc900] ;  /* 0x00c90000029c783b */ /* 0x000f6e0000000200 */
[C---:B--2---:R-:W-:Y:S01]  /*5d20*/  HMMA.16816.F32.BF16 R4, R140.reuse, R144, R4 ;  /* 0x000000908c04723c */ /* 0x044fe20000041804 */
[----:B------:R-:W-:Y:S07]  /*5d30*/  LDSM.16.M88.4 R172, [R190+0xe900] ;  /* 0x00e90000beac783b */ /* 0x000fee0000000200 */
[C---:B------:R-:W-:Y:S01]  /*5d40*/  HMMA.16816.F32.BF16 R8, R140.reuse, R146, R8 ;  /* 0x000000928c08723c */ /* 0x040fe20000041808 */
[----:B------:R-:W2:Y:S07]  /*5d50*/  LDSM.16.M88.4 R144, [R2+0xd100] ;  /* 0x00d100000290783b */ /* 0x000eae0000000200 */
[C---:B-1----:R-:W-:Y:S08]  /*5d60*/  HMMA.16816.F32.BF16 R12, R140.reuse, R136, R12 ;  /* 0x000000888c0c723c */ /* 0x042ff0000004180c */
[C---:B------:R-:W-:Y:S01]  /*5d70*/  HMMA.16816.F32.BF16 R16, R140.reuse, R138, R16 ;  /* 0x0000008a8c10723c */ /* 0x040fe20000041810 */
[----:B------:R-:W1:Y:S07]  /*5d80*/  LDSM.16.M88.4 R136, [R2+0xd900] ;  /* 0x00d900000288783b */ /* 0x000e6e0000000200 */
[C---:B------:R-:W-:Y:S08]  /*5d90*/  HMMA.16816.F32.BF16 R20, R140.reuse, R148, R20 ;  /* 0x000000948c14723c */ /* 0x040ff00000041814 */
[C---:B------:R-:W-:Y:S01]  /*5da0*/  HMMA.16816.F32.BF16 R24, R140.reuse, R150, R24 ;  /* 0x000000968c18723c */ /* 0x040fe20000041818 */
[----:B------:R-:W-:Y:S07]  /*5db0*/  LDSM.16.M88.4 R148, [R189+UR4+0xe100] ;  /* 0x00e10004bd94783b */ /* 0x000fee0008000200 */
[C---:B---3--:R-:W-:Y:S08]  /*5dc0*/  HMMA.16816.F32.BF16 R28, R140.reuse, R152, R28 ;  /* 0x000000988c1c723c */ /* 0x048ff0000004181c */
[----:B------:R-:W-:Y:S01]  /*5dd0*/  HMMA.16816.F32.BF16 R32, R140, R154, R32 ;  /* 0x0000009a8c20723c */ /* 0x000fe20000041820 */
[----:B------:R-:W3:Y:S07]  /*5de0*/  LDSM.16.M88.4 R140, [R191+0x4000] ;  /* 0x00400000bf8c783b */ /* 0x000eee0000000200 */
[C---:B----4-:R-:W-:Y:S01]  /*5df0*/  HMMA.16816.F32.BF16 R4, R160.reuse, R164, R4 ;  /* 0x000000a4a004723c */ /* 0x050fe20000041804 */
[----:B------:R-:W4:Y:S07]  /*5e00*/  LDSM.16.M88.4 R152, [R189+UR4+0xe900] ;  /* 0x00e90004bd98783b */ /* 0x000f2e0008000200 */
[C---:B------:R-:W-:Y:S01]  /*5e10*/  HMMA.16816.F32.BF16 R8, R160.reuse, R166, R8 ;  /* 0x000000a6a008723c */ /* 0x040fe20000041808 */
[----:B------:R-:W-:Y:S07]  /*5e20*/  LDSM.16.M88.4 R164, [R189+UR4+0xf900] ;  /* 0x00f90004bda4783b */ /* 0x000fee0008000200 */
[C---:B-----5:R-:W-:Y:S08]  /*5e30*/  HMMA.16816.F32.BF16 R12, R160.reuse, R156, R12 ;  /* 0x0000009ca00c723c */ /* 0x060ff0000004180c */
[C---:B------:R-:W-:Y:S01]  /*5e40*/  HMMA.16816.F32.BF16 R16, R160.reuse, R158, R16 ;  /* 0x0000009ea010723c */ /* 0x040fe20000041810 */
[----:B------:R-:W5:Y:S07]  /*5e50*/  LDSM.16.M88.4 R156, [R189+UR4+0xf100] ;  /* 0x00f10004bd9c783b */ /* 0x000f6e0008000200 */
[C---:B--2---:R-:W-:Y:S08]  /*5e60*/  HMMA.16816.F32.BF16 R20, R160.reuse, R144, R20 ;  /* 0x00000090a014723c */ /* 0x044ff00000041814 */
[C---:B------:R-:W-:Y:S01]  /*5e70*/  HMMA.16816.F32.BF16 R24, R160.reuse, R146, R24 ;  /* 0x00000092a018723c */ /* 0x040fe20000041818 */
[----:B------:R-:W2:Y:S07]  /*5e80*/  LDSM.16.M88.4 R144, [R187+0x4000] ;  /* 0x00400000bb90783b */ /* 0x000eae0000000200 */
[C---:B-1----:R-:W-:Y:S08]  /*5e90*/  HMMA.16816.F32.BF16 R28, R160.reuse, R136, R28 ;  /* 0x00000088a01c723c */ /* 0x042ff0000004181c */
[----:B------:R-:W-:Y:S01]  /*5ea0*/  HMMA.16816.F32.BF16 R32, R160, R138, R32 ;  /* 0x0000008aa020723c */ /* 0x000fe20000041820 */
[----:B------:R-:W1:Y:S07]  /*5eb0*/  LDSM.16.M88.4 R136, [R190+0xf100] ;  /* 0x00f10000be88783b */ /* 0x000e6e0000000200 */
[C---:B---3--:R-:W-:Y:S01]  /*5ec0*/  HMMA.16816.F32.BF16 R4, R140.reuse, R148, R4 ;  /* 0x000000948c04723c */ /* 0x048fe20000041804 */
[----:B------:R-:W-:Y:S07]  /*5ed0*/  LDSM.16.M88.4 R160, [R185+0x4000] ;  /* 0x00400000b9a0783b */ /* 0x000fee0000000200 */
[C---:B------:R-:W-:Y:S01]  /*5ee0*/  HMMA.16816.F32.BF16 R8, R140.reuse, R150, R8 ;  /* 0x000000968c08723c */ /* 0x040fe20000041808 */
[----:B------:R-:W3:Y:S07]  /*5ef0*/  LDSM.16.M88.4 R148, [R190+0xf900] ;  /* 0x00f90000be94783b */ /* 0x000eee0000000200 */
[C---:B----4-:R-:W-:Y:S08]  /*5f00*/  HMMA.16816.F32.BF16 R12, R140.reuse, R152, R12 ;  /* 0x000000988c0c723c */ /* 0x050ff0000004180c */
[C---:B------:R-:W-:Y:S01]  /*5f10*/  HMMA.16816.F32.BF16 R16, R140.reuse, R154, R16 ;  /* 0x0000009a8c10723c */ /* 0x040fe20000041810 */
[----:B------:R-:W-:Y:S07]  /*5f20*/  LDSM.16.M88.4 R152, [R0+0xf100] ;  /* 0x00f100000098783b */ /* 0x000fee0000000200 */
[C---:B-----5:R-:W-:Y:S08]  /*5f30*/  HMMA.16816.F32.BF16 R20, R140.reuse, R156, R20 ;  /* 0x0000009c8c14723c */ /* 0x060ff00000041814 */
[C---:B------:R-:W-:Y:S01]  /*5f40*/  HMMA.16816.F32.BF16 R24, R140.reuse, R158, R24 ;  /* 0x0000009e8c18723c */ /* 0x040fe20000041818 */
[----:B------:R-:W-:Y:S07]  /*5f50*/  LDSM.16.M88.4 R156, [R0+0xf900] ;  /* 0x00f90000009c783b */ /* 0x000fee0000000200 */
[C---:B------:R-:W-:Y:S08]  /*5f60*/  HMMA.16816.F32.BF16 R28, R140.reuse, R164, R28 ;  /* 0x000000a48c1c723c */ /* 0x040ff0000004181c */
[----:B------:R-:W-:Y:S01]  /*5f70*/  HMMA.16816.F32.BF16 R32, R140, R166, R32 ;  /* 0x000000a68c20723c */ /* 0x000fe20000041820 */
[----:B------:R-:W4:Y:S07]  /*5f80*/  LDSM.16.M88.4 R140, [R0+0xe900] ;  /* 0x00e90000008c783b */ /* 0x000f2e0000000200 */
[C---:B--2---:R-:W-:Y:S01]  /*5f90*/  HMMA.16816.F32.BF16 R4, R144.reuse, R168, R4 ;  /* 0x000000a89004723c */ /* 0x044fe20000041804 */
[----:B------:R-:W-:Y:S07]  /*5fa0*/  LDSM.16.M88.4 R164, [R184+0x4000] ;  /* 0x00400000b8a4783b */ /* 0x000fee0000000200 */
[C---:B------:R-:W-:Y:S01]  /*5fb0*/  HMMA.16816.F32.BF16 R8, R144.reuse, R170, R8 ;  /* 0x000000aa9008723c */ /* 0x040fe20000041808 */
[----:B------:R-:W2:Y:S07]  /*5fc0*/  LDSM.16.M88.4 R168, [R2+0xe100] ;  /* 0x00e1000002a8783b */ /* 0x000eae0000000200 */
[C---:B------:R-:W-:Y:S08]  /*5fd0*/  HMMA.16816.F32.BF16 R12, R144.reuse, R172, R12 ;  /* 0x000000ac900c723c */ /* 0x040ff0000004180c */
[C---:B------:R-:W-:Y:S01]  /*5fe0*/  HMMA.16816.F32.BF16 R16, R144.reuse, R174, R16 ;  /* 0x000000ae9010723c */ /* 0x040fe20000041810 */
[----:B------:R-:W-:Y:S07]  /*5ff0*/  LDSM.16.M88.4 R172, [R191+0x8000] ;  /* 0x00800000bfac783b */ /* 0x000fee0000000200 */
[C---:B-1----:R-:W-:Y:S08]  /*6000*/  HMMA.16816.F32.BF16 R20, R144.reuse, R136, R20 ;  /* 0x000000889014723c */ /* 0x042ff00000041814 */
[C---:B------:R-:W-:Y:S01]  /*6010*/  HMMA.16816.F32.BF16 R24, R144.reuse, R138, R24 ;  /* 0x0000008a9018723c */ /* 0x040fe20000041818 */
[----:B------:R-:W1:Y:S07]  /*6020*/  LDSM.16.M88.4 R136, [R133+0xe900] ;  /* 0x00e900008588783b */ /* 0x000e6e0000000200 */
[C---:B---3--:R-:W-:Y:S08]  /*6030*/  HMMA.16816.F32.BF16 R28, R144.reuse, R148, R28 ;  /* 0x00000094901c723c */ /* 0x048ff0000004181c */
[----:B------:R-:W-:Y:S01]  /*6040*/  HMMA.16816.F32.BF16 R32, R144, R150, R32 ;  /* 0x000000969020723c */ /* 0x000fe20000041820 */
[----:B------:R-:W3:Y:S07]  /*6050*/  LDSM.16.M88.4 R144, [R133+0xf100] ;  /* 0x00f100008590783b */ /* 0x000eee0000000200 */
[C---:B------:R-:W-:Y:S01]  /*6060*/  HMMA.16816.F32.BF16 R4, R160.reuse, R176, R4 ;  /* 0x000000b0a004723c */ /* 0x040fe20000041804 */
[----:B------:R-:W5:Y:S07]  /*6070*/  LDSM.16.M88.4 R148, [R133+0xf900] ;  /* 0x00f900008594783b */ /* 0x000f6e0000000200 */
[C---:B------:R-:W-:Y:S01]  /*6080*/  HMMA.16816.F32.BF16 R8, R160.reuse, R178, R8 ;  /* 0x000000b2a008723c */ /* 0x040fe20000041808 */
[----:B------:R-:W-:Y:S07]  /*6090*/  LDSM.16.M88.4 R176, [R190+0x10100] ;  /* 0x01010000beb0783b */ /* 0x000fee0000000200 */
[C---:B----4-:R-:W-:Y:S08]  /*60a0*/  HMMA.16816.F32.BF16 R12, R160.reuse, R140, R12 ;  /* 0x0000008ca00c723c */ /* 0x050ff0000004180c */
[C---:B------:R-:W-:Y:S01]  /*60b0*/  HMMA.16816.F32.BF16 R16, R160.reuse, R142, R16 ;  /* 0x0000008ea010723c */ /* 0x040fe20000041810 */
[----:B------:R-:W4:Y:S07]  /*60c0*/  LDSM.16.M88.4 R140, [R189+UR4+0x10900] ;  /* 0x01090004bd8c783b */ /* 0x000f2e0008000200 */
[C---:B------:R-:W-:Y:S08]  /*60d0*/  HMMA.16816.F32.BF16 R20, R160.reuse, R152, R20 ;  /* 0x00000098a014723c */ /* 0x040ff00000041814 */
[C---:B------:R-:W-:Y:S01]  /*60e0*/  HMMA.16816.F32.BF16 R24, R160.reuse, R154, R24 ;  /* 0x0000009aa018723c */ /* 0x040fe20000041818 */
[----:B------:R-:W3:Y:S07]  /*60f0*/  LDSM.16.M88.4 R152, [R189+UR4+0x11100] ;  /* 0x01110004bd98783b */ /* 0x000eee0008000200 */
[C---:B------:R-:W-:Y:S08]  /*6100*/  HMMA.16816.F32.BF16 R28, R160.reuse, R156, R28 ;  /* 0x0000009ca01c723c */ /* 0x040ff0000004181c */
[----:B------:R-:W-:Y:S01]  /*6110*/  HMMA.16816.F32.BF16 R32, R160, R158, R32 ;  /* 0x0000009ea020723c */ /* 0x000fe20000041820 */
[----:B------:R-:W4:Y:S07]  /*6120*/  LDSM.16.M88.4 R156, [R189+UR4+0x11900] ;  /* 0x01190004bd9c783b */ /* 0x000f2e0008000200 */
[C---:B--2---:R-:W-:Y:S01]  /*6130*/  HMMA.16816.F32.BF16 R4, R164.reuse, R168, R4 ;  /* 0x000000a8a404723c */ /* 0x044fe20000041804 */
[----:B------:R-:W2:Y:S07]  /*6140*/  LDSM.16.M88.4 R160, [R187+0x8000] ;  /* 0x00800000bba0783b */ /* 0x000eae0000000200 */
[C---:B------:R-:W-:Y:S01]  /*6150*/  HMMA.16816.F32.BF16 R8, R164.reuse, R170, R8 ;  /* 0x000000aaa408723c */ /* 0x040fe20000041808 */
[----:B------:R-:W-:Y:S07]  /*6160*/  LDSM.16.M88.4 R168, [R0+0x10100] ;  /* 0x0101000000a8783b */ /* 0x000fee0000000200 */
[C---:B-1----:R-:W-:Y:S08]  /*6170*/  HMMA.16816.F32.BF16 R12, R164.reuse, R136, R12 ;  /* 0x00000088a40c723c */ /* 0x042ff0000004180c */
[C---:B------:R-:W-:Y:S01]  /*6180*/  HMMA.16816.F32.BF16 R16, R164.reuse, R138, R16 ;  /* 0x0000008aa410723c */ /* 0x040fe20000041810 */
[----:B------:R-:W1:Y:S07]  /*6190*/  LDSM.16.M88.4 R136, [R190+0x10900] ;  /* 0x01090000be88783b */ /* 0x000e6e0000000200 */
[C---:B---3--:R-:W-:Y:S08]  /*61a0*/  HMMA.16816.F32.BF16 R20, R164.reuse, R144, R20 ;  /* 0x00000090a414723c */ /* 0x048ff00000041814 */
[C---:B------:R-:W-:Y:S01]  /*61b0*/  HMMA.16816.F32.BF16 R24, R164.reuse, R146, R24 ;  /* 0x00000092a418723c */ /* 0x040fe20000041818 */
[----:B------:R-:W3:Y:S07]  /*61c0*/  LDSM.16.M88.4 R144, [R190+0x11100] ;  /* 0x01110000be90783b */ /* 0x000eee0000000200 */
[C---:B-----5:R-:W-:Y:S08]  /*61d0*/  HMMA.16816.F32.BF16 R28, R164.reuse, R148, R28 ;  /* 0x00000094a41c723c */ /* 0x060ff0000004181c */
[----:B------:R-:W-:Y:S01]  /*61e0*/  HMMA.16816.F32.BF16 R32, R164, R150, R32 ;  /* 0x00000096a420723c */ /* 0x000fe20000041820 */
[----:B------:R-:W5:Y:S07]  /*61f0*/  LDSM.16.M88.4 R148, [R190+0x11900] ;  /* 0x01190000be94783b */ /* 0x000f6e0000000200 */
[C---:B------:R-:W-:Y:S01]  /*6200*/  HMMA.16816.F32.BF16 R4, R172.reuse, R180, R4 ;  /* 0x000000b4ac04723c */ /* 0x040fe20000041804 */
[----:B------:R-:W1:Y:S07]  /*6210*/  LDSM.16.M88.4 R164, [R185+0x8000] ;  /* 0x00800000b9a4783b */ /* 0x000e6e0000000200 */
        /* <DEDUP_REMOVED lines=10> */
[----:B------:R-:W4:Y:S07]  /*62c0*/  LDSM.16.M88.4 R156, [R0+0x11900] ;  /* 0x01190000009c783b */ /* 0x000f2e0000000200 */
[C---:B--2---:R-:W-:Y:S01]  /*62d0*/  HMMA.16816.F32.BF16 R4, R160.reuse, R176, R4 ;  /* 0x000000b0a004723c */ /* 0x044fe20000041804 */
[----:B------:R-:W2:Y:S07]  /*62e0*/  LDSM.16.M88.4 R172, [R184+0x8000] ;  /* 0x00800000b8ac783b */ /* 0x000eae0000000200 */
[C---:B------:R-:W-:Y:S08]  /*62f0*/  HMMA.16816.F32.BF16 R8, R160.reuse, R178, R8 ;  /* 0x000000b2a008723c */ /* 0x040ff00000041808 */
[C---:B-1----:R-:W-:Y:S08]  /*6300*/  HMMA.16816.F32.BF16 R12, R160.reuse, R136, R12 ;  /* 0x00000088a00c723c */ /* 0x042ff0000004180c */
[C---:B------:R-:W-:Y:S01]  /*6310*/  HMMA.16816.F32.BF16 R16, R160.reuse, R138, R16 ;  /* 0x0000008aa010723c */ /* 0x040fe20000041810 */
[----:B------:R-:W1:Y:S07]  /*6320*/  LDSM.16.M88.4 R136, [R133+0x10900] ;  /* 0x010900008588783b */ /* 0x000e6e0000000200 */
[C---:B---3--:R-:W-:Y:S08]  /*6330*/  HMMA.16816.F32.BF16 R20, R160.reuse, R144, R20 ;  /* 0x00000090a014723c */ /* 0x048ff00000041814 */
[C---:B------:R-:W-:Y:S08]  /*6340*/  HMMA.16816.F32.BF16 R24, R160.reuse, R146, R24 ;  /* 0x00000092a018723c */ /* 0x040ff00000041818 */
[C---:B-----5:R-:W-:Y:S08]  /*6350*/  HMMA.16816.F32.BF16 R28, R160.reuse, R148, R28 ;  /* 0x00000094a01c723c */ /* 0x060ff0000004181c */
[----:B------:R-:W-:Y:S08]  /*6360*/  HMMA.16816.F32.BF16 R32, R160, R150, R32 ;  /* 0x00000096a020723c */ /* 0x000ff00000041820 */
[C---:B------:R-:W-:Y:S08]  /*6370*/  HMMA.16816.F32.BF16 R4, R164.reuse, R168, R4 ;  /* 0x000000a8a404723c */ /* 0x040ff00000041804 */
[C---:B------:R-:W-:Y:S08]  /*6380*/  HMMA.16816.F32.BF16 R8, R164.reuse, R170, R8 ;  /* 0x000000aaa408723c */ /* 0x040ff00000041808 */
[C---:B----4-:R-:W-:Y:S08]  /*6390*/  HMMA.16816.F32.BF16 R12, R164.reuse, R140, R12 ;  /* 0x0000008ca40c723c */ /* 0x050ff0000004180c */
[C---:B------:R-:W-:Y:S01]  /*63a0*/  HMMA.16816.F32.BF16 R16, R164.reuse, R142, R16 ;  /* 0x0000008ea410723c */ /* 0x040fe20000041810 */
[----:B------:R-:W3:Y:S07]  /*63b0*/  LDSM.16.M88.4 R140, [R133+0x11100] ;  /* 0x01110000858c783b */ /* 0x000eee0000000200 */
        /* <DEDUP_REMOVED lines=8> */
[----:B------:R-:W1:Y:S03]  /*6440*/  LDSM.16.M88.4 R136, [R133+0x11900] ;  /* 0x011900008588783b */ /* 0x000e660000000200 */
[----:B------:R-:W-:Y:S02]  /*6450*/  FMUL.FTZ R179, R4, c[0x0][0x320] ;  /* 0x0000c80004b37a20 */ /* 0x000fe40000410000 */
[----:B------:R-:W-:Y:S02]  /*6460*/  FMUL.FTZ R181, R5, c[0x0][0x320] ;  /* 0x0000c80005b57a20 */ /* 0x000fe40000410000 */
[C---:B---3--:R-:W-:Y:S02]  /*6470*/  HMMA.16816.F32.BF16 R20, R172.reuse, R140, R20 ;  /* 0x0000008cac14723c */ /* 0x048fe40000041814 */
[----:B------:R-:W2:Y:S02]  /*6480*/  MUFU.TANH R179, R179 ;  /* 0x000000b300b37308 */ /* 0x000ea40000002400 */
[----:B------:R-:W-:Y:S02]  /*6490*/  FMUL.FTZ R176, R6, c[0x0][0x320] ;  /* 0x0000c80006b07a20 */ /* 0x000fe40000410000 */
[----:B------:R-:W-:Y:S02]  /*64a0*/  FMUL.FTZ R177, R7, c[0x0][0x320] ;  /* 0x0000c80007b17a20 */ /* 0x000fe40000410000 */
[C---:B------:R-:W-:Y:S04]  /*64b0*/  HMMA.16816.F32.BF16 R24, R172.reuse, R142, R24 ;  /* 0x0000008eac18723c */ /* 0x040fe80000041818 */
[----:B------:R-:W3:Y:S01]  /*64c0*/  MUFU.TANH R181, R181 ;  /* 0x000000b500b57308 */ /* 0x000ee20000002400 */
[----:B------:R-:W-:Y:S02]  /*64d0*/  FMUL.FTZ R182, R8, c[0x0][0x320] ;  /* 0x0000c80008b67a20 */ /* 0x000fe40000410000 */
[----:B------:R-:W-:Y:S02]  /*64e0*/  FMUL.FTZ R226, R9, c[0x0][0x320] ;  /* 0x0000c80009e27a20 */ /* 0x000fe40000410000 */
[----:B------:R-:W-:Y:S03]  /*64f0*/  FMUL.FTZ R178, R10, c[0x0][0x320] ;  /* 0x0000c8000ab27a20 */ /* 0x000fe60000410000 */
[----:B------:R-:W-:Y:S02]  /*6500*/  FMUL.FTZ R180, R11, c[0x0][0x320] ;  /* 0x0000c8000bb47a20 */ /* 0x000fe40000410000 */
[----:B------:R-:W4:Y:S01]  /*6510*/  MUFU.TANH R176, R176 ;  /* 0x000000b000b07308 */ /* 0x000f220000002400 */
[----:B------:R-:W-:Y:S02]  /*6520*/  FMUL.FTZ R230, R12, c[0x0][0x320] ;  /* 0x0000c8000ce67a20 */ /* 0x000fe40000410000 */
[----:B------:R-:W-:Y:S02]  /*6530*/  FMUL.FTZ R229, R13, c[0x0][0x320] ;  /* 0x0000c8000de57a20 */ /* 0x000fe40000410000 */
[----:B------:R-:W-:Y:S02]  /*6540*/  FMUL.FTZ R213, R14, c[0x0][0x320] ;  /* 0x0000c8000ed57a20 */ /* 0x000fe40000410000 */
[----:B------:R-:W-:Y:S02]  /*6550*/  FMUL.FTZ R183, R15, c[0x0][0x320] ;  /* 0x0000c8000fb77a20 */ /* 0x000fe40000410000 */
[----:B------:R-:W-:Y:S01]  /*6560*/  FMUL.FTZ R231, R16, c[0x0][0x320] ;  /* 0x0000c80010e77a20 */ /* 0x000fe20000410000 */
[----:B------:R-:W2:Y:S01]  /*6570*/  MUFU.TANH R177, R177 ;  /* 0x000000b100b17308 */ /* 0x000ea20000002400 */
[C---:B-1----:R-:W-:Y:S03]  /*6580*/  HMMA.16816.F32.BF16 R28, R172.reuse, R136, R28 ;  /* 0x00000088ac1c723c */ /* 0x042fe6000004181c */
[----:B------:R-:W-:Y:S02]  /*6590*/  FMUL.FTZ R234, R17, c[0x0][0x320] ;  /* 0x0000c80011ea7a20 */ /* 0x000fe40000410000 */
[----:B------:R-:W-:Y:S02]  /*65a0*/  FMUL.FTZ R228, R18, c[0x0][0x320] ;  /* 0x0000c80012e47a20 */ /* 0x000fe40000410000 */
[----:B------:R-:W-:Y:S01]  /*65b0*/  FMUL.FTZ R227, R19, c[0x0][0x320] ;  /* 0x0000c80013e37a20 */ /* 0x000fe20000410000 */
[----:B------:R-:W-:Y:S01]  /*65c0*/  HMMA.16816.F32.BF16 R32, R172, R138, R32 ;  /* 0x0000008aac20723c */ /* 0x000fe20000041820 */
[----:B------:R-:W1:Y:S03]  /*65d0*/  MUFU.TANH R182, R182 ;  /* 0x000000b600b67308 */ /* 0x000e660000002400 */
[----:B------:R-:W-:Y:S02]  /*65e0*/  FMUL.FTZ R238, R20, c[0x0][0x320] ;  /* 0x0000c80014ee7a20 */ /* 0x000fe40000410000 */
[----:B------:R-:W-:Y:S02]  /*65f0*/  FMUL.FTZ R237, R21, c[0x0][0x320] ;  /* 0x0000c80015ed7a20 */ /* 0x000fe40000410000 */
[----:B------:R-:W-:Y:S03]  /*6600*/  @P0 IMAD.HI.U32 R175, R205, c[0x0][0x2c8], RZ ;  /* 0x0000b200cdaf0a27 */ /* 0x000fe600078e00ff */
[----:B------:R-:W1:Y:S01]  /*6610*/  MUFU.TANH R226, R226 ;  /* 0x000000e200e27308 */ /* 0x000e620000002400 */
[----:B------:R-:W-:Y:S01]  /*6620*/  FMUL.FTZ R233, R22, c[0x0][0x320] ;  /* 0x0000c80016e97a20 */ /* 0x000fe20000410000 */
[----:B------:R-:W-:Y:S01]  /*6630*/  @P0 SHF.R.U32.HI R246, RZ, c[0x0][0x2cc], R175 ;  /* 0x0000b300fff60a19 */ /* 0x000fe200000116af */
[----:B------:R-:W-:Y:S01]  /*6640*/  FMUL.FTZ R232, R23, c[0x0][0x320] ;  /* 0x0000c80017e87a20 */ /* 0x000fe20000410000 */
[----:B------:R-:W-:Y:S01]  /*6650*/  SHF.L.U32 R175, R225, 0x6, RZ ;  /* 0x00000006e1af7819 */ /* 0x000fe200000006ff */
[----:B------:R-:W-:Y:S02]  /*6660*/  FMUL.FTZ R239, R24, c[0x0][0x320] ;  /* 0x0000c80018ef7a20 */ /* 0x000fe40000410000 */
[----:B------:R-:W-:Y:S01]  /*6670*/  FMUL.FTZ R243, R25, c[0x0][0x320] ;  /* 0x0000c80019f37a20 */ /* 0x000fe20000410000 */
[----:B------:R-:W-:Y:S01]  /*6680*/  IADD3 R249, -R206, 0x1, -R175 ;  /* 0x00000001cef97810 */ /* 0x000fe20007ffe9af */
        /* <DEDUP_REMOVED lines=10> */
[----:B------:R-:W5:Y:S01]  /*6730*/  SHFL.IDX PT, R33, R246, RZ, 0x1c1f ;  /* 0x001c1ffff6217589 */ /* 0x000f6200000e0000 */
[----:B------:R-:W-:Y:S02]  /*6740*/  FMUL.FTZ R242, R34, c[0x0][0x320] ;  /* 0x0000c80022f27a20 */ /* 0x000fe40000410000 */
[----:B------:R-:W-:Y:S02]  /*6750*/  FMUL.FTZ R241, R35, c[0x0][0x320] ;  /* 0x0000c80023f17a20 */ /* 0x000fe40000410000 */
[----:B------:R-:W1:Y:S01]  /*6760*/  MUFU.TANH R230, R230 ;  /* 0x000000e600e67308 */ /* 0x000e620000002400 */
[----:B------:R-:W-:Y:S05]  /*6770*/  IMAD R249, R214, c[0x0][0x1d0], R249 ;  /* 0x00007400d6f97a24 */ /* 0x000fea00078e02f9 */
[----:B------:R-:W-:Y:S04]  /*6780*/  IADD3 R249, R249, -c[0x0][0x168], RZ ;  /* 0x80005a00f9f97a10 */ /* 0x000fe80007ffe0ff */
[----:B------:R-:W1:Y:S01]  /*6790*/  MUFU.TANH R229, R229 ;  /* 0x000000e500e57308 */ /* 0x000e620000002400 */
[C---:B------:R-:W-:Y:S02]  /*67a0*/  IADD3 R250, R249.reuse, c[0x0][0x328], RZ ;  /* 0x0000ca00f9fa7a10 */ /* 0x040fe40007ffe0ff */
[----:B------:R-:W-:Y:S02]  /*67b0*/  IADD3 R249, R249, UR17, RZ ;  /* 0x00000011f9f97c10 */ /* 0x000fe4000fffe0ff */
[-C--:B-----5:R-:W-:Y:S05]  /*67c0*/  IADD3 R252, R250, R33.reuse, RZ ;  /* 0x00000021fafc7210 */ /* 0x0a0fea0007ffe0ff */
[----:B------:R-:W1:Y:S01]  /*67d0*/  MUFU.TANH R213, R213 ;  /* 0x000000d500d57308 */ /* 0x000e620000002400 */
[----:B------:R-:W-:Y:S09]  /*67e0*/  IADD3 R251, R249, R33, RZ ;  /* 0x00000021f9fb7210 */ /* 0x000ff20007ffe0ff */
        /* <DEDUP_REMOVED lines=22> */
[----:B--234-:R-:W-:Y:S01]  /*6950*/  IMAD R33, R214, c[0x0][0x1d0], R33 ;  /* 0x00007400d6217a24 */ /* 0x01cfe200078e0221 */
[----:B------:R-:W-:Y:S04]  /*6960*/  BSSY B0, `(.L_x_1033) ;  /* 0x0000012000007945 */ /* 0x000fe80003800000 */
        /* <DEDUP_REMOVED lines=12> */
.L_x_1034:
[----:B------:R-:W-:Y:S04]  /*6a30*/  MOV R0, c[0x0][0x32c] ;  /* 0x0000cb0000007a02 */ /* 0x000fe80000000f00 */
[----:B------:R-:W-:Y:S11]  /*6a40*/  ISETP.NE.AND P0, PT, R0, 0x1, PT ;  /* 0x000000010000780c */ /* 0x000ff60003f05270 */
[----:B------:R-:W-:Y:S02]  /*6a50*/  @!UPT UIADD3 URZ, URZ, URZ, URZ ;  /* 0x0000003f3f3ff290 */ /* 0x000fe4000fffe03f */
[----:B------:R-:W-:Y:S05]  /*6a60*/  @P0 IMAD.HI.U32 R0, R2, c[0x0][0x330], RZ ;  /* 0x0000cc0002000a27 */ /* 0x000fea00078e00ff */
[----:B------:R-:W-:Y:S02]  /*6a70*/  @P0 SHF.R.U32.HI R2, RZ, c[0x0][0x334], R0 ;  /* 0x0000cd00ff020a19 */ /* 0x000fe40000011600 */
.L_x_1035:
[----:B------:R-:W-:Y:S05]  /*6a80*/  BSYNC B0 ;  /* 0x0000000000007941 */ /* 0x000fea0003800000 */
.L_x_1033:
[----:B------:R-:W-:Y:S04]  /*6a90*/  IMAD R5, R2, c[0x0][0x32c], -R175 ;  /* 0x0000cb0002057a24 */ /* 0x000fe800078e0aaf */
[----:B------:R-:W-:Y:S05]  /*6aa0*/  IMAD.IADD R0, R5, 0x1, -R206 ;  /* 0x0000000105007824 */ /* 0x000fea00078e0ace */
[----:B------:R-:W-:Y:S02]  /*6ab0*/  IADD3 R5, R0, c[0x0][0x32c], RZ ;  /* 0x0000cb0000057a10 */ /* 0x000fe40007ffe0ff */
[----:B------:R-:W-:Y:S02]  /*6ac0*/  IMNMX R251, R251, R0, !PT ;  /* 0x00000000fbfb7217 */ /* 0x000fe40007800200 */
[----:B------:R-:W-:Y:S02]  /*6ad0*/  IMNMX R252, R252, R5, PT ;  /* 0x00000005fcfc7217 */ /* 0x000fe40003800200 */
.L_x_1032:
[----:B--234-:R-:W-:Y:S01]  /*6ae0*/  ISETP.GT.AND P1, PT, R225, -0x1, PT ;  /* 0xffffffffe100780c */ /* 0x01cfe20003f24270 */
[----:B------:R-:W2:Y:S03]  /*6af0*/  SHFL.IDX PT, R5, R246, 0x1, 0x1c1f ;  /* 0x003c1f00f6057f89 */ /* 0x000ea600000e0000 */
[----:B------:R-:W-:Y:S04]  /*6b00*/  ISETP.GT.AND P0, PT, R251, RZ, P1 ;  /* 0x000000fffb00720c */ /* 0x000fe80000f04270 */
[C---:B------:R-:W-:Y:S04]  /*6b10*/  ISETP.LT.OR P0, PT, R252.reuse, 0x1, P0 ;  /* 0x00000001fc00780c */ /* 0x040fe80000701670 */
[----:B------:R-:W-:Y:S02]  /*6b20*/  FSEL R179, R179, -INF , !P0 ;  /* 0xff800000b3b37808 */ /* 0x000fe40004000000 */
[----:B------:R-:W-:Y:S04]  /*6b30*/  ISETP.GT.AND P0, PT, R251, 0x1, P1 ;  /* 0x00000001fb00780c */ /* 0x000fe80000f04270 */
[----:B------:R-:W-:Y:S04]  /*6b40*/  ISETP.LT.OR P0, PT, R252, 0x2, P0 ;  /* 0x00000002fc00780c */ /* 0x000fe80000701670 */
[----:B------:R-:W-:Y:S02]  /*6b50*/  FSEL R6, R181, -INF , !P0 ;  /* 0xff800000b5067808 */ /* 0x000fe40004000000 */
[----:B------:R-:W-:Y:S01]  /*6b60*/  ISETP.GT.AND P0, PT, R251, 0x8, P1 ;  /* 0x00000008fb00780c */ /* 0x000fe20000f04270 */
[--C-:B--2---:R-:W-:Y:S02]  /*6b70*/  IMAD.IADD R250, R250, 0x1, R5.reuse ;  /* 0x00000001fafa7824 */ /* 0x104fe400078e0205 */
[----:B------:R-:W-:Y:S01]  /*6b80*/  IMAD.IADD R249, R249, 0x1, R5 ;  /* 0x00000001f9f97824 */ /* 0x000fe200078e0205 */
[----:B------:R-:W-:Y:S04]  /*6b90*/  ISETP.LT.OR P0, PT, R252, 0x9, P0 ;  /* 0x00000009fc00780c */ /* 0x000fe80000701670 */
[----:B-1----:R-:W-:Y:S02]  /*6ba0*/  FSEL R182, R182, -INF , !P0 ;  /* 0xff800000b6b67808 */ /* 0x002fe40004000000 */
[C---:B------:R-:W-:Y:S04]  /*6bb0*/  ISETP.GT.AND P0, PT, R251.reuse, 0x9, P1 ;  /* 0x00000009fb00780c */ /* 0x040fe80000f04270 */
[----:B------:R-:W-:Y:S04]  /*6bc0*/  ISETP.LT.OR P0, PT, R252, 0xa, P0 ;  /* 0x0000000afc00780c */ /* 0x000fe80000701670 */
[----:B------:R-:W-:Y:S02]  /*6bd0*/  FSEL R226, R226, -INF , !P0 ;  /* 0xff800000e2e27808 */ /* 0x000fe40004000000 */
[C---:B------:R-:W-:Y:S04]  /*6be0*/  ISETP.GT.AND P0, PT, R251.reuse, 0x10, P1 ;  /* 0x00000010fb00780c */ /* 0x040fe80000f04270 */
[----:B------:R-:W-:Y:S04]  /*6bf0*/  ISETP.LT.OR P0, PT, R252, 0x11, P0 ;  /* 0x00000011fc00780c */ /* 0x000fe80000701670 */
[----:B------:R-:W-:Y:S02]  /*6c00*/  FSEL R164, R230, -INF , !P0 ;  /* 0xff800000e6a47808 */ /* 0x000fe40004000000 */
[----:B------:R-:W-:Y:S04]  /*6c10*/  ISETP.GT.AND P0, PT, R251, 0x11, P1 ;  /* 0x00000011fb00780c */ /* 0x000fe80000f04270 */
[C---:B------:R-:W-:Y:S04]  /*6c20*/  ISETP.LT.OR P0, PT, R252.reuse, 0x12, P0 ;  /* 0x00000012fc00780c */ /* 0x040fe80000701670 */
[----:B------:R-:W-:Y:S02]  /*6c30*/  FSEL R162, R229, -INF , !P0 ;  /* 0xff800000e5a27808 */ /* 0x000fe40004000000 */
[----:B------:R-:W-:Y:S04]  /*6c40*/  ISETP.GT.AND P0, PT, R251, 0x18, P1 ;  /* 0x00000018fb00780c */ /* 0x000fe80000f04270 */
[C---:B------:R-:W-:Y:S04]  /*6c50*/  ISETP.LT.OR P0, PT, R252.reuse, 0x19, P0 ;  /* 0x00000019fc00780c */ /* 0x040fe80000701670 */
[----:B------:R-:W-:Y:S02]  /*6c60*/  FSEL R142, R231, -INF , !P0 ;  /* 0xff800000e78e7808 */ /* 0x000fe40004000000 */
        /* <DEDUP_REMOVED lines=25> */
[----:B------:R-:W-:Y:S04]  /*6e00*/  ISETP.LT.OR P0, PT, R252, 0x3a, P0 ;  /* 0x0000003afc00780c */ /* 0x000fe80000701670 */
[----:B------:R-:W-:Y:S01]  /*6e10*/  FSEL R146, R247, -INF , !P0 ;  /* 0xff800000f7927808 */ /* 0x000fe20004000000 */
[----:B------:R-:W-:-:S05]  /*6e20*/  @!P2 BRA `(.L_x_1036) ;  /* 0x000001900000a947 */ /* 0x000fca0003800000 */
[----:B------:R-:W-:Y:S01]  /*6e30*/  IMAD R5, R214, c[0x0][0x1d0], R5 ;  /* 0x00007400d6057a24 */ /* 0x000fe200078e0205 */
        /* <DEDUP_REMOVED lines=13> */
.L_x_1038:
[----:B------:R-:W-:Y:S04]  /*6f10*/  MOV R0, c[0x0][0x32c] ;  /* 0x0000cb0000007a02 */ /* 0x000fe80000000f00 */
[----:B------:R-:W-:Y:S11]  /*6f20*/  ISETP.NE.AND P0, PT, R0, 0x1, PT ;  /* 0x000000010000780c */ /* 0x000ff60003f05270 */
[----:B------:R-:W-:Y:S02]  /*6f30*/  @!UPT UIADD3 URZ, URZ, URZ, URZ ;  /* 0x0000003f3f3ff290 */ /* 0x000fe4000fffe03f */
[----:B------:R-:W-:Y:S05]  /*6f40*/  @P0 IMAD.HI.U32 R0, R2, c[0x0][0x330], RZ ;  /* 0x0000cc0002000a27 */ /* 0x000fea00078e00ff */
[----:B------:R-:W-:Y:S02]  /*6f50*/  @P0 SHF.R.U32.HI R2, RZ, c[0x0][0x334], R0 ;  /* 0x0000cd00ff020a19 */ /* 0x000fe40000011600 */
.L_x_1039:
[----:B------:R-:W-:Y:S05]  /*6f60*/  BSYNC B0 ;  /* 0x0000000000007941 */ /* 0x000fea0003800000 */
.L_x_1037:
[----:B------:R-:W-:Y:S04]  /*6f70*/  IMAD R5, R2, c[0x0][0x32c], -R175 ;  /* 0x0000cb0002057a24 */ /* 0x000fe800078e0aaf */
[----:B------:R-:W-:Y:S05]  /*6f80*/  IMAD.IADD R0, R5, 0x1, -R206 ;  /* 0x0000000105007824 */ /* 0x000fea00078e0ace */
[----:B------:R-:W-:Y:S02]  /*6f90*/  IADD3 R5, R0, c[0x0][0x32c], RZ ;  /* 0x0000cb0000057a10 */ /* 0x000fe40007ffe0ff */
[----:B------:R-:W-:Y:S02]  /*6fa0*/  IMNMX R249, R249, R0, !PT ;  /* 0x00000000f9f97217 */ /* 0x000fe40007800200 */
[----:B------:R-:W-:Y:S02]  /*6fb0*/  IMNMX R250, R250, R5, PT ;  /* 0x00000005fafa7217 */ /* 0x000fe40003800200 */
.L_x_1036:
[----:B------:R-:W-:Y:S01]  /*6fc0*/  FMNMX.FTZ R5, R179, R132, !PT ;  /* 0x00000084b3057209 */ /* 0x000fe20007810000 */
[----:B------:R-:W-:Y:S04]  /*6fd0*/  DEPBAR.LE SB0, 0x2 ;  /* 0x000080800000791a */ /* 0x000fe80000000000 */
[----:B------:R-:W-:Y:S01]  /*6fe0*/  FMNMX.FTZ R5, R6, R5, !PT ;  /* 0x0000000506057209 */ /* 0x000fe20007810000 */
[----:B------:R-:W-:Y:S01]  /*6ff0*/  BAR.SYNC.DEFER_BLOCKING 0x0 ;  /* 0x0000000000007b1d */ /* 0x000fe20000010000 */
[C---:B------:R-:W-:Y:S02]  /*7000*/  ISETP.GT.AND P0, PT, R249.reuse, RZ, P1 ;  /* 0x000000fff900720c */ /* 0x040fe40000f04270 */
[----:B------:R-:W-:Y:S02]  /*7010*/  FMNMX.FTZ R5, R182, R5, !PT ;  /* 0x00000005b6057209 */ /* 0x000fe40007810000 */
[----:B------:R-:W-:Y:S02]  /*7020*/  ISETP.LT.OR P0, PT, R250, 0x1, P0 ;  /* 0x00000001fa00780c */ /* 0x000fe40000701670 */
[----:B------:R-:W-:Y:S02]  /*7030*/  FMNMX.FTZ R5, R226, R5, !PT ;  /* 0x00000005e2057209 */ /* 0x000fe40007810000 */
[----:B------:R-:W-:Y:S02]  /*7040*/  FSEL R176, R176, -INF , !P0 ;  /* 0xff800000b0b07808 */ /* 0x000fe40004000000 */
[----:B------:R-:W-:Y:S02]  /*7050*/  FMNMX.FTZ R5, R164, R5, !PT ;  /* 0x00000005a4057209 */ /* 0x000fe40007810000 */
[----:B------:R-:W-:Y:S02]  /*7060*/  ISETP.GT.AND P0, PT, R249, 0x1, P1 ;  /* 0x00000001f900780c */ /* 0x000fe40000f04270 */
[----:B------:R-:W-:Y:S02]  /*7070*/  FMNMX.FTZ R5, R162, R5, !PT ;  /* 0x00000005a2057209 */ /* 0x000fe40007810000 */
[----:B------:R-:W-:Y:S02]  /*7080*/  ISETP.LT.OR P0, PT, R250, 0x2, P0 ;  /* 0x00000002fa00780c */ /* 0x000fe40000701670 */
[----:B------:R-:W-:Y:S02]  /*7090*/  FMNMX.FTZ R5, R142, R5, !PT ;  /* 0x000000058e057209 */ /* 0x000fe40007810000 */
[----:B------:R-:W-:Y:S02]  /*70a0*/  FSEL R177, R177, -INF , !P0 ;  /* 0xff800000b1b17808 */ /* 0x000fe40004000000 */
[----:B------:R-:W-:Y:S01]  /*70b0*/  FMNMX.FTZ R5, R140, R5, !PT ;  /* 0x000000058c057209 */ /* 0x000fe20007810000 */
[----:B------:R-:W-:Y:S01]  /*70c0*/  LDSM.16.MT88.4 R28, [R134+UR4+0x100] ;  /* 0x00010004861c783b */ /* 0x000fe20008004200 */
[C---:B------:R-:W-:Y:S02]  /*70d0*/  ISETP.GT.AND P0, PT, R249.reuse, 0x8, P1 ;  /* 0x00000008f900780c */ /* 0x040fe40000f04270 */
[----:B------:R-:W-:Y:S02]  /*70e0*/  FMNMX.FTZ R5, R160, R5, !PT ;  /* 0x00000005a0057209 */ /* 0x000fe40007810000 */
[----:B------:R-:W-:Y:S02]  /*70f0*/  ISETP.LT.OR P0, PT, R250, 0x9, P0 ;  /* 0x00000009fa00780c */ /* 0x000fe40000701670 */
[----:B------:R-:W-:Y:S02]  /*7100*/  FMNMX.FTZ R5, R158, R5, !PT ;  /* 0x000000059e057209 */ /* 0x000fe40007810000 */
[----:B------:R-:W-:Y:S02]  /*7110*/  FSEL R9, R178, -INF , !P0 ;  /* 0xff800000b2097808 */ /* 0x000fe40004000000 */
[----:B------:R-:W-:Y:S02]  /*7120*/  FMNMX.FTZ R5, R156, R5, !PT ;  /* 0x000000059c057209 */ /* 0x000fe40007810000 */
[C---:B------:R-:W-:Y:S02]  /*7130*/  ISETP.GT.AND P0, PT, R249.reuse, 0x9, P1 ;  /* 0x00000009f900780c */ /* 0x040fe40000f04270 */
        /* <DEDUP_REMOVED lines=12> */
[----:B------:R-:W-:Y:S01]  /*7200*/  IADD3 R17, R134, UR4, RZ ;  /* 0x0000000486117c10 */ /* 0x000fe2000fffe0ff */
[----:B------:R-:W1:Y:S01]  /*7210*/  SHFL.BFLY PT, R0, R13, 0x2, 0x1f ;  /* 0x0c401f000d007f89 */ /* 0x000e6200000e0000 */
[----:B------:R-:W-:Y:S02]  /*7220*/  FSEL R163, R183, -INF , !P0 ;  /* 0xff800000b7a37808 */ /* 0x000fe40004000000 */
[C---:B------:R-:W-:Y:S02]  /*7230*/  ISETP.GT.AND P0, PT, R249.reuse, 0x18, P1 ;  /* 0x00000018f900780c */ /* 0x040fe40000f04270 */
[----:B------:R-:W-:Y:S02]  /*7240*/  IADD3 R168, R188, R17, RZ ;  /* 0x00000011bca87210 */ /* 0x000fe40007ffe0ff */
[----:B------:R-:W-:Y:S04]  /*7250*/  ISETP.LT.OR P0, PT, R250, 0x19, P0 ;  /* 0x00000019fa00780c */ /* 0x000fe80000701670 */
[----:B------:R-:W-:Y:S02]  /*7260*/  FSEL R143, R228, -INF , !P0 ;  /* 0xff800000e48f7808 */ /* 0x000fe40004000000 */
[----:B------:R-:W-:Y:S04]  /*7270*/  ISETP.GT.AND P0, PT, R249, 0x19, P1 ;  /* 0x00000019f900780c */ /* 0x000fe80000f04270 */
[C---:B------:R-:W-:Y:S04]  /*7280*/  ISETP.LT.OR P0, PT, R250.reuse, 0x1a, P0 ;  /* 0x0000001afa00780c */ /* 0x040fe80000701670 */
[----:B------:R-:W-:Y:S02]  /*7290*/  FSEL R141, R227, -INF , !P0 ;  /* 0xff800000e38d7808 */ /* 0x000fe40004000000 */
[----:B------:R-:W-:Y:S02]  /*72a0*/  ISETP.GT.AND P0, PT, R249, 0x20, P1 ;  /* 0x00000020f900780c */ /* 0x000fe40000f04270 */
[----:B-1----:R-:W-:Y:S02]  /*72b0*/  FMNMX.FTZ R11, R13, R0, !PT ;  /* 0x000000000d0b7209 */ /* 0x002fe40007810000 */
[----:B------:R-:W-:Y:S02]  /*72c0*/  ISETP.LT.OR P0, PT, R250, 0x21, P0 ;  /* 0x00000021fa00780c */ /* 0x000fe40000701670 */
[----:B------:R-:W-:Y:S01]  /*72d0*/  FMNMX.FTZ R0, R176, R3, !PT ;  /* 0x00000003b0007209 */ /* 0x000fe20007810000 */
[----:B------:R-:W1:Y:S01]  /*72e0*/  SHFL.BFLY PT, R2, R11, 0x1, 0x1f ;  /* 0x0c201f000b027f89 */ /* 0x000e6200000e0000 */
        /* <DEDUP_REMOVED lines=13> */
[C---:B------:R-:W-:Y:S02]  /*73c0*/  ISETP.LT.OR P0, PT, R250.reuse, 0x2a, P0 ;  /* 0x0000002afa00780c */ /* 0x040fe40000701670 */
        /* <DEDUP_REMOVED lines=22> */
[----:B-1----:R-:W-:Y:S02]  /*7530*/  FMNMX.FTZ R2, R11, R2, !PT ;  /* 0x000000020b027209 */ /* 0x002fe40007810000 */
[----:B------:R-:W-:Y:S02]  /*7540*/  FMNMX.FTZ R13, R145, R0, !PT ;  /* 0x00000000910d7209 */ /* 0x000fe40007810000 */
[C---:B------:R-:W-:Y:S01]  /*7550*/  FSETP.NEU.FTZ.AND P0, PT, R2.reuse, -INF , PT ;  /* 0xff8000000200780b */ /* 0x040fe20003f1d000 */
[C---:B------:R-:W-:Y:S02]  /*7560*/  FMUL.FTZ R153, R2.reuse, c[0x0][0x2d0] ;  /* 0x0000b40002997a20 */ /* 0x040fe40000410000 */
[----:B------:R-:W1:Y:S01]  /*7570*/  SHFL.BFLY PT, R0, R13, 0x2, 0x1f ;  /* 0x0c401f000d007f89 */ /* 0x000e6200000e0000 */
[----:B------:R-:W-:Y:S02]  /*7580*/  FSEL R5, R2, RZ, P0 ;  /* 0x000000ff02057208 */ /* 0x000fe40000000000 */
[----:B------:R-:W-:Y:S03]  /*7590*/  FSEL R153, R153, RZ, P0 ;  /* 0x000000ff99997208 */ /* 0x000fe60000000000 */
[----:B------:R-:W-:Y:S02]  /*75a0*/  FADD.FTZ R5, -R5, R132 ;  /* 0x0000008405057221 */ /* 0x000fe40000010100 */
[--C-:B------:R-:W-:Y:S02]  /*75b0*/  FFMA.FTZ R174, R179, c[0x0][0x2d0], -R153.reuse ;  /* 0x0000b400b3ae7a23 */ /* 0x100fe40000010899 */
[--C-:B------:R-:W-:Y:S02]  /*75c0*/  FFMA.FTZ R171, R6, c[0x0][0x2d0], -R153.reuse ;  /* 0x0000b40006ab7a23 */ /* 0x100fe40000010899 */
[--C-:B------:R-:W-:Y:S02]  /*75d0*/  FFMA.FTZ R170, R182, c[0x0][0x2d0], -R153.reuse ;  /* 0x0000b400b6aa7a23 */ /* 0x100fe40000010899 */
[--C-:B------:R-:W-:Y:S01]  /*75e0*/  FFMA.FTZ R169, R226, c[0x0][0x2d0], -R153.reuse ;  /* 0x0000b400e2a97a23 */ /* 0x100fe20000010899 */
[----:B------:R-:W-:Y:S01]  /*75f0*/  MUFU.EX2 R174, R174 ;  /* 0x000000ae00ae7308 */ /* 0x000fe20000000800 */
[----:B------:R-:W-:Y:S01]  /*7600*/  FMUL.FTZ R132, R5, c[0x0][0x2d0] ;  /* 0x0000b40005847a20 */ /* 0x000fe20000410000 */
[----:B------:R-:W-:Y:S01]  /*7610*/  IADD3 R5, R135, UR4, RZ ;  /* 0x0000000487057c10 */ /* 0x000fe2000fffe0ff */
[--C-:B------:R-:W-:Y:S02]  /*7620*/  FFMA.FTZ R178, R164, c[0x0][0x2d0], -R153.reuse ;  /* 0x0000b400a4b27a23 */ /* 0x100fe40000010899 */
[--C-:B------:R-:W-:Y:S01]  /*7630*/  FFMA.FTZ R179, R162, c[0x0][0x2d0], -R153.reuse ;  /* 0x0000b400a2b37a23 */ /* 0x100fe20000010899 */
[----:B------:R-:W-:Y:S01]  /*7640*/  IADD3 R133, R188, R5, RZ ;  /* 0x00000005bc857210 */ /* 0x000fe20007ffe0ff */
[--C-:B------:R-:W-:Y:S01]  /*7650*/  FFMA.FTZ R180, R142, c[0x0][0x2d0], -R153.reuse ;  /* 0x0000b4008eb47a23 */ /* 0x100fe20000010899 */
[----:B-1----:R-:W-:Y:S02]  /*7660*/  FMNMX.FTZ R11, R13, R0, !PT ;  /* 0x000000000d0b7209 */ /* 0x002fe40007810000 */
[----:B------:R-:W1:Y:S01]  /*7670*/  MUFU.EX2 R171, R171 ;  /* 0x000000ab00ab7308 */ /* 0x000e620000000800 */
[----:B------:R-:W-:Y:S01]  /*7680*/  LDSM.16.MT88.4 R12, [R135+UR4+0x100] ;  /* 0x00010004870c783b */ /* 0x000fe20008004200 */
[--C-:B------:R-:W-:Y:S02]  /*7690*/  FFMA.FTZ R181, R140, c[0x0][0x2d0], -R153.reuse ;  /* 0x0000b4008cb57a23 */ /* 0x100fe40000010899 */
[--C-:B------:R-:W-:Y:S02]  /*76a0*/  FFMA.FTZ R226, R160, c[0x0][0x2d0], -R153.reuse ;  /* 0x0000b400a0e27a23 */ /* 0x100fe40000010899 */
[--C-:B------:R-:W-:Y:S02]  /*76b0*/  FFMA.FTZ R227, R158, c[0x0][0x2d0], -R153.reuse ;  /* 0x0000b4009ee37a23 */ /* 0x100fe40000010899 */
[--C-:B------:R-:W-:Y:S01]  /*76c0*/  FFMA.FTZ R228, R156, c[0x0][0x2d0], -R153.reuse ;  /* 0x0000b4009ce47a23 */ /* 0x100fe20000010899 */
[----:B------:R-:W2:Y:S01]  /*76d0*/  SHFL.BFLY PT, R0, R11, 0x1, 0x1f ;  /* 0x0c201f000b007f89 */ /* 0x000ea200000e0000 */
[----:B------:R-:W-:Y:S01]  /*76e0*/  MUFU.EX2 R170, R170 ;  /* 0x000000aa00aa7308 */ /* 0x000fe20000000800 */
[--C-:B------:R-:W-:Y:S02]  /*76f0*/  FFMA.FTZ R229, R154, c[0x0][0x2d0], -R153.reuse ;  /* 0x0000b4009ae57a23 */ /* 0x100fe40000010899 */
[--C-:B------:R-:W-:Y:S02]  /*7700*/  FFMA.FTZ R234, R152, c[0x0][0x2d0], -R153.reuse ;  /* 0x0000b40098ea7a23 */ /* 0x100fe40000010899 */
[--C-:B------:R-:W-:Y:S02]  /*7710*/  FFMA.FTZ R235, R150, c[0x0][0x2d0], -R153.reuse ;  /* 0x0000b40096eb7a23 */ /* 0x100fe40000010899 */
[----:B------:R-:W3:Y:S01]  /*7720*/  LDSM.16.MT88.4 R20, [R133+0x100] ;  /* 0x000100008514783b */ /* 0x000ee20000004200 */
[--C-:B------:R-:W-:Y:S02]  /*7730*/  FFMA.FTZ R236, R148, c[0x0][0x2d0], -R153.reuse ;  /* 0x0000b40094ec7a23 */ /* 0x100fe40000010899 */
[----:B------:R-:W4:Y:S01]  /*7740*/  MUFU.EX2 R169, R169 ;  /* 0x000000a900a97308 */ /* 0x000f220000000800 */
[----:B------:R-:W-:Y:S01]  /*7750*/  FFMA.FTZ R153, R146, c[0x0][0x2d0], -R153 ;  /* 0x0000b40092997a23 */ /* 0x000fe20000010899 */
[----:B-1----:R-:W-:Y:S08]  /*7760*/  F2FP.BF16.PACK_AB R136, R171, R174 ;  /* 0x000000aeab88723e */ /* 0x002ff000000010ff */
[----:B------:R-:W1:Y:S01]  /*7770*/  MUFU.EX2 R132, R132 ;  /* 0x0000008400847308 */ /* 0x000e620000000800 */
[----:B--2---:R-:W-:Y:S04]  /*7780*/  FMNMX.FTZ R0, R11, R0, !PT ;  /* 0x000000000b007209 */ /* 0x004fe80007810000 */
[C---:B------:R-:W-:Y:S01]  /*7790*/  FSETP.NEU.FTZ.AND P0, PT, R0.reuse, -INF , PT ;  /* 0xff8000000000780b */ /* 0x040fe20003f1d000 */
[C---:B------:R-:W-:Y:S04]  /*77a0*/  FMUL.FTZ R144, R0.reuse, c[0x0][0x2d0] ;  /* 0x0000b40000907a20 */ /* 0x040fe80000410000 */
[----:B------:R-:W-:Y:S01]  /*77b0*/  MUFU.EX2 R237, R153 ;  /* 0x0000009900ed7308 */ /* 0x000fe20000000800 */
[----:B------:R-:W-:Y:S02]  /*77c0*/  FSEL R4, R0, RZ, P0 ;  /* 0x000000ff00047208 */ /* 0x000fe40000000000 */
[----:B------:R-:W-:Y:S02]  /*77d0*/  FSEL R144, R144, RZ, P0 ;  /* 0x000000ff90907208 */ /* 0x000fe40000000000 */
[----:B----4-:R-:W-:Y:S01]  /*77e0*/  F2FP.BF16.PACK_AB R138, R169, R170 ;  /* 0x000000aaa98a723e */ /* 0x010fe200000010ff */
[----:B------:R-:W-:Y:S02]  /*77f0*/  FADD.FTZ R4, -R4, R3 ;  /* 0x0000000304047221 */ /* 0x000fe40000010100 */
[--C-:B------:R-:W-:Y:S02]  /*7800*/  FFMA.FTZ R176, R176, c[0x0][0x2d0], -R144.reuse ;  /* 0x0000b400b0b07a23 */ /* 0x100fe40000010890 */
[--C-:B------:R-:W-:Y:S01]  /*7810*/  FFMA.FTZ R173, R177, c[0x0][0x2d0], -R144.reuse ;  /* 0x0000b400b1ad7a23 */ /* 0x100fe20000010890 */
[----:B------:R-:W-:Y:S01]  /*7820*/  MUFU.EX2 R178, R178 ;  /* 0x000000b200b27308 */ /* 0x000fe20000000800 */
[--C-:B------:R-:W-:Y:S02]  /*7830*/  FFMA.FTZ R172, R9, c[0x0][0x2d0], -R144.reuse ;  /* 0x0000b40009ac7a23 */ /* 0x100fe40000010890 */
[--C-:B------:R-:W-:Y:S02]  /*7840*/  FFMA.FTZ R177, R7, c[0x0][0x2d0], -R144.reuse ;  /* 0x0000b40007b17a23 */ /* 0x100fe40000010890 */
[----:B------:R-:W-:Y:S02]  /*7850*/  FMUL.FTZ R3, R4, c[0x0][0x2d0] ;  /* 0x0000b40004037a20 */ /* 0x000fe40000410000 */
[C---:B-1----:R-:W-:Y:S02]  /*7860*/  FMUL.FTZ R4, R132.reuse, R128 ;  /* 0x0000008084047220 */ /* 0x042fe40000410000 */
[C---:B------:R-:W-:Y:S01]  /*7870*/  FMUL.FTZ R5, R132.reuse, R129 ;  /* 0x0000008184057220 */ /* 0x040fe20000410000 */
[----:B------:R-:W-:Y:S01]  /*7880*/  MUFU.EX2 R176, R176 ;  /* 0x000000b000b07308 */ /* 0x000fe20000000800 */
[C---:B------:R-:W-:Y:S02]  /*7890*/  FMUL.FTZ R8, R132.reuse, R124 ;  /* 0x0000007c84087220 */ /* 0x040fe40000410000 */
[C---:B------:R-:W-:Y:S02]  /*78a0*/  FMUL.FTZ R9, R132.reuse, R125 ;  /* 0x0000007d84097220 */ /* 0x040fe40000410000 */
[C---:B------:R-:W-:Y:S02]  /*78b0*/  FMUL.FTZ R16, R132.reuse, R116 ;  /* 0x0000007484107220 */ /* 0x040fe40000410000 */
[C---:B------:R-:W-:Y:S02]  /*78c0*/  FMUL.FTZ R17, R132.reuse, R117 ;  /* 0x0000007584117220 */ /* 0x040fe40000410000 */
[C---:B------:R-:W-:Y:S01]  /*78d0*/  FMUL.FTZ R24, R132.reuse, R108 ;  /* 0x0000006c84187220 */ /* 0x040fe20000410000 */
[----:B------:R-:W1:Y:S01]  /*78e0*/  MUFU.EX2 R173, R173 ;  /* 0x000000ad00ad7308 */ /* 0x000e620000000800 */
[C---:B------:R-:W-:Y:S02]  /*78f0*/  FMUL.FTZ R25, R132.reuse, R109 ;  /* 0x0000006d84197220 */ /* 0x040fe40000410000 */
[C---:B------:R-:W-:Y:S02]  /*7900*/  FMUL.FTZ R32, R132.reuse, R100 ;  /* 0x0000006484207220 */ /* 0x040fe40000410000 */
[C---:B------:R-:W-:Y:S02]  /*7910*/  FMUL.FTZ R33, R132.reuse, R101 ;  /* 0x0000006584217220 */ /* 0x040fe40000410000 */
[--C-:B------:R-:W-:Y:S02]  /*7920*/  FFMA.FTZ R182, R165, c[0x0][0x2d0], -R144.reuse ;  /* 0x0000b400a5b67a23 */ /* 0x100fe40000010890 */
[----:B------:R-:W-:Y:S01]  /*7930*/  LDSM.16.MT88.4 R164, [R135+UR4+0x5900] ;  /* 0x0059000487a4783b */ /* 0x000fe20008004200 */
[----:B------:R-:W-:Y:S01]  /*7940*/  MUFU.EX2 R172, R172 ;  /* 0x000000ac00ac7308 */ /* 0x000fe20000000800 */
[--C-:B------:R-:W-:Y:S02]  /*7950*/  FFMA.FTZ R183, R163, c[0x0][0x2d0], -R144.reuse ;  /* 0x0000b400a3b77a23 */ /* 0x100fe40000010890 */
[--C-:B------:R-:W-:Y:S02]  /*7960*/  FFMA.FTZ R190, R143, c[0x0][0x2d0], -R144.reuse ;  /* 0x0000b4008fbe7a23 */ /* 0x100fe40000010890 */
[--C-:B------:R-:W-:Y:S02]  /*7970*/  FFMA.FTZ R213, R141, c[0x0][0x2d0], -R144.reuse ;  /* 0x0000b4008dd57a23 */ /* 0x100fe40000010890 */
[----:B------:R-:W-:Y:S01]  /*7980*/  LDSM.16.MT88.4 R140, [R134+UR4+0x2900] ;  /* 0x00290004868c783b */ /* 0x000fe20008004200 */
[--C-:B------:R-:W-:Y:S02]  /*7990*/  FFMA.FTZ R230, R161, c[0x0][0x2d0], -R144.reuse ;  /* 0x0000b400a1e67a23 */ /* 0x100fe40000010890 */
[----:B------:R-:W2:Y:S01]  /*79a0*/  MUFU.EX2 R177, R177 ;  /* 0x000000b100b17308 */ /* 0x000ea20000000800 */
[--C-:B------:R-:W-:Y:S02]  /*79b0*/  FFMA.FTZ R231, R159, c[0x0][0x2d0], -R144.reuse ;  /* 0x0000b4009fe77a23 */ /* 0x100fe40000010890 */
[--C-:B------:R-:W-:Y:S01]  /*79c0*/  FFMA.FTZ R232, R157, c[0x0][0x2d0], -R144.reuse ;  /* 0x0000b4009de87a23 */ /* 0x100fe20000010890 */
[----:B-1----:R-:W-:Y:S01]  /*79d0*/  F2FP.BF16.PACK_AB R137, R173, R176 ;  /* 0x000000b0ad89723e */ /* 0x002fe200000010ff */
[----:B------:R-:W-:Y:S01]  /*79e0*/  LDSM.16.MT88.4 R156, [R134+UR4+0x3900] ;  /* 0x00390004869c783b */ /* 0x000fe20008004200 */
[--C-:B------:R-:W-:Y:S02]  /*79f0*/  FFMA.FTZ R233, R155, c[0x0][0x2d0], -R144.reuse ;  /* 0x0000b4009be97a23 */ /* 0x100fe40000010890 */
[--C-:B------:R-:W-:Y:S02]  /*7a00*/  FFMA.FTZ R238, R151, c[0x0][0x2d0], -R144.reuse ;  /* 0x0000b40097ee7a23 */ /* 0x100fe40000010890 */
[----:B------:R-:W1:Y:S01]  /*7a10*/  MUFU.EX2 R3, R3 ;  /* 0x0000000300037308 */ /* 0x000e620000000800 */
[--C-:B------:R-:W-:Y:S02]  /*7a20*/  FFMA.FTZ R239, R149, c[0x0][0x2d0], -R144.reuse ;  /* 0x0000b40095ef7a23 */ /* 0x100fe40000010890 */
[----:B------:R-:W-:Y:S01]  /*7a30*/  LDSM.16.MT88.4 R148, [R135+UR4+0x3900] ;  /* 0x003900048794783b */ /* 0x000fe20008004200 */
[--C-:B------:R-:W-:Y:S02]  /*7a40*/  FFMA.FTZ R240, R147, c[0x0][0x2d0], -R144.reuse ;  /* 0x0000b40093f07a23 */ /* 0x100fe40000010890 */
[----:B------:R-:W-:Y:S02]  /*7a50*/  FFMA.FTZ R144, R145, c[0x0][0x2d0], -R144 ;  /* 0x0000b40091907a23 */ /* 0x000fe40000010890 */
[C---:B------:R-:W-:Y:S02]  /*7a60*/  FMUL.FTZ R36, R132.reuse, R36 ;  /* 0x0000002484247220 */ /* 0x040fe40000410000 */
[----:B------:R4:W-:Y:S01]  /*7a70*/  MUFU.EX2 R241, R144 ;  /* 0x0000009000f17308 */ /* 0x0009e20000000800 */
[----:B------:R-:W-:Y:S01]  /*7a80*/  LDSM.16.MT88.4 R152, [R133+0x3900] ;  /* 0x003900008598783b */ /* 0x000fe20000004200 */
[C---:B------:R-:W-:Y:S01]  /*7a90*/  FMUL.FTZ R37, R132.reuse, R37 ;  /* 0x0000002584257220 */ /* 0x040fe20000410000 */
[----:B--2---:R-:W-:Y:S01]  /*7aa0*/  F2FP.BF16.PACK_AB R139, R177, R172 ;  /* 0x000000acb18b723e */ /* 0x004fe200000010ff */
[C---:B------:R-:W-:Y:S02]  /*7ab0*/  FMUL.FTZ R40, R132.reuse, R40 ;  /* 0x0000002884287220 */ /* 0x040fe40000410000 */
[C---:B------:R-:W-:Y:S03]  /*7ac0*/  FMUL.FTZ R41, R132.reuse, R41 ;  /* 0x0000002984297220 */ /* 0x040fe60000410000 */
[----:B------:R-:W-:Y:S01]  /*7ad0*/  LDSM.16.MT88.4 R160, [R168+0x3900] ;  /* 0x00390000a8a0783b */ /* 0x000fe20000004200 */
[C---:B------:R-:W-:Y:S01]  /*7ae0*/  FMUL.FTZ R44, R132.reuse, R44 ;  /* 0x0000002c842c7220 */ /* 0x040fe20000410000 */
[----:B------:R-:W2:Y:S01]  /*7af0*/  MUFU.EX2 R179, R179 ;  /* 0x000000b300b37308 */ /* 0x000ea20000000800 */
[C---:B------:R-:W-:Y:S02]  /*7b00*/  FMUL.FTZ R45, R132.reuse, R45 ;  /* 0x0000002d842d7220 */ /* 0x040fe40000410000 */
[C---:B-1----:R-:W-:Y:S02]  /*7b10*/  FMUL.FTZ R6, R3.reuse, R130 ;  /* 0x0000008203067220 */ /* 0x042fe40000410000 */
[C---:B------:R-:W-:Y:S02]  /*7b20*/  FMUL.FTZ R7, R3.reuse, R131 ;  /* 0x0000008303077220 */ /* 0x040fe40000410000 */
[----:B------:R-:W-:Y:S01]  /*7b30*/  LDSM.16.MT88.4 R128, [R133+0x2900] ;  /* 0x002900008580783b */ /* 0x000fe20000004200 */
[C---:B------:R-:W-:Y:S02]  /*7b40*/  FMUL.FTZ R10, R3.reuse, R126 ;  /* 0x0000007e030a7220 */ /* 0x040fe40000410000 */
[C---:B------:R-:W-:Y:S01]  /*7b50*/  FMUL.FTZ R11, R3.reuse, R127 ;  /* 0x0000007f030b7220 */ /* 0x040fe20000410000 */
[----:B------:R-:W-:Y:S01]  /*7b60*/  MUFU.EX2 R180, R180 ;  /* 0x000000b400b47308 */ /* 0x000fe20000000800 */
[C---:B------:R-:W-:Y:S03]  /*7b70*/  HMMA.16816.F32.BF16 R4, R136.reuse, R12, R4 ;  /* 0x0000000c8804723c */ /* 0x040fe60000041804 */
[----:B------:R-:W-:Y:S02]  /*7b80*/  LDSM.16.MT88.4 R124, [R135+UR4+0x2900] ;  /* 0x00290004877c783b */ /* 0x000fe40008004200 */
[C---:B------:R-:W-:Y:S02]  /*7b90*/  FMUL.FTZ R18, R3.reuse, R118 ;  /* 0x0000007603127220 */ /* 0x040fe40000410000 */
[C---:B------:R-:W-:Y:S01]  /*7ba0*/  FMUL.FTZ R12, R132.reuse, R120 ;  /* 0x00000078840c7220 */ /* 0x040fe20000410000 */
[C---:B------:R-:W-:Y:S01]  /*7bb0*/  HMMA.16816.F32.BF16 R8, R136.reuse, R14, R8 ;  /* 0x0000000e8808723c */ /* 0x040fe20000041808 */
[----:B------:R-:W-:Y:S02]  /*7bc0*/  MUFU.EX2 R181, R181 ;  /* 0x000000b500b57308 */ /* 0x000fe40000000800 */
[----:B----4-:R-:W-:Y:S01]  /*7bd0*/  LDSM.16.MT88.4 R144, [R168+0x1900] ;  /* 0x00190000a890783b */ /* 0x010fe20000004200 */
        /* <DEDUP_REMOVED lines=9> */
[C---:B---3--:R-:W-:Y:S01]  /*7c70*/  HMMA.16816.F32.BF16 R12, R136.reuse, R20, R12 ;  /* 0x00000014880c723c */ /* 0x048fe2000004180c */
[----:B------:R-:W1:Y:S02]  /*7c80*/  LDSM.16.MT88.4 R120, [R168+0x100] ;  /* 0x00010000a878783b */ /* 0x000e640000004200 */
[C---:B------:R-:W-:Y:S01]  /*7c90*/  FMUL.FTZ R35, R3.reuse, R103 ;  /* 0x0000006703237220 */ /* 0x040fe20000410000 */
[----:B------:R-:W3:Y:S01]  /*7ca0*/  MUFU.EX2 R183, R183 ;  /* 0x000000b700b77308 */ /* 0x000ee20000000800 */
[C---:B------:R-:W-:Y:S02]  /*7cb0*/  FMUL.FTZ R38, R3.reuse, R38 ;  /* 0x0000002603267220 */ /* 0x040fe40000410000 */
[C---:B------:R-:W-:Y:S01]  /*7cc0*/  FMUL.FTZ R20, R132.reuse, R112 ;  /* 0x0000007084147220 */ /* 0x040fe20000410000 */
[C---:B------:R-:W-:Y:S01]  /*7cd0*/  HMMA.16816.F32.BF16 R16, R136.reuse, R22, R16 ;  /* 0x000000168810723c */ /* 0x040fe20000041810 */
[----:B------:R-:W-:Y:S03]  /*7ce0*/  LDSM.16.MT88.4 R100, [R134+UR4+0x2100] ;  /* 0x002100048664783b */ /* 0x000fe60008004200 */
        /* <DEDUP_REMOVED lines=8> */
[----:B------:R-:W4:Y:S01]  /*7d70*/  LDSM.16.MT88.4 R112, [R135+UR4+0x2100] ;  /* 0x002100048770783b */ /* 0x000f220008004200 */
[C---:B------:R-:W-:Y:S01]  /*7d80*/  FMUL.FTZ R46, R3.reuse, R46 ;  /* 0x0000002e032e7220 */ /* 0x040fe20000410000 */
[C---:B------:R-:W-:Y:S01]  /*7d90*/  HMMA.16816.F32.BF16 R20, R136.reuse, R28, R20 ;  /* 0x0000001c8814723c */ /* 0x040fe20000041814 */
[----:B------:R-:W5:Y:S02]  /*7da0*/  MUFU.EX2 R213, R213 ;  /* 0x000000d500d57308 */ /* 0x000f640000000800 */
[C---:B------:R-:W-:Y:S02]  /*7db0*/  FMUL.FTZ R47, R3.reuse, R47 ;  /* 0x0000002f032f7220 */ /* 0x040fe40000410000 */
[C---:B------:R-:W-:Y:S02]  /*7dc0*/  FMUL.FTZ R48, R132.reuse, R48 ;  /* 0x0000003084307220 */ /* 0x040fe40000410000 */
[C---:B------:R-:W-:Y:S01]  /*7dd0*/  FMUL.FTZ R28, R132.reuse, R104 ;  /* 0x00000068841c7220 */ /* 0x040fe20000410000 */
[C---:B------:R-:W-:Y:S03]  /*7de0*/  HMMA.16816.F32.BF16 R24, R136.reuse, R30, R24 ;  /* 0x0000001e8818723c */ /* 0x040fe60000041818 */
[----:B------:R-:W-:Y:S01]  /*7df0*/  MUFU.EX2 R226, R226 ;  /* 0x000000e200e27308 */ /* 0x000fe20000000800 */
[C---:B------:R-:W-:Y:S02]  /*7e00*/  FMUL.FTZ R29, R132.reuse, R105 ;  /* 0x00000069841d7220 */ /* 0x040fe40000410000 */
[C---:B------:R-:W-:Y:S02]  /*7e10*/  FMUL.FTZ R49, R132.reuse, R49 ;  /* 0x0000003184317220 */ /* 0x040fe40000410000 */
[C---:B------:R-:W-:Y:S04]  /*7e20*/  FMUL.FTZ R30, R3.reuse, R106 ;  /* 0x0000006a031e7220 */ /* 0x040fe80000410000 */
[C---:B------:R-:W-:Y:S01]  /*7e30*/  FMUL.FTZ R31, R3.reuse, R107 ;  /* 0x0000006b031f7220 */ /* 0x040fe20000410000 */
[----:B------:R-:W2:Y:S01]  /*7e40*/  MUFU.EX2 R227, R227 ;  /* 0x000000e300e37308 */ /* 0x000ea20000000800 */
[----:B------:R-:W2:Y:S01]  /*7e50*/  LDSM.16.MT88.4 R104, [R133+0x2100] ;  /* 0x002100008568783b */ /* 0x000ea20000004200 */
[C---:B------:R-:W-:Y:S02]  /*7e60*/  FMUL.FTZ R50, R3.reuse, R50 ;  /* 0x0000003203327220 */ /* 0x040fe40000410000 */
[C---:B------:R-:W-:Y:S02]  /*7e70*/  FMUL.FTZ R51, R3.reuse, R51 ;  /* 0x0000003303337220 */ /* 0x040fe40000410000 */
[C---:B-1----:R-:W-:Y:S03]  /*7e80*/  HMMA.16816.F32.BF16 R28, R136.reuse, R120, R28 ;  /* 0x00000078881c723c */ /* 0x042fe6000004181c */
        /* <DEDUP_REMOVED lines=8> */
[----:B------:R-:W1:Y:S01]  /*7f10*/  MUFU.EX2 R229, R229 ;  /* 0x000000e500e57308 */ /* 0x000e620000000800 */
[C---:B----4-:R-:W-:Y:S04]  /*7f20*/  HMMA.16816.F32.BF16 R36, R136.reuse, R112, R36 ;  /* 0x000000708824723c */ /* 0x050fe80000041824 */
[C---:B------:R-:W-:Y:S02]  /*7f30*/  FMUL.FTZ R57, R132.reuse, R57 ;  /* 0x0000003984397220 */ /* 0x040fe40000410000 */
[C---:B------:R-:W-:Y:S02]  /*7f40*/  FMUL.FTZ R58, R3.reuse, R58 ;  /* 0x0000003a033a7220 */ /* 0x040fe40000410000 */
[C---:B------:R-:W-:Y:S01]  /*7f50*/  HMMA.16816.F32.BF16 R40, R136.reuse, R114, R40 ;  /* 0x000000728828723c */ /* 0x040fe20000041828 */
[----:B------:R-:W-:Y:S01]  /*7f60*/  LDSM.16.MT88.4 R112, [R135+UR4+0x900] ;  /* 0x000900048770783b */ /* 0x000fe20008004200 */
[----:B------:R-:W-:Y:S02]  /*7f70*/  MUFU.EX2 R230, R230 ;  /* 0x000000e600e67308 */ /* 0x000fe40000000800 */
[C---:B------:R-:W-:Y:S02]  /*7f80*/  FMUL.FTZ R59, R3.reuse, R59 ;  /* 0x0000003b033b7220 */ /* 0x040fe40000410000 */
[C---:B------:R-:W-:Y:S02]  /*7f90*/  FMUL.FTZ R60, R132.reuse, R60 ;  /* 0x0000003c843c7220 */ /* 0x040fe40000410000 */
[C---:B------:R-:W-:Y:S01]  /*7fa0*/  FMUL.FTZ R61, R132.reuse, R61 ;  /* 0x0000003d843d7220 */ /* 0x040fe20000410000 */
[C---:B--2---:R-:W-:Y:S03]  /*7fb0*/  HMMA.16816.F32.BF16 R44, R136.reuse, R104, R44 ;  /* 0x00000068882c723c */ /* 0x044fe6000004182c */
[----:B------:R-:W2:Y:S01]  /*7fc0*/  MUFU.EX2 R231, R231 ;  /* 0x000000e700e77308 */ /* 0x000ea20000000800 */
[C---:B------:R-:W-:Y:S02]  /*7fd0*/  FMUL.FTZ R62, R3.reuse, R62 ;  /* 0x0000003e033e7220 */ /* 0x040fe40000410000 */
[C---:B------:R-:W-:Y:S02]  /*7fe0*/  FMUL.FTZ R63, R3.reuse, R63 ;  /* 0x0000003f033f7220 */ /* 0x040fe40000410000 */
[C---:B------:R-:W-:Y:S01]  /*7ff0*/  FMUL.FTZ R64, R132.reuse, R64 ;  /* 0x0000004084407220 */ /* 0x040fe20000410000 */
[C---:B------:R-:W-:Y:S01]  /*8000*/  HMMA.16816.F32.BF16 R48, R136.reuse, R106, R48 ;  /* 0x0000006a8830723c */ /* 0x040fe20000041830 */
[----:B------:R-:W4:Y:S03]  /*8010*/  LDSM.16.MT88.4 R104, [R135+UR4+0x4100] ;  /* 0x004100048768783b */ /* 0x000f260008004200 */
        /* <DEDUP_REMOVED lines=16> */
[----:B------:R-:W2:Y:S01]  /*8120*/  LDSM.16.MT88.4 R108, [R134+UR4+0x4100] ;  /* 0x00410004866c783b */ /* 0x000ea20008004200 */
[----:B------:R-:W1:Y:S02]  /*8130*/  MUFU.EX2 R235, R235 ;  /* 0x000000eb00eb7308 */ /* 0x000e640000000800 */
[C---:B------:R-:W-:Y:S02]  /*8140*/  FMUL.FTZ R73, R132.reuse, R73 ;  /* 0x0000004984497220 */ /* 0x040fe40000410000 */
[C---:B------:R-:W-:Y:S02]  /*8150*/  FMUL.FTZ R74, R3.reuse, R74 ;  /* 0x0000004a034a7220 */ /* 0x040fe40000410000 */
[C---:B------:R-:W-:Y:S01]  /*8160*/  FMUL.FTZ R75, R3.reuse, R75 ;  /* 0x0000004b034b7220 */ /* 0x040fe20000410000 */
[C---:B----4-:R-:W-:Y:S03]  /*8170*/  HMMA.16816.F32.BF16 R68, R136.reuse, R104, R68 ;  /* 0x000000688844723c */ /* 0x050fe60000041844 */
[C---:B------:R-:W-:Y:S01]  /*8180*/  FMUL.FTZ R76, R132.reuse, R76 ;  /* 0x0000004c844c7220 */ /* 0x040fe20000410000 */
[----:B------:R-:W-:Y:S01]  /*8190*/  MUFU.EX2 R236, R236 ;  /* 0x000000ec00ec7308 */ /* 0x000fe20000000800 */
[C---:B------:R-:W-:Y:S02]  /*81a0*/  FMUL.FTZ R77, R132.reuse, R77 ;  /* 0x0000004d844d7220 */ /* 0x040fe40000410000 */
[C---:B------:R-:W-:Y:S01]  /*81b0*/  FMUL.FTZ R78, R3.reuse, R78 ;  /* 0x0000004e034e7220 */ /* 0x040fe20000410000 */
[C---:B------:R-:W-:Y:S01]  /*81c0*/  HMMA.16816.F32.BF16 R72, R136.reuse, R106, R72 ;  /* 0x0000006a8848723c */ /* 0x040fe20000041848 */
[----:B------:R-:W4:Y:S03]  /*81d0*/  LDSM.16.MT88.4 R104, [R168+0x4100] ;  /* 0x00410000a868783b */ /* 0x000f260000004200 */
[C---:B------:R-:W-:Y:S02]  /*81e0*/  FMUL.FTZ R79, R3.reuse, R79 ;  /* 0x0000004f034f7220 */ /* 0x040fe40000410000 */
[C---:B------:R-:W-:Y:S01]  /*81f0*/  FMUL.FTZ R80, R132.reuse, R80 ;  /* 0x0000005084507220 */ /* 0x040fe20000410000 */
[----:B------:R-:W-:Y:S01]  /*8200*/  MUFU.EX2 R238, R238 ;  /* 0x000000ee00ee7308 */ /* 0x000fe20000000800 */
[C---:B------:R-:W-:Y:S03]  /*8210*/  FMUL.FTZ R81, R132.reuse, R81 ;  /* 0x0000005184517220 */ /* 0x040fe60000410000 */
[C---:B-1----:R-:W-:Y:S03]  /*8220*/  HMMA.16816.F32.BF16 R76, R136.reuse, R100, R76 ;  /* 0x00000064884c723c */ /* 0x042fe6000004184c */
[C---:B------:R-:W-:Y:S02]  /*8230*/  FMUL.FTZ R82, R3.reuse, R82 ;  /* 0x0000005203527220 */ /* 0x040fe40000410000 */
[----:B------:R-:W-:Y:S01]  /*8240*/  FMUL.FTZ R83, R3, R83 ;  /* 0x0000005303537220 */ /* 0x000fe20000410000 */
[----:B------:R-:W1:Y:S01]  /*8250*/  MUFU.EX2 R239, R239 ;  /* 0x000000ef00ef7308 */ /* 0x000e620000000800 */
[C---:B------:R-:W-:Y:S01]  /*8260*/  FMUL.FTZ R84, R132.reuse, R84 ;  /* 0x0000005484547220 */ /* 0x040fe20000410000 */
[----:B------:R-:W-:Y:S01]  /*8270*/  F2FP.BF16.PACK_AB R100, R179, R178 ;  /* 0x000000b2b364723e */ /* 0x000fe200000010ff */
[C---:B------:R-:W-:Y:S03]  /*8280*/  FMUL.FTZ R85, R132.reuse, R85 ;  /* 0x0000005584557220 */ /* 0x040fe60000410000 */
[C---:B------:R-:W-:Y:S03]  /*8290*/  HMMA.16816.F32.BF16 R80, R136.reuse, R102, R80 ;  /* 0x000000668850723c */ /* 0x040fe60000041850 */
[----:B------:R-:W-:Y:S01]  /*82a0*/  FMUL.FTZ R86, R3, R86 ;  /* 0x0000005603567220 */ /* 0x000fe20000410000 */
[----:B---3--:R-:W-:Y:S01]  /*82b0*/  F2FP.BF16.PACK_AB R101, R183, R182 ;  /* 0x000000b6b765723e */ /* 0x008fe200000010ff */
[----:B------:R-:W-:Y:S01]  /*82c0*/  FMUL.FTZ R87, R3, R87 ;  /* 0x0000005703577220 */ /* 0x000fe20000410000 */
[----:B------:R-:W3:Y:S01]  /*82d0*/  MUFU.EX2 R240, R240 ;  /* 0x000000f000f07308 */ /* 0x000ee20000000800 */
[C---:B------:R-:W-:Y:S01]  /*82e0*/  FMUL.FTZ R88, R132.reuse, R88 ;  /* 0x0000005884587220 */ /* 0x040fe20000410000 */
[----:B------:R-:W-:Y:S01]  /*82f0*/  F2FP.BF16.PACK_AB R102, R181, R180 ;  /* 0x000000b4b566723e */ /* 0x000fe200000010ff */
[C---:B------:R-:W-:Y:S03]  /*8300*/  FMUL.FTZ R89, R132.reuse, R89 ;  /* 0x0000005984597220 */ /* 0x040fe60000410000 */
[C---:B--2---:R-:W-:Y:S03]  /*8310*/  HMMA.16816.F32.BF16 R84, R136.reuse, R108, R84 ;  /* 0x0000006c8854723c */ /* 0x044fe60000041854 */
[----:B------:R-:W-:Y:S01]  /*8320*/  FMUL.FTZ R90, R3, R90 ;  /* 0x0000005a035a7220 */ /* 0x000fe20000410000 */
[----:B-----5:R-:W-:Y:S01]  /*8330*/  F2FP.BF16.PACK_AB R103, R213, R190 ;  /* 0x000000bed567723e */ /* 0x020fe200000010ff */
[C---:B------:R-:W-:Y:S02]  /*8340*/  FMUL.FTZ R91, R3.reuse, R91 ;  /* 0x0000005b035b7220 */ /* 0x040fe40000410000 */
[C---:B------:R-:W-:Y:S02]  /*8350*/  FMUL.FTZ R92, R132.reuse, R92 ;  /* 0x0000005c845c7220 */ /* 0x040fe40000410000 */
[C---:B------:R-:W-:Y:S03]  /*8360*/  FMUL.FTZ R93, R132.reuse, R93 ;  /* 0x0000005d845d7220 */ /* 0x040fe60000410000 */
[C---:B------:R-:W-:Y:S01]  /*8370*/  HMMA.16816.F32.BF16 R88, R136.reuse, R110, R88 ;  /* 0x0000006e8858723c */ /* 0x040fe20000041858 */
[----:B------:R-:W2:Y:S02]  /*8380*/  LDSM.16.MT88.4 R108, [R134+UR4+0x900] ;  /* 0x00090004866c783b */ /* 0x000ea40008004200 */
[C---:B------:R-:W-:Y:S02]  /*8390*/  FMUL.FTZ R94, R3.reuse, R94 ;  /* 0x0000005e035e7220 */ /* 0x040fe40000410000 */
[C---:B------:R-:W-:Y:S02]  /*83a0*/  FMUL.FTZ R95, R3.reuse, R95 ;  /* 0x0000005f035f7220 */ /* 0x040fe40000410000 */
[C---:B------:R-:W-:Y:S02]  /*83b0*/  FMUL.FTZ R96, R132.reuse, R96 ;  /* 0x0000006084607220 */ /* 0x040fe40000410000 */
[C---:B------:R-:W-:Y:S03]  /*83c0*/  FMUL.FTZ R97, R132.reuse, R97 ;  /* 0x0000006184617220 */ /* 0x040fe60000410000 */
[C---:B----4-:R-:W-:Y:S03]  /*83d0*/  HMMA.16816.F32.BF16 R92, R136.reuse, R104, R92 ;  /* 0x00000068885c723c */ /* 0x050fe6000004185c */
[C---:B------:R-:W-:Y:S02]  /*83e0*/  FMUL.FTZ R98, R3.reuse, R98 ;  /* 0x0000006203627220 */ /* 0x040fe40000410000 */
[C---:B------:R-:W-:Y:S02]  /*83f0*/  FMUL.FTZ R99, R3.reuse, R99 ;  /* 0x0000006303637220 */ /* 0x040fe40000410000 */
[----:B------:R-:W-:Y:S02]  /*8400*/  FFMA.FTZ R174, R132, R207, R174 ;  /* 0x000000cf84ae7223 */ /* 0x000fe400000100ae */
[----:B------:R-:W-:Y:S03]  /*8410*/  FFMA.FTZ R176, R3, R208, R176 ;  /* 0x000000d003b07223 */ /* 0x000fe600000100b0 */
[----:B------:R-:W-:Y:S01]  /*8420*/  HMMA.16816.F32.BF16 R96, R136, R106, R96 ;  /* 0x0000006a8860723c */ /* 0x000fe20000041860 */
[----:B------:R-:W4:Y:S02]  /*8430*/  LDSM.16.MT88.4 R104, [R168+0x2900] ;  /* 0x00290000a868783b */ /* 0x000f240000004200 */
[----:B------:R-:W-:Y:S01]  /*8440*/  IADD3 R3, R225, -0x2, RZ ;  /* 0xfffffffee1037810 */ /* 0x000fe20007ffe0ff */
[----:B------:R-:W-:Y:S02]  /*8450*/  FADD.FTZ R171, R171, R174 ;  /* 0x000000aeabab7221 */ /* 0x000fe40000010000 */
[----:B------:R-:W-:Y:S01]  /*8460*/  FADD.FTZ R173, R173, R176 ;  /* 0x000000b0adad7221 */ /* 0x000fe20000010000 */
[----:B------:R-:W-:Y:S01]  /*8470*/  ISETP.GE.AND P0, PT, R3, R194, PT ;  /* 0x000000c20300720c */ /* 0x000fe20003f06270 */
[C---:B------:R-:W-:Y:S01]  /*8480*/  HMMA.16816.F32.BF16 R4, R100.reuse, R112, R4 ;  /* 0x000000706404723c */ /* 0x040fe20000041804 */
[----:B------:R-:W-:Y:S04]  /*8490*/  LDSM.16.MT88.4 R136, [R134+UR4+0x3100] ;  /* 0x003100048688783b */ /* 0x000fe80008004200 */
        /* <DEDUP_REMOVED lines=10> */
[----:B------:R-:W-:Y:S03]  /*8540*/  LDSM.16.MT88.4 R116, [R134+UR4+0x4900] ;  /* 0x004900048674783b */ /* 0x000fe60008004200 */
[----:B------:R-:W-:Y:S02]  /*8550*/  FADD.FTZ R179, R179, R178 ;  /* 0x000000b2b3b37221 */ /* 0x000fe40000010000 */
[----:B------:R-:W-:Y:S02]  /*8560*/  FADD.FTZ R183, R183, R182 ;  /* 0x000000b6b7b77221 */ /* 0x000fe40000010000 */
[C---:B--2---:R-:W-:Y:S04]  /*8570*/  HMMA.16816.F32.BF16 R20, R100.reuse, R108, R20 ;  /* 0x0000006c6414723c */ /* 0x044fe80000041814 */
[----:B------:R-:W-:Y:S02]  /*8580*/  FADD.FTZ R180, R180, R179 ;  /* 0x000000b3b4b47221 */ /* 0x000fe40000010000 */
[----:B------:R-:W-:Y:S02]  /*8590*/  FADD.FTZ R190, R190, R183 ;  /* 0x000000b7bebe7221 */ /* 0x000fe40000010000 */
[C---:B------:R-:W-:Y:S01]  /*85a0*/  HMMA.16816.F32.BF16 R24, R100.reuse, R110, R24 ;  /* 0x0000006e6418723c */ /* 0x040fe20000041818 */
[----:B------:R-:W2:Y:S03]  /*85b0*/  LDSM.16.MT88.4 R108, [R135+UR4+0x4900] ;  /* 0x00490004876c783b */ /* 0x000ea60008004200 */
[----:B------:R-:W-:Y:S02]  /*85c0*/  FADD.FTZ R181, R181, R180 ;  /* 0x000000b4b5b57221 */ /* 0x000fe40000010000 */
[----:B------:R-:W-:Y:S02]  /*85d0*/  FADD.FTZ R213, R213, R190 ;  /* 0x000000bed5d57221 */ /* 0x000fe40000010000 */
        /* <DEDUP_REMOVED lines=11> */
[----:B------:R-:W-:Y:S07]  /*8690*/  LDSM.16.MT88.4 R140, [R134+UR4+0x1900] ;  /* 0x00190004868c783b */ /* 0x000fee0008004200 */
[C---:B----4-:R-:W-:Y:S08]  /*86a0*/  HMMA.16816.F32.BF16 R60, R100.reuse, R104, R60 ;  /* 0x00000068643c723c */ /* 0x050ff0000004183c */
[C---:B------:R-:W-:Y:S01]  /*86b0*/  HMMA.16816.F32.BF16 R64, R100.reuse, R106, R64 ;  /* 0x0000006a6440723c */ /* 0x040fe20000041840 */
[----:B------:R-:W4:Y:S07]  /*86c0*/  LDSM.16.MT88.4 R104, [R168+0x4900] ;  /* 0x00490000a868783b */ /* 0x000f2e0000004200 */
[C---:B--2---:R-:W-:Y:S08]  /*86d0*/  HMMA.16816.F32.BF16 R68, R100.reuse, R108, R68 ;  /* 0x0000006c6444723c */ /* 0x044ff00000041844 */
[C---:B------:R-:W-:Y:S01]  /*86e0*/  HMMA.16816.F32.BF16 R72, R100.reuse, R110, R72 ;  /* 0x0000006e6448723c */ /* 0x040fe20000041848 */
[----:B------:R-:W2:Y:S07]  /*86f0*/  LDSM.16.MT88.4 R108, [R135+UR4+0x1100] ;  /* 0x00110004876c783b */ /* 0x000eae0008004200 */
[C---:B------:R-:W-:Y:S08]  /*8700*/  HMMA.16816.F32.BF16 R76, R100.reuse, R112, R76 ;  /* 0x00000070644c723c */ /* 0x040ff0000004184c */
[C---:B------:R-:W-:Y:S01]  /*8710*/  HMMA.16816.F32.BF16 R80, R100.reuse, R114, R80 ;  /* 0x000000726450723c */ /* 0x040fe20000041850 */
[----:B------:R-:W5:Y:S07]  /*8720*/  LDSM.16.MT88.4 R112, [R134+UR4+0x1100] ;  /* 0x001100048670783b */ /* 0x000f6e0008004200 */
[C---:B------:R-:W-:Y:S08]  /*8730*/  HMMA.16816.F32.BF16 R84, R100.reuse, R116, R84 ;  /* 0x000000746454723c */ /* 0x040ff00000041854 */
[C---:B------:R-:W-:Y:S01]  /*8740*/  HMMA.16816.F32.BF16 R88, R100.reuse, R118, R88 ;  /* 0x000000766458723c */ /* 0x040fe20000041858 */
[----:B------:R-:W1:Y:S07]  /*8750*/  LDSM.16.MT88.4 R116, [R135+UR4+0x3100] ;  /* 0x003100048774783b */ /* 0x000e6e0008004200 */
[C---:B----4-:R-:W-:Y:S08]  /*8760*/  HMMA.16816.F32.BF16 R92, R100.reuse, R104, R92 ;  /* 0x00000068645c723c */ /* 0x050ff0000004185c */
[----:B------:R-:W-:Y:S01]  /*8770*/  HMMA.16816.F32.BF16 R96, R100, R106, R96 ;  /* 0x0000006a6460723c */ /* 0x000fe20000041860 */
[----:B------:R-:W4:Y:S06]  /*8780*/  LDSM.16.MT88.4 R104, [R168+0x3100] ;  /* 0x00310000a868783b */ /* 0x000f2c0000004200 */
        /* <DEDUP_REMOVED lines=14> */
[----:B------:R-:W2:Y:S07]  /*8870*/  LDSM.16.MT88.4 R108, [R135+UR4+0x5100] ;  /* 0x00510004876c783b */ /* 0x000eae0008004200 */
[C---:B------:R-:W-:Y:S08]  /*8880*/  HMMA.16816.F32.BF16 R12, R100.reuse, R120, R12 ;  /* 0x00000078640c723c */ /* 0x040ff0000004180c */
[C---:B------:R-:W-:Y:S08]  /*8890*/  HMMA.16816.F32.BF16 R16, R100.reuse, R122, R16 ;  /* 0x0000007a6410723c */ /* 0x040ff00000041810 */
[C---:B-----5:R-:W-:Y:S08]  /*88a0*/  HMMA.16816.F32.BF16 R20, R100.reuse, R112, R20 ;  /* 0x000000706414723c */ /* 0x060ff00000041814 */
[C---:B------:R-:W-:Y:S01]  /*88b0*/  HMMA.16816.F32.BF16 R24, R100.reuse, R114, R24 ;  /* 0x000000726418723c */ /* 0x040fe20000041818 */
[----:B------:R-:W5:Y:S07]  /*88c0*/  LDSM.16.MT88.4 R112, [R133+0x5100] ;  /* 0x005100008570783b */ /* 0x000f6e0000004200 */
[C---:B------:R-:W-:Y:S08]  /*88d0*/  HMMA.16816.F32.BF16 R28, R100.reuse, R124, R28 ;  /* 0x0000007c641c723c */ /* 0x040ff0000004181c */
[C---:B------:R-:W-:Y:S01]  /*88e0*/  HMMA.16816.F32.BF16 R32, R100.reuse, R126, R32 ;  /* 0x0000007e6420723c */ /* 0x040fe20000041820 */
[----:B------:R-:W-:Y:S07]  /*88f0*/  LDSM.16.MT88.4 R124, [R135+UR4+0x1900] ;  /* 0x00190004877c783b */ /* 0x000fee0008004200 */
[C---:B-1----:R-:W-:Y:S08]  /*8900*/  HMMA.16816.F32.BF16 R36, R100.reuse, R116, R36 ;  /* 0x000000746424723c */ /* 0x042ff00000041824 */
[C---:B------:R-:W-:Y:S01]  /*8910*/  HMMA.16816.F32.BF16 R40, R100.reuse, R118, R40 ;  /* 0x000000766428723c */ /* 0x040fe20000041828 */
[----:B------:R-:W1:Y:S07]  /*8920*/  LDSM.16.MT88.4 R116, [R134+UR4+0x5100] ;  /* 0x005100048674783b */ /* 0x000e6e0008004200 */
        /* <DEDUP_REMOVED lines=8> */
[C---:B----4-:R-:W-:Y:S04]  /*89b0*/  HMMA.16816.F32.BF16 R60, R100.reuse, R104, R60 ;  /* 0x00000068643c723c */ /* 0x050fe8000004183c */
[----:B---3--:R-:W-:Y:S01]  /*89c0*/  F2FP.BF16.PACK_AB R139, R241, R240 ;  /* 0x000000f0f18b723e */ /* 0x008fe200000010ff */
        /* <DEDUP_REMOVED lines=21> */
[----:B------:R-:W3:Y:S07]  /*8b20*/  LDSM.16.MT88.4 R8, [R134+UR4+0x5900] ;  /* 0x005900048608783b */ /* 0x000eee0008004200 */
        /* <DEDUP_REMOVED lines=23> */
[----:B------:R-:W-:-:S07]  /*8ca0*/  @!P0 BRA `(.L_x_1040) ;  /* 0x000003f000008947 */ /* 0x000fce0003800000 */
[----:B------:R-:W-:Y:S01]  /*8cb0*/  ISETP.NE.AND P2, PT, R195, 0x1, PT ;  /* 0x00000001c300780c */ /* 0x000fe20003f45270 */
[----:B------:R-:W-:Y:S01]  /*8cc0*/  IMAD.MOV.U32 R200, RZ, RZ, RZ ;  /* 0x000000ffffc87224 */ /* 0x000fe200078e00ff */
[----:B------:R-:W-:Y:S02]  /*8cd0*/  IADD3 R201, R203, R175, R204 ;  /* 0x000000afcbc97210 */ /* 0x000fe40007ffe0cc */
[----:B------:R-:W-:Y:S02]  /*8ce0*/  IADD3 R11, -R221, 0x10, RZ ;  /* 0x00000010dd0b7810 */ /* 0x000fe40007ffe1ff */
[----:B------:R-:W-:Y:S02]  /*8cf0*/  IADD3 R201, R201, -0x80, RZ ;  /* 0xffffff80c9c97810 */ /* 0x000fe40007ffe0ff */
[----:B------:R-:W-:Y:S02]  /*8d00*/  LOP3.LUT R11, R11, 0xf, RZ, 0xc0, !PT ;  /* 0x0000000f0b0b7812 */ /* 0x000fe400078ec0ff */
[----:B------:R-:W-:Y:S01]  /*8d10*/  IADD3 R8, -R218, 0x10, RZ ;  /* 0x00000010da087810 */ /* 0x000fe20007ffe1ff */
[----:B------:R-:W-:Y:S02]  /*8d20*/  IMAD.MOV.U32 R3, RZ, RZ, R201 ;  /* 0x000000ffff037224 */ /* 0x000fe400078e00c9 */
[----:B------:R-:W-:Y:S01]  /*8d30*/  @P2 IMAD.HI.U32 R6, R201, c[0x0][0x2bc], RZ ;  /* 0x0000af00c9062a27 */ /* 0x000fe200078e00ff */
[----:B------:R-:W-:Y:S04]  /*8d40*/  LOP3.LUT R8, R8, 0xf, RZ, 0xc0, !PT ;  /* 0x0000000f08087812 */ /* 0x000fe800078ec0ff */
        /* <DEDUP_REMOVED lines=21> */
[----:B------:R-:W-:Y:S02]  /*8ea0*/  LEA.HI.X R4, R6, c[0x0][0x1cc], R3, 0x1, P0 ;  /* 0x0000730006047a11 */ /* 0x000fe400000f0c03 */
[----:B------:R-:W1:Y:S01]  /*8eb0*/  SHFL.IDX PT, R6, R18, 0x1, 0x181f ;  /* 0x00381f0012067f89 */ /* 0x000e6200000e0000 */
[----:B------:R-:W-:Y:S03]  /*8ec0*/  LOP3.LUT R7, R7, 0xf, RZ, 0xc0, !PT ;  /* 0x0000000f07077812 */ /* 0x000fe600078ec0ff */
[----:B------:R-:W2:Y:S04]  /*8ed0*/  SHFL.IDX PT, R12, R4, 0x1, 0x181f ;  /* 0x00381f00040c7f89 */ /* 0x000ea800000e0000 */
[----:B------:R-:W3:Y:S04]  /*8ee0*/  SHFL.IDX PT, R3, R18, RZ, 0x181f ;  /* 0x00181fff12037589 */ /* 0x000ee800000e0000 */
[----:B------:R-:W4:Y:S01]  /*8ef0*/  SHFL.IDX PT, R4, R4, RZ, 0x181f ;  /* 0x00181fff04047589 */ /* 0x000f2200000e0000 */
[----:B-1----:R-:W-:Y:S04]  /*8f00*/  IADD3 R10, P1, P0, R11, R6, R222 ;  /* 0x000000060b0a7210 */ /* 0x002fe8000783e0de */
[----:B--2---:R-:W-:Y:S02]  /*8f10*/  IADD3.X R11, RZ, R12, R223, P1, P0 ;  /* 0x0000000cff0b7210 */ /* 0x004fe40000fe04df */
[----:B------:R-:W-:Y:S04]  /*8f20*/  IADD3 R8, P1, P0, R8, R6, R219 ;  /* 0x0000000608087210 */ /* 0x000fe8000783e0db */
[----:B------:R-:W-:Y:S02]  /*8f30*/  IADD3.X R9, RZ, R12, R220, P1, P0 ;  /* 0x0000000cff097210 */ /* 0x000fe40000fe04dc */
[----:B------:R-:W-:Y:S04]  /*8f40*/  IADD3 R6, P1, P0, R7, R6, R216 ;  /* 0x0000000607067210 */ /* 0x000fe8000783e0d8 */
[----:B------:R-:W-:Y:S02]  /*8f50*/  IADD3.X R7, RZ, R12, R217, P1, P0 ;  /* 0x0000000cff077210 */ /* 0x000fe40000fe04d9 */
[C---:B---3--:R-:W-:Y:S05]  /*8f60*/  IADD3 R14, P0, R3.reuse, R222, RZ ;  /* 0x000000de030e7210 */ /* 0x048fea0007f1e0ff */
[C---:B----4-:R-:W-:Y:S01]  /*8f70*/  IMAD.X R15, R4.reuse, 0x1, R223, P0 ;  /* 0x00000001040f7824 */ /* 0x050fe200000e06df */
[C---:B------:R-:W-:Y:S05]  /*8f80*/  IADD3 R12, P0, R3.reuse, R219, RZ ;  /* 0x000000db030c7210 */ /* 0x040fea0007f1e0ff */
[C---:B------:R-:W-:Y:S01]  /*8f90*/  IMAD.X R13, R4.reuse, 0x1, R220, P0 ;  /* 0x00000001040d7824 */ /* 0x040fe200000e06dc */
[----:B------:R-:W-:Y:S01]  /*8fa0*/  IADD3 R16, P0, R3, R216, RZ ;  /* 0x000000d803107210 */ /* 0x000fe20007f1e0ff */
[----:B------:R-:W-:Y:S04]  /*8fb0*/  IMAD.U32 R3, RZ, RZ, UR16 ;  /* 0x00000010ff037e24 */ /* 0x000fe8000f8e00ff */
[----:B------:R-:W-:Y:S02]  /*8fc0*/  IMAD R3, R3, 0x3000, R202 ;  /* 0x0000300003037824 */ /* 0x000fe400078e02ca */
[----:B------:R-:W-:Y:S01]  /*8fd0*/  IMAD.X R17, R4, 0x1, R217, P0 ;  /* 0x0000000104117824 */ /* 0x000fe200000e06d9 */
[----:B------:R-:W-:Y:S01]  /*8fe0*/  ISETP.NE.U32.AND P0, PT, R221, RZ, PT ;  /* 0x000000ffdd00720c */ /* 0x000fe20003f05070 */
[----:B------:R-:W-:Y:S05]  /*8ff0*/  IMAD.SHL.U32 R5, R3, 0x2, RZ ;  /* 0x0000000203057824 */ /* 0x000fea00078e00ff */
[----:B------:R1:W-:Y:S04]  /*9000*/  LDGSTS.E.BYPASS.LTC128B.128 [R5+0xc100], [R14.64], !P5 ;  /* 0x0c1000000e057fae */ /* 0x0003e8000e901d4c */
        /* <DEDUP_REMOVED lines=9> */
.L_x_1040:
[----:B------:R-:W0:Y:S01]  /*90a0*/  LDGDEPBAR ;  /* 0x00000000000079af */ /* 0x000e220000000000 */
[----:B------:R-:W-:Y:S01]  /*90b0*/  UIADD3 UR4, UR5, 0x1, URZ ;  /* 0x0000000105047890 */ /* 0x000fe2000fffe03f */
[C---:B------:R-:W-:Y:S01]  /*90c0*/  ISETP.GT.AND P0, PT, R225.reuse, R224, PT ;  /* 0x000000e0e100720c */ /* 0x040fe20003f04270 */
[----:B------:R-:W-:Y:S01]  /*90d0*/  UISETP.GE.AND UP0, UPT, UR5, 0x1, UPT ;  /* 0x000000010500788c */ /* 0x000fe2000bf06270 */
[----:B------:R-:W-:Y:S01]  /*90e0*/  IADD3 R213, R225, -0x1, RZ ;  /* 0xffffffffe1d57810 */ /* 0x000fe20007ffe0ff */
[----:B------:R-:W-:Y:S01]  /*90f0*/  IMAD.MOV.U32 R3, RZ, RZ, R0 ;  /* 0x000000ffff037224 */ /* 0x000fe200078e0000 */
[----:B------:R-:W-:Y:S01]  /*9100*/  MOV R132, R2 ;  /* 0x0000000200847202 */ /* 0x000fe20000000f00 */
[----:B------:R-:W-:Y:S02]  /*9110*/  USEL UR5, UR4, URZ, !UP0 ;  /* 0x0000003f04057287 */ /* 0x000fe4000c000000 */
[----:B------:R-:W-:Y:S06]  /*9120*/  IMAD.MOV.U32 R225, RZ, RZ, R213 ;  /* 0x000000ffffe17224 */ /* 0x000fec00078e00d5 */
[----:B------:R-:W-:-:S05]  /*9130*/  @P0 BRA `(.L_x_1041) ;  /* 0xffffc58000000947 */ /* 0x000fca000383ffff */
.L_x_1030:
[----:B------:R-:W-:Y:S01]  /*9140*/  ISETP.NE.AND P1, PT, R197, 0x1, PT ;  /* 0x00000001c500780c */ /* 0x000fe20003f25270 */
[----:B------:R-:W-:Y:S01]  /*9150*/  IMAD.MOV.U32 R3, RZ, RZ, 0x1 ;  /* 0x00000001ff037424 */ /* 0x000fe200078e00ff */
[----:B------:R-:W-:-:S02]  /*9160*/  LEA R215, R215, 0x7f, 0x7 ;  /* 0x0000007fd7d77811 */ /* 0x000fc400078e38ff */
[----:B------:R-:W-:Y:S02]  /*9170*/  ISETP.LE.AND P0, PT, R196, c[0x0][0x32c], PT ;  /* 0x0000cb00c4007a0c */ /* 0x000fe40003f03270 */
[----:B------:R-:W-:-:S05]  /*9180*/  IADD3 R3, R3, -c[0x0][0x168], RZ ;  /* 0x80005a0003037a10 */ /* 0x000fca0007ffe0ff */
[----:B------:R-:W-:Y:S02]  /*9190*/  IMAD R214, R214, c[0x0][0x1d0], R3 ;  /* 0x00007400d6d67a24 */ /* 0x000fe400078e0203 */
[----:B------:R-:W-:-:S05]  /*91a0*/  @P1 IMAD.HI.U32 R4, R215, c[0x0][0x2c8], RZ ;  /* 0x0000b200d7041a27 */ /* 0x000fca00078e00ff */
[----:B------:R-:W-:-:S05]  /*91b0*/  @P1 SHF.R.U32.HI R215, RZ, c[0x0][0x2cc], R4 ;  /* 0x0000b300ffd71a19 */ /* 0x000fca0000011604 */
[----:B-1----:R-:W-:-:S05]  /*91c0*/  IMAD.IADD R5, R214, 0x1, R215 ;  /* 0x00000001d6057824 */ /* 0x002fca00078e02d7 */
[----:B------:R-:W-:Y:S01]  /*91d0*/  IADD3 R4, R5, -c[0x0][0x324], RZ ;  /* 0x8000c90005047a10 */ /* 0x000fe20007ffe0ff */
[----:B------:R-:W-:Y:S05]  /*91e0*/  @!P0 BRA `(.L_x_1042) ;  /* 0x000000f000008947 */ /* 0x000fea0003800000 */
        /* <DEDUP_REMOVED lines=9> */
.L_x_1043:
[----:B------:R-:W-:-:S04]  /*9280*/  MOV R3, c[0x0][0x32c] ;  /* 0x0000cb0000037a02 */ /* 0x000fc80000000f00 */
[----:B------:R-:W-:-:S13]  /*9290*/  ISETP.NE.AND P0, PT, R3, 0x1, PT ;  /* 0x000000010300780c */ /* 0x000fda0003f05270 */
[----:B------:R-:W-:-:S05]  /*92a0*/  @P0 IMAD.HI.U32 R3, R5, c[0x0][0x330], RZ ;  /* 0x0000cc0005030a27 */ /* 0x000fca00078e00ff */
[----:B------:R-:W-:-:S05]  /*92b0*/  @P0 SHF.R.U32.HI R5, RZ, c[0x0][0x334], R3 ;  /* 0x0000cd00ff050a19 */ /* 0x000fca0000011603 */
.L_x_1044:
[----:B------:R-:W-:-:S05]  /*92c0*/  IMAD R5, R5, c[0x0][0x32c], RZ ;  /* 0x0000cb0005057a24 */ /* 0x000fca00078e02ff */
[----:B------:R-:W-:-:S04]  /*92d0*/  IMNMX R4, R4, R5, !PT ;  /* 0x0000000504047217 */ /* 0x000fc80007800200 */
.L_x_1042:
[----:B------:R-:W-:-:S04]  /*92e0*/  IADD3 R4, R4, 0x3f, RZ ;  /* 0x0000003f04047810 */ /* 0x000fc80007ffe0ff */
[----:B------:R-:W-:-:S04]  /*92f0*/  SHF.R.S32.HI R3, RZ, 0x1f, R4 ;  /* 0x0000001fff037819 */ /* 0x000fc80000011404 */
        /* <DEDUP_REMOVED lines=8> */
[----:B------:R-:W-:Y:S01]  /*9380*/  SHF.R.S32.HI R221, RZ, 0x1f, R210 ;  /* 0x0000001fffdd7819 */ /* 0x000fe200000114d2 */
[----:B------:R-:W-:Y:S01]  /*9390*/  IMAD.MOV.U32 R133, RZ, RZ, R2 ;  /* 0x000000ffff857224 */ /* 0x000fe200078e0002 */
[----:B------:R-:W-:Y:S01]  /*93a0*/  SHF.R.S32.HI R218, RZ, 0x1f, R209 ;  /* 0x0000001fffda7819 */ /* 0x000fe200000114d1 */
[----:B------:R-:W-:Y:S01]  /*93b0*/  IMAD.MOV.U32 R223, RZ, RZ, R213 ;  /* 0x000000ffffdf7224 */ /* 0x000fe200078e00d5 */
[----:B------:R-:W-:Y:S01]  /*93c0*/  SHF.R.S32.HI R215, RZ, 0x1f, R192 ;  /* 0x0000001fffd77819 */ /* 0x000fe200000114c0 */
[----:B------:R-:W-:Y:S01]  /*93d0*/  IMAD.SHL.U32 R220, R210, 0x2, RZ ;  /* 0x00000002d2dc7824 */ /* 0x000fe200078e00ff */
[----:B------:R-:W-:Y:S01]  /*93e0*/  SEL R186, R186, 0xffffffe0, !P0 ;  /* 0xffffffe0baba7807 */ /* 0x000fe20004000000 */
[----:B------:R-:W-:Y:S01]  /*93f0*/  IMAD.SHL.U32 R217, R209, 0x2, RZ ;  /* 0x00000002d1d97824 */ /* 0x000fe200078e00ff */
[----:B------:R-:W-:Y:S01]  /*9400*/  SEL R219, RZ, 0x10, P5 ;  /* 0x00000010ffdb7807 */ /* 0x000fe20002800000 */
[----:B------:R-:W-:Y:S01]  /*9410*/  IMAD.SHL.U32 R214, R192, 0x2, RZ ;  /* 0x00000002c0d67824 */ /* 0x000fe200078e00ff */
[----:B------:R-:W-:-:S02]  /*9420*/  SEL R216, RZ, 0x10, P4 ;  /* 0x00000010ffd87807 */ /* 0x000fc40002000000 */
[----:B------:R-:W-:Y:S02]  /*9430*/  SHF.L.U64.HI R221, R210, 0x1, R221 ;  /* 0x00000001d2dd7819 */ /* 0x000fe400000102dd */
[----:B------:R-:W-:Y:S02]  /*9440*/  SHF.L.U64.HI R218, R209, 0x1, R218 ;  /* 0x00000001d1da7819 */ /* 0x000fe400000102da */
[----:B------:R-:W-:Y:S02]  /*9450*/  SHF.L.U64.HI R215, R192, 0x1, R215 ;  /* 0x00000001c0d77819 */ /* 0x000fe400000102d7 */
.L_x_1048:
        /* <DEDUP_REMOVED lines=65> */
.L_x_1046:
[C---:B--234-:R-:W-:Y:S01]  /*9870*/  HMMA.16816.F32.BF16 R4, R136.reuse, R140, RZ ;  /* 0x0000008c8804723c */ /* 0x05cfe200000418ff */
[----:B------:R-:W-:Y:S01]  /*9880*/  LDSM.16.M88.4 R172, [R132+0xe900] ;  /* 0x00e9000084ac783b */ /* 0x000fe20000000200 */
[----:B------:R-:W-:Y:S02]  /*9890*/  UIADD3 UR18, UR16, 0x1, URZ ;  /* 0x0000000110127890 */ /* 0x000fe4000fffe03f */
[C---:B------:R-:W-:Y:S01]  /*98a0*/  IADD3 R0, R193.reuse, R180, RZ ;  /* 0x000000b4c1007210 */ /* 0x040fe20007ffe0ff */
[----:B------:R-:W-:Y:S01]  /*98b0*/  UISETP.GE.AND UP0, UPT, UR16, 0x1, UPT ;  /* 0x000000011000788c */ /* 0x000fe2000bf06270 */
[----:B------:R-:W-:Y:S02]  /*98c0*/  IADD3 R2, R193, R132, RZ ;  /* 0x00000084c1027210 */ /* 0x000fe40007ffe0ff */
[C---:B------:R-:W-:Y:S01]  /*98d0*/  HMMA.16816.F32.BF16 R8, R136.reuse, R142, RZ ;  /* 0x0000008e8808723c */ /* 0x040fe200000418ff */
[----:B------:R-:W-:Y:S01]  /*98e0*/  LDSM.16.M88.4 R140, [R185] ;  /* 0x00000000b98c783b */ /* 0x000fe20000000200 */
[----:B------:R-:W-:Y:S02]  /*98f0*/  USEL UR16, UR18, URZ, !UP0 ;  /* 0x0000003f12107287 */ /* 0x000fe4000c000000 */
[----:B------:R-:W-:Y:S04]  /*9900*/  IADD3 R190, R186, R180, R193 ;  /* 0x000000b4babe7210 */ /* 0x000fe80007ffe0c1 */
[C---:B------:R-:W-:Y:S01]  /*9910*/  HMMA.16816.F32.BF16 R12, R136.reuse, R16, RZ ;  /* 0x00000010880c723c */ /* 0x040fe200000418ff */
[----:B------:R-:W2:Y:S07]  /*9920*/  LDSM.16.M88.4 R164, [R0+0xc100] ;  /* 0x00c1000000a4783b */ /* 0x000eae0000000200 */
[C---:B------:R-:W-:Y:S01]  /*9930*/  HMMA.16816.F32.BF16 R16, R136.reuse, R18, RZ ;  /* 0x000000128810723c */ /* 0x040fe200000418ff */
[----:B------:R-:W-:Y:S07]  /*9940*/  LDSM.16.M88.4 R168, [R2+0xc100] ;  /* 0x00c1000002a8783b */ /* 0x000fee0000000200 */
[C---:B-1----:R-:W-:Y:S01]  /*9950*/  HMMA.16816.F32.BF16 R20, R136.reuse, R24, RZ ;  /* 0x000000188814723c */ /* 0x042fe200000418ff */
[----:B------:R-:W-:Y:S07]  /*9960*/  LDSM.16.M88.4 R176, [R0+0xe100] ;  /* 0x00e1000000b0783b */ /* 0x000fee0000000200 */
[C---:B------:R-:W-:Y:S01]  /*9970*/  HMMA.16816.F32.BF16 R24, R136.reuse, R26, RZ ;  /* 0x0000001a8818723c */ /* 0x040fe200000418ff */
[----:B------:R-:W-:Y:S07]  /*9980*/  LDSM.16.M88.4 R180, [R189+UR4+0x10100] ;  /* 0x01010004bdb4783b */ /* 0x000fee0008000200 */
[C---:B------:R-:W-:Y:S01]  /*9990*/  HMMA.16816.F32.BF16 R28, R136.reuse, R32, RZ ;  /* 0x00000020881c723c */ /* 0x040fe200000418ff */
[----:B------:R-:W0:Y:S07]  /*99a0*/  LDGDEPBAR ;  /* 0x00000000000079af */ /* 0x000e2e0000000000 */
[----:B------:R-:W-:Y:S01]  /*99b0*/  HMMA.16816.F32.BF16 R32, R136, R34, RZ ;  /* 0x000000228820723c */ /* 0x000fe200000418ff */
[----:B------:R-:W1:Y:S07]  /*99c0*/  LDSM.16.M88.4 R136, [R0+0xc900] ;  /* 0x00c900000088783b */ /* 0x000e6e0000000200 */
[C---:B------:R-:W-:Y:S08]  /*99d0*/  HMMA.16816.F32.BF16 R4, R144.reuse, R148, R4 ;  /* 0x000000949004723c */ /* 0x040ff00000041804 */
[C---:B------:R-:W-:Y:S01]  /*99e0*/  HMMA.16816.F32.BF16 R8, R144.reuse, R150, R8 ;  /* 0x000000969008723c */ /* 0x040fe20000041808 */
[----:B------:R-:W3:Y:S07]  /*99f0*/  LDSM.16.M88.4 R148, [R0+0xd100] ;  /* 0x00d100000094783b */ /* 0x000eee0000000200 */
[C---:B------:R-:W-:Y:S08]  /*9a00*/  HMMA.16816.F32.BF16 R12, R144.reuse, R152, R12 ;  /* 0x00000098900c723c */ /* 0x040ff0000004180c */
[C---:B------:R-:W-:Y:S01]  /*9a10*/  HMMA.16816.F32.BF16 R16, R144.reuse, R154, R16 ;  /* 0x0000009a9010723c */ /* 0x040fe20000041810 */
[----:B------:R-:W4:Y:S07]  /*9a20*/  LDSM.16.M88.4 R152, [R0+0xd900] ;  /* 0x00d900000098783b */ /* 0x000f2e0000000200 */
[C---:B------:R-:W-:Y:S08]  /*9a30*/  HMMA.16816.F32.BF16 R20, R144.reuse, R156, R20 ;  /* 0x0000009c9014723c */ /* 0x040ff00000041814 */
[C---:B------:R-:W-:Y:S01]  /*9a40*/  HMMA.16816.F32.BF16 R24, R144.reuse, R158, R24 ;  /* 0x0000009e9018723c */ /* 0x040fe20000041818 */
[----:B------:R-:W5:Y:S07]  /*9a50*/  LDSM.16.M88.4 R156, [R184] ;  /* 0x00000000b89c783b */ /* 0x000f6e0000000200 */
[C---:B------:R-:W-:Y:S08]  /*9a60*/  HMMA.16816.F32.BF16 R28, R144.reuse, R160, R28 ;  /* 0x000000a0901c723c */ /* 0x040ff0000004181c */
[----:B------:R-:W-:Y:S01]  /*9a70*/  HMMA.16816.F32.BF16 R32, R144, R162, R32 ;  /* 0x000000a29020723c */ /* 0x000fe20000041820 */
[----:B------:R-:W4:Y:S07]  /*9a80*/  LDSM.16.M88.4 R144, [R2+0xc900] ;  /* 0x00c900000290783b */ /* 0x000f2e0000000200 */
[C---:B--2---:R-:W-:Y:S01]  /*9a90*/  HMMA.16816.F32.BF16 R4, R140.reuse, R164, R4 ;  /* 0x000000a48c04723c */ /* 0x044fe20000041804 */
[----:B------:R-:W2:Y:S07]  /*9aa0*/  LDSM.16.M88.4 R160, [R2+0xd100] ;  /* 0x00d1000002a0783b */ /* 0x000eae0000000200 */
[C---:B------:R-:W-:Y:S01]  /*9ab0*/  HMMA.16816.F32.BF16 R8, R140.reuse, R166, R8 ;  /* 0x000000a68c08723c */ /* 0x040fe20000041808 */
[----:B------:R-:W-:Y:S07]  /*9ac0*/  LDSM.16.M88.4 R164, [R189+UR4+0xf900] ;  /* 0x00f90004bda4783b */ /* 0x000fee0008000200 */
[C---:B-1----:R-:W-:Y:S08]  /*9ad0*/  HMMA.16816.F32.BF16 R12, R140.reuse, R136, R12 ;  /* 0x000000888c0c723c */ /* 0x042ff0000004180c */
[C---:B------:R-:W-:Y:S01]  /*9ae0*/  HMMA.16816.F32.BF16 R16, R140.reuse, R138, R16 ;  /* 0x0000008a8c10723c */ /* 0x040fe20000041810 */
[----:B------:R-:W1:Y:S07]  /*9af0*/  LDSM.16.M88.4 R136, [R2+0xd900] ;  /* 0x00d900000288783b */ /* 0x000e6e0000000200 */
[C---:B---3--:R-:W-:Y:S08]  /*9b00*/  HMMA.16816.F32.BF16 R20, R140.reuse, R148, R20 ;  /* 0x000000948c14723c */ /* 0x048ff00000041814 */
[C---:B------:R-:W-:Y:S01]  /*9b10*/  HMMA.16816.F32.BF16 R24, R140.reuse, R150, R24 ;  /* 0x000000968c18723c */ /* 0x040fe20000041818 */
[----:B------:R-:W-:Y:S07]  /*9b20*/  LDSM.16.M88.4 R148, [R189+UR4+0xe100] ;  /* 0x00e10004bd94783b */ /* 0x000fee0008000200 */
[C---:B----4-:R-:W-:Y:S08]  /*9b30*/  HMMA.16816.F32.BF16 R28, R140.reuse, R152, R28 ;  /* 0x000000988c1c723c */ /* 0x050ff0000004181c */
[----:B------:R-:W-:Y:S01]  /*9b40*/  HMMA.16816.F32.BF16 R32, R140, R154, R32 ;  /* 0x0000009a8c20723c */ /* 0x000fe20000041820 */
[----:B------:R-:W3:Y:S07]  /*9b50*/  LDSM.16.M88.4 R140, [R191+0x4000] ;  /* 0x00400000bf8c783b */ /* 0x000eee0000000200 */
[C---:B-----5:R-:W-:Y:S01]  /*9b60*/  HMMA.16816.F32.BF16 R4, R156.reuse, R168, R4 ;  /* 0x000000a89c04723c */ /* 0x060fe20000041804 */
[----:B------:R-:W4:Y:S07]  /*9b70*/  LDSM.16.M88.4 R152, [R189+UR4+0xe900] ;  /* 0x00e90004bd98783b */ /* 0x000f2e0008000200 */
[C---:B------:R-:W-:Y:S01]  /*9b80*/  HMMA.16816.F32.BF16 R8, R156.reuse, R170, R8 ;  /* 0x000000aa9c08723c */ /* 0x040fe20000041808 */
[----:B------:R-:W-:Y:S07]  /*9b90*/  LDSM.16.M88.4 R168, [R132+0xe100] ;  /* 0x00e1000084a8783b */ /* 0x000fee0000000200 */
[C---:B------:R-:W-:Y:S08]  /*9ba0*/  HMMA.16816.F32.BF16 R12, R156.reuse, R144, R12 ;  /* 0x000000909c0c723c */ /* 0x040ff0000004180c */
        /* <DEDUP_REMOVED lines=95> */
[C---:B------:R-:W-:Y:S04]  /*a1a0*/  HMMA.16816.F32.BF16 R16, R172.reuse, R138, R16 ;  /* 0x0000008aac10723c */ /* 0x040fe80000041810 */
[----:B------:R-:W-:Y:S02]  /*a1b0*/  FMUL.FTZ R176, R4, c[0x0][0x320] ;  /* 0x0000c80004b07a20 */ /* 0x000fe40000410000 */
[----:B------:R-:W-:Y:S02]  /*a1c0*/  FMUL.FTZ R238, R5, c[0x0][0x320] ;  /* 0x0000c80005ee7a20 */ /* 0x000fe40000410000 */
[C---:B---3--:R-:W-:Y:S02]  /*a1d0*/  HMMA.16816.F32.BF16 R20, R172.reuse, R140, R20 ;  /* 0x0000008cac14723c */ /* 0x048fe40000041814 */
[----:B------:R-:W-:Y:S02]  /*a1e0*/  MUFU.TANH R176, R176 ;  /* 0x000000b000b07308 */ /* 0x000fe40000002400 */
[----:B------:R-:W-:Y:S02]  /*a1f0*/  FMUL.FTZ R9, R9, c[0x0][0x320] ;  /* 0x0000c80009097a20 */ /* 0x000fe40000410000 */
[----:B------:R-:W-:Y:S02]  /*a200*/  FMUL.FTZ R10, R10, c[0x0][0x320] ;  /* 0x0000c8000a0a7a20 */ /* 0x000fe40000410000 */
[C---:B------:R-:W-:Y:S04]  /*a210*/  HMMA.16816.F32.BF16 R24, R172.reuse, R142, R24 ;  /* 0x0000008eac18723c */ /* 0x040fe80000041818 */
[----:B------:R-:W-:Y:S01]  /*a220*/  FMUL.FTZ R11, R11, c[0x0][0x320] ;  /* 0x0000c8000b0b7a20 */ /* 0x000fe20000410000 */
[----:B------:R-:W-:Y:S01]  /*a230*/  MUFU.TANH R246, R9 ;  /* 0x0000000900f67308 */ /* 0x000fe20000002400 */
[----:B------:R-:W-:Y:S02]  /*a240*/  FMUL.FTZ R242, R8, c[0x0][0x320] ;  /* 0x0000c80008f27a20 */ /* 0x000fe40000410000 */
[----:B------:R-:W-:Y:S04]  /*a250*/  FMUL.FTZ R170, R6, c[0x0][0x320] ;  /* 0x0000c80006aa7a20 */ /* 0x000fe80000410000 */
[----:B------:R-:W-:Y:S02]  /*a260*/  FMUL.FTZ R17, R17, c[0x0][0x320] ;  /* 0x0000c80011117a20 */ /* 0x000fe40000410000 */
[----:B------:R-:W-:Y:S01]  /*a270*/  FMUL.FTZ R168, R7, c[0x0][0x320] ;  /* 0x0000c80007a87a20 */ /* 0x000fe20000410000 */
[----:B------:R-:W-:Y:S01]  /*a280*/  MUFU.TANH R244, R10 ;  /* 0x0000000a00f47308 */ /* 0x000fe20000002400 */
[----:B------:R-:W-:Y:S02]  /*a290*/  FMUL.FTZ R236, R12, c[0x0][0x320] ;  /* 0x0000c8000cec7a20 */ /* 0x000fe40000410000 */
[----:B------:R-:W-:Y:S02]  /*a2a0*/  FMUL.FTZ R14, R14, c[0x0][0x320] ;  /* 0x0000c8000e0e7a20 */ /* 0x000fe40000410000 */
[----:B------:R-:W-:Y:S02]  /*a2b0*/  FMUL.FTZ R13, R13, c[0x0][0x320] ;  /* 0x0000c8000d0d7a20 */ /* 0x000fe40000410000 */
[----:B------:R-:W-:Y:S02]  /*a2c0*/  FMUL.FTZ R15, R15, c[0x0][0x320] ;  /* 0x0000c8000f0f7a20 */ /* 0x000fe40000410000 */
[----:B------:R-:W-:Y:S01]  /*a2d0*/  FMUL.FTZ R16, R16, c[0x0][0x320] ;  /* 0x0000c80010107a20 */ /* 0x000fe20000410000 */
[----:B------:R1:W-:Y:S01]  /*a2e0*/  MUFU.TANH R240, R11 ;  /* 0x0000000b00f07308 */ /* 0x0003e20000002400 */
[----:B------:R-:W-:Y:S02]  /*a2f0*/  FMUL.FTZ R18, R18, c[0x0][0x320] ;  /* 0x0000c80012127a20 */ /* 0x000fe40000410000 */
[----:B------:R-:W-:Y:S02]  /*a300*/  FMUL.FTZ R20, R20, c[0x0][0x320] ;  /* 0x0000c80014147a20 */ /* 0x000fe40000410000 */
[----:B------:R-:W-:Y:S02]  /*a310*/  FMUL.FTZ R19, R19, c[0x0][0x320] ;  /* 0x0000c80013137a20 */ /* 0x000fe40000410000 */
        /* <DEDUP_REMOVED lines=8> */
[----:B------:R-:W2:Y:S01]  /*a3a0*/  MUFU.TANH R170, R170 ;  /* 0x000000aa00aa7308 */ /* 0x000ea20000002400 */
[----:B-1----:R-:W1:Y:S01]  /*a3b0*/  LDSM.16.M88.4 R8, [R190+0x11900] ;  /* 0x01190000be08783b */ /* 0x002e620000000200 */
[----:B------:R-:W-:Y:S08]  /*a3c0*/  DEPBAR.LE SB0, 0x2 ;  /* 0x000080800000791a */ /* 0x000ff00000000000 */
[----:B------:R2:W-:Y:S01]  /*a3d0*/  MUFU.TANH R182, R17 ;  /* 0x0000001100b67308 */ /* 0x0005e20000002400 */
[----:B------:R-:W-:Y:S01]  /*a3e0*/  BAR.SYNC.DEFER_BLOCKING 0x0 ;  /* 0x0000000000007b1d */ /* 0x000fe20000010000 */
[----:B--2---:R-:W-:Y:S01]  /*a3f0*/  FMNMX.FTZ R17, R170, R3, !PT ;  /* 0x00000003aa117209 */ /* 0x004fe20007810000 */
[C---:B-1----:R-:W-:Y:S07]  /*a400*/  HMMA.16816.F32.BF16 R28, R172.reuse, R8, R28 ;  /* 0x00000008ac1c723c */ /* 0x042fee000004181c */
[----:B------:R-:W1:Y:S01]  /*a410*/  MUFU.TANH R168, R168 ;  /* 0x000000a800a87308 */ /* 0x000e620000002400 */
[----:B------:R-:W-:Y:S01]  /*a420*/  FMNMX.FTZ R9, R176, R133, !PT ;  /* 0x00000085b0097209 */ /* 0x000fe20007810000 */
[----:B------:R-:W-:Y:S08]  /*a430*/  HMMA.16816.F32.BF16 R32, R172, R10, R32 ;  /* 0x0000000aac20723c */ /* 0x000ff00000041820 */
[----:B------:R-:W2:Y:S01]  /*a440*/  MUFU.TANH R242, R242 ;  /* 0x000000f200f27308 */ /* 0x000ea20000002400 */
[----:B------:R-:W-:Y:S09]  /*a450*/  FMNMX.FTZ R9, R238, R9, !PT ;  /* 0x00000009ee097209 */ /* 0x000ff20007810000 */
[----:B------:R-:W3:Y:S01]  /*a460*/  MUFU.TANH R236, R236 ;  /* 0x000000ec00ec7308 */ /* 0x000ee20000002400 */
[----:B------:R-:W-:Y:S01]  /*a470*/  FMUL.FTZ R28, R28, c[0x0][0x320] ;  /* 0x0000c8001c1c7a20 */ /* 0x000fe20000410000 */
[----:B-1----:R-:W-:Y:S01]  /*a480*/  FMNMX.FTZ R17, R168, R17, !PT ;  /* 0x00000011a8117209 */ /* 0x002fe20007810000 */
[----:B------:R-:W-:Y:S02]  /*a490*/  FMUL.FTZ R29, R29, c[0x0][0x320] ;  /* 0x0000c8001d1d7a20 */ /* 0x000fe40000410000 */
[----:B------:R-:W-:Y:S01]  /*a4a0*/  FMUL.FTZ R30, R30, c[0x0][0x320] ;  /* 0x0000c8001e1e7a20 */ /* 0x000fe20000410000 */
[----:B------:R-:W-:Y:S01]  /*a4b0*/  FMNMX.FTZ R17, R244, R17, !PT ;  /* 0x00000011f4117209 */ /* 0x000fe20007810000 */
[----:B------:R-:W-:Y:S03]  /*a4c0*/  FMUL.FTZ R31, R31, c[0x0][0x320] ;  /* 0x0000c8001f1f7a20 */ /* 0x000fe60000410000 */
[----:B------:R-:W1:Y:S01]  /*a4d0*/  MUFU.TANH R234, R14 ;  /* 0x0000000e00ea7308 */ /* 0x000e620000002400 */
[----:B------:R-:W-:Y:S01]  /*a4e0*/  FMUL.FTZ R32, R32, c[0x0][0x320] ;  /* 0x0000c80020207a20 */ /* 0x000fe20000410000 */
[----:B------:R-:W-:Y:S01]  /*a4f0*/  FMNMX.FTZ R17, R240, R17, !PT ;  /* 0x00000011f0117209 */ /* 0x000fe20007810000 */
[----:B------:R-:W-:Y:S01]  /*a500*/  FMUL.FTZ R33, R33, c[0x0][0x320] ;  /* 0x0000c80021217a20 */ /* 0x000fe20000410000 */
[----:B--2---:R-:W-:Y:S01]  /*a510*/  FMNMX.FTZ R9, R242, R9, !PT ;  /* 0x00000009f2097209 */ /* 0x004fe20007810000 */
[----:B------:R-:W-:Y:S02]  /*a520*/  FMUL.FTZ R34, R34, c[0x0][0x320] ;  /* 0x0000c80022227a20 */ /* 0x000fe40000410000 */
[----:B------:R-:W-:Y:S01]  /*a530*/  FMUL.FTZ R35, R35, c[0x0][0x320] ;  /* 0x0000c80023237a20 */ /* 0x000fe20000410000 */
[----:B------:R-:W-:Y:S02]  /*a540*/  FMNMX.FTZ R9, R246, R9, !PT ;  /* 0x00000009f6097209 */ /* 0x000fe40007810000 */
[----:B------:R-:W2:Y:S02]  /*a550*/  MUFU.TANH R178, R13 ;  /* 0x0000000d00b27308 */ /* 0x000ea40000002400 */
[----:B---3--:R-:W-:Y:S08]  /*a560*/  FMNMX.FTZ R9, R236, R9, !PT ;  /* 0x00000009ec097209 */ /* 0x008ff00007810000 */
[----:B------:R-:W3:Y:S01]  /*a570*/  MUFU.TANH R180, R15 ;  /* 0x0000000f00b47308 */ /* 0x000ee20000002400 */
[----:B-1----:R-:W-:Y:S09]  /*a580*/  FMNMX.FTZ R17, R234, R17, !PT ;  /* 0x00000011ea117209 */ /* 0x002ff20007810000 */
[----:B------:R-:W1:Y:S01]  /*a590*/  MUFU.TANH R232, R16 ;  /* 0x0000001000e87308 */ /* 0x000e620000002400 */
[----:B--2---:R-:W-:Y:S09]  /*a5a0*/  FMNMX.FTZ R9, R178, R9, !PT ;  /* 0x00000009b2097209 */ /* 0x004ff20007810000 */
[----:B------:R-:W2:Y:S01]  /*a5b0*/  MUFU.TANH R230, R18 ;  /* 0x0000001200e67308 */ /* 0x000ea20000002400 */
[----:B---3--:R-:W-:Y:S09]  /*a5c0*/  FMNMX.FTZ R17, R180, R17, !PT ;  /* 0x00000011b4117209 */ /* 0x008ff20007810000 */
[----:B------:R-:W3:Y:S01]  /*a5d0*/  MUFU.TANH R226, R20 ;  /* 0x0000001400e27308 */ /* 0x000ee20000002400 */
[----:B-1----:R-:W-:Y:S04]  /*a5e0*/  FMNMX.FTZ R9, R232, R9, !PT ;  /* 0x00000009e8097209 */ /* 0x002fe80007810000 */
[----:B------:R-:W-:Y:S05]  /*a5f0*/  FMNMX.FTZ R9, R182, R9, !PT ;  /* 0x00000009b6097209 */ /* 0x000fea0007810000 */
[----:B------:R-:W1:Y:S01]  /*a600*/  MUFU.TANH R228, R19 ;  /* 0x0000001300e47308 */ /* 0x000e620000002400 */
[----:B--2---:R-:W-:Y:S09]  /*a610*/  FMNMX.FTZ R17, R230, R17, !PT ;  /* 0x00000011e6117209 */ /* 0x004ff20007810000 */
[----:B------:R-:W2:Y:S01]  /*a620*/  MUFU.TANH R224, R21 ;  /* 0x0000001500e07308 */ /* 0x000ea20000002400 */
[----:B---3--:R-:W-:Y:S09]  /*a630*/  FMNMX.FTZ R9, R226, R9, !PT ;  /* 0x00000009e2097209 */ /* 0x008ff20007810000 */
[----:B------:R-:W3:Y:S01]  /*a640*/  MUFU.TANH R166, R22 ;  /* 0x0000001600a67308 */ /* 0x000ee20000002400 */
[----:B-1----:R-:W-:Y:S09]  /*a650*/  FMNMX.FTZ R17, R228, R17, !PT ;  /* 0x00000011e4117209 */ /* 0x002ff20007810000 */
        /* <DEDUP_REMOVED lines=21> */
[----:B---3--:R-:W-:Y:S01]  /*a7b0*/  FMNMX.FTZ R17, R148, R17, !PT ;  /* 0x0000001194117209 */ /* 0x008fe20007810000 */
[----:B------:R-:W-:Y:S08]  /*a7c0*/  LDSM.16.MT88.4 R28, [R134+UR4+0x100] ;  /* 0x00010004861c783b */ /* 0x000ff00008004200 */
[----:B------:R-:W3:Y:S01]  /*a7d0*/  MUFU.TANH R142, R34 ;  /* 0x00000022008e7308 */ /* 0x000ee20000002400 */
[----:B-1----:R-:W-:Y:S09]  /*a7e0*/  FMNMX.FTZ R0, R146, R9, !PT ;  /* 0x0000000992007209 */ /* 0x002ff20007810000 */
[----:B------:R-:W1:Y:S01]  /*a7f0*/  MUFU.TANH R144, R35 ;  /* 0x0000002300907308 */ /* 0x000e620000002400 */
[----:B--2---:R-:W-:Y:S05]  /*a800*/  FMNMX.FTZ R15, R143, R0, !PT ;  /* 0x000000008f0f7209 */ /* 0x004fea0007810000 */
[----:B------:R-:W2:Y:S01]  /*a810*/  SHFL.BFLY PT, R2, R15, 0x2, 0x1f ;  /* 0x0c401f000f027f89 */ /* 0x000ea200000e0000 */
[----:B---3--:R-:W-:Y:S04]  /*a820*/  FMNMX.FTZ R17, R142, R17, !PT ;  /* 0x000000118e117209 */ /* 0x008fe80007810000 */
[----:B-1----:R-:W-:Y:S02]  /*a830*/  FMNMX.FTZ R13, R144, R17, !PT ;  /* 0x00000011900d7209 */ /* 0x002fe40007810000 */
[----:B------:R-:W-:Y:S03]  /*a840*/  IADD3 R17, R134, UR4, RZ ;  /* 0x0000000486117c10 */ /* 0x000fe6000fffe0ff */
[----:B------:R-:W1:Y:S01]  /*a850*/  SHFL.BFLY PT, R0, R13, 0x2, 0x1f ;  /* 0x0c401f000d007f89 */ /* 0x000e6200000e0000 */
[----:B--2---:R-:W-:Y:S07]  /*a860*/  FMNMX.FTZ R11, R15, R2, !PT ;  /* 0x000000020f0b7209 */ /* 0x004fee0007810000 */
[----:B------:R-:W2:Y:S01]  /*a870*/  SHFL.BFLY PT, R2, R11, 0x1, 0x1f ;  /* 0x0c201f000b027f89 */ /* 0x000ea200000e0000 */
[----:B-1----:R-:W-:Y:S07]  /*a880*/  FMNMX.FTZ R9, R13, R0, !PT ;  /* 0x000000000d097209 */ /* 0x002fee0007810000 */
[----:B------:R-:W-:Y:S01]  /*a890*/  LDSM.16.MT88.4 R12, [R135+UR4+0x100] ;  /* 0x00010004870c783b */ /* 0x000fe20008004200 */
[----:B--2---:R-:W-:Y:S07]  /*a8a0*/  FMNMX.FTZ R2, R11, R2, !PT ;  /* 0x000000020b027209 */ /* 0x004fee0007810000 */
[----:B------:R-:W1:Y:S01]  /*a8b0*/  SHFL.BFLY PT, R0, R9, 0x1, 0x1f ;  /* 0x0c201f0009007f89 */ /* 0x000e6200000e0000 */
[C---:B------:R-:W-:Y:S02]  /*a8c0*/  FADD.FTZ R4, -R2.reuse, R133 ;  /* 0x0000008502047221 */ /* 0x040fe40000010100 */
[----:B------:R-:W-:Y:S02]  /*a8d0*/  FMUL.FTZ R147, R2, c[0x0][0x2d0] ;  /* 0x0000b40002937a20 */ /* 0x000fe40000410000 */
[----:B------:R-:W-:Y:S02]  /*a8e0*/  FMUL.FTZ R132, R4, c[0x0][0x2d0] ;  /* 0x0000b40004847a20 */ /* 0x000fe40000410000 */
[--C-:B------:R-:W-:Y:S02]  /*a8f0*/  FFMA.FTZ R176, R176, c[0x0][0x2d0], -R147.reuse ;  /* 0x0000b400b0b07a23 */ /* 0x100fe40000010893 */
[--C-:B------:R-:W-:Y:S02]  /*a900*/  FFMA.FTZ R175, R238, c[0x0][0x2d0], -R147.reuse ;  /* 0x0000b400eeaf7a23 */ /* 0x100fe40000010893 */
[--C-:B------:R-:W-:Y:S01]  /*a910*/  FFMA.FTZ R173, R242, c[0x0][0x2d0], -R147.reuse ;  /* 0x0000b400f2ad7a23 */ /* 0x100fe20000010893 */
[----:B------:R-:W2:Y:S01]  /*a920*/  MUFU.EX2 R132, R132 ;  /* 0x0000008400847308 */ /* 0x000ea20000000800 */
[--C-:B------:R-:W-:Y:S02]  /*a930*/  FFMA.FTZ R172, R246, c[0x0][0x2d0], -R147.reuse ;  /* 0x0000b400f6ac7a23 */ /* 0x100fe40000010893 */
[--C-:B------:R-:W-:Y:S02]  /*a940*/  FFMA.FTZ R227, R162, c[0x0][0x2d0], -R147.reuse ;  /* 0x0000b400a2e37a23 */ /* 0x100fe40000010893 */
[--C-:B------:R-:W-:Y:S02]  /*a950*/  FFMA.FTZ R231, R154, c[0x0][0x2d0], -R147.reuse ;  /* 0x0000b4009ae77a23 */ /* 0x100fe40000010893 */
[--C-:B------:R-:W-:Y:S01]  /*a960*/  FFMA.FTZ R235, R146, c[0x0][0x2d0], -R147.reuse ;  /* 0x0000b40092eb7a23 */ /* 0x100fe20000010893 */
[----:B-1----:R-:W-:Y:S02]  /*a970*/  FMNMX.FTZ R0, R9, R0, !PT ;  /* 0x0000000009007209 */ /* 0x002fe40007810000 */
[----:B------:R-:W-:Y:S01]  /*a980*/  MUFU.EX2 R176, R176 ;  /* 0x000000b000b07308 */ /* 0x000fe20000000800 */
[----:B------:R-:W-:Y:S01]  /*a990*/  IADD3 R9, R135, UR4, RZ ;  /* 0x0000000487097c10 */ /* 0x000fe2000fffe0ff */
[----:B------:R-:W-:Y:S02]  /*a9a0*/  FFMA.FTZ R177, R236, c[0x0][0x2d0], -R147 ;  /* 0x0000b400ecb17a23 */ /* 0x000fe40000010893 */
[----:B------:R-:W-:Y:S01]  /*a9b0*/  FMUL.FTZ R145, R0, c[0x0][0x2d0] ;  /* 0x0000b40000917a20 */ /* 0x000fe20000410000 */
[----:B------:R-:W-:Y:S01]  /*a9c0*/  IADD3 R133, R188, R9, RZ ;  /* 0x00000009bc857210 */ /* 0x000fe20007ffe0ff */
[----:B------:R-:W-:Y:S02]  /*a9d0*/  FADD.FTZ R4, -R0, R3 ;  /* 0x0000000300047221 */ /* 0x000fe40000010100 */
[--C-:B------:R-:W-:Y:S02]  /*a9e0*/  FFMA.FTZ R174, R170, c[0x0][0x2d0], -R145.reuse ;  /* 0x0000b400aaae7a23 */ /* 0x100fe40000010891 */
[--C-:B------:R-:W-:Y:S01]  /*a9f0*/  FFMA.FTZ R171, R168, c[0x0][0x2d0], -R145.reuse ;  /* 0x0000b400a8ab7a23 */ /* 0x100fe20000010891 */
[----:B------:R-:W1:Y:S01]  /*aa00*/  MUFU.EX2 R175, R175 ;  /* 0x000000af00af7308 */ /* 0x000e620000000800 */
[--C-:B------:R-:W-:Y:S01]  /*aa10*/  FFMA.FTZ R170, R244, c[0x0][0x2d0], -R145.reuse ;  /* 0x0000b400f4aa7a23 */ /* 0x100fe20000010891 */
[----:B------:R-:W3:Y:S01]  /*aa20*/  LDSM.16.MT88.4 R20, [R133+0x100] ;  /* 0x000100008514783b */ /* 0x000ee20000004200 */
[--C-:B------:R-:W-:Y:S01]  /*aa30*/  FFMA.FTZ R169, R240, c[0x0][0x2d0], -R145.reuse ;  /* 0x0000b400f0a97a23 */ /* 0x100fe20000010891 */
[----:B------:R-:W-:Y:S01]  /*aa40*/  IADD3 R168, R188, R17, RZ ;  /* 0x00000011bca87210 */ /* 0x000fe20007ffe0ff */
[----:B------:R-:W-:Y:S02]  /*aa50*/  FMUL.FTZ R3, R4, c[0x0][0x2d0] ;  /* 0x0000b40004037a20 */ /* 0x000fe40000410000 */
[C---:B--2---:R-:W-:Y:S02]  /*aa60*/  FMUL.FTZ R4, R132.reuse, R128 ;  /* 0x0000008084047220 */ /* 0x044fe40000410000 */
[C---:B------:R-:W-:Y:S01]  /*aa70*/  FMUL.FTZ R5, R132.reuse, R129 ;  /* 0x0000008184057220 */ /* 0x040fe20000410000 */
[----:B------:R-:W-:Y:S01]  /*aa80*/  MUFU.EX2 R173, R173 ;  /* 0x000000ad00ad7308 */ /* 0x000fe20000000800 */
[C---:B------:R-:W-:Y:S01]  /*aa90*/  FMUL.FTZ R8, R132.reuse, R124 ;  /* 0x0000007c84087220 */ /* 0x040fe20000410000 */
[----:B------:R-:W-:Y:S01]  /*aaa0*/  LDSM.16.MT88.4 R136, [R133+0x2900] ;  /* 0x002900008588783b */ /* 0x000fe20000004200 */
[C---:B------:R-:W-:Y:S02]  /*aab0*/  FMUL.FTZ R9, R132.reuse, R125 ;  /* 0x0000007d84097220 */ /* 0x040fe40000410000 */
[C---:B------:R-:W-:Y:S02]  /*aac0*/  FMUL.FTZ R16, R132.reuse, R116 ;  /* 0x0000007484107220 */ /* 0x040fe40000410000 */
[C---:B------:R-:W-:Y:S02]  /*aad0*/  FMUL.FTZ R17, R132.reuse, R117 ;  /* 0x0000007584117220 */ /* 0x040fe40000410000 */
[C---:B------:R-:W-:Y:S01]  /*aae0*/  FMUL.FTZ R24, R132.reuse, R108 ;  /* 0x0000006c84187220 */ /* 0x040fe20000410000 */
[----:B------:R-:W2:Y:S01]  /*aaf0*/  MUFU.EX2 R3, R3 ;  /* 0x0000000300037308 */ /* 0x000ea20000000800 */
[C---:B------:R-:W-:Y:S02]  /*ab00*/  FMUL.FTZ R25, R132.reuse, R109 ;  /* 0x0000006d84197220 */ /* 0x040fe40000410000 */
[C---:B------:R-:W-:Y:S01]  /*ab10*/  FMUL.FTZ R32, R132.reuse, R100 ;  /* 0x0000006484207220 */ /* 0x040fe20000410000 */
[----:B-1----:R-:W-:Y:S01]  /*ab20*/  F2FP.BF16.PACK_AB R128, R175, R176 ;  /* 0x000000b0af80723e */ /* 0x002fe200000010ff */
[----:B------:R-:W-:Y:S02]  /*ab30*/  FMUL.FTZ R33, R132, R101 ;  /* 0x0000006584217220 */ /* 0x000fe40000410000 */
[--C-:B------:R-:W-:Y:S02]  /*ab40*/  FFMA.FTZ R179, R234, c[0x0][0x2d0], -R145.reuse ;  /* 0x0000b400eab37a23 */ /* 0x100fe40000010891 */
[--C-:B------:R-:W-:Y:S01]  /*ab50*/  FFMA.FTZ R180, R180, c[0x0][0x2d0], -R145.reuse ;  /* 0x0000b400b4b47a23 */ /* 0x100fe20000010891 */
[----:B------:R-:W1:Y:S01]  /*ab60*/  MUFU.EX2 R172, R172 ;  /* 0x000000ac00ac7308 */ /* 0x000e620000000800 */
[--C-:B------:R-:W-:Y:S02]  /*ab70*/  FFMA.FTZ R183, R230, c[0x0][0x2d0], -R145.reuse ;  /* 0x0000b400e6b77a23 */ /* 0x100fe40000010891 */
[--C-:B------:R-:W-:Y:S02]  /*ab80*/  FFMA.FTZ R190, R228, c[0x0][0x2d0], -R145.reuse ;  /* 0x0000b400e4be7a23 */ /* 0x100fe40000010891 */
[----:B------:R-:W-:Y:S02]  /*ab90*/  FFMA.FTZ R225, R166, c[0x0][0x2d0], -R145 ;  /* 0x0000b400a6e17a23 */ /* 0x000fe40000010891 */
[----:B------:R-:W-:Y:S02]  /*aba0*/  FFMA.FTZ R228, R160, c[0x0][0x2d0], -R147 ;  /* 0x0000b400a0e47a23 */ /* 0x000fe40000010893 */
[----:B------:R-:W-:Y:S01]  /*abb0*/  LDSM.16.MT88.4 R160, [R168+0x3900] ;  /* 0x00390000a8a0783b */ /* 0x000fe20000004200 */
[----:B------:R-:W-:Y:S01]  /*abc0*/  MUFU.EX2 R174, R174 ;  /* 0x000000ae00ae7308 */ /* 0x000fe20000000800 */
[--C-:B------:R-:W-:Y:S02]  /*abd0*/  FFMA.FTZ R229, R158, c[0x0][0x2d0], -R145.reuse ;  /* 0x0000b4009ee57a23 */ /* 0x100fe40000010891 */
[--C-:B------:R-:W-:Y:S02]  /*abe0*/  FFMA.FTZ R230, R156, c[0x0][0x2d0], -R145.reuse ;  /* 0x0000b4009ce67a23 */ /* 0x100fe40000010891 */
[C---:B--2---:R-:W-:Y:S02]  /*abf0*/  FMUL.FTZ R6, R3.reuse, R130 ;  /* 0x0000008203067220 */ /* 0x044fe40000410000 */
[C---:B------:R-:W-:Y:S01]  /*ac00*/  FMUL.FTZ R7, R3.reuse, R131 ;  /* 0x0000008303077220 */ /* 0x040fe20000410000 */
[----:B------:R-:W-:Y:S01]  /*ac10*/  LDSM.16.MT88.4 R156, [R134+UR4+0x3900] ;  /* 0x00390004869c783b */ /* 0x000fe20008004200 */
[C---:B------:R-:W-:Y:S01]  /*ac20*/  FMUL.FTZ R10, R3.reuse, R126 ;  /* 0x0000007e030a7220 */ /* 0x040fe20000410000 */
[----:B------:R-:W2:Y:S01]  /*ac30*/  MUFU.EX2 R171, R171 ;  /* 0x000000ab00ab7308 */ /* 0x000ea20000000800 */
[C---:B------:R-:W-:Y:S02]  /*ac40*/  FMUL.FTZ R11, R3.reuse, R127 ;  /* 0x0000007f030b7220 */ /* 0x040fe40000410000 */
[C---:B------:R-:W-:Y:S01]  /*ac50*/  FMUL.FTZ R18, R3.reuse, R118 ;  /* 0x0000007603127220 */ /* 0x040fe20000410000 */
[----:B-1----:R-:W-:Y:S01]  /*ac60*/  F2FP.BF16.PACK_AB R130, R172, R173 ;  /* 0x000000adac82723e */ /* 0x002fe200000010ff */
[C---:B------:R-:W-:Y:S01]  /*ac70*/  FMUL.FTZ R19, R3.reuse, R119 ;  /* 0x0000007703137220 */ /* 0x040fe20000410000 */
[----:B------:R-:W-:Y:S01]  /*ac80*/  LDSM.16.MT88.4 R124, [R135+UR4+0x2900] ;  /* 0x00290004877c783b */ /* 0x000fe20008004200 */
[C---:B------:R-:W-:Y:S02]  /*ac90*/  FMUL.FTZ R26, R3.reuse, R110 ;  /* 0x0000006e031a7220 */ /* 0x040fe40000410000 */
[C---:B------:R-:W-:Y:S01]  /*aca0*/  FMUL.FTZ R27, R3.reuse, R111 ;  /* 0x0000006f031b7220 */ /* 0x040fe20000410000 */
[----:B------:R-:W-:Y:S01]  /*acb0*/  MUFU.EX2 R170, R170 ;  /* 0x000000aa00aa7308 */ /* 0x000fe20000000800 */
[C---:B------:R-:W-:Y:S02]  /*acc0*/  FMUL.FTZ R34, R3.reuse, R102 ;  /* 0x0000006603227220 */ /* 0x040fe40000410000 */
[----:B------:R-:W-:Y:S01]  /*acd0*/  FMUL.FTZ R35, R3, R103 ;  /* 0x0000006703237220 */ /* 0x000fe20000410000 */
[----:B------:R-:W-:Y:S01]  /*ace0*/  LDSM.16.MT88.4 R108, [R168+0x2100] ;  /* 0x00210000a86c783b */ /* 0x000fe20000004200 */
[--C-:B------:R-:W-:Y:S02]  /*acf0*/  FFMA.FTZ R233, R150, c[0x0][0x2d0], -R145.reuse ;  /* 0x0000b40096e97a23 */ /* 0x100fe40000010891 */
[--C-:B------:R-:W-:Y:S02]  /*ad00*/  FFMA.FTZ R234, R148, c[0x0][0x2d0], -R145.reuse ;  /* 0x0000b40094ea7a23 */ /* 0x100fe40000010891 */
[--C-:B------:R-:W-:Y:S01]  /*ad10*/  FFMA.FTZ R237, R142, c[0x0][0x2d0], -R145.reuse ;  /* 0x0000b4008eed7a23 */ /* 0x100fe20000010891 */
[----:B------:R-:W1:Y:S01]  /*ad20*/  MUFU.EX2 R169, R169 ;  /* 0x000000a900a97308 */ /* 0x000e620000000800 */
[----:B------:R-:W-:Y:S01]  /*ad30*/  FFMA.FTZ R238, R144, c[0x0][0x2d0], -R145 ;  /* 0x0000b40090ee7a23 */ /* 0x000fe20000010891 */
[----:B------:R-:W-:Y:S01]  /*ad40*/  LDSM.16.MT88.4 R100, [R134+UR4+0x2100] ;  /* 0x002100048664783b */ /* 0x000fe20008004200 */
[C---:B------:R-:W-:Y:S01]  /*ad50*/  FMUL.FTZ R36, R132.reuse, R36 ;  /* 0x0000002484247220 */ /* 0x040fe20000410000 */
[----:B--2---:R-:W-:Y:S01]  /*ad60*/  F2FP.BF16.PACK_AB R129, R171, R174 ;  /* 0x000000aeab81723e */ /* 0x004fe200000010ff */
[C---:B------:R-:W-:Y:S02]  /*ad70*/  FMUL.FTZ R37, R132.reuse, R37 ;  /* 0x0000002584257220 */ /* 0x040fe40000410000 */
[C---:B------:R-:W-:Y:S02]  /*ad80*/  FMUL.FTZ R38, R3.reuse, R38 ;  /* 0x0000002603267220 */ /* 0x040fe40000410000 */
[C---:B------:R-:W-:Y:S01]  /*ad90*/  FMUL.FTZ R39, R3.reuse, R39 ;  /* 0x0000002703277220 */ /* 0x040fe20000410000 */
[----:B------:R-:W-:Y:S01]  /*ada0*/  LDSM.16.MT88.4 R116, [R134+UR4+0x900] ;  /* 0x000900048674783b */ /* 0x000fe20008004200 */
[C---:B------:R-:W-:Y:S01]  /*adb0*/  FMUL.FTZ R40, R132.reuse, R40 ;  /* 0x0000002884287220 */ /* 0x040fe20000410000 */
[----:B------:R-:W-:Y:S01]  /*adc0*/  MUFU.EX2 R177, R177 ;  /* 0x000000b100b17308 */ /* 0x000fe20000000800 */
[C---:B------:R-:W-:Y:S02]  /*add0*/  FMUL.FTZ R41, R132.reuse, R41 ;  /* 0x0000002984297220 */ /* 0x040fe40000410000 */
[C---:B------:R-:W-:Y:S02]  /*ade0*/  FMUL.FTZ R42, R3.reuse, R42 ;  /* 0x0000002a032a7220 */ /* 0x040fe40000410000 */
[C---:B------:R-:W-:Y:S01]  /*adf0*/  FMUL.FTZ R43, R3.reuse, R43 ;  /* 0x0000002b032b7220 */ /* 0x040fe20000410000 */
[----:B------:R-:W-:Y:S01]  /*ae00*/  LDSM.16.MT88.4 R148, [R135+UR4+0x3900] ;  /* 0x003900048794783b */ /* 0x000fe20008004200 */
[C---:B------:R-:W-:Y:S02]  /*ae10*/  FMUL.FTZ R44, R132.reuse, R44 ;  /* 0x0000002c842c7220 */ /* 0x040fe40000410000 */
[C---:B------:R-:W-:Y:S01]  /*ae20*/  FMUL.FTZ R45, R132.reuse, R45 ;  /* 0x0000002d842d7220 */ /* 0x040fe20000410000 */
[----:B------:R-:W-:Y:S01]  /*ae30*/  MUFU.EX2 R179, R179 ;  /* 0x000000b300b37308 */ /* 0x000fe20000000800 */
[----:B------:R-:W-:Y:S01]  /*ae40*/  FMUL.FTZ R46, R3, R46 ;  /* 0x0000002e032e7220 */ /* 0x000fe20000410000 */
        /* <DEDUP_REMOVED lines=15> */
[----:B------:R-:W4:Y:S01]  /*af40*/  LDSM.16.MT88.4 R120, [R168+0x100] ;  /* 0x00010000a878783b */ /* 0x000f220000004200 */
[C---:B------:R-:W-:Y:S02]  /*af50*/  FMUL.FTZ R52, R132.reuse, R52 ;  /* 0x0000003484347220 */ /* 0x040fe40000410000 */
[C---:B------:R-:W-:Y:S02]  /*af60*/  FMUL.FTZ R53, R132.reuse, R53 ;  /* 0x0000003584357220 */ /* 0x040fe40000410000 */
[C---:B---3--:R-:W-:Y:S03]  /*af70*/  HMMA.16816.F32.BF16 R12, R128.reuse, R20, R12 ;  /* 0x00000014800c723c */ /* 0x048fe6000004180c */
        /* <DEDUP_REMOVED lines=10> */
[----:B------:R-:W3:Y:S01]  /*b020*/  LDSM.16.MT88.4 R112, [R135+UR4+0x2100] ;  /* 0x002100048770783b */ /* 0x000ee20008004200 */
        /* <DEDUP_REMOVED lines=14> */
[----:B------:R-:W5:Y:S01]  /*b110*/  LDSM.16.MT88.4 R104, [R133+0x2100] ;  /* 0x002100008568783b */ /* 0x000f620000004200 */
[C---:B------:R-:W-:Y:S02]  /*b120*/  FMUL.FTZ R62, R3.reuse, R62 ;  /* 0x0000003e033e7220 */ /* 0x040fe40000410000 */
[C---:B------:R-:W-:Y:S02]  /*b130*/  FMUL.FTZ R63, R3.reuse, R63 ;  /* 0x0000003f033f7220 */ /* 0x040fe40000410000 */
[C---:B----4-:R-:W-:Y:S02]  /*b140*/  HMMA.16816.F32.BF16 R28, R128.reuse, R120, R28 ;  /* 0x00000078801c723c */ /* 0x050fe4000004181c */
        /* <DEDUP_REMOVED lines=14> */
[----:B------:R-:W-:Y:S03]  /*b230*/  LDSM.16.MT88.4 R112, [R135+UR4+0x900] ;  /* 0x000900048770783b */ /* 0x000fe60008004200 */
[C---:B------:R-:W-:Y:S02]  /*b240*/  FMUL.FTZ R71, R3.reuse, R71 ;  /* 0x0000004703477220 */ /* 0x040fe40000410000 */
[C---:B------:R-:W-:Y:S02]  /*b250*/  FMUL.FTZ R72, R132.reuse, R72 ;  /* 0x0000004884487220 */ /* 0x040fe40000410000 */
[C---:B------:R-:W-:Y:S01]  /*b260*/  FMUL.FTZ R73, R132.reuse, R73 ;  /* 0x0000004984497220 */ /* 0x040fe20000410000 */
[----:B------:R-:W-:Y:S01]  /*b270*/  MUFU.EX2 R235, R235 ;  /* 0x000000eb00eb7308 */ /* 0x000fe20000000800 */
[C---:B-----5:R-:W-:Y:S03]  /*b280*/  HMMA.16816.F32.BF16 R44, R128.reuse, R104, R44 ;  /* 0x00000068802c723c */ /* 0x060fe6000004182c */
[C---:B------:R-:W-:Y:S02]  /*b290*/  FMUL.FTZ R74, R3.reuse, R74 ;  /* 0x0000004a034a7220 */ /* 0x040fe40000410000 */
[C---:B------:R-:W-:Y:S02]  /*b2a0*/  FMUL.FTZ R75, R3.reuse, R75 ;  /* 0x0000004b034b7220 */ /* 0x040fe40000410000 */
[C---:B------:R-:W-:Y:S01]  /*b2b0*/  FMUL.FTZ R76, R132.reuse, R76 ;  /* 0x0000004c844c7220 */ /* 0x040fe20000410000 */
[C---:B------:R-:W-:Y:S01]  /*b2c0*/  HMMA.16816.F32.BF16 R48, R128.reuse, R106, R48 ;  /* 0x0000006a8030723c */ /* 0x040fe20000041830 */
[----:B------:R-:W3:Y:S01]  /*b2d0*/  LDSM.16.MT88.4 R104, [R135+UR4+0x4100] ;  /* 0x004100048768783b */ /* 0x000ee20008004200 */
        /* <DEDUP_REMOVED lines=8> */
[----:B------:R-:W4:Y:S03]  /*b360*/  LDSM.16.MT88.4 R100, [R133+0x4100] ;  /* 0x004100008564783b */ /* 0x000f260000004200 */
[C---:B------:R-:W-:Y:S02]  /*b370*/  FMUL.FTZ R81, R132.reuse, R81 ;  /* 0x0000005184517220 */ /* 0x040fe40000410000 */
[C---:B------:R-:W-:Y:S02]  /*b380*/  FMUL.FTZ R82, R3.reuse, R82 ;  /* 0x0000005203527220 */ /* 0x040fe40000410000 */
[C---:B------:R-:W-:Y:S04]  /*b390*/  HMMA.16816.F32.BF16 R60, R128.reuse, R108, R60 ;  /* 0x0000006c803c723c */ /* 0x040fe8000004183c */
[C---:B------:R-:W-:Y:S02]  /*b3a0*/  FMUL.FTZ R83, R3.reuse, R83 ;  /* 0x0000005303537220 */ /* 0x040fe40000410000 */
[C---:B------:R-:W-:Y:S02]  /*b3b0*/  FMUL.FTZ R84, R132.reuse, R84 ;  /* 0x0000005484547220 */ /* 0x040fe40000410000 */
[C---:B------:R-:W-:Y:S01]  /*b3c0*/  HMMA.16816.F32.BF16 R64, R128.reuse, R110, R64 ;  /* 0x0000006e8040723c */ /* 0x040fe20000041840 */
[----:B------:R-:W5:Y:S03]  /*b3d0*/  LDSM.16.MT88.4 R108, [R134+UR4+0x4100] ;  /* 0x00410004866c783b */ /* 0x000f660008004200 */
[----:B------:R-:W-:Y:S02]  /*b3e0*/  FMUL.FTZ R85, R132, R85 ;  /* 0x0000005584557220 */ /* 0x000fe40000410000 */
[C---:B------:R-:W-:Y:S02]  /*b3f0*/  FMUL.FTZ R86, R3.reuse, R86 ;  /* 0x0000005603567220 */ /* 0x040fe40000410000 */
[C---:B------:R-:W-:Y:S01]  /*b400*/  FMUL.FTZ R87, R3.reuse, R87 ;  /* 0x0000005703577220 */ /* 0x040fe20000410000 */
[C---:B---3--:R-:W-:Y:S03]  /*b410*/  HMMA.16816.F32.BF16 R68, R128.reuse, R104, R68 ;  /* 0x000000688044723c */ /* 0x048fe60000041844 */
[--C-:B------:R-:W-:Y:S02]  /*b420*/  FFMA.FTZ R178, R178, c[0x0][0x2d0], -R147.reuse ;  /* 0x0000b400b2b27a23 */ /* 0x100fe40000010893 */
[--C-:B------:R-:W-:Y:S02]  /*b430*/  FFMA.FTZ R181, R232, c[0x0][0x2d0], -R147.reuse ;  /* 0x0000b400e8b57a23 */ /* 0x100fe40000010893 */
[--C-:B------:R-:W-:Y:S01]  /*b440*/  FFMA.FTZ R232, R152, c[0x0][0x2d0], -R147.reuse ;  /* 0x0000b40098e87a23 */ /* 0x100fe20000010893 */
[C---:B------:R-:W-:Y:S01]  /*b450*/  HMMA.16816.F32.BF16 R72, R128.reuse, R106, R72 ;  /* 0x0000006a8048723c */ /* 0x040fe20000041848 */
[----:B------:R-:W3:Y:S01]  /*b460*/  LDSM.16.MT88.4 R104, [R168+0x4100] ;  /* 0x00410000a868783b */ /* 0x000ee20000004200 */
[----:B------:R-:W5:Y:S02]  /*b470*/  MUFU.EX2 R178, R178 ;  /* 0x000000b200b27308 */ /* 0x000f640000000800 */
[--C-:B------:R-:W-:Y:S02]  /*b480*/  FFMA.FTZ R182, R182, c[0x0][0x2d0], -R147.reuse ;  /* 0x0000b400b6b67a23 */ /* 0x100fe40000010893 */
[C---:B------:R-:W-:Y:S02]  /*b490*/  FMUL.FTZ R88, R132.reuse, R88 ;  /* 0x0000005884587220 */ /* 0x040fe40000410000 */
[C---:B----4-:R-:W-:Y:S01]  /*b4a0*/  HMMA.16816.F32.BF16 R76, R128.reuse, R100, R76 ;  /* 0x00000064804c723c */ /* 0x050fe2000004184c */
[----:B------:R-:W-:Y:S03]  /*b4b0*/  LDSM.16.MT88.4 R152, [R133+0x3900] ;  /* 0x003900008598783b */ /* 0x000fe60000004200 */
[----:B------:R-:W-:Y:S01]  /*b4c0*/  FMUL.FTZ R89, R132, R89 ;  /* 0x0000005984597220 */ /* 0x000fe20000410000 */
[----:B------:R-:W-:Y:S01]  /*b4d0*/  MUFU.EX2 R181, R181 ;  /* 0x000000b500b57308 */ /* 0x000fe20000000800 */
[C---:B------:R-:W-:Y:S01]  /*b4e0*/  FMUL.FTZ R90, R3.reuse, R90 ;  /* 0x0000005a035a7220 */ /* 0x040fe20000410000 */
[----:B-1----:R-:W-:Y:S01]  /*b4f0*/  F2FP.BF16.PACK_AB R101, R180, R179 ;  /* 0x000000b3b465723e */ /* 0x002fe200000010ff */
[C---:B------:R-:W-:Y:S04]  /*b500*/  HMMA.16816.F32.BF16 R80, R128.reuse, R102, R80 ;  /* 0x000000668050723c */ /* 0x040fe80000041850 */
[C---:B------:R-:W-:Y:S02]  /*b510*/  FMUL.FTZ R91, R3.reuse, R91 ;  /* 0x0000005b035b7220 */ /* 0x040fe40000410000 */
[----:B------:R-:W-:Y:S01]  /*b520*/  FMUL.FTZ R92, R132, R92 ;  /* 0x0000005c845c7220 */ /* 0x000fe20000410000 */
[----:B--2---:R-:W-:Y:S01]  /*b530*/  F2FP.BF16.PACK_AB R103, R190, R183 ;  /* 0x000000b7be67723e */ /* 0x004fe200000010ff */
[C---:B-----5:R-:W-:Y:S01]  /*b540*/  HMMA.16816.F32.BF16 R84, R128.reuse, R108, R84 ;  /* 0x0000006c8054723c */ /* 0x060fe20000041854 */
[----:B------:R-:W1:Y:S03]  /*b550*/  MUFU.EX2 R182, R182 ;  /* 0x000000b600b67308 */ /* 0x000e660000000800 */
[----:B------:R-:W-:Y:S01]  /*b560*/  FMUL.FTZ R93, R132, R93 ;  /* 0x0000005d845d7220 */ /* 0x000fe20000410000 */
[----:B------:R-:W-:Y:S01]  /*b570*/  F2FP.BF16.PACK_AB R100, R178, R177 ;  /* 0x000000b1b264723e */ /* 0x000fe200000010ff */
[C---:B------:R-:W-:Y:S02]  /*b580*/  FMUL.FTZ R94, R3.reuse, R94 ;  /* 0x0000005e035e7220 */ /* 0x040fe40000410000 */
[C---:B------:R-:W-:Y:S01]  /*b590*/  HMMA.16816.F32.BF16 R88, R128.reuse, R110, R88 ;  /* 0x0000006e8058723c */ /* 0x040fe20000041858 */
[----:B------:R-:W2:Y:S02]  /*b5a0*/  LDSM.16.MT88.4 R108, [R133+0x900] ;  /* 0x00090000856c783b */ /* 0x000ea40000004200 */
[----:B------:R-:W-:Y:S01]  /*b5b0*/  MUFU.EX2 R232, R232 ;  /* 0x000000e800e87308 */ /* 0x000fe20000000800 */
[C---:B------:R-:W-:Y:S02]  /*b5c0*/  FMUL.FTZ R95, R3.reuse, R95 ;  /* 0x0000005f035f7220 */ /* 0x040fe40000410000 */
[C---:B------:R-:W-:Y:S02]  /*b5d0*/  FMUL.FTZ R96, R132.reuse, R96 ;  /* 0x0000006084607220 */ /* 0x040fe40000410000 */
[----:B------:R-:W-:Y:S03]  /*b5e0*/  FMUL.FTZ R97, R132, R97 ;  /* 0x0000006184617220 */ /* 0x000fe60000410000 */
[C---:B---3--:R-:W-:Y:S03]  /*b5f0*/  HMMA.16816.F32.BF16 R92, R128.reuse, R104, R92 ;  /* 0x00000068805c723c */ /* 0x048fe6000004185c */
[C---:B------:R-:W-:Y:S02]  /*b600*/  FMUL.FTZ R98, R3.reuse, R98 ;  /* 0x0000006203627220 */ /* 0x040fe40000410000 */
[----:B------:R-:W-:Y:S01]  /*b610*/  FMUL.FTZ R99, R3, R99 ;  /* 0x0000006303637220 */ /* 0x000fe20000410000 */
[----:B-1----:R-:W-:Y:S01]  /*b620*/  F2FP.BF16.PACK_AB R102, R182, R181 ;  /* 0x000000b5b666723e */ /* 0x002fe200000010ff */
[----:B------:R-:W-:Y:S02]  /*b630*/  FFMA.FTZ R213, R226, c[0x0][0x2d0], -R147 ;  /* 0x0000b400e2d57a23 */ /* 0x000fe40000010893 */
[----:B------:R-:W-:Y:S02]  /*b640*/  FFMA.FTZ R226, R164, c[0x0][0x2d0], -R145 ;  /* 0x0000b400a4e27a23 */ /* 0x000fe40000010891 */
[----:B------:R-:W-:Y:S01]  /*b650*/  LDSM.16.MT88.4 R164, [R135+UR4+0x5900] ;  /* 0x0059000487a4783b */ /* 0x000fe20008004200 */
[----:B------:R-:W-:Y:S01]  /*b660*/  HMMA.16816.F32.BF16 R96, R128, R106, R96 ;  /* 0x0000006a8060723c */ /* 0x000fe20000041860 */
[----:B------:R-:W-:Y:S02]  /*b670*/  MUFU.EX2 R213, R213 ;  /* 0x000000d500d57308 */ /* 0x000fe40000000800 */
[--C-:B------:R-:W-:Y:S02]  /*b680*/  FFMA.FTZ R224, R224, c[0x0][0x2d0], -R147.reuse ;  /* 0x0000b400e0e07a23 */ /* 0x100fe40000010893 */
[----:B------:R-:W-:Y:S02]  /*b690*/  FFMA.FTZ R147, R143, c[0x0][0x2d0], -R147 ;  /* 0x0000b4008f937a23 */ /* 0x000fe40000010893 */
[----:B------:R-:W1:Y:S01]  /*b6a0*/  LDSM.16.MT88.4 R104, [R134+UR4+0x2900] ;  /* 0x002900048668783b */ /* 0x000e620008004200 */
[C---:B------:R-:W-:Y:S03]  /*b6b0*/  HMMA.16816.F32.BF16 R4, R100.reuse, R112, R4 ;  /* 0x000000706404723c */ /* 0x040fe60000041804 */
[----:B------:R3:W-:Y:S02]  /*b6c0*/  MUFU.EX2 R236, R147 ;  /* 0x0000009300ec7308 */ /* 0x0007e40000000800 */
[----:B------:R-:W-:Y:S02]  /*b6d0*/  FFMA.FTZ R176, R132, R207, R176 ;  /* 0x000000cf84b07223 */ /* 0x000fe400000100b0 */
[----:B------:R-:W-:Y:S01]  /*b6e0*/  LDSM.16.MT88.4 R128, [R135+UR4+0x3100] ;  /* 0x003100048780783b */ /* 0x000fe20008004200 */
[C---:B------:R-:W-:Y:S04]  /*b6f0*/  HMMA.16816.F32.BF16 R8, R100.reuse, R114, R8 ;  /* 0x000000726408723c */ /* 0x040fe80000041808 */
[----:B------:R-:W-:Y:S01]  /*b700*/  FFMA.FTZ R174, R3, R208, R174 ;  /* 0x000000d003ae7223 */ /* 0x000fe200000100ae */
[----:B------:R-:W4:Y:S01]  /*b710*/  MUFU.EX2 R224, R224 ;  /* 0x000000e000e07308 */ /* 0x000f220000000800 */
[----:B------:R-:W-:Y:S01]  /*b720*/  IADD3 R3, R223, -0x2, RZ ;  /* 0xfffffffedf037810 */ /* 0x000fe20007ffe0ff */
[----:B------:R-:W-:Y:S01]  /*b730*/  LDSM.16.MT88.4 R112, [R135+UR4+0x4900] ;  /* 0x004900048770783b */ /* 0x000fe20008004200 */
[C---:B--2---:R-:W-:Y:S03]  /*b740*/  HMMA.16816.F32.BF16 R12, R100.reuse, R108, R12 ;  /* 0x0000006c640c723c */ /* 0x044fe6000004180c */
[----:B------:R-:W-:Y:S01]  /*b750*/  ISETP.GE.AND P0, PT, R3, R194, PT ;  /* 0x000000c20300720c */ /* 0x000fe20003f06270 */
[----:B------:R-:W-:Y:S02]  /*b760*/  FADD.FTZ R176, R175, R176 ;  /* 0x000000b0afb07221 */ /* 0x000fe40000010000 */
[----:B------:R-:W-:Y:S01]  /*b770*/  FADD.FTZ R171, R171, R174 ;  /* 0x000000aeabab7221 */ /* 0x000fe20000010000 */
[----:B------:R-:W-:Y:S01]  /*b780*/  LDSM.16.MT88.4 R140, [R134+UR4+0x1900] ;  /* 0x00190004868c783b */ /* 0x000fe20008004200 */
[C---:B------:R-:W-:Y:S01]  /*b790*/  HMMA.16816.F32.BF16 R16, R100.reuse, R110, R16 ;  /* 0x0000006e6410723c */ /* 0x040fe20000041810 */
[----:B------:R-:W2:Y:S03]  /*b7a0*/  MUFU.EX2 R226, R226 ;  /* 0x000000e200e27308 */ /* 0x000ea60000000800 */
[----:B------:R-:W-:Y:S02]  /*b7b0*/  FADD.FTZ R173, R173, R176 ;  /* 0x000000b0adad7221 */ /* 0x000fe40000010000 */
[----:B------:R-:W-:Y:S01]  /*b7c0*/  FADD.FTZ R170, R170, R171 ;  /* 0x000000abaaaa7221 */ /* 0x000fe20000010000 */
[----:B------:R-:W5:Y:S01]  /*b7d0*/  LDSM.16.MT88.4 R108, [R168+0x2900] ;  /* 0x00290000a86c783b */ /* 0x000f620000004200 */
[C---:B------:R-:W-:Y:S04]  /*b7e0*/  HMMA.16816.F32.BF16 R20, R100.reuse, R116, R20 ;  /* 0x000000746414723c */ /* 0x040fe80000041814 */
[----:B------:R-:W-:Y:S02]  /*b7f0*/  FADD.FTZ R172, R172, R173 ;  /* 0x000000adacac7221 */ /* 0x000fe40000010000 */
[----:B------:R-:W-:Y:S01]  /*b800*/  FADD.FTZ R170, R169, R170 ;  /* 0x000000aaa9aa7221 */ /* 0x000fe20000010000 */
[----:B---3--:R-:W-:Y:S01]  /*b810*/  LDSM.16.MT88.4 R144, [R168+0x1900] ;  /* 0x00190000a890783b */ /* 0x008fe20000004200 */
[C---:B------:R-:W-:Y:S04]  /*b820*/  HMMA.16816.F32.BF16 R24, R100.reuse, R118, R24 ;  /* 0x000000766418723c */ /* 0x040fe80000041818 */
[----:B------:R-:W-:Y:S02]  /*b830*/  FADD.FTZ R177, R177, R172 ;  /* 0x000000acb1b17221 */ /* 0x000fe40000010000 */
[----:B------:R-:W-:Y:S01]  /*b840*/  FADD.FTZ R179, R179, R170 ;  /* 0x000000aab3b37221 */ /* 0x000fe20000010000 */
[----:B------:R-:W3:Y:S01]  /*b850*/  LDSM.16.MT88.4 R116, [R133+0x4900] ;  /* 0x004900008574783b */ /* 0x000ee20000004200 */
[C---:B------:R-:W-:Y:S04]  /*b860*/  HMMA.16816.F32.BF16 R28, R100.reuse, R120, R28 ;  /* 0x00000078641c723c */ /* 0x040fe8000004181c */
[----:B------:R-:W-:Y:S02]  /*b870*/  FADD.FTZ R178, R178, R177 ;  /* 0x000000b1b2b27221 */ /* 0x000fe40000010000 */
[----:B------:R-:W-:Y:S02]  /*b880*/  FADD.FTZ R180, R180, R179 ;  /* 0x000000b3b4b47221 */ /* 0x000fe40000010000 */
[C---:B------:R-:W-:Y:S01]  /*b890*/  HMMA.16816.F32.BF16 R32, R100.reuse, R122, R32 ;  /* 0x0000007a6420723c */ /* 0x040fe20000041820 */
[----:B------:R-:W-:Y:S03]  /*b8a0*/  LDSM.16.MT88.4 R120, [R134+UR4+0x1100] ;  /* 0x001100048678783b */ /* 0x000fe60008004200 */
[----:B------:R-:W-:Y:S02]  /*b8b0*/  FADD.FTZ R181, R181, R178 ;  /* 0x000000b2b5b57221 */ /* 0x000fe40000010000 */
[----:B------:R-:W-:Y:S02]  /*b8c0*/  FADD.FTZ R183, R183, R180 ;  /* 0x000000b4b7b77221 */ /* 0x000fe40000010000 */
[C---:B------:R-:W-:Y:S04]  /*b8d0*/  HMMA.16816.F32.BF16 R36, R100.reuse, R124, R36 ;  /* 0x0000007c6424723c */ /* 0x040fe80000041824 */
[----:B------:R-:W-:Y:S02]  /*b8e0*/  FADD.FTZ R182, R182, R181 ;  /* 0x000000b5b6b67221 */ /* 0x000fe40000010000 */
[----:B------:R-:W-:Y:S02]  /*b8f0*/  FADD.FTZ R190, R190, R183 ;  /* 0x000000b7bebe7221 */ /* 0x000fe40000010000 */
[C---:B------:R-:W-:Y:S01]  /*b900*/  HMMA.16816.F32.BF16 R40, R100.reuse, R126, R40 ;  /* 0x0000007e6428723c */ /* 0x040fe20000041828 */
[----:B------:R-:W-:Y:S07]  /*b910*/  LDSM.16.MT88.4 R124, [R168+0x1100] ;  /* 0x00110000a87c783b */ /* 0x000fee0000004200 */
[C---:B------:R-:W-:Y:S08]  /*b920*/  HMMA.16816.F32.BF16 R44, R100.reuse, R136, R44 ;  /* 0x00000088642c723c */ /* 0x040ff0000004182c */
[C---:B------:R-:W-:Y:S01]  /*b930*/  HMMA.16816.F32.BF16 R48, R100.reuse, R138, R48 ;  /* 0x0000008a6430723c */ /* 0x040fe20000041830 */
[----:B------:R-:W-:Y:S07]  /*b940*/  LDSM.16.MT88.4 R136, [R134+UR4+0x3100] ;  /* 0x003100048688783b */ /* 0x000fee0008004200 */
[C---:B-1----:R-:W-:Y:S08]  /*b950*/  HMMA.16816.F32.BF16 R52, R100.reuse, R104, R52 ;  /* 0x000000686434723c */ /* 0x042ff00000041834 */
[C---:B------:R-:W-:Y:S01]  /*b960*/  HMMA.16816.F32.BF16 R56, R100.reuse, R106, R56 ;  /* 0x0000006a6438723c */ /* 0x040fe20000041838 */
[----:B------:R-:W1:Y:S07]  /*b970*/  LDSM.16.MT88.4 R104, [R134+UR4+0x4900] ;  /* 0x004900048668783b */ /* 0x000e6e0008004200 */
[C---:B-----5:R-:W-:Y:S08]  /*b980*/  HMMA.16816.F32.BF16 R60, R100.reuse, R108, R60 ;  /* 0x0000006c643c723c */ /* 0x060ff0000004183c */
[C---:B------:R-:W-:Y:S01]  /*b990*/  HMMA.16816.F32.BF16 R64, R100.reuse, R110, R64 ;  /* 0x0000006e6440723c */ /* 0x040fe20000041840 */
[----:B------:R-:W5:Y:S07]  /*b9a0*/  LDSM.16.MT88.4 R108, [R168+0x4900] ;  /* 0x00490000a86c783b */ /* 0x000f6e0000004200 */
[C---:B------:R-:W-:Y:S08]  /*b9b0*/  HMMA.16816.F32.BF16 R68, R100.reuse, R112, R68 ;  /* 0x000000706444723c */ /* 0x040ff00000041844 */
[C---:B------:R-:W-:Y:S01]  /*b9c0*/  HMMA.16816.F32.BF16 R72, R100.reuse, R114, R72 ;  /* 0x000000726448723c */ /* 0x040fe20000041848 */
[----:B------:R-:W2:Y:S07]  /*b9d0*/  LDSM.16.MT88.4 R112, [R135+UR4+0x1100] ;  /* 0x001100048770783b */ /* 0x000eae0008004200 */
[C---:B---3--:R-:W-:Y:S08]  /*b9e0*/  HMMA.16816.F32.BF16 R76, R100.reuse, R116, R76 ;  /* 0x00000074644c723c */ /* 0x048ff0000004184c */
[C---:B------:R-:W-:Y:S01]  /*b9f0*/  HMMA.16816.F32.BF16 R80, R100.reuse, R118, R80 ;  /* 0x000000766450723c */ /* 0x040fe20000041850 */
[----:B------:R-:W3:Y:S07]  /*ba00*/  LDSM.16.MT88.4 R116, [R133+0x1100] ;  /* 0x001100008574783b */ /* 0x000eee0000004200 */
[C---:B-1----:R-:W-:Y:S08]  /*ba10*/  HMMA.16816.F32.BF16 R84, R100.reuse, R104, R84 ;  /* 0x000000686454723c */ /* 0x042ff00000041854 */
[C---:B------:R-:W-:Y:S01]  /*ba20*/  HMMA.16816.F32.BF16 R88, R100.reuse, R106, R88 ;  /* 0x0000006a6458723c */ /* 0x040fe20000041858 */
[----:B------:R-:W1:Y:S07]  /*ba30*/  LDSM.16.MT88.4 R104, [R133+0x3100] ;  /* 0x003100008568783b */ /* 0x000e6e0000004200 */
[C---:B-----5:R-:W-:Y:S08]  /*ba40*/  HMMA.16816.F32.BF16 R92, R100.reuse, R108, R92 ;  /* 0x0000006c645c723c */ /* 0x060ff0000004185c */
[----:B------:R-:W-:Y:S01]  /*ba50*/  HMMA.16816.F32.BF16 R96, R100, R110, R96 ;  /* 0x0000006e6460723c */ /* 0x000fe20000041860 */
[----:B------:R-:W5:Y:S06]  /*ba60*/  LDSM.16.MT88.4 R108, [R168+0x3100] ;  /* 0x00310000a86c783b */ /* 0x000f6c0000004200 */
[----:B----4-:R-:W-:Y:S01]  /*ba70*/  F2FP.BF16.PACK_AB R100, R224, R213 ;  /* 0x000000d5e064723e */ /* 0x010fe200000010ff */
[----:B------:R-:W-:Y:S01]  /*ba80*/  FADD.FTZ R213, R213, R182 ;  /* 0x000000b6d5d57221 */ /* 0x000fe20000010000 */
[----:B--2---:R-:W-:Y:S03]  /*ba90*/  F2FP.BF16.PACK_AB R101, R226, R225 ;  /* 0x000000e1e265723e */ /* 0x004fe600000010ff */
[----:B------:R-:W-:Y:S01]  /*baa0*/  F2FP.BF16.PACK_AB R102, R228, R227 ;  /* 0x000000e3e466723e */ /* 0x000fe200000010ff */
[----:B------:R-:W-:Y:S01]  /*bab0*/  FADD.FTZ R225, R225, R190 ;  /* 0x000000bee1e17221 */ /* 0x000fe20000010000 */
[----:B------:R-:W-:Y:S01]  /*bac0*/  F2FP.BF16.PACK_AB R103, R230, R229 ;  /* 0x000000e5e667723e */ /* 0x000fe200000010ff */
[----:B------:R-:W-:Y:S02]  /*bad0*/  FADD.FTZ R224, R224, R213 ;  /* 0x000000d5e0e07221 */ /* 0x000fe40000010000 */
[----:B------:R-:W-:Y:S02]  /*bae0*/  FADD.FTZ R226, R226, R225 ;  /* 0x000000e1e2e27221 */ /* 0x000fe40000010000 */
[----:B------:R-:W-:Y:S02]  /*baf0*/  FADD.FTZ R227, R227, R224 ;  /* 0x000000e0e3e37221 */ /* 0x000fe40000010000 */
[C---:B------:R-:W-:Y:S03]  /*bb00*/  HMMA.16816.F32.BF16 R4, R100.reuse, R112, R4 ;  /* 0x000000706404723c */ /* 0x040fe60000041804 */
[----:B------:R-:W-:Y:S02]  /*bb10*/  FADD.FTZ R229, R229, R226 ;  /* 0x000000e2e5e57221 */ /* 0x000fe40000010000 */
[----:B------:R-:W-:Y:S02]  /*bb20*/  FADD.FTZ R228, R228, R227 ;  /* 0x000000e3e4e47221 */ /* 0x000fe40000010000 */
[----:B------:R-:W-:Y:S01]  /*bb30*/  FADD.FTZ R230, R230, R229 ;  /* 0x000000e5e6e67221 */ /* 0x000fe20000010000 */
[C---:B------:R-:W-:Y:S01]  /*bb40*/  HMMA.16816.F32.BF16 R8, R100.reuse, R114, R8 ;  /* 0x000000726408723c */ /* 0x040fe20000041808 */
[----:B------:R-:W2:Y:S07]  /*bb50*/  LDSM.16.MT88.4 R112, [R135+UR4+0x5100] ;  /* 0x005100048770783b */ /* 0x000eae0008004200 */
[C---:B---3--:R-:W-:Y:S08]  /*bb60*/  HMMA.16816.F32.BF16 R12, R100.reuse, R116, R12 ;  /* 0x00000074640c723c */ /* 0x048ff0000004180c */
[C---:B------:R-:W-:Y:S01]  /*bb70*/  HMMA.16816.F32.BF16 R16, R100.reuse, R118, R16 ;  /* 0x000000766410723c */ /* 0x040fe20000041810 */
[----:B------:R-:W-:Y:S07]  /*bb80*/  LDSM.16.MT88.4 R116, [R134+UR4+0x5100] ;  /* 0x005100048674783b */ /* 0x000fee0008004200 */
[C---:B------:R-:W-:Y:S08]  /*bb90*/  HMMA.16816.F32.BF16 R20, R100.reuse, R120, R20 ;  /* 0x000000786414723c */ /* 0x040ff00000041814 */
[C---:B------:R-:W-:Y:S08]  /*bba0*/  HMMA.16816.F32.BF16 R24, R100.reuse, R122, R24 ;  /* 0x0000007a6418723c */ /* 0x040ff00000041818 */
[C---:B------:R-:W-:Y:S08]  /*bbb0*/  HMMA.16816.F32.BF16 R28, R100.reuse, R124, R28 ;  /* 0x0000007c641c723c */ /* 0x040ff0000004181c */
[C---:B------:R-:W-:Y:S01]  /*bbc0*/  HMMA.16816.F32.BF16 R32, R100.reuse, R126, R32 ;  /* 0x0000007e6420723c */ /* 0x040fe20000041820 */
[----:B------:R-:W-:Y:S07]  /*bbd0*/  LDSM.16.MT88.4 R124, [R135+UR4+0x1900] ;  /* 0x00190004877c783b */ /* 0x000fee0008004200 */
[C---:B------:R-:W-:Y:S08]  /*bbe0*/  HMMA.16816.F32.BF16 R36, R100.reuse, R128, R36 ;  /* 0x000000806424723c */ /* 0x040ff00000041824 */
[C---:B------:R-:W-:Y:S08]  /*bbf0*/  HMMA.16816.F32.BF16 R40, R100.reuse, R130, R40 ;  /* 0x000000826428723c */ /* 0x040ff00000041828 */
[C---:B-1----:R-:W-:Y:S08]  /*bc00*/  HMMA.16816.F32.BF16 R44, R100.reuse, R104, R44 ;  /* 0x00000068642c723c */ /* 0x042ff0000004182c */
[C---:B------:R-:W-:Y:S01]  /*bc10*/  HMMA.16816.F32.BF16 R48, R100.reuse, R106, R48 ;  /* 0x0000006a6430723c */ /* 0x040fe20000041830 */
[----:B------:R-:W1:Y:S07]  /*bc20*/  LDSM.16.MT88.4 R104, [R133+0x5100] ;  /* 0x005100008568783b */ /* 0x000e6e0000004200 */
[C---:B------:R-:W-:Y:S07]  /*bc30*/  HMMA.16816.F32.BF16 R52, R100.reuse, R136, R52 ;  /* 0x000000886434723c */ /* 0x040fee0000041834 */
[----:B------:R-:W-:Y:S01]  /*bc40*/  F2FP.BF16.PACK_AB R136, R232, R231 ;  /* 0x000000e7e888723e */ /* 0x000fe200000010ff */
[C---:B------:R-:W-:Y:S04]  /*bc50*/  HMMA.16816.F32.BF16 R56, R100.reuse, R138, R56 ;  /* 0x0000008a6438723c */ /* 0x040fe80000041838 */
[----:B------:R-:W-:Y:S01]  /*bc60*/  F2FP.BF16.PACK_AB R137, R234, R233 ;  /* 0x000000e9ea89723e */ /* 0x000fe200000010ff */
[----:B------:R-:W-:Y:S02]  /*bc70*/  FADD.FTZ R231, R231, R228 ;  /* 0x000000e4e7e77221 */ /* 0x000fe40000010000 */
[----:B------:R-:W-:Y:S01]  /*bc80*/  F2FP.BF16.PACK_AB R138, R236, R235 ;  /* 0x000000ebec8a723e */ /* 0x000fe200000010ff */
[C---:B-----5:R-:W-:Y:S04]  /*bc90*/  HMMA.16816.F32.BF16 R60, R100.reuse, R108, R60 ;  /* 0x0000006c643c723c */ /* 0x060fe8000004183c */
[----:B------:R-:W-:Y:S01]  /*bca0*/  F2FP.BF16.PACK_AB R139, R238, R237 ;  /* 0x000000edee8b723e */ /* 0x000fe200000010ff */
        /* <DEDUP_REMOVED lines=9> */
[C---:B------:R-:W-:Y:S04]  /*bd40*/  HMMA.16816.F32.BF16 R72, R100.reuse, R114, R72 ;  /* 0x000000726448723c */ /* 0x040fe80000041848 */
[----:B------:R-:W-:Y:S04]  /*bd50*/  FADD.FTZ R208, R238, R237 ;  /* 0x000000edeed07221 */ /* 0x000fe80000010000 */
[C---:B-1----:R-:W-:Y:S08]  /*bd60*/  HMMA.16816.F32.BF16 R76, R100.reuse, R104, R76 ;  /* 0x00000068644c723c */ /* 0x042ff0000004184c */
[C---:B------:R-:W-:Y:S01]  /*bd70*/  HMMA.16816.F32.BF16 R80, R100.reuse, R106, R80 ;  /* 0x0000006a6450723c */ /* 0x040fe20000041850 */
[----:B------:R-:W1:Y:S07]  /*bd80*/  LDSM.16.MT88.4 R104, [R133+0x1900] ;  /* 0x001900008568783b */ /* 0x000e6e0000004200 */
[C---:B------:R-:W-:Y:S08]  /*bd90*/  HMMA.16816.F32.BF16 R84, R100.reuse, R116, R84 ;  /* 0x000000746454723c */ /* 0x040ff00000041854 */
[C---:B------:R-:W-:Y:S08]  /*bda0*/  HMMA.16816.F32.BF16 R88, R100.reuse, R118, R88 ;  /* 0x000000766458723c */ /* 0x040ff00000041858 */
[C---:B---3--:R-:W-:Y:S08]  /*bdb0*/  HMMA.16816.F32.BF16 R92, R100.reuse, R108, R92 ;  /* 0x0000006c645c723c */ /* 0x048ff0000004185c */
[----:B------:R-:W-:Y:S08]  /*bdc0*/  HMMA.16816.F32.BF16 R96, R100, R110, R96 ;  /* 0x0000006e6460723c */ /* 0x000ff00000041860 */
[C---:B------:R-:W-:Y:S08]  /*bdd0*/  HMMA.16816.F32.BF16 R128, R136.reuse, R124, R4 ;  /* 0x0000007c8880723c */ /* 0x040ff00000041804 */
[C---:B------:R-:W-:Y:S01]  /*bde0*/  HMMA.16816.F32.BF16 R124, R136.reuse, R126, R8 ;  /* 0x0000007e887c723c */ /* 0x040fe20000041808 */
[----:B------:R-:W2:Y:S07]  /*bdf0*/  LDSM.16.MT88.4 R8, [R133+0x5900] ;  /* 0x005900008508783b */ /* 0x000eae0000004200 */
[C---:B-1----:R-:W-:Y:S01]  /*be00*/  HMMA.16816.F32.BF16 R120, R136.reuse, R104, R12 ;  /* 0x000000688878723c */ /* 0x042fe2000004180c */
[----:B------:R-:W1:Y:S07]  /*be10*/  LDSM.16.MT88.4 R12, [R134+UR4+0x5900] ;  /* 0x00590004860c783b */ /* 0x000e6e0008004200 */
[C---:B------:R-:W-:Y:S01]  /*be20*/  HMMA.16816.F32.BF16 R116, R136.reuse, R106, R16 ;  /* 0x0000006a8874723c */ /* 0x040fe20000041810 */
[----:B------:R-:W3:Y:S07]  /*be30*/  LDSM.16.MT88.4 R16, [R168+0x5900] ;  /* 0x00590000a810783b */ /* 0x000eee0000004200 */
        /* <DEDUP_REMOVED lines=20> */
[----:B------:R-:W-:-:S07]  /*bf80*/  @!P0 BRA `(.L_x_1047) ;  /* 0x000003f000008947 */ /* 0x000fce0003800000 */
[----:B------:R-:W-:Y:S01]  /*bf90*/  ISETP.NE.AND P1, PT, R195, 0x1, PT ;  /* 0x00000001c300780c */ /* 0x000fe20003f25270 */
[----:B------:R-:W-:Y:S01]  /*bfa0*/  IMAD R6, R223, 0x40, R204 ;  /* 0x00000040df067824 */ /* 0x000fe200078e02cc */
[----:B------:R-:W-:Y:S01]  /*bfb0*/  IADD3 R11, -R219, 0x10, RZ ;  /* 0x00000010db0b7810 */ /* 0x000fe20007ffe1ff */
[----:B------:R-:W-:Y:S01]  /*bfc0*/  IMAD.MOV.U32 R200, RZ, RZ, RZ ;  /* 0x000000ffffc87224 */ /* 0x000fe200078e00ff */
[----:B------:R-:W-:Y:S02]  /*bfd0*/  IADD3 R8, -R216, 0x10, RZ ;  /* 0x00000010d8087810 */ /* 0x000fe40007ffe1ff */
[----:B------:R-:W-:Y:S02]  /*bfe0*/  IADD3 R201, R6, -0x80, R203 ;  /* 0xffffff8006c97810 */ /* 0x000fe40007ffe0cb */
[----:B------:R-:W-:Y:S02]  /*bff0*/  LOP3.LUT R11, R11, 0xf, RZ, 0xc0, !PT ;  /* 0x0000000f0b0b7812 */ /* 0x000fe400078ec0ff */
[----:B------:R-:W-:Y:S01]  /*c000*/  LOP3.LUT R8, R8, 0xf, RZ, 0xc0, !PT ;  /* 0x0000000f08087812 */ /* 0x000fe200078ec0ff */
        /* <DEDUP_REMOVED lines=55> */
.L_x_1047:
        /* <DEDUP_REMOVED lines=10> */
.L_x_1045:
[----:B------:R-:W-:-:S13]  /*c420*/  ISETP.GE.AND P0, PT, R213, R194, PT ;  /* 0x000000c2d500720c */ /* 0x000fda0003f06270 */
[----:B------:R-:W-:Y:S05]  /*c430*/  @!P0 BRA `(.L_x_1049) ;  /* 0x00003a2000008947 */ /* 0x000fea0003800000 */
[----:B------:R-:W-:Y:S01]  /*c440*/  IMAD.MOV.U32 R3, RZ, RZ, R0 ;  /* 0x000000ffff037224 */ /* 0x000fe200078e0000 */
[----:B------:R-:W-:Y:S01]  /*c450*/  SHF.R.S32.HI R193, RZ, 0x1f, R210 ;  /* 0x0000001fffc17819 */ /* 0x000fe200000114d2 */
[----:B------:R-:W-:Y:S01]  /*c460*/  IMAD.MOV.U32 R190, RZ, RZ, 0x40 ;  /* 0x00000040ffbe7424 */ /* 0x000fe200078e00ff */
[----:B------:R-:W-:Y:S01]  /*c470*/  SHF.R.S32.HI R0, RZ, 0x1f, R209 ;  /* 0x0000001fff007819 */ /* 0x000fe200000114d1 */
[----:B------:R-:W-:Y:S01]  /*c480*/  IMAD.SHL.U32 R212, R209, 0x2, RZ ;  /* 0x00000002d1d47824 */ /* 0x000fe200078e00ff */
[----:B------:R-:W-:Y:S01]  /*c490*/  LOP3.LUT P0, RZ, R211, 0x4, RZ, 0xc0, !PT ;  /* 0x00000004d3ff7812 */ /* 0x000fe2000780c0ff */
[C---:B------:R-:W-:Y:S01]  /*c4a0*/  IMAD.SHL.U32 R211, R210.reuse, 0x2, RZ ;  /* 0x00000002d2d37824 */ /* 0x040fe200078e00ff */
[----:B-1----:R-:W-:Y:S01]  /*c4b0*/  SHF.R.S32.HI R5, RZ, 0x1f, R192 ;  /* 0x0000001fff057819 */ /* 0x002fe200000114c0 */
[----:B------:R-:W-:Y:S01]  /*c4c0*/  IMAD.MOV.U32 R132, RZ, RZ, R2 ;  /* 0x000000ffff847224 */ /* 0x000fe200078e0002 */
[----:B------:R-:W-:Y:S01]  /*c4d0*/  SHF.L.U64.HI R193, R210, 0x1, R193 ;  /* 0x00000001d2c17819 */ /* 0x000fe200000102c1 */
[----:B------:R-:W-:Y:S01]  /*c4e0*/  IMAD.SHL.U32 R214, R192, 0x2, RZ ;  /* 0x00000002c0d67824 */ /* 0x000fe200078e00ff */
[----:B------:R-:W-:-:S02]  /*c4f0*/  SHF.L.U64.HI R210, R209, 0x1, R0 ;  /* 0x00000001d1d27819 */ /* 0x000fc40000010200 */
[----:B------:R-:W-:Y:S02]  /*c500*/  SEL R190, R190, 0xffffffc0, !P0 ;  /* 0xffffffc0bebe7807 */ /* 0x000fe40004000000 */
[----:B------:R-:W-:Y:S02]  /*c510*/  SHF.L.U64.HI R209, R192, 0x1, R5 ;  /* 0x00000001c0d17819 */ /* 0x000fe40000010205 */
.L_x_1060:
        /* <DEDUP_REMOVED lines=19> */
[----:B------:R-:W-:Y:S03]  /*c650*/  SHF.R.S32.HI R5, RZ, 0x1f, R200 ;  /* 0x0000001fff057819 */ /* 0x000fe600000114c8 */
[----:B------:R-:W-:Y:S02]  /*c660*/  IMAD R9, R9, c[0x0][0x208], RZ ;  /* 0x0000820009097a24 */ /* 0x000fe400078e02ff */
[----:B------:R-:W-:Y:S02]  /*c670*/  IMAD R5, R5, c[0x0][0x218], RZ ;  /* 0x0000860005057a24 */ /* 0x000fe400078e02ff */
        /* <DEDUP_REMOVED lines=8> */
[----:B------:R-:W5:Y:S04]  /*c700*/  SHFL.IDX PT, R11, R4, RZ, 0x181f ;  /* 0x00181fff040b7589 */ /* 0x000f6800000e0000 */
[----:B------:R-:W4:Y:S04]  /*c710*/  SHFL.IDX PT, R0, R2, RZ, 0x181f ;  /* 0x00181fff02007589 */ /* 0x000f2800000e0000 */
[----:B------:R-:W3:Y:S01]  /*c720*/  SHFL.IDX PT, R5, R4, 0x1, 0x181f ;  /* 0x00381f0004057f89 */ /* 0x000ee200000e0000 */
[CC--:B-----5:R-:W-:Y:S05]  /*c730*/  IADD3 R20, P0, R11.reuse, R211.reuse, RZ ;  /* 0x000000d30b147210 */ /* 0x0e0fea0007f1e0ff */
[C---:B----4-:R-:W-:Y:S01]  /*c740*/  IMAD.X R21, R0.reuse, 0x1, R193, P0 ;  /* 0x0000000100157824 */ /* 0x050fe200000e06c1 */
[C---:B------:R-:W-:Y:S04]  /*c750*/  IADD3 R14, P0, R11.reuse, R212, RZ ;  /* 0x000000d40b0e7210 */ /* 0x040fe80007f1e0ff */
[C---:B------:R-:W-:Y:S02]  /*c760*/  IADD3.X R15, R0.reuse, R210, RZ, P0, !PT ;  /* 0x000000d2000f7210 */ /* 0x040fe400007fe4ff */
[----:B------:R-:W-:Y:S05]  /*c770*/  IADD3 R10, P0, R11, R214, RZ ;  /* 0x000000d60b0a7210 */ /* 0x000fea0007f1e0ff */
[----:B------:R-:W-:Y:S01]  /*c780*/  IMAD.X R11, R0, 0x1, R209, P0 ;  /* 0x00000001000b7824 */ /* 0x000fe200000e06d1 */
[C---:B---3--:R-:W-:Y:S01]  /*c790*/  IADD3 R8, P0, R5.reuse, R211, RZ ;  /* 0x000000d305087210 */ /* 0x048fe20007f1e0ff */
[----:B------:R-:W3:Y:S04]  /*c7a0*/  SHFL.IDX PT, R0, R2, 0x1, 0x181f ;  /* 0x00381f0002007f89 */ /* 0x000ee800000e0000 */
[C---:B---3--:R-:W-:Y:S01]  /*c7b0*/  IMAD.X R9, R0.reuse, 0x1, R193, P0 ;  /* 0x0000000100097824 */ /* 0x048fe200000e06c1 */
[C---:B------:R-:W-:Y:S04]  /*c7c0*/  IADD3 R6, P0, R5.reuse, R212, RZ ;  /* 0x000000d405067210 */ /* 0x040fe80007f1e0ff */
[C---:B------:R-:W-:Y:S02]  /*c7d0*/  IADD3.X R7, R0.reuse, R210, RZ, P0, !PT ;  /* 0x000000d200077210 */ /* 0x040fe400007fe4ff */
[----:B------:R-:W-:Y:S02]  /*c7e0*/  IADD3 R22, P0, R5, R214, RZ ;  /* 0x000000d605167210 */ /* 0x000fe40007f1e0ff */
[----:B------:R-:W-:Y:S03]  /*c7f0*/  MOV R5, UR16 ;  /* 0x0000001000057c02 */ /* 0x000fe60008000f00 */
[----:B------:R-:W-:Y:S02]  /*c800*/  IMAD.X R23, R0, 0x1, R209, P0 ;  /* 0x0000000100177824 */ /* 0x000fe400000e06d1 */
[----:B------:R-:W-:Y:S05]  /*c810*/  IMAD R13, R5, 0x6000, R198 ;  /* 0x00006000050d7824 */ /* 0x000fea00078e02c6 */
[----:B------:R3:W-:Y:S04]  /*c820*/  LDGSTS.E.BYPASS.LTC128B.128 [R13], [R20.64], !P5 ;  /* 0x00000000140d7fae */ /* 0x0007e8000e901d4c */
[----:B------:R3:W-:Y:S04]  /*c830*/  LDGSTS.E.BYPASS.LTC128B.128 [R13+0x2000], [R14.64], !P4 ;  /* 0x020000000e0d7fae */ /* 0x0007e8000e101d4c */
[----:B------:R3:W-:Y:S04]  /*c840*/  LDGSTS.E.BYPASS.LTC128B.128 [R13+0x4000], [R10.64], !P6 ;  /* 0x040000000a0d7fae */ /* 0x0007e8000f101d4c */
[----:B------:R3:W-:Y:S04]  /*c850*/  LDGSTS.E.BYPASS.LTC128B.128 [R13+0x1000], [R8.64], !P5 ;  /* 0x01000000080d7fae */ /* 0x0007e8000e901d4c */
[----:B------:R3:W-:Y:S04]  /*c860*/  LDGSTS.E.BYPASS.LTC128B.128 [R13+0x3000], [R6.64], !P4 ;  /* 0x03000000060d7fae */ /* 0x0007e8000e101d4c */
[----:B------:R3:W-:Y:S02]  /*c870*/  LDGSTS.E.BYPASS.LTC128B.128 [R13+0x5000], [R22.64], !P6 ;  /* 0x05000000160d7fae */ /* 0x0007e4000f101d4c */
.L_x_1050:
[C---:B--23--:R-:W-:Y:S01]  /*c880*/  HMMA.16816.F32.BF16 R4, R136.reuse, R140, RZ ;  /* 0x0000008c8804723c */ /* 0x04cfe200000418ff */
[----:B------:R-:W-:Y:S01]  /*c890*/  LDSM.16.M88.4 R172, [R133+0xf900] ;  /* 0x00f9000085ac783b */ /* 0x000fe20000000200 */
[----:B------:R-:W-:Y:S01]  /*c8a0*/  UIADD3 UR18, UR16, 0x1, URZ ;  /* 0x0000000110127890 */ /* 0x000fe2000fffe03f */
[----:B------:R-:W-:Y:S01]  /*c8b0*/  ISETP.NE.AND P0, PT, R197, 0x1, PT ;  /* 0x00000001c500780c */ /* 0x000fe20003f05270 */
[----:B------:R-:W-:Y:S01]  /*c8c0*/  UISETP.GE.AND UP0, UPT, UR16, 0x1, UPT ;  /* 0x000000011000788c */ /* 0x000fe2000bf06270 */
[C---:B------:R-:W-:Y:S02]  /*c8d0*/  IADD3 R0, R190.reuse, R165, RZ ;  /* 0x000000a5be007210 */ /* 0x040fe40007ffe0ff */
[----:B------:R-:W-:Y:S01]  /*c8e0*/  IADD3 R2, R190, R133, RZ ;  /* 0x00000085be027210 */ /* 0x000fe20007ffe0ff */
[C---:B------:R-:W-:Y:S01]  /*c8f0*/  HMMA.16816.F32.BF16 R8, R136.reuse, R142, RZ ;  /* 0x0000008e8808723c */ /* 0x040fe200000418ff */
[----:B------:R-:W-:Y:S01]  /*c900*/  LDSM.16.M88.4 R176, [R191+0x8000] ;  /* 0x00800000bfb0783b */ /* 0x000fe20000000200 */
[----:B------:R-:W-:Y:S01]  /*c910*/  ISETP.LE.AND P2, PT, R196, c[0x0][0x32c], PT ;  /* 0x0000cb00c4007a0c */ /* 0x000fe20003f43270 */
[----:B------:R-:W-:Y:S05]  /*c920*/  USEL UR16, UR18, URZ, !UP0 ;  /* 0x0000003f12107287 */ /* 0x000fea000c000000 */
[C---:B----4-:R-:W-:Y:S01]  /*c930*/  HMMA.16816.F32.BF16 R12, R136.reuse, R16, RZ ;  /* 0x00000010880c723c */ /* 0x050fe200000418ff */
[----:B------:R-:W-:Y:S07]  /*c940*/  LDSM.16.M88.4 R140, [R0+0xc100] ;  /* 0x00c10000008c783b */ /* 0x000fee0000000200 */
        /* <DEDUP_REMOVED lines=9> */
[----:B------:R-:W1:Y:S07]  /*c9e0*/  LDSM.16.M88.4 R136, [R185] ;  /* 0x00000000b988783b */ /* 0x000e6e0000000200 */
[C---:B------:R-:W-:Y:S08]  /*c9f0*/  HMMA.16816.F32.BF16 R4, R144.reuse, R148, R4 ;  /* 0x000000949004723c */ /* 0x040ff00000041804 */
[C---:B------:R-:W-:Y:S01]  /*ca00*/  HMMA.16816.F32.BF16 R8, R144.reuse, R150, R8 ;  /* 0x000000969008723c */ /* 0x040fe20000041808 */
[----:B------:R-:W2:Y:S07]  /*ca10*/  LDSM.16.M88.4 R148, [R0+0xd100] ;  /* 0x00d100000094783b */ /* 0x000eae0000000200 */
[C---:B------:R-:W-:Y:S08]  /*ca20*/  HMMA.16816.F32.BF16 R12, R144.reuse, R152, R12 ;  /* 0x00000098900c723c */ /* 0x040ff0000004180c */
[C---:B------:R-:W-:Y:S01]  /*ca30*/  HMMA.16816.F32.BF16 R16, R144.reuse, R154, R16 ;  /* 0x0000009a9010723c */ /* 0x040fe20000041810 */
[----:B------:R-:W3:Y:S07]  /*ca40*/  LDSM.16.M88.4 R152, [R0+0xd900] ;  /* 0x00d900000098783b */ /* 0x000eee0000000200 */
[C---:B------:R-:W-:Y:S08]  /*ca50*/  HMMA.16816.F32.BF16 R20, R144.reuse, R156, R20 ;  /* 0x0000009c9014723c */ /* 0x040ff00000041814 */
[C---:B------:R-:W-:Y:S01]  /*ca60*/  HMMA.16816.F32.BF16 R24, R144.reuse, R158, R24 ;  /* 0x0000009e9018723c */ /* 0x040fe20000041818 */
[----:B------:R-:W4:Y:S07]  /*ca70*/  LDSM.16.M88.4 R156, [R184] ;  /* 0x00000000b89c783b */ /* 0x000f2e0000000200 */
[C---:B------:R-:W-:Y:S08]  /*ca80*/  HMMA.16816.F32.BF16 R28, R144.reuse, R160, R28 ;  /* 0x000000a0901c723c */ /* 0x040ff0000004181c */
[----:B------:R-:W-:Y:S01]  /*ca90*/  HMMA.16816.F32.BF16 R32, R144, R162, R32 ;  /* 0x000000a29020723c */ /* 0x000fe20000041820 */
[----:B------:R-:W-:Y:S07]  /*caa0*/  LDSM.16.M88.4 R144, [R2+0xd100] ;  /* 0x00d100000290783b */ /* 0x000fee0000000200 */
[C---:B-1----:R-:W-:Y:S01]  /*cab0*/  HMMA.16816.F32.BF16 R4, R136.reuse, R140, R4 ;  /* 0x0000008c8804723c */ /* 0x042fe20000041804 */
[----:B------:R-:W-:Y:S07]  /*cac0*/  LDSM.16.M88.4 R160, [R2+0xd900] ;  /* 0x00d9000002a0783b */ /* 0x000fee0000000200 */
[C---:B------:R-:W-:Y:S01]  /*cad0*/  HMMA.16816.F32.BF16 R8, R136.reuse, R142, R8 ;  /* 0x0000008e8808723c */ /* 0x040fe20000041808 */
[----:B------:R-:W1:Y:S07]  /*cae0*/  LDSM.16.M88.4 R140, [R2+0xc900] ;  /* 0x00c90000028c783b */ /* 0x000e6e0000000200 */
[C---:B------:R-:W-:Y:S08]  /*caf0*/  HMMA.16816.F32.BF16 R12, R136.reuse, R164, R12 ;  /* 0x000000a4880c723c */ /* 0x040ff0000004180c */
[C---:B------:R-:W-:Y:S01]  /*cb00*/  HMMA.16816.F32.BF16 R16, R136.reuse, R166, R16 ;  /* 0x000000a68810723c */ /* 0x040fe20000041810 */
[----:B------:R-:W-:Y:S07]  /*cb10*/  LDSM.16.M88.4 R164, [R189+UR4+0xe100] ;  /* 0x00e10004bda4783b */ /* 0x000fee0008000200 */
[C---:B--2---:R-:W-:Y:S08]  /*cb20*/  HMMA.16816.F32.BF16 R20, R136.reuse, R148, R20 ;  /* 0x000000948814723c */ /* 0x044ff00000041814 */
[C---:B------:R-:W-:Y:S01]  /*cb30*/  HMMA.16816.F32.BF16 R24, R136.reuse, R150, R24 ;  /* 0x000000968818723c */ /* 0x040fe20000041818 */
[----:B------:R-:W2:Y:S07]  /*cb40*/  LDSM.16.M88.4 R148, [R191+0x4000] ;  /* 0x00400000bf94783b */ /* 0x000eae0000000200 */
[C---:B---3--:R-:W-:Y:S08]  /*cb50*/  HMMA.16816.F32.BF16 R28, R136.reuse, R152, R28 ;  /* 0x00000098881c723c */ /* 0x048ff0000004181c */
[----:B------:R-:W-:Y:S01]  /*cb60*/  HMMA.16816.F32.BF16 R32, R136, R154, R32 ;  /* 0x0000009a8820723c */ /* 0x000fe20000041820 */
[----:B------:R-:W3:Y:S07]  /*cb70*/  LDSM.16.M88.4 R136, [R189+UR4+0xe900] ;  /* 0x00e90004bd88783b */ /* 0x000eee0008000200 */
[C---:B----4-:R-:W-:Y:S01]  /*cb80*/  HMMA.16816.F32.BF16 R4, R156.reuse, R168, R4 ;  /* 0x000000a89c04723c */ /* 0x050fe20000041804 */
[----:B------:R-:W4:Y:S07]  /*cb90*/  LDSM.16.M88.4 R152, [R189+UR4+0xf100] ;  /* 0x00f10004bd98783b */ /* 0x000f2e0008000200 */
[C---:B------:R-:W-:Y:S01]  /*cba0*/  HMMA.16816.F32.BF16 R8, R156.reuse, R170, R8 ;  /* 0x000000aa9c08723c */ /* 0x040fe20000041808 */
[----:B------:R-:W5:Y:S07]  /*cbb0*/  LDSM.16.M88.4 R168, [R189+UR4+0xf900] ;  /* 0x00f90004bda8783b */ /* 0x000f6e0008000200 */
[C---:B-1----:R-:W-:Y:S08]  /*cbc0*/  HMMA.16816.F32.BF16 R12, R156.reuse, R140, R12 ;  /* 0x0000008c9c0c723c */ /* 0x042ff0000004180c */
[C---:B------:R-:W-:Y:S01]  /*cbd0*/  HMMA.16816.F32.BF16 R16, R156.reuse, R142, R16 ;  /* 0x0000008e9c10723c */ /* 0x040fe20000041810 */
[----:B------:R-:W-:Y:S07]  /*cbe0*/  LDSM.16.M88.4 R140, [R187+0x4000] ;  /* 0x00400000bb8c783b */ /* 0x000fee0000000200 */
        /* <DEDUP_REMOVED lines=12> */
[----:B------:R-:W-:Y:S07]  /*ccb0*/  LDSM.16.M88.4 R136, [R185+0x4000] ;  /* 0x00400000b988783b */ /* 0x000fee0000000200 */
[C---:B----4-:R-:W-:Y:S08]  /*ccc0*/  HMMA.16816.F32.BF16 R20, R148.reuse, R152, R20 ;  /* 0x000000989414723c */ /* 0x050ff00000041814 */
[C---:B------:R-:W-:Y:S01]  /*ccd0*/  HMMA.16816.F32.BF16 R24, R148.reuse, R154, R24 ;  /* 0x0000009a9418723c */ /* 0x040fe20000041818 */
[----:B------:R-:W3:Y:S07]  /*cce0*/  LDSM.16.M88.4 R152, [R0+0xe100] ;  /* 0x00e100000098783b */ /* 0x000eee0000000200 */
[C---:B-----5:R-:W-:Y:S08]  /*ccf0*/  HMMA.16816.F32.BF16 R28, R148.reuse, R168, R28 ;  /* 0x000000a8941c723c */ /* 0x060ff0000004181c */
[----:B------:R-:W-:Y:S01]  /*cd00*/  HMMA.16816.F32.BF16 R32, R148, R170, R32 ;  /* 0x000000aa9420723c */ /* 0x000fe20000041820 */
[----:B------:R-:W-:Y:S07]  /*cd10*/  LDSM.16.M88.4 R148, [R0+0xf100] ;  /* 0x00f100000094783b */ /* 0x000fee0000000200 */
[C---:B-1----:R-:W-:Y:S08]  /*cd20*/  HMMA.16816.F32.BF16 R4, R140.reuse, R144, R4 ;  /* 0x000000908c04723c */ /* 0x042ff00000041804 */
[C---:B------:R-:W-:Y:S01]  /*cd30*/  HMMA.16816.F32.BF16 R8, R140.reuse, R146, R8 ;  /* 0x000000928c08723c */ /* 0x040fe20000041808 */
[----:B------:R-:W1:Y:S07]  /*cd40*/  LDSM.16.M88.4 R144, [R0+0xe900] ;  /* 0x00e900000090783b */ /* 0x000e6e0000000200 */
[C---:B------:R-:W-:Y:S08]  /*cd50*/  HMMA.16816.F32.BF16 R12, R140.reuse, R156, R12 ;  /* 0x0000009c8c0c723c */ /* 0x040ff0000004180c */
[C---:B------:R-:W-:Y:S01]  /*cd60*/  HMMA.16816.F32.BF16 R16, R140.reuse, R158, R16 ;  /* 0x0000009e8c10723c */ /* 0x040fe20000041810 */
[----:B------:R-:W4:Y:S07]  /*cd70*/  LDSM.16.M88.4 R156, [R0+0xf900] ;  /* 0x00f90000009c783b */ /* 0x000f2e0000000200 */
[C---:B--2---:R-:W-:Y:S08]  /*cd80*/  HMMA.16816.F32.BF16 R20, R140.reuse, R160, R20 ;  /* 0x000000a08c14723c */ /* 0x044ff00000041814 */
[C---:B------:R-:W-:Y:S01]  /*cd90*/  HMMA.16816.F32.BF16 R24, R140.reuse, R162, R24 ;  /* 0x000000a28c18723c */ /* 0x040fe20000041818 */
[----:B------:R-:W2:Y:S07]  /*cda0*/  LDSM.16.M88.4 R160, [R184+0x4000] ;  /* 0x00400000b8a0783b */ /* 0x000eae0000000200 */
[C---:B------:R-:W-:Y:S08]  /*cdb0*/  HMMA.16816.F32.BF16 R28, R140.reuse, R172, R28 ;  /* 0x000000ac8c1c723c */ /* 0x040ff0000004181c */
[----:B------:R-:W-:Y:S07]  /*cdc0*/  HMMA.16816.F32.BF16 R32, R140, R174, R32 ;  /* 0x000000ae8c20723c */ /* 0x000fee0000041820 */
[----:B------:R-:W-:Y:S01]  /*cdd0*/  IADD3 R141, R190, UR4, R189 ;  /* 0x00000004be8d7c10 */ /* 0x000fe2000fffe0bd */
[C---:B---3--:R-:W-:Y:S05]  /*cde0*/  HMMA.16816.F32.BF16 R4, R136.reuse, R152, R4 ;  /* 0x000000988804723c */ /* 0x048fea0000041804 */
[----:B------:R-:W-:Y:S03]  /*cdf0*/  IADD3 R192, R186, R141, RZ ;  /* 0x0000008dbac07210 */ /* 0x000fe60007ffe0ff */
[C---:B------:R-:W-:Y:S01]  /*ce00*/  HMMA.16816.F32.BF16 R8, R136.reuse, R154, R8 ;  /* 0x0000009a8808723c */ /* 0x040fe20000041808 */
[----:B------:R-:W-:Y:S07]  /*ce10*/  LDSM.16.M88.4 R152, [R187+0x8000] ;  /* 0x00800000bb98783b */ /* 0x000fee0000000200 */
[C---:B-1----:R-:W-:Y:S01]  /*ce20*/  HMMA.16816.F32.BF16 R12, R136.reuse, R144, R12 ;  /* 0x00000090880c723c */ /* 0x042fe2000004180c */
[----:B------:R-:W1:Y:S07]  /*ce30*/  LDSM.16.M88.4 R140, [R192+0xe900] ;  /* 0x00e90000c08c783b */ /* 0x000e6e0000000200 */
[C---:B------:R-:W-:Y:S01]  /*ce40*/  HMMA.16816.F32.BF16 R16, R136.reuse, R146, R16 ;  /* 0x000000928810723c */ /* 0x040fe20000041810 */
[----:B------:R-:W3:Y:S07]  /*ce50*/  LDSM.16.M88.4 R168, [R192+0xf100] ;  /* 0x00f10000c0a8783b */ /* 0x000eee0000000200 */
[C---:B------:R-:W-:Y:S01]  /*ce60*/  HMMA.16816.F32.BF16 R20, R136.reuse, R148, R20 ;  /* 0x000000948814723c */ /* 0x040fe20000041814 */
[----:B------:R-:W5:Y:S07]  /*ce70*/  LDSM.16.M88.4 R172, [R192+0xf900] ;  /* 0x00f90000c0ac783b */ /* 0x000f6e0000000200 */
[C---:B------:R-:W-:Y:S01]  /*ce80*/  HMMA.16816.F32.BF16 R24, R136.reuse, R150, R24 ;  /* 0x000000968818723c */ /* 0x040fe20000041818 */
[----:B------:R-:W-:Y:S07]  /*ce90*/  LDSM.16.M88.4 R144, [R189+UR4+0x11100] ;  /* 0x01110004bd90783b */ /* 0x000fee0008000200 */
[C---:B----4-:R-:W-:Y:S01]  /*cea0*/  HMMA.16816.F32.BF16 R28, R136.reuse, R156, R28 ;  /* 0x0000009c881c723c */ /* 0x050fe2000004181c */
[----:B------:R-:W-:Y:S07]  /*ceb0*/  LDSM.16.M88.4 R148, [R189+UR4+0x11900] ;  /* 0x01190004bd94783b */ /* 0x000fee0008000200 */
        /* <DEDUP_REMOVED lines=11> */
[----:B------:R-:W-:Y:S07]  /*cf70*/  LDSM.16.M88.4 R168, [R185+0x8000] ;  /* 0x00800000b9a8783b */ /* 0x000fee0000000200 */
[C---:B-----5:R-:W-:Y:S08]  /*cf80*/  HMMA.16816.F32.BF16 R28, R160.reuse, R172, R28 ;  /* 0x000000aca01c723c */ /* 0x060ff0000004181c */
        /* <DEDUP_REMOVED lines=20> */
[----:B------:R-:W-:Y:S07]  /*d0d0*/  LDSM.16.M88.4 R140, [R192+0x11100] ;  /* 0x01110000c08c783b */ /* 0x000fee0000000200 */
[C---:B---3--:R-:W-:Y:S08]  /*d0e0*/  HMMA.16816.F32.BF16 R20, R152.reuse, R160, R20 ;  /* 0x000000a09814723c */ /* 0x048ff00000041814 */
[C---:B------:R-:W-:Y:S08]  /*d0f0*/  HMMA.16816.F32.BF16 R24, R152.reuse, R162, R24 ;  /* 0x000000a29818723c */ /* 0x040ff00000041818 */
[C---:B------:R-:W-:Y:S08]  /*d100*/  HMMA.16816.F32.BF16 R28, R152.reuse, R164, R28 ;  /* 0x000000a4981c723c */ /* 0x040ff0000004181c */
[----:B------:R-:W-:Y:S08]  /*d110*/  HMMA.16816.F32.BF16 R32, R152, R166, R32 ;  /* 0x000000a69820723c */ /* 0x000ff00000041820 */
[C---:B-----5:R-:W-:Y:S08]  /*d120*/  HMMA.16816.F32.BF16 R4, R168.reuse, R172, R4 ;  /* 0x000000aca804723c */ /* 0x060ff00000041804 */
[C---:B------:R-:W-:Y:S08]  /*d130*/  HMMA.16816.F32.BF16 R8, R168.reuse, R174, R8 ;  /* 0x000000aea808723c */ /* 0x040ff00000041808 */
[C---:B----4-:R-:W-:Y:S08]  /*d140*/  HMMA.16816.F32.BF16 R12, R168.reuse, R136, R12 ;  /* 0x00000088a80c723c */ /* 0x050ff0000004180c */
[C---:B------:R-:W-:Y:S01]  /*d150*/  HMMA.16816.F32.BF16 R16, R168.reuse, R138, R16 ;  /* 0x0000008aa810723c */ /* 0x040fe20000041810 */
[----:B------:R-:W1:Y:S07]  /*d160*/  LDSM.16.M88.4 R136, [R192+0x10900] ;  /* 0x01090000c088783b */ /* 0x000e6e0000000200 */
[C---:B------:R-:W-:Y:S08]  /*d170*/  HMMA.16816.F32.BF16 R20, R168.reuse, R144, R20 ;  /* 0x00000090a814723c */ /* 0x040ff00000041814 */
[C---:B------:R-:W-:Y:S08]  /*d180*/  HMMA.16816.F32.BF16 R24, R168.reuse, R146, R24 ;  /* 0x00000092a818723c */ /* 0x040ff00000041818 */
[C---:B------:R-:W-:Y:S08]  /*d190*/  HMMA.16816.F32.BF16 R28, R168.reuse, R148, R28 ;  /* 0x00000094a81c723c */ /* 0x040ff0000004181c */
[----:B------:R-:W-:Y:S07]  /*d1a0*/  HMMA.16816.F32.BF16 R32, R168, R150, R32 ;  /* 0x00000096a820723c */ /* 0x000fee0000041820 */
[----:B------:R-:W-:Y:S01]  /*d1b0*/  SHF.L.U32 R169, R213, 0x6, RZ ;  /* 0x00000006d5a97819 */ /* 0x000fe200000006ff */
[C---:B--2---:R-:W-:Y:S08]  /*d1c0*/  HMMA.16816.F32.BF16 R4, R176.reuse, R180, R4 ;  /* 0x000000b4b004723c */ /* 0x044ff00000041804 */
[C---:B------:R-:W-:Y:S08]  /*d1d0*/  HMMA.16816.F32.BF16 R8, R176.reuse, R182, R8 ;  /* 0x000000b6b008723c */ /* 0x040ff00000041808 */
[C---:B-1----:R-:W-:Y:S08]  /*d1e0*/  HMMA.16816.F32.BF16 R12, R176.reuse, R136, R12 ;  /* 0x00000088b00c723c */ /* 0x042ff0000004180c */
[C---:B------:R-:W-:Y:S04]  /*d1f0*/  HMMA.16816.F32.BF16 R16, R176.reuse, R138, R16 ;  /* 0x0000008ab010723c */ /* 0x040fe80000041810 */
[----:B------:R-:W-:Y:S02]  /*d200*/  FMUL.FTZ R144, R4, c[0x0][0x320] ;  /* 0x0000c80004907a20 */ /* 0x000fe40000410000 */
[----:B------:R-:W-:Y:S02]  /*d210*/  FMUL.FTZ R146, R5, c[0x0][0x320] ;  /* 0x0000c80005927a20 */ /* 0x000fe40000410000 */
[----:B------:R-:W-:Y:S01]  /*d220*/  FMUL.FTZ R9, R9, c[0x0][0x320] ;  /* 0x0000c80009097a20 */ /* 0x000fe20000410000 */
[C---:B------:R-:W-:Y:S01]  /*d230*/  HMMA.16816.F32.BF16 R20, R176.reuse, R140, R20 ;  /* 0x0000008cb014723c */ /* 0x040fe20000041814 */
        /* <DEDUP_REMOVED lines=25> */
[----:B------:R-:W-:Y:S05]  /*d3d0*/  FMUL.FTZ R27, R27, c[0x0][0x320] ;  /* 0x0000c8001b1b7a20 */ /* 0x000fea0000410000 */
[----:B------:R-:W1:Y:S01]  /*d3e0*/  MUFU.TANH R158, R21 ;  /* 0x00000015009e7308 */ /* 0x000e620000002400 */
[----:B----4-:R-:W4:Y:S09]  /*d3f0*/  LDSM.16.M88.4 R8, [R192+0x11900] ;  /* 0x01190000c008783b */ /* 0x010f320000000200 */
[----:B------:R1:W1:Y:S01]  /*d400*/  MUFU.TANH R161, R22 ;  /* 0x0000001600a17308 */ /* 0x0002620000002400 */
[----:B-----5:R-:W-:Y:S09]  /*d410*/  FMUL.FTZ R13, R18, c[0x0][0x320] ;  /* 0x0000c800120d7a20 */ /* 0x020ff20000410000 */
[----:B------:R-:W1:Y:S10]  /*d420*/  MUFU.TANH R146, R146 ;  /* 0x0000009200927308 */ /* 0x000e740000002400 */
[----:B------:R-:W1:Y:S10]  /*d430*/  MUFU.TANH R0, R0 ;  /* 0x0000000000007308 */ /* 0x000e740000002400 */
[----:B------:R-:W1:Y:S01]  /*d440*/  MUFU.TANH R2, R2 ;  /* 0x0000000200027308 */ /* 0x000e620000002400 */
[C---:B----4-:R-:W-:Y:S09]  /*d450*/  HMMA.16816.F32.BF16 R28, R176.reuse, R8, R28 ;  /* 0x00000008b01c723c */ /* 0x050ff2000004181c */
[----:B------:R-:W4:Y:S03]  /*d460*/  MUFU.TANH R147, R147 ;  /* 0x0000009300937308 */ /* 0x000f260000002400 */
[----:B------:R-:W-:Y:S01]  /*d470*/  @P0 IMAD.HI.U32 R8, R205, c[0x0][0x2c8], RZ ;  /* 0x0000b200cd080a27 */ /* 0x000fe200078e00ff */
[----:B------:R-:W-:Y:S03]  /*d480*/  HMMA.16816.F32.BF16 R32, R176, R10, R32 ;  /* 0x0000000ab020723c */ /* 0x000fe60000041820 */
[----:B------:R-:W-:Y:S02]  /*d490*/  MOV R9, R205 ;  /* 0x000000cd00097202 */ /* 0x000fe40000000f00 */
[----:B------:R-:W-:Y:S01]  /*d4a0*/  @P0 SHF.R.U32.HI R9, RZ, c[0x0][0x2cc], R8 ;  /* 0x0000b300ff090a19 */ /* 0x000fe20000011608 */
[----:B------:R-:W1:Y:S01]  /*d4b0*/  MUFU.TANH R164, R164 ;  /* 0x000000a400a47308 */ /* 0x000e620000002400 */
[----:B------:R-:W-:Y:S03]  /*d4c0*/  IADD3 R10, -R206, 0x1, -R169 ;  /* 0x00000001ce0a7810 */ /* 0x000fe60007ffe9a9 */
[----:B------:R-:W1:Y:S02]  /*d4d0*/  SHFL.IDX PT, R8, R9, RZ, 0x1c1f ;  /* 0x001c1fff09087589 */ /* 0x000e6400000e0000 */
[----:B------:R-:W-:Y:S01]  /*d4e0*/  IADD3 R19, R10, -c[0x0][0x168], R199 ;  /* 0x80005a000a137a10 */ /* 0x000fe20007ffe0c7 */
[----:B------:R-:W-:Y:S03]  /*d4f0*/  FMUL.FTZ R152, R28, c[0x0][0x320] ;  /* 0x0000c8001c987a20 */ /* 0x000fe60000410000 */
[----:B------:R-:W-:Y:S01]  /*d500*/  IADD3 R20, R19, c[0x0][0x328], RZ ;  /* 0x0000ca0013147a10 */ /* 0x000fe20007ffe0ff */
[----:B------:R-:W2:Y:S01]  /*d510*/  MUFU.TANH R165, R165 ;  /* 0x000000a500a57308 */ /* 0x000ea20000002400 */
[----:B------:R-:W-:Y:S01]  /*d520*/  FMUL.FTZ R29, R29, c[0x0][0x320] ;  /* 0x0000c8001d1d7a20 */ /* 0x000fe20000410000 */
[----:B------:R-:W-:Y:S01]  /*d530*/  IADD3 R19, R19, UR17, RZ ;  /* 0x0000001113137c10 */ /* 0x000fe2000fffe0ff */
[----:B------:R-:W-:Y:S02]  /*d540*/  FMUL.FTZ R30, R30, c[0x0][0x320] ;  /* 0x0000c8001e1e7a20 */ /* 0x000fe40000410000 */
[----:B------:R-:W-:Y:S02]  /*d550*/  FMUL.FTZ R31, R31, c[0x0][0x320] ;  /* 0x0000c8001f1f7a20 */ /* 0x000fe40000410000 */
[----:B------:R-:W-:Y:S02]  /*d560*/  FMUL.FTZ R18, R32, c[0x0][0x320] ;  /* 0x0000c80020127a20 */ /* 0x000fe40000410000 */
[----:B------:R-:W-:Y:S01]  /*d570*/  FMUL.FTZ R11, R33, c[0x0][0x320] ;  /* 0x0000c800210b7a20 */ /* 0x000fe20000410000 */
[----:B------:R-:W2:Y:S01]  /*d580*/  MUFU.TANH R163, R163 ;  /* 0x000000a300a37308 */ /* 0x000ea20000002400 */
[----:B------:R-:W-:Y:S02]  /*d590*/  FMUL.FTZ R17, R34, c[0x0][0x320] ;  /* 0x0000c80022117a20 */ /* 0x000fe40000410000 */
[----:B------:R-:W-:Y:S01]  /*d5a0*/  FMUL.FTZ R16, R35, c[0x0][0x320] ;  /* 0x0000c80023107a20 */ /* 0x000fe20000410000 */
[-C--:B-1----:R-:W-:Y:S02]  /*d5b0*/  IADD3 R22, R20, R8.reuse, RZ ;  /* 0x0000000814167210 */ /* 0x082fe40007ffe0ff */
[----:B------:R-:W-:Y:S04]  /*d5c0*/  IADD3 R21, R19, R8, RZ ;  /* 0x0000000813157210 */ /* 0x000fe80007ffe0ff */
[----:B------:R-:W1:Y:S10]  /*d5d0*/  MUFU.TANH R14, R14 ;  /* 0x0000000e000e7308 */ /* 0x000e740000002400 */
[----:B------:R-:W1:Y:S10]  /*d5e0*/  MUFU.TANH R15, R15 ;  /* 0x0000000f000f7308 */ /* 0x000e740000002400 */
[----:B------:R-:W1:Y:S10]  /*d5f0*/  MUFU.TANH R13, R13 ;  /* 0x0000000d000d7308 */ /* 0x000e740000002400 */
[----:B------:R-:W1:Y:S10]  /*d600*/  MUFU.TANH R12, R12 ;  /* 0x0000000c000c7308 */ /* 0x000e740000002400 */
[----:B------:R-:W1:Y:S10]  /*d610*/  MUFU.TANH R160, R160 ;  /* 0x000000a000a07308 */ /* 0x000e740000002400 */
        /* <DEDUP_REMOVED lines=10> */
[----:B------:R-:W1:Y:S10]  /*d6c0*/  MUFU.TANH R11, R11 ;  /* 0x0000000b000b7308 */ /* 0x000e740000002400 */
[----:B------:R-:W1:Y:S10]  /*d6d0*/  MUFU.TANH R17, R17 ;  /* 0x0000001100117308 */ /* 0x000e740000002400 */
[----:B------:R-:W1:Y:S01]  /*d6e0*/  MUFU.TANH R16, R16 ;  /* 0x0000001000107308 */ /* 0x000e620000002400 */
[----:B------:R-:W-:-:S05]  /*d6f0*/  @!P2 BRA `(.L_x_1051) ;  /* 0x000001a00000a947 */ /* 0x000fca0003800000 */
[----:B--234-:R-:W-:Y:S01]  /*d700*/  MOV R5, c[0x0][0x2ac] ;  /* 0x0000ab0000057a02 */ /* 0x01cfe20000000f00 */
        /* <DEDUP_REMOVED lines=14> */
.L_x_1053:
[----:B------:R-:W-:Y:S04]  /*d7f0*/  MOV R4, c[0x0][0x32c] ;  /* 0x0000cb0000047a02 */ /* 0x000fe80000000f00 */
[----:B------:R-:W-:Y:S11]  /*d800*/  ISETP.NE.AND P0, PT, R4, 0x1, PT ;  /* 0x000000010400780c */ /* 0x000ff60003f05270 */
[----:B------:R-:W-:Y:S02]  /*d810*/  @!UPT UIADD3 URZ, URZ, URZ, URZ ;  /* 0x0000003f3f3ff290 */ /* 0x000fe4000fffe03f */
[----:B------:R-:W-:Y:S05]  /*d820*/  @P0 IMAD.HI.U32 R4, R6, c[0x0][0x330], RZ ;  /* 0x0000cc0006040a27 */ /* 0x000fea00078e00ff */
[----:B------:R-:W-:Y:S02]  /*d830*/  @P0 SHF.R.U32.HI R6, RZ, c[0x0][0x334], R4 ;  /* 0x0000cd00ff060a19 */ /* 0x000fe40000011604 */
.L_x_1054:
[----:B------:R-:W-:Y:S05]  /*d840*/  BSYNC B0 ;  /* 0x0000000000007941 */ /* 0x000fea0003800000 */
.L_x_1052:
[----:B------:R-:W-:Y:S04]  /*d850*/  IMAD R5, R6, c[0x0][0x32c], -R169 ;  /* 0x0000cb0006057a24 */ /* 0x000fe800078e0aa9 */
[----:B------:R-:W-:Y:S05]  /*d860*/  IMAD.IADD R4, R5, 0x1, -R206 ;  /* 0x0000000105047824 */ /* 0x000fea00078e0ace */
[----:B------:R-:W-:Y:S02]  /*d870*/  IADD3 R5, R4, c[0x0][0x32c], RZ ;  /* 0x0000cb0004057a10 */ /* 0x000fe40007ffe0ff */
[----:B------:R-:W-:Y:S02]  /*d880*/  IMNMX R21, R21, R4, !PT ;  /* 0x0000000415157217 */ /* 0x000fe40007800200 */
[----:B------:R-:W-:Y:S02]  /*d890*/  IMNMX R22, R22, R5, PT ;  /* 0x0000000516167217 */ /* 0x000fe40003800200 */
.L_x_1051:
[----:B--234-:R-:W-:Y:S01]  /*d8a0*/  ISETP.GT.AND P1, PT, R213, -0x1, PT ;  /* 0xffffffffd500780c */ /* 0x01cfe20003f24270 */
[----:B------:R-:W2:Y:S03]  /*d8b0*/  SHFL.IDX PT, R4, R9, 0x1, 0x1c1f ;  /* 0x003c1f0009047f89 */ /* 0x000ea600000e0000 */
[C---:B------:R-:W-:Y:S04]  /*d8c0*/  ISETP.GT.AND P0, PT, R21.reuse, RZ, P1 ;  /* 0x000000ff1500720c */ /* 0x040fe80000f04270 */
[----:B------:R-:W-:Y:S04]  /*d8d0*/  ISETP.LT.OR P0, PT, R22, 0x1, P0 ;  /* 0x000000011600780c */ /* 0x000fe80000701670 */
[----:B------:R-:W-:Y:S02]  /*d8e0*/  FSEL R7, R144, -INF , !P0 ;  /* 0xff80000090077808 */ /* 0x000fe40004000000 */
[C---:B------:R-:W-:Y:S04]  /*d8f0*/  ISETP.GT.AND P0, PT, R21.reuse, 0x1, P1 ;  /* 0x000000011500780c */ /* 0x040fe80000f04270 */
[----:B------:R-:W-:Y:S04]  /*d900*/  ISETP.LT.OR P0, PT, R22, 0x2, P0 ;  /* 0x000000021600780c */ /* 0x000fe80000701670 */
[----:B------:R-:W-:Y:S02]  /*d910*/  FSEL R10, R146, -INF , !P0 ;  /* 0xff800000920a7808 */ /* 0x000fe40004000000 */
[----:B------:R-:W-:Y:S01]  /*d920*/  ISETP.GT.AND P0, PT, R21, 0x8, P1 ;  /* 0x000000081500780c */ /* 0x000fe20000f04270 */
[--C-:B--2---:R-:W-:Y:S02]  /*d930*/  IMAD.IADD R20, R20, 0x1, R4.reuse ;  /* 0x0000000114147824 */ /* 0x104fe400078e0204 */
[----:B------:R-:W-:Y:S01]  /*d940*/  IMAD.IADD R19, R19, 0x1, R4 ;  /* 0x0000000113137824 */ /* 0x000fe200078e0204 */
        /* <DEDUP_REMOVED lines=13> */
[----:B-1----:R-:W-:Y:S02]  /*da20*/  FSEL R142, R14, -INF , !P0 ;  /* 0xff8000000e8e7808 */ /* 0x002fe40004000000 */
        /* <DEDUP_REMOVED lines=43> */
.L_x_1057:
[----:B------:R-:W-:Y:S04]  /*dce0*/  MOV R4, c[0x0][0x32c] ;  /* 0x0000cb0000047a02 */ /* 0x000fe80000000f00 */
[----:B------:R-:W-:Y:S11]  /*dcf0*/  ISETP.NE.AND P0, PT, R4, 0x1, PT ;  /* 0x000000010400780c */ /* 0x000ff60003f05270 */
[----:B------:R-:W-:Y:S02]  /*dd00*/  @!UPT UIADD3 URZ, URZ, URZ, URZ ;  /* 0x0000003f3f3ff290 */ /* 0x000fe4000fffe03f */
[----:B------:R-:W-:Y:S05]  /*dd10*/  @P0 IMAD.HI.U32 R4, R14, c[0x0][0x330], RZ ;  /* 0x0000cc000e040a27 */ /* 0x000fea00078e00ff */
[----:B------:R-:W-:Y:S02]  /*dd20*/  @P0 SHF.R.U32.HI R14, RZ, c[0x0][0x334], R4 ;  /* 0x0000cd00ff0e0a19 */ /* 0x000fe40000011604 */
.L_x_1058:
[----:B------:R-:W-:Y:S05]  /*dd30*/  BSYNC B0 ;  /* 0x0000000000007941 */ /* 0x000fea0003800000 */
.L_x_1056:
[----:B------:R-:W-:Y:S04]  /*dd40*/  IMAD R5, R14, c[0x0][0x32c], -R169 ;  /* 0x0000cb000e057a24 */ /* 0x000fe800078e0aa9 */
[----:B------:R-:W-:Y:S05]  /*dd50*/  IMAD.IADD R4, R5, 0x1, -R206 ;  /* 0x0000000105047824 */ /* 0x000fea00078e0ace */
[----:B------:R-:W-:Y:S02]  /*dd60*/  IADD3 R5, R4, c[0x0][0x32c], RZ ;  /* 0x0000cb0004057a10 */ /* 0x000fe40007ffe0ff */
[----:B------:R-:W-:Y:S02]  /*dd70*/  IMNMX R19, R19, R4, !PT ;  /* 0x0000000413137217 */ /* 0x000fe40007800200 */
[----:B------:R-:W-:Y:S02]  /*dd80*/  IMNMX R20, R20, R5, PT ;  /* 0x0000000514147217 */ /* 0x000fe40003800200 */
.L_x_1055:
        /* <DEDUP_REMOVED lines=15> */
[----:B------:R-:W-:Y:S01]  /*de80*/  FMNMX.FTZ R5, R140, R5, !PT ;  /* 0x000000058c057209 */ /* 0x000fe20007810000 */
[----:B------:R-:W-:Y:S01]  /*de90*/  LDSM.16.MT88.4 R28, [R134+UR4+0x100] ;  /* 0x00010004861c783b */ /* 0x000fe20008004200 */
[----:B------:R-:W-:Y:S02]  /*dea0*/  ISETP.GT.AND P0, PT, R19, 0x8, P1 ;  /* 0x000000081300780c */ /* 0x000fe40000f04270 */
        /* <DEDUP_REMOVED lines=17> */
[C---:B------:R-:W-:Y:S03]  /*dfc0*/  ISETP.LT.OR P0, PT, R20.reuse, 0x12, P0 ;  /* 0x000000121400780c */ /* 0x040fe60000701670 */
[----:B------:R-:W1:Y:S01]  /*dfd0*/  SHFL.BFLY PT, R0, R15, 0x2, 0x1f ;  /* 0x0c401f000f007f89 */ /* 0x000e6200000e0000 */
[----:B------:R-:W-:Y:S02]  /*dfe0*/  FSEL R163, R163, -INF , !P0 ;  /* 0xff800000a3a37808 */ /* 0x000fe40004000000 */
[----:B------:R-:W-:Y:S04]  /*dff0*/  ISETP.GT.AND P0, PT, R19, 0x18, P1 ;  /* 0x000000181300780c */ /* 0x000fe80000f04270 */
[C---:B------:R-:W-:Y:S04]  /*e000*/  ISETP.LT.OR P0, PT, R20.reuse, 0x19, P0 ;  /* 0x000000191400780c */ /* 0x040fe80000701670 */
[----:B------:R-:W-:Y:S02]  /*e010*/  FSEL R143, R13, -INF , !P0 ;  /* 0xff8000000d8f7808 */ /* 0x000fe40004000000 */
[C---:B------:R-:W-:Y:S04]  /*e020*/  ISETP.GT.AND P0, PT, R19.reuse, 0x19, P1 ;  /* 0x000000191300780c */ /* 0x040fe80000f04270 */
[----:B------:R-:W-:Y:S04]  /*e030*/  ISETP.LT.OR P0, PT, R20, 0x1a, P0 ;  /* 0x0000001a1400780c */ /* 0x000fe80000701670 */
        /* <DEDUP_REMOVED lines=45> */
[----:B------:R-:W-:Y:S01]  /*e310*/  FMUL.FTZ R153, R2, c[0x0][0x2d0] ;  /* 0x0000b40002997a20 */ /* 0x000fe20000410000 */
[----:B------:R-:W-:Y:S01]  /*e320*/  IADD3 R17, R134, UR4, RZ ;  /* 0x0000000486117c10 */ /* 0x000fe2000fffe0ff */
[----:B------:R-:W1:Y:S01]  /*e330*/  SHFL.BFLY PT, R0, R15, 0x2, 0x1f ;  /* 0x0c401f000f007f89 */ /* 0x000e6200000e0000 */
[----:B------:R-:W-:Y:S02]  /*e340*/  FSEL R5, R2, RZ, P0 ;  /* 0x000000ff02057208 */ /* 0x000fe40000000000 */
[----:B------:R-:W-:Y:S02]  /*e350*/  FSEL R153, R153, RZ, P0 ;  /* 0x000000ff99997208 */ /* 0x000fe40000000000 */
[----:B------:R-:W-:Y:S01]  /*e360*/  IADD3 R168, R188, R17, RZ ;  /* 0x00000011bca87210 */ /* 0x000fe20007ffe0ff */
        /* <DEDUP_REMOVED lines=9> */
[--C-:B------:R-:W-:Y:S02]  /*e400*/  FFMA.FTZ R179, R162, c[0x0][0x2d0], -R153.reuse ;  /* 0x0000b400a2b37a23 */ /* 0x100fe40000010899 */
[--C-:B------:R-:W-:Y:S01]  /*e410*/  FFMA.FTZ R180, R142, c[0x0][0x2d0], -R153.reuse ;  /* 0x0000b4008eb47a23 */ /* 0x100fe20000010899 */
[----:B-1----:R-:W-:Y:S02]  /*e420*/  FMNMX.FTZ R13, R15, R0, !PT ;  /* 0x000000000f0d7209 */ /* 0x002fe40007810000 */
[----:B------:R-:W1:Y:S01]  /*e430*/  MUFU.EX2 R172, R172 ;  /* 0x000000ac00ac7308 */ /* 0x000e620000000800 */
[--C-:B------:R-:W-:Y:S02]  /*e440*/  FFMA.FTZ R181, R140, c[0x0][0x2d0], -R153.reuse ;  /* 0x0000b4008cb57a23 */ /* 0x100fe40000010899 */
[--C-:B------:R-:W-:Y:S01]  /*e450*/  FFMA.FTZ R216, R160, c[0x0][0x2d0], -R153.reuse ;  /* 0x0000b400a0d87a23 */ /* 0x100fe20000010899 */
[----:B------:R-:W2:Y:S01]  /*e460*/  SHFL.BFLY PT, R0, R13, 0x1, 0x1f ;  /* 0x0c201f000d007f89 */ /* 0x000ea200000e0000 */
[--C-:B------:R-:W-:Y:S02]  /*e470*/  FFMA.FTZ R217, R158, c[0x0][0x2d0], -R153.reuse ;  /* 0x0000b4009ed97a23 */ /* 0x100fe40000010899 */
[--C-:B------:R-:W-:Y:S02]  /*e480*/  FFMA.FTZ R218, R156, c[0x0][0x2d0], -R153.reuse ;  /* 0x0000b4009cda7a23 */ /* 0x100fe40000010899 */
[--C-:B------:R-:W-:Y:S01]  /*e490*/  FFMA.FTZ R219, R154, c[0x0][0x2d0], -R153.reuse ;  /* 0x0000b4009adb7a23 */ /* 0x100fe20000010899 */
[----:B------:R-:W-:Y:S01]  /*e4a0*/  MUFU.EX2 R171, R171 ;  /* 0x000000ab00ab7308 */ /* 0x000fe20000000800 */
[--C-:B------:R-:W-:Y:S02]  /*e4b0*/  FFMA.FTZ R224, R152, c[0x0][0x2d0], -R153.reuse ;  /* 0x0000b40098e07a23 */ /* 0x100fe40000010899 */
[--C-:B------:R-:W-:Y:S02]  /*e4c0*/  FFMA.FTZ R225, R150, c[0x0][0x2d0], -R153.reuse ;  /* 0x0000b40096e17a23 */ /* 0x100fe40000010899 */
[--C-:B------:R-:W-:Y:S02]  /*e4d0*/  FFMA.FTZ R226, R148, c[0x0][0x2d0], -R153.reuse ;  /* 0x0000b40094e27a23 */ /* 0x100fe40000010899 */
[----:B------:R-:W-:Y:S03]  /*e4e0*/  FFMA.FTZ R153, R146, c[0x0][0x2d0], -R153 ;  /* 0x0000b40092997a23 */ /* 0x000fe60000010899 */
[----:B------:R-:W3:Y:S01]  /*e4f0*/  MUFU.EX2 R170, R170 ;  /* 0x000000aa00aa7308 */ /* 0x000ee20000000800 */
[----:B-1----:R-:W-:Y:S02]  /*e500*/  F2FP.BF16.PACK_AB R136, R172, R175 ;  /* 0x000000afac88723e */ /* 0x002fe400000010ff */
[----:B--2---:R-:W-:Y:S07]  /*e510*/  FMNMX.FTZ R0, R13, R0, !PT ;  /* 0x000000000d007209 */ /* 0x004fee0007810000 */
[----:B------:R-:W1:Y:S01]  /*e520*/  MUFU.EX2 R132, R132 ;  /* 0x0000008400847308 */ /* 0x000e620000000800 */
[C---:B------:R-:W-:Y:S01]  /*e530*/  FSETP.NEU.FTZ.AND P0, PT, R0.reuse, -INF , PT ;  /* 0xff8000000000780b */ /* 0x040fe20003f1d000 */
[C---:B------:R-:W-:Y:S03]  /*e540*/  FMUL.FTZ R144, R0.reuse, c[0x0][0x2d0] ;  /* 0x0000b40000907a20 */ /* 0x040fe60000410000 */
[----:B------:R-:W-:Y:S02]  /*e550*/  FSEL R4, R0, RZ, P0 ;  /* 0x000000ff00047208 */ /* 0x000fe40000000000 */
[----:B------:R-:W-:Y:S03]  /*e560*/  FSEL R144, R144, RZ, P0 ;  /* 0x000000ff90907208 */ /* 0x000fe60000000000 */
[----:B------:R-:W-:Y:S01]  /*e570*/  MUFU.EX2 R227, R153 ;  /* 0x0000009900e37308 */ /* 0x000fe20000000800 */
[----:B------:R-:W-:Y:S02]  /*e580*/  FADD.FTZ R4, -R4, R3 ;  /* 0x0000000304047221 */ /* 0x000fe40000010100 */
[--C-:B------:R-:W-:Y:S01]  /*e590*/  FFMA.FTZ R177, R14, c[0x0][0x2d0], -R144.reuse ;  /* 0x0000b4000eb17a23 */ /* 0x100fe20000010890 */
[----:B---3--:R-:W-:Y:S01]  /*e5a0*/  F2FP.BF16.PACK_AB R138, R170, R171 ;  /* 0x000000abaa8a723e */ /* 0x008fe200000010ff */
[----:B------:R-:W2:Y:S01]  /*e5b0*/  LDSM.16.MT88.4 R12, [R135+UR4+0x100] ;  /* 0x00010004870c783b */ /* 0x000ea20008004200 */
[--C-:B------:R-:W-:Y:S02]  /*e5c0*/  FFMA.FTZ R174, R11, c[0x0][0x2d0], -R144.reuse ;  /* 0x0000b4000bae7a23 */ /* 0x100fe40000010890 */
[--C-:B------:R-:W-:Y:S01]  /*e5d0*/  FFMA.FTZ R173, R133, c[0x0][0x2d0], -R144.reuse ;  /* 0x0000b40085ad7a23 */ /* 0x100fe20000010890 */
[----:B------:R-:W-:Y:S01]  /*e5e0*/  IADD3 R133, R188, R5, RZ ;  /* 0x00000005bc857210 */ /* 0x000fe20007ffe0ff */
[--C-:B------:R-:W-:Y:S01]  /*e5f0*/  FFMA.FTZ R176, R9, c[0x0][0x2d0], -R144.reuse ;  /* 0x0000b40009b07a23 */ /* 0x100fe20000010890 */
[----:B------:R-:W-:Y:S01]  /*e600*/  MUFU.EX2 R177, R177 ;  /* 0x000000b100b17308 */ /* 0x000fe20000000800 */
[----:B------:R-:W-:Y:S02]  /*e610*/  FMUL.FTZ R3, R4, c[0x0][0x2d0] ;  /* 0x0000b40004037a20 */ /* 0x000fe40000410000 */
[----:B------:R-:W3:Y:S01]  /*e620*/  LDSM.16.MT88.4 R20, [R133+0x100] ;  /* 0x000100008514783b */ /* 0x000ee20000004200 */
        /* <DEDUP_REMOVED lines=11> */
[----:B------:R-:W-:Y:S02]  /*e6e0*/  FMUL.FTZ R33, R132, R101 ;  /* 0x0000006584217220 */ /* 0x000fe40000410000 */
[--C-:B------:R-:W-:Y:S02]  /*e6f0*/  FFMA.FTZ R182, R165, c[0x0][0x2d0], -R144.reuse ;  /* 0x0000b400a5b67a23 */ /* 0x100fe40000010890 */
[----:B------:R-:W-:Y:S01]  /*e700*/  LDSM.16.MT88.4 R164, [R135+UR4+0x5900] ;  /* 0x0059000487a4783b */ /* 0x000fe20008004200 */
[--C-:B------:R-:W-:Y:S02]  /*e710*/  FFMA.FTZ R183, R163, c[0x0][0x2d0], -R144.reuse ;  /* 0x0000b400a3b77a23 */ /* 0x100fe40000010890 */
[----:B------:R-:W4:Y:S01]  /*e720*/  MUFU.EX2 R176, R176 ;  /* 0x000000b000b07308 */ /* 0x000f220000000800 */
        /* <DEDUP_REMOVED lines=10> */
[--C-:B------:R-:W-:Y:S02]  /*e7d0*/  FFMA.FTZ R228, R151, c[0x0][0x2d0], -R144.reuse ;  /* 0x0000b40097e47a23 */ /* 0x100fe40000010890 */
[--C-:B------:R-:W-:Y:S02]  /*e7e0*/  FFMA.FTZ R229, R149, c[0x0][0x2d0], -R144.reuse ;  /* 0x0000b40095e57a23 */ /* 0x100fe40000010890 */
[--C-:B------:R-:W-:Y:S01]  /*e7f0*/  FFMA.FTZ R230, R147, c[0x0][0x2d0], -R144.reuse ;  /* 0x0000b40093e67a23 */ /* 0x100fe20000010890 */
[----:B------:R-:W-:Y:S01]  /*e800*/  LDSM.16.MT88.4 R148, [R135+UR4+0x3900] ;  /* 0x003900048794783b */ /* 0x000fe20008004200 */
[----:B------:R-:W-:Y:S01]  /*e810*/  FFMA.FTZ R144, R145, c[0x0][0x2d0], -R144 ;  /* 0x0000b40091907a23 */ /* 0x000fe20000010890 */
[----:B------:R-:W-:Y:S01]  /*e820*/  MUFU.EX2 R178, R178 ;  /* 0x000000b200b27308 */ /* 0x000fe20000000800 */
[----:B----4-:R-:W-:Y:S01]  /*e830*/  F2FP.BF16.PACK_AB R139, R176, R173 ;  /* 0x000000adb08b723e */ /* 0x010fe200000010ff */
[C---:B------:R-:W-:Y:S02]  /*e840*/  FMUL.FTZ R36, R132.reuse, R36 ;  /* 0x0000002484247220 */ /* 0x040fe40000410000 */
[C---:B------:R-:W-:Y:S02]  /*e850*/  FMUL.FTZ R37, R132.reuse, R37 ;  /* 0x0000002584257220 */ /* 0x040fe40000410000 */
[----:B------:R-:W-:Y:S01]  /*e860*/  LDSM.16.MT88.4 R152, [R133+0x3900] ;  /* 0x003900008598783b */ /* 0x000fe20000004200 */
[C---:B------:R-:W-:Y:S02]  /*e870*/  FMUL.FTZ R40, R132.reuse, R40 ;  /* 0x0000002884287220 */ /* 0x040fe40000410000 */
[C---:B------:R-:W-:Y:S01]  /*e880*/  FMUL.FTZ R41, R132.reuse, R41 ;  /* 0x0000002984297220 */ /* 0x040fe20000410000 */
[----:B------:R4:W-:Y:S01]  /*e890*/  MUFU.EX2 R231, R144 ;  /* 0x0000009000e77308 */ /* 0x0009e20000000800 */
[C---:B-1----:R-:W-:Y:S02]  /*e8a0*/  FMUL.FTZ R6, R3.reuse, R130 ;  /* 0x0000008203067220 */ /* 0x042fe40000410000 */
[C---:B------:R-:W-:Y:S01]  /*e8b0*/  FMUL.FTZ R7, R3.reuse, R131 ;  /* 0x0000008303077220 */ /* 0x040fe20000410000 */
[----:B------:R-:W-:Y:S01]  /*e8c0*/  LDSM.16.MT88.4 R160, [R168+0x3900] ;  /* 0x00390000a8a0783b */ /* 0x000fe20000004200 */
[C---:B------:R-:W-:Y:S02]  /*e8d0*/  FMUL.FTZ R10, R3.reuse, R126 ;  /* 0x0000007e030a7220 */ /* 0x040fe40000410000 */
[C---:B------:R-:W-:Y:S02]  /*e8e0*/  FMUL.FTZ R11, R3.reuse, R127 ;  /* 0x0000007f030b7220 */ /* 0x040fe40000410000 */
[C---:B------:R-:W-:Y:S01]  /*e8f0*/  FMUL.FTZ R18, R3.reuse, R118 ;  /* 0x0000007603127220 */ /* 0x040fe20000410000 */
[C---:B--2---:R-:W-:Y:S01]  /*e900*/  HMMA.16816.F32.BF16 R4, R136.reuse, R12, R4 ;  /* 0x0000000c8804723c */ /* 0x044fe20000041804 */
[----:B------:R-:W1:Y:S01]  /*e910*/  MUFU.EX2 R179, R179 ;  /* 0x000000b300b37308 */ /* 0x000e620000000800 */
[----:B------:R-:W-:Y:S03]  /*e920*/  LDSM.16.MT88.4 R124, [R135+UR4+0x2900] ;  /* 0x00290004877c783b */ /* 0x000fe60008004200 */
[C---:B------:R-:W-:Y:S02]  /*e930*/  FMUL.FTZ R19, R3.reuse, R119 ;  /* 0x0000007703137220 */ /* 0x040fe40000410000 */
[C---:B------:R-:W-:Y:S01]  /*e940*/  FMUL.FTZ R12, R132.reuse, R120 ;  /* 0x00000078840c7220 */ /* 0x040fe20000410000 */
[C---:B------:R-:W-:Y:S02]  /*e950*/  HMMA.16816.F32.BF16 R8, R136.reuse, R14, R8 ;  /* 0x0000000e8808723c */ /* 0x040fe40000041808 */
[----:B------:R-:W-:Y:S01]  /*e960*/  LDSM.16.MT88.4 R116, [R133+0x900] ;  /* 0x000900008574783b */ /* 0x000fe20000004200 */
[----:B------:R-:W-:Y:S01]  /*e970*/  MUFU.EX2 R180, R180 ;  /* 0x000000b400b47308 */ /* 0x000fe20000000800 */
[C---:B------:R-:W-:Y:S02]  /*e980*/  FMUL.FTZ R13, R132.reuse, R121 ;  /* 0x00000079840d7220 */ /* 0x040fe40000410000 */
[C---:B------:R-:W-:Y:S02]  /*e990*/  FMUL.FTZ R26, R3.reuse, R110 ;  /* 0x0000006e031a7220 */ /* 0x040fe40000410000 */
[C---:B------:R-:W-:Y:S02]  /*e9a0*/  FMUL.FTZ R14, R3.reuse, R122 ;  /* 0x0000007a030e7220 */ /* 0x040fe40000410000 */
[----:B------:R-:W-:Y:S02]  /*e9b0*/  LDSM.16.MT88.4 R128, [R133+0x2900] ;  /* 0x002900008580783b */ /* 0x000fe40000004200 */
[C---:B------:R-:W-:Y:S01]  /*e9c0*/  FMUL.FTZ R15, R3.reuse, R123 ;  /* 0x0000007b030f7220 */ /* 0x040fe20000410000 */
[----:B------:R-:W-:Y:S01]  /*e9d0*/  MUFU.EX2 R181, R181 ;  /* 0x000000b500b57308 */ /* 0x000fe20000000800 */
[C---:B------:R-:W-:Y:S02]  /*e9e0*/  FMUL.FTZ R27, R3.reuse, R111 ;  /* 0x0000006f031b7220 */ /* 0x040fe40000410000 */
[C---:B------:R-:W-:Y:S02]  /*e9f0*/  FMUL.FTZ R34, R3.reuse, R102 ;  /* 0x0000006603227220 */ /* 0x040fe40000410000 */
[----:B------:R-:W2:Y:S01]  /*ea00*/  LDSM.16.MT88.4 R120, [R168+0x100] ;  /* 0x00010000a878783b */ /* 0x000ea20000004200 */
[C---:B---3--:R-:W-:Y:S03]  /*ea10*/  HMMA.16816.F32.BF16 R12, R136.reuse, R20, R12 ;  /* 0x00000014880c723c */ /* 0x048fe6000004180c */
[C---:B------:R-:W-:Y:S01]  /*ea20*/  FMUL.FTZ R35, R3.reuse, R103 ;  /* 0x0000006703237220 */ /* 0x040fe20000410000 */
[----:B------:R-:W-:Y:S01]  /*ea30*/  MUFU.EX2 R182, R182 ;  /* 0x000000b600b67308 */ /* 0x000fe20000000800 */
[C---:B------:R-:W-:Y:S02]  /*ea40*/  FMUL.FTZ R38, R3.reuse, R38 ;  /* 0x0000002603267220 */ /* 0x040fe40000410000 */
[----:B------:R-:W-:Y:S01]  /*ea50*/  LDSM.16.MT88.4 R100, [R134+UR4+0x2100] ;  /* 0x002100048664783b */ /* 0x000fe20008004200 */
[C---:B------:R-:W-:Y:S04]  /*ea60*/  HMMA.16816.F32.BF16 R16, R136.reuse, R22, R16 ;  /* 0x000000168810723c */ /* 0x040fe80000041810 */
[C---:B------:R-:W-:Y:S02]  /*ea70*/  FMUL.FTZ R20, R132.reuse, R112 ;  /* 0x0000007084147220 */ /* 0x040fe40000410000 */
[C---:B------:R-:W-:Y:S01]  /*ea80*/  FMUL.FTZ R21, R132.reuse, R113 ;  /* 0x0000007184157220 */ /* 0x040fe20000410000 */
[----:B------:R-:W-:Y:S01]  /*ea90*/  LDSM.16.MT88.4 R108, [R168+0x2100] ;  /* 0x00210000a86c783b */ /* 0x000fe20000004200 */
[C---:B------:R-:W-:Y:S01]  /*eaa0*/  FMUL.FTZ R22, R3.reuse, R114 ;  /* 0x0000007203167220 */ /* 0x040fe20000410000 */
[----:B------:R-:W3:Y:S03]  /*eab0*/  MUFU.EX2 R183, R183 ;  /* 0x000000b700b77308 */ /* 0x000ee60000000800 */
[C---:B------:R-:W-:Y:S02]  /*eac0*/  FMUL.FTZ R23, R3.reuse, R115 ;  /* 0x0000007303177220 */ /* 0x040fe40000410000 */
[C---:B------:R-:W-:Y:S01]  /*ead0*/  FMUL.FTZ R39, R3.reuse, R39 ;  /* 0x0000002703277220 */ /* 0x040fe20000410000 */
[----:B------:R-:W5:Y:S01]  /*eae0*/  LDSM.16.MT88.4 R112, [R135+UR4+0x2100] ;  /* 0x002100048770783b */ /* 0x000f620008004200 */
[C---:B------:R-:W-:Y:S02]  /*eaf0*/  FMUL.FTZ R42, R3.reuse, R42 ;  /* 0x0000002a032a7220 */ /* 0x040fe40000410000 */
[C---:B------:R-:W-:Y:S01]  /*eb00*/  FMUL.FTZ R43, R3.reuse, R43 ;  /* 0x0000002b032b7220 */ /* 0x040fe20000410000 */
[C---:B------:R-:W-:Y:S01]  /*eb10*/  HMMA.16816.F32.BF16 R20, R136.reuse, R28, R20 ;  /* 0x0000001c8814723c */ /* 0x040fe20000041814 */
[----:B------:R-:W-:Y:S02]  /*eb20*/  MUFU.EX2 R192, R192 ;  /* 0x000000c000c07308 */ /* 0x000fe40000000800 */
[C---:B------:R-:W-:Y:S01]  /*eb30*/  FMUL.FTZ R44, R132.reuse, R44 ;  /* 0x0000002c842c7220 */ /* 0x040fe20000410000 */
[----:B----4-:R-:W-:Y:S01]  /*eb40*/  LDSM.16.MT88.4 R144, [R168+0x1900] ;  /* 0x00190000a890783b */ /* 0x010fe20000004200 */
[C---:B------:R-:W-:Y:S02]  /*eb50*/  FMUL.FTZ R45, R132.reuse, R45 ;  /* 0x0000002d842d7220 */ /* 0x040fe40000410000 */
[C---:B------:R-:W-:Y:S01]  /*eb60*/  FMUL.FTZ R28, R132.reuse, R104 ;  /* 0x00000068841c7220 */ /* 0x040fe20000410000 */
[C---:B------:R-:W-:Y:S03]  /*eb70*/  HMMA.16816.F32.BF16 R24, R136.reuse, R30, R24 ;  /* 0x0000001e8818723c */ /* 0x040fe60000041818 */
[----:B------:R-:W4:Y:S01]  /*eb80*/  MUFU.EX2 R215, R215 ;  /* 0x000000d700d77308 */ /* 0x000f220000000800 */
[C---:B------:R-:W-:Y:S02]  /*eb90*/  FMUL.FTZ R29, R132.reuse, R105 ;  /* 0x00000069841d7220 */ /* 0x040fe40000410000 */
[C---:B------:R-:W-:Y:S02]  /*eba0*/  FMUL.FTZ R46, R3.reuse, R46 ;  /* 0x0000002e032e7220 */ /* 0x040fe40000410000 */
[C---:B------:R-:W-:Y:S04]  /*ebb0*/  FMUL.FTZ R30, R3.reuse, R106 ;  /* 0x0000006a031e7220 */ /* 0x040fe80000410000 */
[C---:B------:R-:W-:Y:S01]  /*ebc0*/  FMUL.FTZ R31, R3.reuse, R107 ;  /* 0x0000006b031f7220 */ /* 0x040fe20000410000 */
[----:B------:R-:W-:Y:S01]  /*ebd0*/  MUFU.EX2 R216, R216 ;  /* 0x000000d800d87308 */ /* 0x000fe20000000800 */
[----:B------:R-:W1:Y:S01]  /*ebe0*/  LDSM.16.MT88.4 R104, [R133+0x2100] ;  /* 0x002100008568783b */ /* 0x000e620000004200 */
[C---:B------:R-:W-:Y:S02]  /*ebf0*/  FMUL.FTZ R47, R3.reuse, R47 ;  /* 0x0000002f032f7220 */ /* 0x040fe40000410000 */
[C---:B------:R-:W-:Y:S02]  /*ec00*/  FMUL.FTZ R48, R132.reuse, R48 ;  /* 0x0000003084307220 */ /* 0x040fe40000410000 */
[C---:B--2---:R-:W-:Y:S03]  /*ec10*/  HMMA.16816.F32.BF16 R28, R136.reuse, R120, R28 ;  /* 0x00000078881c723c */ /* 0x044fe6000004181c */
[C---:B------:R-:W-:Y:S01]  /*ec20*/  FMUL.FTZ R49, R132.reuse, R49 ;  /* 0x0000003184317220 */ /* 0x040fe20000410000 */
[----:B------:R-:W2:Y:S01]  /*ec30*/  MUFU.EX2 R217, R217 ;  /* 0x000000d900d97308 */ /* 0x000ea20000000800 */
[C---:B------:R-:W-:Y:S02]  /*ec40*/  FMUL.FTZ R50, R3.reuse, R50 ;  /* 0x0000003203327220 */ /* 0x040fe40000410000 */
[C---:B------:R-:W-:Y:S01]  /*ec50*/  FMUL.FTZ R51, R3.reuse, R51 ;  /* 0x0000003303337220 */ /* 0x040fe20000410000 */
[C---:B------:R-:W-:Y:S01]  /*ec60*/  HMMA.16816.F32.BF16 R32, R136.reuse, R122, R32 ;  /* 0x0000007a8820723c */ /* 0x040fe20000041820 */
[----:B------:R-:W-:Y:S03]  /*ec70*/  LDSM.16.MT88.4 R120, [R168+0x900] ;  /* 0x00090000a878783b */ /* 0x000fe60000004200 */
[C---:B------:R-:W-:Y:S02]  /*ec80*/  FMUL.FTZ R52, R132.reuse, R52 ;  /* 0x0000003484347220 */ /* 0x040fe40000410000 */
[C---:B------:R-:W-:Y:S01]  /*ec90*/  FMUL.FTZ R53, R132.reuse, R53 ;  /* 0x0000003584357220 */ /* 0x040fe20000410000 */
[----:B------:R-:W-:Y:S01]  /*eca0*/  MUFU.EX2 R218, R218 ;  /* 0x000000da00da7308 */ /* 0x000fe20000000800 */
[C---:B-----5:R-:W-:Y:S04]  /*ecb0*/  HMMA.16816.F32.BF16 R36, R136.reuse, R112, R36 ;  /* 0x000000708824723c */ /* 0x060fe80000041824 */
[C---:B------:R-:W-:Y:S02]  /*ecc0*/  FMUL.FTZ R54, R3.reuse, R54 ;  /* 0x0000003603367220 */ /* 0x040fe40000410000 */
[C---:B------:R-:W-:Y:S02]  /*ecd0*/  FMUL.FTZ R55, R3.reuse, R55 ;  /* 0x0000003703377220 */ /* 0x040fe40000410000 */
[C---:B------:R-:W-:Y:S01]  /*ece0*/  HMMA.16816.F32.BF16 R40, R136.reuse, R114, R40 ;  /* 0x000000728828723c */ /* 0x040fe20000041828 */
[----:B------:R-:W-:Y:S01]  /*ecf0*/  LDSM.16.MT88.4 R112, [R135+UR4+0x900] ;  /* 0x000900048770783b */ /* 0x000fe20008004200 */
[----:B------:R-:W5:Y:S02]  /*ed00*/  MUFU.EX2 R219, R219 ;  /* 0x000000db00db7308 */ /* 0x000f640000000800 */
[C---:B------:R-:W-:Y:S02]  /*ed10*/  FMUL.FTZ R56, R132.reuse, R56 ;  /* 0x0000003884387220 */ /* 0x040fe40000410000 */
[C---:B------:R-:W-:Y:S02]  /*ed20*/  FMUL.FTZ R57, R132.reuse, R57 ;  /* 0x0000003984397220 */ /* 0x040fe40000410000 */
[C---:B------:R-:W-:Y:S01]  /*ed30*/  FMUL.FTZ R58, R3.reuse, R58 ;  /* 0x0000003a033a7220 */ /* 0x040fe20000410000 */
[C---:B-1----:R-:W-:Y:S03]  /*ed40*/  HMMA.16816.F32.BF16 R44, R136.reuse, R104, R44 ;  /* 0x00000068882c723c */ /* 0x042fe6000004182c */
[----:B------:R-:W-:Y:S01]  /*ed50*/  MUFU.EX2 R220, R220 ;  /* 0x000000dc00dc7308 */ /* 0x000fe20000000800 */
[C---:B------:R-:W-:Y:S02]  /*ed60*/  FMUL.FTZ R59, R3.reuse, R59 ;  /* 0x0000003b033b7220 */ /* 0x040fe40000410000 */
[C---:B------:R-:W-:Y:S02]  /*ed70*/  FMUL.FTZ R60, R132.reuse, R60 ;  /* 0x0000003c843c7220 */ /* 0x040fe40000410000 */
[C---:B------:R-:W-:Y:S01]  /*ed80*/  FMUL.FTZ R61, R132.reuse, R61 ;  /* 0x0000003d843d7220 */ /* 0x040fe20000410000 */
[C---:B------:R-:W-:Y:S01]  /*ed90*/  HMMA.16816.F32.BF16 R48, R136.reuse, R106, R48 ;  /* 0x0000006a8830723c */ /* 0x040fe20000041830 */
[----:B------:R-:W1:Y:S03]  /*eda0*/  LDSM.16.MT88.4 R104, [R135+UR4+0x4100] ;  /* 0x004100048768783b */ /* 0x000e660008004200 */
[----:B------:R-:W1:Y:S01]  /*edb0*/  MUFU.EX2 R221, R221 ;  /* 0x000000dd00dd7308 */ /* 0x000e620000000800 */
[C---:B------:R-:W-:Y:S02]  /*edc0*/  FMUL.FTZ R62, R3.reuse, R62 ;  /* 0x0000003e033e7220 */ /* 0x040fe40000410000 */
[C---:B------:R-:W-:Y:S01]  /*edd0*/  FMUL.FTZ R63, R3.reuse, R63 ;  /* 0x0000003f033f7220 */ /* 0x040fe20000410000 */
[C---:B------:R-:W-:Y:S04]  /*ede0*/  HMMA.16816.F32.BF16 R52, R136.reuse, R100, R52 ;  /* 0x000000648834723c */ /* 0x040fe80000041834 */
[C---:B------:R-:W-:Y:S02]  /*edf0*/  FMUL.FTZ R64, R132.reuse, R64 ;  /* 0x0000004084407220 */ /* 0x040fe40000410000 */
[----:B------:R-:W-:Y:S01]  /*ee00*/  MUFU.EX2 R222, R222 ;  /* 0x000000de00de7308 */ /* 0x000fe20000000800 */
[C---:B------:R-:W-:Y:S01]  /*ee10*/  FMUL.FTZ R65, R132.reuse, R65 ;  /* 0x0000004184417220 */ /* 0x040fe20000410000 */
[C---:B------:R-:W-:Y:S01]  /*ee20*/  HMMA.16816.F32.BF16 R56, R136.reuse, R102, R56 ;  /* 0x000000668838723c */ /* 0x040fe20000041838 */
[----:B------:R-:W2:Y:S03]  /*ee30*/  LDSM.16.MT88.4 R100, [R133+0x4100] ;  /* 0x004100008564783b */ /* 0x000ea60000004200 */
[C---:B------:R-:W-:Y:S02]  /*ee40*/  FMUL.FTZ R66, R3.reuse, R66 ;  /* 0x0000004203427220 */ /* 0x040fe40000410000 */
[C---:B------:R-:W-:Y:S02]  /*ee50*/  FMUL.FTZ R67, R3.reuse, R67 ;  /* 0x0000004303437220 */ /* 0x040fe40000410000 */
[----:B------:R-:W2:Y:S01]  /*ee60*/  MUFU.EX2 R223, R223 ;  /* 0x000000df00df7308 */ /* 0x000ea20000000800 */
[C---:B------:R-:W-:Y:S03]  /*ee70*/  HMMA.16816.F32.BF16 R60, R136.reuse, R108, R60 ;  /* 0x0000006c883c723c */ /* 0x040fe6000004183c */
[C---:B------:R-:W-:Y:S02]  /*ee80*/  FMUL.FTZ R68, R132.reuse, R68 ;  /* 0x0000004484447220 */ /* 0x040fe40000410000 */
[C---:B------:R-:W-:Y:S03]  /*ee90*/  FMUL.FTZ R69, R132.reuse, R69 ;  /* 0x0000004584457220 */ /* 0x040fe60000410000 */
[C---:B------:R-:W-:Y:S01]  /*eea0*/  HMMA.16816.F32.BF16 R64, R136.reuse, R110, R64 ;  /* 0x0000006e8840723c */ /* 0x040fe20000041840 */
[----:B------:R-:W3:Y:S01]  /*eeb0*/  LDSM.16.MT88.4 R108, [R134+UR4+0x4100] ;  /* 0x00410004866c783b */ /* 0x000ee20008004200 */
[----:B------:R-:W-:Y:S02]  /*eec0*/  MUFU.EX2 R224, R224 ;  /* 0x000000e000e07308 */ /* 0x000fe40000000800 */
[C---:B------:R-:W-:Y:S02]  /*eed0*/  FMUL.FTZ R70, R3.reuse, R70 ;  /* 0x0000004603467220 */ /* 0x040fe40000410000 */
[C---:B------:R-:W-:Y:S02]  /*eee0*/  FMUL.FTZ R71, R3.reuse, R71 ;  /* 0x0000004703477220 */ /* 0x040fe40000410000 */
[C---:B------:R-:W-:Y:S04]  /*eef0*/  FMUL.FTZ R72, R132.reuse, R72 ;  /* 0x0000004884487220 */ /* 0x040fe80000410000 */
[C---:B------:R-:W-:Y:S01]  /*ef00*/  FMUL.FTZ R73, R132.reuse, R73 ;  /* 0x0000004984497220 */ /* 0x040fe20000410000 */
[C---:B-1----:R-:W-:Y:S01]  /*ef10*/  HMMA.16816.F32.BF16 R68, R136.reuse, R104, R68 ;  /* 0x000000688844723c */ /* 0x042fe20000041844 */
[----:B------:R-:W1:Y:S02]  /*ef20*/  MUFU.EX2 R225, R225 ;  /* 0x000000e100e17308 */ /* 0x000e640000000800 */
[C---:B------:R-:W-:Y:S02]  /*ef30*/  FMUL.FTZ R74, R3.reuse, R74 ;  /* 0x0000004a034a7220 */ /* 0x040fe40000410000 */
[C---:B------:R-:W-:Y:S02]  /*ef40*/  FMUL.FTZ R75, R3.reuse, R75 ;  /* 0x0000004b034b7220 */ /* 0x040fe40000410000 */
[C---:B------:R-:W-:Y:S02]  /*ef50*/  FMUL.FTZ R76, R132.reuse, R76 ;  /* 0x0000004c844c7220 */ /* 0x040fe40000410000 */
[C---:B------:R-:W-:Y:S02]  /*ef60*/  FMUL.FTZ R77, R132.reuse, R77 ;  /* 0x0000004d844d7220 */ /* 0x040fe40000410000 */
[----:B------:R-:W-:Y:S01]  /*ef70*/  MUFU.EX2 R226, R226 ;  /* 0x000000e200e27308 */ /* 0x000fe20000000800 */
        /* <DEDUP_REMOVED lines=9> */
[----:B------:R-:W-:Y:S02]  /*f010*/  FMUL.FTZ R83, R3, R83 ;  /* 0x0000005303537220 */ /* 0x000fe40000410000 */
[C---:B------:R-:W-:Y:S01]  /*f020*/  FMUL.FTZ R84, R132.reuse, R84 ;  /* 0x0000005484547220 */ /* 0x040fe20000410000 */
[----:B------:R-:W-:Y:S01]  /*f030*/  F2FP.BF16.PACK_AB R100, R179, R178 ;  /* 0x000000b2b364723e */ /* 0x000fe200000010ff */
[C---:B------:R-:W-:Y:S01]  /*f040*/  FMUL.FTZ R85, R132.reuse, R85 ;  /* 0x0000005584557220 */ /* 0x040fe20000410000 */
[----:B------:R-:W2:Y:S02]  /*f050*/  MUFU.EX2 R229, R229 ;  /* 0x000000e500e57308 */ /* 0x000ea40000000800 */
[C---:B------:R-:W-:Y:S03]  /*f060*/  HMMA.16816.F32.BF16 R80, R136.reuse, R102, R80 ;  /* 0x000000668850723c */ /* 0x040fe60000041850 */
[----:B------:R-:W-:Y:S01]  /*f070*/  FMUL.FTZ R86, R3, R86 ;  /* 0x0000005603567220 */ /* 0x000fe20000410000 */
[----:B---3--:R-:W-:Y:S01]  /*f080*/  F2FP.BF16.PACK_AB R101, R183, R182 ;  /* 0x000000b6b765723e */ /* 0x008fe200000010ff */
[----:B------:R-:W-:Y:S02]  /*f090*/  FMUL.FTZ R87, R3, R87 ;  /* 0x0000005703577220 */ /* 0x000fe40000410000 */
[C---:B------:R-:W-:Y:S01]  /*f0a0*/  FMUL.FTZ R88, R132.reuse, R88 ;  /* 0x0000005884587220 */ /* 0x040fe20000410000 */
[----:B------:R-:W-:Y:S01]  /*f0b0*/  F2FP.BF16.PACK_AB R102, R181, R180 ;  /* 0x000000b4b566723e */ /* 0x000fe200000010ff */
[C---:B------:R-:W-:Y:S01]  /*f0c0*/  FMUL.FTZ R89, R132.reuse, R89 ;  /* 0x0000005984597220 */ /* 0x040fe20000410000 */
[----:B------:R-:W3:Y:S02]  /*f0d0*/  MUFU.EX2 R230, R230 ;  /* 0x000000e600e67308 */ /* 0x000ee40000000800 */
[C---:B------:R-:W-:Y:S03]  /*f0e0*/  HMMA.16816.F32.BF16 R84, R136.reuse, R108, R84 ;  /* 0x0000006c8854723c */ /* 0x040fe60000041854 */
[----:B------:R-:W-:Y:S01]  /*f0f0*/  FMUL.FTZ R90, R3, R90 ;  /* 0x0000005a035a7220 */ /* 0x000fe20000410000 */
[----:B----4-:R-:W-:Y:S01]  /*f100*/  F2FP.BF16.PACK_AB R103, R215, R192 ;  /* 0x000000c0d767723e */ /* 0x010fe200000010ff */
[C---:B------:R-:W-:Y:S02]  /*f110*/  FMUL.FTZ R91, R3.reuse, R91 ;  /* 0x0000005b035b7220 */ /* 0x040fe40000410000 */
[C---:B------:R-:W-:Y:S02]  /*f120*/  FMUL.FTZ R92, R132.reuse, R92 ;  /* 0x0000005c845c7220 */ /* 0x040fe40000410000 */
[C---:B------:R-:W-:Y:S03]  /*f130*/  FMUL.FTZ R93, R132.reuse, R93 ;  /* 0x0000005d845d7220 */ /* 0x040fe60000410000 */
[C---:B------:R-:W-:Y:S01]  /*f140*/  HMMA.16816.F32.BF16 R88, R136.reuse, R110, R88 ;  /* 0x0000006e8858723c */ /* 0x040fe20000041858 */
[----:B------:R-:W4:Y:S02]  /*f150*/  LDSM.16.MT88.4 R108, [R134+UR4+0x900] ;  /* 0x00090004866c783b */ /* 0x000f240008004200 */
[C---:B------:R-:W-:Y:S02]  /*f160*/  FMUL.FTZ R94, R3.reuse, R94 ;  /* 0x0000005e035e7220 */ /* 0x040fe40000410000 */
[C---:B------:R-:W-:Y:S02]  /*f170*/  FMUL.FTZ R95, R3.reuse, R95 ;  /* 0x0000005f035f7220 */ /* 0x040fe40000410000 */
[C---:B------:R-:W-:Y:S02]  /*f180*/  FMUL.FTZ R96, R132.reuse, R96 ;  /* 0x0000006084607220 */ /* 0x040fe40000410000 */
[C---:B------:R-:W-:Y:S03]  /*f190*/  FMUL.FTZ R97, R132.reuse, R97 ;  /* 0x0000006184617220 */ /* 0x040fe60000410000 */
[C---:B-1----:R-:W-:Y:S03]  /*f1a0*/  HMMA.16816.F32.BF16 R92, R136.reuse, R104, R92 ;  /* 0x00000068885c723c */ /* 0x042fe6000004185c */
[C---:B------:R-:W-:Y:S02]  /*f1b0*/  FMUL.FTZ R98, R3.reuse, R98 ;  /* 0x0000006203627220 */ /* 0x040fe40000410000 */
[C---:B------:R-:W-:Y:S02]  /*f1c0*/  FMUL.FTZ R99, R3.reuse, R99 ;  /* 0x0000006303637220 */ /* 0x040fe40000410000 */
[----:B------:R-:W-:Y:S02]  /*f1d0*/  FFMA.FTZ R175, R132, R207, R175 ;  /* 0x000000cf84af7223 */ /* 0x000fe400000100af */
[----:B------:R-:W-:Y:S03]  /*f1e0*/  FFMA.FTZ R177, R3, R208, R177 ;  /* 0x000000d003b17223 */ /* 0x000fe600000100b1 */
[----:B------:R-:W-:Y:S01]  /*f1f0*/  HMMA.16816.F32.BF16 R96, R136, R106, R96 ;  /* 0x0000006a8860723c */ /* 0x000fe20000041860 */
[----:B------:R-:W1:Y:S02]  /*f200*/  LDSM.16.MT88.4 R104, [R168+0x2900] ;  /* 0x00290000a868783b */ /* 0x000e640000004200 */
        /* <DEDUP_REMOVED lines=19> */
[C---:B----4-:R-:W-:Y:S04]  /*f340*/  HMMA.16816.F32.BF16 R20, R100.reuse, R108, R20 ;  /* 0x0000006c6414723c */ /* 0x050fe80000041814 */
[----:B------:R-:W-:Y:S02]  /*f350*/  FADD.FTZ R180, R180, R179 ;  /* 0x000000b3b4b47221 */ /* 0x000fe40000010000 */
[----:B------:R-:W-:Y:S02]  /*f360*/  FADD.FTZ R192, R192, R183 ;  /* 0x000000b7c0c07221 */ /* 0x000fe40000010000 */
[C---:B------:R-:W-:Y:S01]  /*f370*/  HMMA.16816.F32.BF16 R24, R100.reuse, R110, R24 ;  /* 0x0000006e6418723c */ /* 0x040fe20000041818 */
[----:B------:R-:W4:Y:S03]  /*f380*/  LDSM.16.MT88.4 R108, [R135+UR4+0x4900] ;  /* 0x00490004876c783b */ /* 0x000f260008004200 */
        /* <DEDUP_REMOVED lines=14> */
[C---:B-1----:R-:W-:Y:S08]  /*f470*/  HMMA.16816.F32.BF16 R60, R100.reuse, R104, R60 ;  /* 0x00000068643c723c */ /* 0x042ff0000004183c */
[C---:B------:R-:W-:Y:S01]  /*f480*/  HMMA.16816.F32.BF16 R64, R100.reuse, R106, R64 ;  /* 0x0000006a6440723c */ /* 0x040fe20000041840 */
[----:B------:R-:W1:Y:S07]  /*f490*/  LDSM.16.MT88.4 R104, [R168+0x4900] ;  /* 0x00490000a868783b */ /* 0x000e6e0000004200 */
[C---:B----4-:R-:W-:Y:S08]  /*f4a0*/  HMMA.16816.F32.BF16 R68, R100.reuse, R108, R68 ;  /* 0x0000006c6444723c */ /* 0x050ff00000041844 */
[C---:B------:R-:W-:Y:S01]  /*f4b0*/  HMMA.16816.F32.BF16 R72, R100.reuse, R110, R72 ;  /* 0x0000006e6448723c */ /* 0x040fe20000041848 */
[----:B------:R-:W4:Y:S07]  /*f4c0*/  LDSM.16.MT88.4 R108, [R135+UR4+0x1100] ;  /* 0x00110004876c783b */ /* 0x000f2e0008004200 */
[C---:B------:R-:W-:Y:S08]  /*f4d0*/  HMMA.16816.F32.BF16 R76, R100.reuse, R112, R76 ;  /* 0x00000070644c723c */ /* 0x040ff0000004184c */
[C---:B------:R-:W-:Y:S01]  /*f4e0*/  HMMA.16816.F32.BF16 R80, R100.reuse, R114, R80 ;  /* 0x000000726450723c */ /* 0x040fe20000041850 */
[----:B------:R-:W2:Y:S07]  /*f4f0*/  LDSM.16.MT88.4 R112, [R134+UR4+0x1100] ;  /* 0x001100048670783b */ /* 0x000eae0008004200 */
[C---:B------:R-:W-:Y:S08]  /*f500*/  HMMA.16816.F32.BF16 R84, R100.reuse, R116, R84 ;  /* 0x000000746454723c */ /* 0x040ff00000041854 */
[C---:B------:R-:W-:Y:S01]  /*f510*/  HMMA.16816.F32.BF16 R88, R100.reuse, R118, R88 ;  /* 0x000000766458723c */ /* 0x040fe20000041858 */
[----:B------:R-:W2:Y:S07]  /*f520*/  LDSM.16.MT88.4 R116, [R135+UR4+0x3100] ;  /* 0x003100048774783b */ /* 0x000eae0008004200 */
        /* <DEDUP_REMOVED lines=12> */
[C---:B----4-:R-:W-:Y:S03]  /*f5f0*/  HMMA.16816.F32.BF16 R4, R100.reuse, R108, R4 ;  /* 0x0000006c6404723c */ /* 0x050fe60000041804 */
[----:B------:R-:W-:Y:S02]  /*f600*/  FADD.FTZ R222, R222, R221 ;  /* 0x000000dddede7221 */ /* 0x000fe40000010000 */
[----:B------:R-:W-:Y:S02]  /*f610*/  FADD.FTZ R219, R219, R218 ;  /* 0x000000dadbdb7221 */ /* 0x000fe40000010000 */
[----:B------:R-:W-:Y:S01]  /*f620*/  FADD.FTZ R223, R223, R222 ;  /* 0x000000dedfdf7221 */ /* 0x000fe20000010000 */
[C---:B------:R-:W-:Y:S01]  /*f630*/  HMMA.16816.F32.BF16 R8, R100.reuse, R110, R8 ;  /* 0x0000006e6408723c */ /* 0x040fe20000041808 */
[----:B------:R-:W4:Y:S07]  /*f640*/  LDSM.16.MT88.4 R108, [R135+UR4+0x5100] ;  /* 0x00510004876c783b */ /* 0x000f2e0008004200 */
[C---:B------:R-:W-:Y:S08]  /*f650*/  HMMA.16816.F32.BF16 R12, R100.reuse, R120, R12 ;  /* 0x00000078640c723c */ /* 0x040ff0000004180c */
[C---:B------:R-:W-:Y:S08]  /*f660*/  HMMA.16816.F32.BF16 R16, R100.reuse, R122, R16 ;  /* 0x0000007a6410723c */ /* 0x040ff00000041810 */
[C---:B--2---:R-:W-:Y:S08]  /*f670*/  HMMA.16816.F32.BF16 R20, R100.reuse, R112, R20 ;  /* 0x000000706414723c */ /* 0x044ff00000041814 */
[C---:B------:R-:W-:Y:S01]  /*f680*/  HMMA.16816.F32.BF16 R24, R100.reuse, R114, R24 ;  /* 0x000000726418723c */ /* 0x040fe20000041818 */
[----:B------:R-:W2:Y:S07]  /*f690*/  LDSM.16.MT88.4 R112, [R133+0x5100] ;  /* 0x005100008570783b */ /* 0x000eae0000004200 */
[C---:B------:R-:W-:Y:S08]  /*f6a0*/  HMMA.16816.F32.BF16 R28, R100.reuse, R124, R28 ;  /* 0x0000007c641c723c */ /* 0x040ff0000004181c */
[C---:B------:R-:W-:Y:S01]  /*f6b0*/  HMMA.16816.F32.BF16 R32, R100.reuse, R126, R32 ;  /* 0x0000007e6420723c */ /* 0x040fe20000041820 */
[----:B------:R-:W-:Y:S07]  /*f6c0*/  LDSM.16.MT88.4 R124, [R135+UR4+0x1900] ;  /* 0x00190004877c783b */ /* 0x000fee0008004200 */
[C---:B------:R-:W-:Y:S08]  /*f6d0*/  HMMA.16816.F32.BF16 R36, R100.reuse, R116, R36 ;  /* 0x000000746424723c */ /* 0x040ff00000041824 */
[C---:B------:R-:W-:Y:S01]  /*f6e0*/  HMMA.16816.F32.BF16 R40, R100.reuse, R118, R40 ;  /* 0x000000766428723c */ /* 0x040fe20000041828 */
[----:B------:R-:W5:Y:S07]  /*f6f0*/  LDSM.16.MT88.4 R116, [R134+UR4+0x5100] ;  /* 0x005100048674783b */ /* 0x000f6e0008004200 */
        /* <DEDUP_REMOVED lines=9> */
[----:B---3--:R-:W-:Y:S01]  /*f790*/  F2FP.BF16.PACK_AB R139, R231, R230 ;  /* 0x000000e6e78b723e */ /* 0x008fe200000010ff */
[----:B------:R-:W-:Y:S02]  /*f7a0*/  FADD.FTZ R228, R228, R223 ;  /* 0x000000dfe4e47221 */ /* 0x000fe40000010000 */
[----:B------:R-:W-:Y:S01]  /*f7b0*/  FADD.FTZ R225, R225, R224 ;  /* 0x000000e0e1e17221 */ /* 0x000fe20000010000 */
[C---:B------:R-:W-:Y:S01]  /*f7c0*/  HMMA.16816.F32.BF16 R64, R100.reuse, R106, R64 ;  /* 0x0000006a6440723c */ /* 0x040fe20000041840 */
[----:B------:R-:W1:Y:S03]  /*f7d0*/  LDSM.16.MT88.4 R104, [R168+0x5100] ;  /* 0x00510000a868783b */ /* 0x000e660000004200 */
[----:B------:R-:W-:Y:S02]  /*f7e0*/  FADD.FTZ R229, R229, R228 ;  /* 0x000000e4e5e57221 */ /* 0x000fe40000010000 */
[----:B------:R-:W-:Y:S02]  /*f7f0*/  FADD.FTZ R226, R226, R225 ;  /* 0x000000e1e2e27221 */ /* 0x000fe40000010000 */
[C---:B----4-:R-:W-:Y:S04]  /*f800*/  HMMA.16816.F32.BF16 R68, R100.reuse, R108, R68 ;  /* 0x0000006c6444723c */ /* 0x050fe80000041844 */
[----:B------:R-:W-:Y:S02]  /*f810*/  FADD.FTZ R208, R230, R229 ;  /* 0x000000e5e6d07221 */ /* 0x000fe40000010000 */
[----:B------:R-:W-:Y:S02]  /*f820*/  FADD.FTZ R207, R227, R226 ;  /* 0x000000e2e3cf7221 */ /* 0x000fe40000010000 */
[C---:B------:R-:W-:Y:S01]  /*f830*/  HMMA.16816.F32.BF16 R72, R100.reuse, R110, R72 ;  /* 0x0000006e6448723c */ /* 0x040fe20000041848 */
[----:B------:R-:W3:Y:S03]  /*f840*/  LDSM.16.MT88.4 R108, [R133+0x1900] ;  /* 0x00190000856c783b */ /* 0x000ee60000004200 */
[----:B------:R-:W-:Y:S04]  /*f850*/  FADD.FTZ R208, R231, R208 ;  /* 0x000000d0e7d07221 */ /* 0x000fe80000010000 */
[C---:B--2---:R-:W-:Y:S08]  /*f860*/  HMMA.16816.F32.BF16 R76, R100.reuse, R112, R76 ;  /* 0x00000070644c723c */ /* 0x044ff0000004184c */
[C---:B------:R-:W-:Y:S08]  /*f870*/  HMMA.16816.F32.BF16 R80, R100.reuse, R114, R80 ;  /* 0x000000726450723c */ /* 0x040ff00000041850 */
[C---:B-----5:R-:W-:Y:S08]  /*f880*/  HMMA.16816.F32.BF16 R84, R100.reuse, R116, R84 ;  /* 0x000000746454723c */ /* 0x060ff00000041854 */
[C---:B------:R-:W-:Y:S08]  /*f890*/  HMMA.16816.F32.BF16 R88, R100.reuse, R118, R88 ;  /* 0x000000766458723c */ /* 0x040ff00000041858 */
[C---:B-1----:R-:W-:Y:S08]  /*f8a0*/  HMMA.16816.F32.BF16 R92, R100.reuse, R104, R92 ;  /* 0x00000068645c723c */ /* 0x042ff0000004185c */
[----:B------:R-:W-:Y:S08]  /*f8b0*/  HMMA.16816.F32.BF16 R96, R100, R106, R96 ;  /* 0x0000006a6460723c */ /* 0x000ff00000041860 */
[C---:B------:R-:W-:Y:S01]  /*f8c0*/  HMMA.16816.F32.BF16 R128, R136.reuse, R124, R4 ;  /* 0x0000007c8880723c */ /* 0x040fe20000041804 */
[----:B------:R-:W1:Y:S07]  /*f8d0*/  LDSM.16.MT88.4 R4, [R133+0x5900] ;  /* 0x005900008504783b */ /* 0x000e6e0000004200 */
[C---:B------:R-:W-:Y:S01]  /*f8e0*/  HMMA.16816.F32.BF16 R124, R136.reuse, R126, R8 ;  /* 0x0000007e887c723c */ /* 0x040fe20000041808 */
[----:B------:R-:W2:Y:S07]  /*f8f0*/  LDSM.16.MT88.4 R8, [R134+UR4+0x5900] ;  /* 0x005900048608783b */ /* 0x000eae0008004200 */
[C---:B---3--:R-:W-:Y:S01]  /*f900*/  HMMA.16816.F32.BF16 R120, R136.reuse, R108, R12 ;  /* 0x0000006c8878723c */ /* 0x048fe2000004180c */
        /* <DEDUP_REMOVED lines=22> */
[----:B------:R-:W-:-:S07]  /*fa70*/  @!P0 BRA `(.L_x_1059) ;  /* 0x0000034000008947 */ /* 0x000fce0003800000 */
[----:B------:R-:W-:Y:S01]  /*fa80*/  ISETP.NE.AND P2, PT, R195, 0x1, PT ;  /* 0x00000001c300780c */ /* 0x000fe20003f45270 */
[----:B------:R-:W-:Y:S01]  /*fa90*/  IMAD.MOV.U32 R200, RZ, RZ, RZ ;  /* 0x000000ffffc87224 */ /* 0x000fe200078e00ff */
[----:B------:R-:W-:Y:S04]  /*faa0*/  IADD3 R201, R203, R169, R204 ;  /* 0x000000a9cbc97210 */ /* 0x000fe80007ffe0cc */
[----:B------:R-:W-:Y:S05]  /*fab0*/  IADD3 R201, R201, -0x80, RZ ;  /* 0xffffff80c9c97810 */ /* 0x000fea0007ffe0ff */
        /* <DEDUP_REMOVED lines=25> */
[----:B------:R-:W3:Y:S01]  /*fc50*/  SHFL.IDX PT, R3, R19, 0x1, 0x181f ;  /* 0x00381f0013037f89 */ /* 0x000ee200000e0000 */
[C---:B-1----:R-:W-:Y:S05]  /*fc60*/  IADD3 R14, P0, R11.reuse, R211, RZ ;  /* 0x000000d30b0e7210 */ /* 0x042fea0007f1e0ff */
[C-C-:B--2---:R-:W-:Y:S01]  /*fc70*/  IMAD.X R15, R4.reuse, 0x1, R193.reuse, P0 ;  /* 0x00000001040f7824 */ /* 0x144fe200000e06c1 */
[C---:B------:R-:W-:Y:S05]  /*fc80*/  IADD3 R12, P0, R11.reuse, R212, RZ ;  /* 0x000000d40b0c7210 */ /* 0x040fea0007f1e0ff */
[C-C-:B------:R-:W-:Y:S01]  /*fc90*/  IMAD.X R13, R4.reuse, 0x1, R210.reuse, P0 ;  /* 0x00000001040d7824 */ /* 0x140fe200000e06d2 */
[----:B------:R-:W-:Y:S04]  /*fca0*/  IADD3 R10, P0, R11, R214, RZ ;  /* 0x000000d60b0a7210 */ /* 0x000fe80007f1e0ff */
[----:B------:R-:W-:Y:S02]  /*fcb0*/  IADD3.X R11, R4, R209, RZ, P0, !PT ;  /* 0x000000d1040b7210 */ /* 0x000fe400007fe4ff */
[----:B------:R-:W1:Y:S01]  /*fcc0*/  SHFL.IDX PT, R4, R18, 0x1, 0x181f ;  /* 0x00381f0012047f89 */ /* 0x000e6200000e0000 */
[C---:B---3--:R-:W-:Y:S05]  /*fcd0*/  IADD3 R8, P0, R3.reuse, R211, RZ ;  /* 0x000000d303087210 */ /* 0x048fea0007f1e0ff */
[C---:B-1----:R-:W-:Y:S01]  /*fce0*/  IMAD.X R9, R4.reuse, 0x1, R193, P0 ;  /* 0x0000000104097824 */ /* 0x042fe200000e06c1 */
[C---:B------:R-:W-:Y:S05]  /*fcf0*/  IADD3 R6, P0, R3.reuse, R212, RZ ;  /* 0x000000d403067210 */ /* 0x040fea0007f1e0ff */
[C---:B------:R-:W-:Y:S01]  /*fd00*/  IMAD.X R7, R4.reuse, 0x1, R210, P0 ;  /* 0x0000000104077824 */ /* 0x040fe200000e06d2 */
[----:B------:R-:W-:Y:S02]  /*fd10*/  IADD3 R16, P0, R3, R214, RZ ;  /* 0x000000d603107210 */ /* 0x000fe40007f1e0ff */
[----:B------:R-:W-:Y:S03]  /*fd20*/  MOV R3, UR16 ;  /* 0x0000001000037c02 */ /* 0x000fe60008000f00 */
[----:B------:R-:W-:Y:S02]  /*fd30*/  IMAD.X R17, R4, 0x1, R209, P0 ;  /* 0x0000000104117824 */ /* 0x000fe400000e06d1 */
[----:B------:R-:W-:Y:S04]  /*fd40*/  IMAD R3, R3, 0x3000, R202 ;  /* 0x0000300003037824 */ /* 0x000fe800078e02ca */
[----:B------:R-:W-:Y:S05]  /*fd50*/  IMAD.SHL.U32 R5, R3, 0x2, RZ ;  /* 0x0000000203057824 */ /* 0x000fea00078e00ff */
[----:B------:R1:W-:Y:S04]  /*fd60*/  LDGSTS.E.BYPASS.LTC128B.128 [R5+0xc100], [R14.64], !P5 ;  /* 0x0c1000000e057fae */ /* 0x0003e8000e901d4c */
[----:B------:R1:W-:Y:S04]  /*fd70*/  LDGSTS.E.BYPASS.LTC128B.128 [R5+0xe100], [R12.64], !P4 ;  /* 0x0e1000000c057fae */ /* 0x0003e8000e101d4c */
[----:B------:R1:W-:Y:S04]  /*fd80*/  LDGSTS.E.BYPASS.LTC128B.128 [R5+0x10100], [R10.64], !P6 ;  /* 0x101000000a057fae */ /* 0x0003e8000f101d4c */
[----:B------:R1:W-:Y:S04]  /*fd90*/  LDGSTS.E.BYPASS.LTC128B.128 [R5+0xd100], [R8.64], !P5 ;  /* 0x0d10000008057fae */ /* 0x0003e8000e901d4c */
[----:B------:R1:W-:Y:S04]  /*fda0*/  LDGSTS.E.BYPASS.LTC128B.128 [R5+0xf100], [R6.64], !P4 ;  /* 0x0f10000006057fae */ /* 0x0003e8000e101d4c */
[----:B------:R1:W-:Y:S02]  /*fdb0*/  LDGSTS.E.BYPASS.LTC128B.128 [R5+0x11100], [R16.64], !P6 ;  /* 0x1110000010057fae */ /* 0x0003e4000f101d4c */
.L_x_1059:
[----:B------:R-:W0:Y:S01]  /*fdc0*/  LDGDEPBAR ;  /* 0x00000000000079af */ /* 0x000e220000000000 */
[----:B------:R-:W-:Y:S01]  /*fdd0*/  UIADD3 UR4, UR5, 0x1, URZ ;  /* 0x0000000105047890 */ /* 0x000fe2000fffe03f */
[----:B------:R-:W-:Y:S01]  /*fde0*/  ISETP.GE.AND P0, PT, R194, R213, PT ;  /* 0x000000d5c200720c */ /* 0x000fe20003f06270 */
[----:B------:R-:W-:Y:S01]  /*fdf0*/  UISETP.GE.AND UP0, UPT, UR5, 0x1, UPT ;  /* 0x000000010500788c */ /* 0x000fe2000bf06270 */
[----:B------:R-:W-:Y:S01]  /*fe00*/  IADD3 R4, R213, -0x1, RZ ;  /* 0xffffffffd5047810 */ /* 0x000fe20007ffe0ff */
[----:B------:R-:W-:Y:S01]  /*fe10*/  IMAD.MOV.U32 R3, RZ, RZ, R0 ;  /* 0x000000ffff037224 */ /* 0x000fe200078e0000 */
[----:B------:R-:W-:Y:S01]  /*fe20*/  MOV R132, R2 ;  /* 0x0000000200847202 */ /* 0x000fe20000000f00 */
[----:B------:R-:W-:Y:S02]  /*fe30*/  USEL UR5, UR4, URZ, !UP0 ;  /* 0x0000003f04057287 */ /* 0x000fe4000c000000 */
[----:B------:R-:W-:Y:S06]  /*fe40*/  IMAD.MOV.U32 R213, RZ, RZ, R4 ;  /* 0x000000ffffd57224 */ /* 0x000fec00078e0004 */
[----:B------:R-:W-:-:S05]  /*fe50*/  @!P0 BRA `(.L_x_1060) ;  /* 0xffffc6c000008947 */ /* 0x000fca000383ffff */
.L_x_1049:
[----:B------:R-:W2:Y:S01]  /*fe60*/  SHFL.BFLY PT, R4, R207, 0x2, 0x1f ;  /* 0x0c401f00cf047f89 */ /* 0x000ea200000e0000 */
[----:B-1----:R-:W-:-:S02]  /*fe70*/  MOV R6, RZ ;  /* 0x000000ff00067202 */ /* 0x002fc40000000f00 */
[----:B------:R-:W-:Y:S01]  /*fe80*/  MOV R5, RZ ;  /* 0x000000ff00057202 */ /* 0x000fe20000000f00 */
[----:B------:R-:W1:Y:S01]  /*fe90*/  SHFL.BFLY PT, R3, R208, 0x2, 0x1f ;  /* 0x0c401f00d0037f89 */ /* 0x000e6200000e0000 */
[----:B------:R-:W-:Y:S01]  /*fea0*/  PLOP3.LUT P2, PT, PT, PT, PT, 0x8, 0x0 ;  /* 0x000000000000781c */ /* 0x000fe20003f4e170 */
[----:B--2---:R-:W-:Y:S02]  /*feb0*/  FADD.FTZ R7, R4, R207 ;  /* 0x000000cf04077221 */ /* 0x004fe40000010000 */
[----:B-1----:R-:W-:-:S03]  /*fec0*/  FADD.FTZ R8, R3, R208 ;  /* 0x000000d003087221 */ /* 0x002fc60000010000 */
        /* <DEDUP_REMOVED lines=8> */
[----:B------:R-:W-:-:S05]  /*ff50*/  @P0 MOV R10, 0x3f317218 ;  /* 0x3f317218000a0802 */ /* 0x000fca0000000f00 */
[----:B------:R-:W2:Y:S08]  /*ff60*/  @P1 MUFU.LG2 R4, R4 ;  /* 0x0000000400041308 */ /* 0x000eb00000000c00 */
[----:B------:R-:W3:Y:S01]  /*ff70*/  @P0 MUFU.LG2 R7, R3 ;  /* 0x0000000300070308 */ /* 0x000ee20000000c00 */
[C---:B-1----:R-:W-:Y:S02]  /*ff80*/  FMUL.FTZ R128, R6.reuse, R128 ;  /* 0x0000008006807220 */ /* 0x042fe40000410000 */
[----:B------:R-:W-:-:S02]  /*ff90*/  FMUL.FTZ R129, R6, R129 ;  /* 0x0000008106817220 */ /* 0x000fc40000410000 */
[C---:B------:R-:W-:Y:S02]  /*ffa0*/  FMUL.FTZ R124, R6.reuse, R124 ;  /* 0x0000007c067c7220 */ /* 0x040fe40000410000 */
[----:B------:R-:W-:Y:S01]  /*ffb0*/  FMUL.FTZ R125, R6, R125 ;  /* 0x0000007d067d7220 */ /* 0x000fe20000410000 */
[----:B------:R1:W4:Y:S01]  /*ffc0*/  @P0 MUFU.RCP R5, R3 ;  /* 0x0000000300050308 */ /* 0x0003220000001000 */
[----:B--2---:R-:W-:Y:S02]  /*ffd0*/  @P1 FMUL.FTZ R9, R4, 0.69314718246459960938 ;  /* 0x3f31721804091820 */ /* 0x004fe40000410000 */
[----:B------:R-:W-:Y:S02]  /*ffe0*/  @P1 FMUL.FTZ R4, R8, c[0x0][0x2d0] ;  /* 0x0000b40008041a20 */ /* 0x000fe40000410000 */
[C---:B------:R-:W-:Y:S02]  /*fff0*/  FMUL.FTZ R120, R6.reuse, R120 ;  /* 0x0000007806787220 */ /* 0x040fe40000410000 */
[----:B------:R-:W-:-:S02]  /*10000*/  FMUL.FTZ R121, R6, R121 ;  /* 0x0000007906797220 */ /* 0x000fc40000410000 */
[----:B---3--:R-:W-:Y:S02]  /*10010*/  @P0 FMUL.FTZ R8, R7, 0.69314718246459960938 ;  /* 0x3f31721807080820 */ /* 0x008fe40000410000 */
[----:B------:R-:W-:Y:S02]  /*10020*/  @P0 FMUL.FTZ R7, R10, c[0x0][0x2d0] ;  /* 0x0000b4000a070a20 */ /* 0x000fe40000410000 */
[C---:B------:R-:W-:Y:S02]  /*10030*/  FMUL.FTZ R116, R6.reuse, R116 ;  /* 0x0000007406747220 */ /* 0x040fe40000410000 */
[C---:B------:R-:W-:Y:S01]  /*10040*/  FMUL.FTZ R117, R6.reuse, R117 ;  /* 0x0000007506757220 */ /* 0x040fe20000410000 */
[----:B-1----:R-:W-:Y:S01]  /*10050*/  MOV R3, 0xff800000 ;  /* 0xff80000000037802 */ /* 0x002fe20000000f00 */
        /* <DEDUP_REMOVED lines=91> */
.L_x_1015:
[----:B------:R-:W-:Y:S01]  /*10610*/  USHF.R.S32.HI UR6, URZ, 0x1f, UR7 ;  /* 0x0000001f3f067899 */ /* 0x000fe20008011407 */
[----:B------:R-:W-:Y:S05]  /*10620*/  @P2 BRA `(.L_x_1061) ;  /* 0x0000157000002947 */ /* 0x000fea0003800000 */
[----:B------:R-:W1:Y:S01]  /*10630*/  S2R R0, SR_TID.X ;  /* 0x0000000000007919 */ /* 0x000e620000002100 */
[----:B------:R-:W-:Y:S01]  /*10640*/  ULDC.64 UR4, c[0x0][0x490] ;  /* 0x0001240000047ab9 */ /* 0x000fe20000000a00 */
[----:B------:R-:W-:Y:S01]  /*10650*/  F2FP.BF16.PACK_AB R128, R129, R128 ;  /* 0x000000808180723e */ /* 0x000fe200000010ff */
[----:B------:R-:W-:Y:S01]  /*10660*/  UIMAD UR8, UR6, UR4, URZ ;  /* 0x00000004060872a4 */ /* 0x000fe2000f8e023f */
[----:B------:R-:W2:Y:S01]  /*10670*/  S2R R22, SR_CTAID.Z ;  /* 0x0000000000167919 */ /* 0x000ea20000002700 */
[----:B------:R-:W-:Y:S01]  /*10680*/  UIMAD.WIDE.U32 UR10, UR7, UR4, URZ ;  /* 0x00000004070a72a5 */ /* 0x000fe2000f8e003f */
[----:B------:R-:W-:Y:S01]  /*10690*/  F2FP.BF16.PACK_AB R130, R131, R130 ;  /* 0x000000828382723e */ /* 0x000fe200000010ff */
[----:B------:R-:W-:Y:S01]  /*106a0*/  UIMAD UR8, UR7, UR5, UR8 ;  /* 0x00000005070872a4 */ /* 0x000fe2000f8e0208 */
[----:B------:R-:W3:Y:S01]  /*106b0*/  S2R R10, SR_CTAID.X ;  /* 0x00000000000a7919 */ /* 0x000ee20000002500 */
[----:B------:R-:W-:Y:S01]  /*106c0*/  F2FP.BF16.PACK_AB R124, R125, R124 ;  /* 0x0000007c7d7c723e */ /* 0x000fe200000010ff */
[----:B------:R-:W-:Y:S01]  /*106d0*/  ULDC.64 UR4, c[0x0][0x3e8] ;  /* 0x0000fa0000047ab9 */ /* 0x000fe20000000a00 */
[----:B------:R-:W-:Y:S01]  /*106e0*/  IMAD.U32 R25, RZ, RZ, UR11 ;  /* 0x0000000bff197e24 */ /* 0x000fe2000f8e00ff */
[----:B------:R-:W-:Y:S01]  /*106f0*/  UIMAD UR6, UR6, UR4, URZ ;  /* 0x00000004060672a4 */ /* 0x000fe2000f8e023f */
[----:B------:R-:W-:Y:S01]  /*10700*/  IMAD.U32 R24, RZ, RZ, UR10 ;  /* 0x0000000aff187e24 */ /* 0x000fe2000f8e00ff */
[----:B------:R-:W-:Y:S01]  /*10710*/  UIMAD.WIDE.U32 UR14, UR7, UR4, URZ ;  /* 0x00000004070e72a5 */ /* 0x000fe2000f8e003f */
        /* <DEDUP_REMOVED lines=9> */
[----:B-1----:R-:W-:Y:S01]  /*107b0*/  SHF.R.S32.HI R9, RZ, 0x1f, R0 ;  /* 0x0000001fff097819 */ /* 0x002fe20000011400 */
[----:B------:R-:W-:Y:S01]  /*107c0*/  IMAD.U32 R25, RZ, RZ, UR8 ;  /* 0x00000008ff197e24 */ /* 0x000fe2000f8e00ff */
[----:B------:R-:W-:Y:S01]  /*107d0*/  F2FP.BF16.PACK_AB R118, R119, R118 ;  /* 0x000000767776723e */ /* 0x000fe200000010ff */
[----:B------:R-:W-:Y:S01]  /*107e0*/  IMAD.U32 R17, RZ, RZ, UR5 ;  /* 0x00000005ff117e24 */ /* 0x000fe2000f8e00ff */
[CC--:B------:R-:W-:Y:S01]  /*107f0*/  LEA.HI R13, R9.reuse, R0.reuse, RZ, 0x2 ;  /* 0x00000000090d7211 */ /* 0x0c0fe200078f10ff */
[----:B--2---:R-:W-:Y:S01]  /*10800*/  IMAD.WIDE.U32 R24, R22, c[0x0][0x498], R24 ;  /* 0x0001260016187a25 */ /* 0x004fe200078e0018 */
[CC--:B------:R-:W-:Y:S01]  /*10810*/  LEA.HI R18, R9.reuse, R0.reuse, RZ, 0x5 ;  /* 0x0000000009127211 */ /* 0x0c0fe200078f28ff */
[----:B------:R-:W-:Y:S01]  /*10820*/  BSSY B0, `(.L_x_1062) ;  /* 0x00000ef000007945 */ /* 0x000fe20003800000 */
[----:B------:R-:W-:-:S02]  /*10830*/  LEA.HI R7, R9, R0, RZ, 0x3 ;  /* 0x0000000009077211 */ /* 0x000fc400078f18ff */
[----:B------:R-:W-:Y:S02]  /*10840*/  LEA.HI R2, R9, R0, RZ, 0x6 ;  /* 0x0000000009027211 */ /* 0x000fe400078f30ff */
[--C-:B------:R-:W-:Y:S02]  /*10850*/  SHF.R.S32.HI R20, RZ, 0x2, R13.reuse ;  /* 0x00000002ff147819 */ /* 0x100fe4000001140d */
[----:B------:R-:W-:Y:S02]  /*10860*/  SHF.R.S32.HI R15, RZ, 0x1f, R13 ;  /* 0x0000001fff0f7819 */ /* 0x000fe4000001140d */
[----:B------:R-:W-:Y:S02]  /*10870*/  LOP3.LUT R13, R13, 0xfffffffc, RZ, 0xc0, !PT ;  /* 0xfffffffc0d0d7812 */ /* 0x000fe400078ec0ff */
[----:B------:R-:W-:Y:S02]  /*10880*/  LOP3.LUT R9, R18, 0xffffffe0, RZ, 0xc0, !PT ;  /* 0xffffffe012097812 */ /* 0x000fe400078ec0ff */
[----:B------:R-:W-:Y:S01]  /*10890*/  LOP3.LUT R11, R7, 0xfffffff8, RZ, 0xc0, !PT ;  /* 0xfffffff8070b7812 */ /* 0x000fe200078ec0ff */
[C---:B------:R-:W-:Y:S01]  /*108a0*/  IMAD.IADD R8, R0.reuse, 0x1, -R13 ;  /* 0x0000000100087824 */ /* 0x040fe200078e0a0d */
[----:B------:R-:W-:Y:S01]  /*108b0*/  LEA.HI R4, R15, R20, RZ, 0x3 ;  /* 0x000000140f047211 */ /* 0x000fe200078f18ff */
[C---:B------:R-:W-:Y:S01]  /*108c0*/  IMAD.IADD R9, R0.reuse, 0x1, -R9 ;  /* 0x0000000100097824 */ /* 0x040fe200078e0a09 */
[----:B------:R-:W-:Y:S01]  /*108d0*/  SHF.R.S32.HI R15, RZ, 0x1f, R22 ;  /* 0x0000001fff0f7819 */ /* 0x000fe20000011416 */
[----:B------:R-:W-:Y:S01]  /*108e0*/  IMAD.IADD R0, R0, 0x1, -R11 ;  /* 0x0000000100007824 */ /* 0x000fe200078e0a0b */
[----:B------:R-:W-:-:S02]  /*108f0*/  LOP3.LUT R11, R4, 0xfffffff8, RZ, 0xc0, !PT ;  /* 0xfffffff8040b7812 */ /* 0x000fc400078ec0ff */
[----:B------:R-:W-:Y:S01]  /*10900*/  SHF.R.S32.HI R7, RZ, 0x3, R7 ;  /* 0x00000003ff077819 */ /* 0x000fe20000011407 */
[C---:B------:R-:W-:Y:S01]  /*10910*/  IMAD R13, R15.reuse, c[0x0][0x498], RZ ;  /* 0x000126000f0d7a24 */ /* 0x040fe200078e02ff */
[----:B------:R-:W-:Y:S01]  /*10920*/  SHF.R.S32.HI R4, RZ, 0x1f, R9 ;  /* 0x0000001fff047819 */ /* 0x000fe20000011409 */
[----:B------:R-:W-:Y:S01]  /*10930*/  IMAD R15, R15, c[0x0][0x3f0], RZ ;  /* 0x0000fc000f0f7a24 */ /* 0x000fe200078e02ff */
[----:B------:R-:W-:Y:S01]  /*10940*/  LOP3.LUT P0, RZ, R9, 0x3, RZ, 0xc0, !PT ;  /* 0x0000000309ff7812 */ /* 0x000fe2000780c0ff */
[----:B------:R-:W-:Y:S01]  /*10950*/  IMAD.IADD R20, R20, 0x1, -R11 ;  /* 0x0000000114147824 */ /* 0x000fe200078e0a0b */
[----:B------:R-:W-:Y:S01]  /*10960*/  LEA.HI R9, R4, R9, RZ, 0x2 ;  /* 0x0000000904097211 */ /* 0x000fe200078f10ff */
[----:B------:R-:W-:Y:S01]  /*10970*/  IMAD.MOV.U32 R11, RZ, RZ, c[0x0][0x4e8] ;  /* 0x00013a00ff0b7624 */ /* 0x000fe200078e00ff */
[--C-:B------:R-:W-:Y:S01]  /*10980*/  SHF.R.S32.HI R21, RZ, 0x5, R18.reuse ;  /* 0x00000005ff157819 */ /* 0x100fe20000011412 */
[C---:B------:R-:W-:Y:S01]  /*10990*/  IMAD R12, R22.reuse, c[0x0][0x3f4], R15 ;  /* 0x0000fd00160c7a24 */ /* 0x040fe200078e020f */
[----:B------:R-:W-:Y:S01]  /*109a0*/  SHF.R.S32.HI R18, RZ, 0x1f, R18 ;  /* 0x0000001fff127819 */ /* 0x000fe20000011412 */
[----:B------:R-:W-:Y:S01]  /*109b0*/  IMAD.SHL.U32 R15, R7, 0x40, RZ ;  /* 0x00000040070f7824 */ /* 0x000fe200078e00ff */
[----:B------:R-:W-:Y:S01]  /*109c0*/  ISETP.NE.AND P3, PT, R11, 0x1, PT ;  /* 0x000000010b00780c */ /* 0x000fe20003f65270 */
[----:B------:R-:W-:Y:S01]  /*109d0*/  IMAD R13, R22, c[0x0][0x49c], R13 ;  /* 0x00012700160d7a24 */ /* 0x000fe200078e020d */
[----:B------:R-:W-:Y:S01]  /*109e0*/  LEA.HI R19, R8, R8, RZ, 0x1 ;  /* 0x0000000808137211 */ /* 0x000fe200078f08ff */
[----:B------:R-:W-:Y:S01]  /*109f0*/  IMAD.SHL.U32 R4, R0, 0x8, RZ ;  /* 0x0000000800047824 */ /* 0x000fe200078e00ff */
[----:B------:R-:W-:Y:S01]  /*10a00*/  LOP3.LUT R15, R15, 0x1c0, RZ, 0xc0, !PT ;  /* 0x000001c00f0f7812 */ /* 0x000fe200078ec0ff */
[----:B------:R-:W-:Y:S01]  /*10a10*/  IMAD.WIDE.U32 R22, R22, c[0x0][0x3f0], R16 ;  /* 0x0000fc0016167a25 */ /* 0x000fe200078e0010 */
[----:B------:R-:W-:-:S02]  /*10a20*/  LEA.HI R18, R18, R21, RZ, 0x3 ;  /* 0x0000001512127211 */ /* 0x000fc400078f18ff */
[----:B------:R-:W-:Y:S01]  /*10a30*/  LOP3.LUT R19, R19, 0x1ffffffe, RZ, 0xc0, !PT ;  /* 0x1ffffffe13137812 */ /* 0x000fe200078ec0ff */
[----:B------:R-:W-:Y:S01]  /*10a40*/  IMAD R17, R0, 0x20, R7 ;  /* 0x0000002000117824 */ /* 0x000fe200078e0207 */
[----:B------:R-:W-:Y:S01]  /*10a50*/  SHF.R.U32.HI R0, RZ, 0x3, R15 ;  /* 0x00000003ff007819 */ /* 0x000fe2000001160f */
[----:B------:R-:W-:Y:S01]  /*10a60*/  IMAD R14, R21, 0x200, R8 ;  /* 0x00000200150e7824 */ /* 0x000fe200078e0208 */
[----:B------:R-:W-:Y:S01]  /*10a70*/  LOP3.LUT R15, R15, 0x38, R4, 0xf8, !PT ;  /* 0x000000380f0f7812 */ /* 0x000fe200078ef804 */
[----:B---3--:R-:W-:Y:S01]  /*10a80*/  IMAD R17, R10, 0x80, R17 ;  /* 0x000000800a117824 */ /* 0x008fe200078e0211 */
[----:B------:R-:W-:Y:S01]  /*10a90*/  LOP3.LUT R18, R18, 0xffffff8, RZ, 0xc0, !PT ;  /* 0x0ffffff812127812 */ /* 0x000fe200078ec0ff */
[----:B------:R-:W-:Y:S01]  /*10aa0*/  IMAD.IADD R8, R8, 0x1, -R19 ;  /* 0x0000000108087824 */ /* 0x000fe200078e0a13 */
[----:B------:R-:W-:Y:S01]  /*10ab0*/  LOP3.LUT R0, R15, R0, RZ, 0x3c, !PT ;  /* 0x000000000f007212 */ /* 0x000fe200078e3cff */
[----:B------:R-:W-:Y:S01]  /*10ac0*/  @P3 IMAD.HI.U32 R15, R17, c[0x0][0x4ec], RZ ;  /* 0x00013b00110f3a27 */ /* 0x000fe200078e00ff */
[----:B------:R-:W-:-:S02]  /*10ad0*/  R2P PR, R20, 0x6 ;  /* 0x0000000614007804 */ /* 0x000fc40000000000 */
[C---:B------:R-:W-:Y:S01]  /*10ae0*/  LOP3.LUT R19, R20.reuse, 0x1, RZ, 0xc0, !PT ;  /* 0x0000000114137812 */ /* 0x040fe200078ec0ff */
[----:B------:R-:W-:Y:S01]  /*10af0*/  IMAD.MOV.U32 R16, RZ, RZ, R17 ;  /* 0x000000ffff107224 */ /* 0x000fe200078e0011 */
[----:B------:R-:W-:Y:S01]  /*10b00*/  @P3 SHF.R.U32.HI R16, RZ, c[0x0][0x4f0], R15 ;  /* 0x00013c00ff103a19 */ /* 0x000fe2000001160f */
[----:B------:R-:W-:Y:S01]  /*10b10*/  IMAD.SHL.U32 R20, R20, 0x40, RZ ;  /* 0x0000004014147824 */ /* 0x000fe200078e00ff */
[----:B------:R-:W-:Y:S01]  /*10b20*/  SHF.R.S32.HI R9, RZ, 0x2, R9 ;  /* 0x00000002ff097819 */ /* 0x000fe20000011409 */
[----:B------:R-:W-:Y:S01]  /*10b30*/  IMAD.IADD R18, R21, 0x1, -R18 ;  /* 0x0000000115127824 */ /* 0x000fe200078e0a12 */
[----:B------:R-:W-:Y:S01]  /*10b40*/  ISETP.NE.U32.AND P4, PT, R19, 0x1, PT ;  /* 0x000000011300780c */ /* 0x000fe20003f85070 */
[----:B------:R-:W-:Y:S01]  /*10b50*/  IMAD.SHL.U32 R15, R2, 0x8, RZ ;  /* 0x00000008020f7824 */ /* 0x000fe200078e00ff */
[----:B------:R-:W-:Y:S01]  /*10b60*/  LOP3.LUT R20, R20, 0x1c0, RZ, 0xc0, !PT ;  /* 0x000001c014147812 */ /* 0x000fe200078ec0ff */
[--C-:B------:R-:W-:Y:S01]  /*10b70*/  IMAD.MOV R2, RZ, RZ, -R16.reuse ;  /* 0x000000ffff027224 */ /* 0x100fe200078e0a10 */
[----:B------:R-:W-:Y:S01]  /*10b80*/  F2FP.BF16.PACK_AB R112, R113, R112 ;  /* 0x000000707170723e */ /* 0x000fe200000010ff */
[----:B------:R-:W-:Y:S01]  /*10b90*/  IMAD R9, R18, 0x10, R9 ;  /* 0x0000001012097824 */ /* 0x000fe200078e0209 */
[----:B------:R-:W-:Y:S01]  /*10ba0*/  LEA.HI R19, R20, R20, RZ, 0x1d ;  /* 0x0000001414137211 */ /* 0x000fe200078fe8ff */
[----:B------:R-:W-:Y:S01]  /*10bb0*/  IMAD R2, R2, c[0x0][0x4e8], R17 ;  /* 0x00013a0002027a24 */ /* 0x000fe200078e0211 */
[----:B------:R-:W-:Y:S01]  /*10bc0*/  LOP3.LUT R15, R0, 0x7ffffe00, R15, 0xf8, !PT ;  /* 0x7ffffe00000f7812 */ /* 0x000fe200078ef80f */
[----:B------:R-:W-:Y:S01]  /*10bd0*/  IMAD R17, R8, 0x8, R9 ;  /* 0x0000000808117824 */ /* 0x000fe200078e0209 */
[----:B------:R-:W-:Y:S01]  /*10be0*/  SHF.R.S32.HI R0, RZ, 0x1f, R16 ;  /* 0x0000001fff007819 */ /* 0x000fe20000011410 */
[----:B------:R-:W-:Y:S01]  /*10bf0*/  IMAD.U32 R14, R14, 0x2, R19 ;  /* 0x000000020e0e7824 */ /* 0x000fe200078e0013 */
[----:B------:R-:W-:Y:S01]  /*10c00*/  F2FP.BF16.PACK_AB R114, R115, R114 ;  /* 0x000000727372723e */ /* 0x000fe200000010ff */
[----:B------:R-:W-:Y:S01]  /*10c10*/  IMAD R17, R10, 0x80, R17 ;  /* 0x000000800a117824 */ /* 0x000fe200078e0211 */
[----:B------:R-:W-:Y:S01]  /*10c20*/  F2FP.BF16.PACK_AB R108, R109, R108 ;  /* 0x0000006c6d6c723e */ /* 0x000fe200000010ff */
[----:B------:R-:W-:Y:S01]  /*10c30*/  IMAD R19, R0, c[0x0][0x3e0], RZ ;  /* 0x0000f80000137a24 */ /* 0x000fe200078e02ff */
[----:B------:R-:W-:Y:S01]  /*10c40*/  F2FP.BF16.PACK_AB R110, R111, R110 ;  /* 0x0000006e6f6e723e */ /* 0x000fe200000010ff */
[----:B------:R-:W-:Y:S01]  /*10c50*/  IMAD R11, R11, c[0x0][0x388], RZ ;  /* 0x0000e2000b0b7a24 */ /* 0x000fe200078e02ff */
[----:B------:R-:W-:Y:S01]  /*10c60*/  F2FP.BF16.PACK_AB R104, R105, R104 ;  /* 0x000000686968723e */ /* 0x000fe200000010ff */
[----:B------:R-:W-:Y:S01]  /*10c70*/  IMAD R0, R10, 0x80, R9 ;  /* 0x000000800a007824 */ /* 0x000fe200078e0209 */
[----:B------:R-:W-:Y:S01]  /*10c80*/  F2FP.BF16.PACK_AB R106, R107, R106 ;  /* 0x0000006a6b6a723e */ /* 0x000fe200000010ff */
[----:B------:R-:W-:Y:S01]  /*10c90*/  @P3 IMAD.HI.U32 R8, R17, c[0x0][0x4ec], RZ ;  /* 0x00013b0011083a27 */ /* 0x000fe200078e00ff */
[----:B------:R-:W-:-:S02]  /*10ca0*/  F2FP.BF16.PACK_AB R100, R101, R100 ;  /* 0x000000646564723e */ /* 0x000fc400000010ff */
[CC--:B------:R-:W-:Y:S01]  /*10cb0*/  ISETP.GE.OR P6, PT, R0.reuse, R11.reuse, P0 ;  /* 0x0000000b0000720c */ /* 0x0c0fe200007c6670 */
[----:B------:R-:W-:Y:S01]  /*10cc0*/  IMAD.MOV.U32 R9, RZ, RZ, R17 ;  /* 0x000000ffff097224 */ /* 0x000fe200078e0011 */
[----:B------:R-:W-:Y:S01]  /*10cd0*/  IADD3 R0, R0, 0x8, RZ ;  /* 0x0000000800007810 */ /* 0x000fe20007ffe0ff */
[----:B------:R-:W-:Y:S01]  /*10ce0*/  IMAD.IADD R23, R23, 0x1, R12 ;  /* 0x0000000117177824 */ /* 0x000fe200078e020c */
[----:B------:R-:W-:Y:S01]  /*10cf0*/  @P3 SHF.R.U32.HI R9, RZ, c[0x0][0x4f0], R8 ;  /* 0x00013c00ff093a19 */ /* 0x000fe20000011608 */
[----:B------:R-:W-:Y:S01]  /*10d00*/  IMAD.SHL.U32 R21, R14, 0x2, RZ ;  /* 0x000000020e157824 */ /* 0x000fe200078e00ff */
[----:B------:R-:W-:Y:S01]  /*10d10*/  ISETP.GE.OR P5, PT, R0, R11, P0 ;  /* 0x0000000b0000720c */ /* 0x000fe200007a6670 */
[C---:B------:R-:W-:Y:S01]  /*10d20*/  IMAD.WIDE.U32 R22, R16.reuse, c[0x0][0x3e0], R22 ;  /* 0x0000f80010167a25 */ /* 0x040fe200078e0016 */
[----:B------:R-:W-:Y:S01]  /*10d30*/  SHF.R.S32.HI R0, RZ, 0x1f, R9 ;  /* 0x0000001fff007819 */ /* 0x000fe20000011409 */
[----:B------:R-:W-:Y:S01]  /*10d40*/  BAR.SYNC.DEFER_BLOCKING 0x1, 0x100 ;  /* 0x0044000000007b1d */ /* 0x000fe20000010000 */
[----:B------:R-:W-:Y:S01]  /*10d50*/  IADD3 R12, P0, R9, R24, RZ ;  /* 0x00000018090c7210 */ /* 0x000fe20007f1e0ff */
[----:B------:R-:W-:Y:S01]  /*10d60*/  IMAD R19, R16, c[0x0][0x3e4], R19 ;  /* 0x0000f90010137a24 */ /* 0x000fe200078e0213 */
[----:B------:R-:W-:Y:S01]  /*10d70*/  IADD3 R8, R21, 0x80, RZ ;  /* 0x0000008015087810 */ /* 0x000fe20007ffe0ff */
[----:B------:R-:W-:Y:S01]  /*10d80*/  IMAD.MOV R14, RZ, RZ, -R9 ;  /* 0x000000ffff0e7224 */ /* 0x000fe200078e0a09 */
[----:B------:R-:W-:Y:S01]  /*10d90*/  IADD3.X R13, R0, R25, R13, P0, !PT ;  /* 0x00000019000d7210 */ /* 0x000fe200007fe40d */
[----:B------:R-:W-:Y:S01]  /*10da0*/  IMAD.MOV.U32 R0, RZ, RZ, 0x20 ;  /* 0x00000020ff007424 */ /* 0x000fe200078e00ff */
[----:B------:R-:W-:Y:S01]  /*10db0*/  F2FP.BF16.PACK_AB R102, R103, R102 ;  /* 0x000000666766723e */ /* 0x000fe200000010ff */
[----:B------:R-:W-:Y:S01]  /*10dc0*/  IMAD.IADD R23, R23, 0x1, R19 ;  /* 0x0000000117177824 */ /* 0x000fe200078e0213 */
[----:B------:R-:W-:Y:S01]  /*10dd0*/  IADD3 R19, R21, 0x70, RZ ;  /* 0x0000007015137810 */ /* 0x000fe20007ffe0ff */
[----:B------:R-:W-:Y:S01]  /*10de0*/  IMAD R25, R14, c[0x0][0x4e8], R17 ;  /* 0x00013a000e197a24 */ /* 0x000fe200078e0211 */
[----:B------:R-:W-:Y:S01]  /*10df0*/  @P4 IADD3 R19, R8, 0x10, RZ ;  /* 0x0000001008134810 */ /* 0x000fe20007ffe0ff */
[----:B------:R-:W-:Y:S01]  /*10e00*/  IMAD.WIDE.U32 R22, R2, c[0x0][0x3d8], R22 ;  /* 0x0000f60002167a25 */ /* 0x000fe200078e0016 */
[----:B------:R-:W-:-:S02]  /*10e10*/  SHF.R.S32.HI R8, RZ, 0x1f, R2 ;  /* 0x0000001fff087819 */ /* 0x000fc40000011402 */
[----:B------:R-:W-:Y:S01]  /*10e20*/  SEL R0, R0, 0xffffffe0, !P1 ;  /* 0xffffffe000007807 */ /* 0x000fe20004800000 */
[----:B------:R-:W-:Y:S01]  /*10e30*/  IMAD.WIDE.U32 R12, R25, c[0x0][0x488], R12 ;  /* 0x00012200190c7a25 */ /* 0x000fe200078e000c */
[----:B------:R-:W-:Y:S02]  /*10e40*/  F2FP.BF16.PACK_AB R36, R37, R36 ;  /* 0x000000242524723e */ /* 0x000fe400000010ff */
[----:B------:R-:W-:Y:S01]  /*10e50*/  F2FP.BF16.PACK_AB R38, R39, R38 ;  /* 0x000000262726723e */ /* 0x000fe200000010ff */
[----:B------:R-:W-:Y:S01]  /*10e60*/  IMAD R9, R8, c[0x0][0x3d8], RZ ;  /* 0x0000f60008097a24 */ /* 0x000fe200078e02ff */
[----:B------:R-:W-:Y:S01]  /*10e70*/  F2FP.BF16.PACK_AB R40, R41, R40 ;  /* 0x000000282928723e */ /* 0x000fe200000010ff */
[----:B------:R-:W-:Y:S01]  /*10e80*/  IMAD.MOV.U32 R8, RZ, RZ, 0x40 ;  /* 0x00000040ff087424 */ /* 0x000fe200078e00ff */
[----:B------:R-:W-:Y:S01]  /*10e90*/  F2FP.BF16.PACK_AB R42, R43, R42 ;  /* 0x0000002a2b2a723e */ /* 0x000fe200000010ff */
[----:B------:R-:W-:Y:S01]  /*10ea0*/  IMAD.IADD R17, R21, 0x1, R0 ;  /* 0x0000000115117824 */ /* 0x000fe200078e0200 */
[----:B------:R-:W-:Y:S01]  /*10eb0*/  STS [R21+0x80], R128 ;  /* 0x0000808015007388 */ /* 0x000fe20000000800 */
[----:B------:R-:W-:Y:S01]  /*10ec0*/  IMAD.IADD R27, R0, 0x1, R19 ;  /* 0x00000001001b7824 */ /* 0x000fe200078e0213 */
[----:B------:R-:W-:Y:S01]  /*10ed0*/  SHF.R.S32.HI R0, RZ, 0x1f, R25 ;  /* 0x0000001fff007819 */ /* 0x000fe20000011419 */
[----:B------:R-:W-:Y:S01]  /*10ee0*/  IMAD R9, R2, c[0x0][0x3dc], R9 ;  /* 0x0000f70002097a24 */ /* 0x000fe200078e0209 */
[----:B------:R-:W-:Y:S01]  /*10ef0*/  SEL R8, R8, 0xffffffc0, !P2 ;  /* 0xffffffc008087807 */ /* 0x000fe20005000000 */
[----:B------:R-:W-:Y:S01]  /*10f00*/  STS [R21+0x480], R130 ;  /* 0x0004808215007388 */ /* 0x000fe20000000800 */
[----:B------:R-:W-:Y:S01]  /*10f10*/  F2FP.BF16.PACK_AB R44, R45, R44 ;  /* 0x0000002c2d2c723e */ /* 0x000fe200000010ff */
[----:B------:R-:W-:Y:S01]  /*10f20*/  IMAD R0, R0, c[0x0][0x488], RZ ;  /* 0x0001220000007a24 */ /* 0x000fe200078e02ff */
[----:B------:R-:W-:Y:S01]  /*10f30*/  F2FP.BF16.PACK_AB R46, R47, R46 ;  /* 0x0000002e2f2e723e */ /* 0x000fe200000010ff */
[----:B------:R-:W-:Y:S01]  /*10f40*/  IMAD.IADD R29, R21, 0x1, R8 ;  /* 0x00000001151d7824 */ /* 0x000fe200078e0208 */
[----:B------:R-:W-:Y:S01]  /*10f50*/  STS [R19], R124 ;  /* 0x0000007c13007388 */ /* 0x000fe20000000800 */
        /* <DEDUP_REMOVED lines=11> */
[----:B------:R-:W-:Y:S01]  /*11010*/  STS [R17+0x480], R122 ;  /* 0x0004807a11007388 */ /* 0x000fe20000000800 */
[----:B------:R-:W-:Y:S01]  /*11020*/  F2FP.BF16.PACK_AB R56, R57, R56 ;  /* 0x000000383938723e */ /* 0x000fe200000010ff */
[----:B------:R-:W-:Y:S01]  /*11030*/  IMAD.IADD R9, R23, 0x1, R9 ;  /* 0x0000000117097824 */ /* 0x000fe200078e0209 */
[----:B------:R-:W-:Y:S01]  /*11040*/  F2FP.BF16.PACK_AB R58, R59, R58 ;  /* 0x0000003a3b3a723e */ /* 0x000fe200000010ff */
[----:B------:R-:W-:Y:S01]  /*11050*/  STS [R27], R116 ;  /* 0x000000741b007388 */ /* 0x000fe20000000800 */
[----:B------:R-:W-:Y:S01]  /*11060*/  F2FP.BF16.PACK_AB R60, R61, R60 ;  /* 0x0000003c3d3c723e */ /* 0x000fe200000010ff */
[----:B------:R-:W-:Y:S01]  /*11070*/  IMAD R10, R10, 0x80, R7 ;  /* 0x000000800a0a7824 */ /* 0x000fe200078e0207 */
        /* <DEDUP_REMOVED lines=20> */
[----:B------:R-:W-:-:S02]  /*111c0*/  LEA R2, P0, R12, c[0x0][0x450], 0x2 ;  /* 0x000114000c027a11 */ /* 0x000fc400078010ff */
        /* <DEDUP_REMOVED lines=43> */
[----:B------:R-:W-:Y:S04]  /*11480*/  SHFL.IDX PT, R34, R2, RZ, 0x1c1f ;  /* 0x001c1fff02227589 */ /* 0x000fe800000e0000 */
[----:B------:R-:W1:Y:S04]  /*11490*/  SHFL.IDX PT, R35, R13, RZ, 0x1c1f ;  /* 0x001c1fff0d237589 */ /* 0x000e6800000e0000 */
[----:B------:R-:W-:Y:S06]  /*114a0*/  BAR.SYNC.DEFER_BLOCKING 0x1, 0x100 ;  /* 0x0044000000007b1d */ /* 0x000fec0000010000 */
[----:B------:R2:W-:Y:S04]  /*114b0*/  SHFL.IDX PT, R98, R2, 0x1, 0x1c1f ;  /* 0x003c1f0002627f89 */ /* 0x0005e800000e0000 */
[----:B------:R-:W3:Y:S04]  /*114c0*/  SHFL.IDX PT, R99, R13, 0x1, 0x1c1f ;  /* 0x003c1f000d637f89 */ /* 0x000ee800000e0000 */
[----:B------:R4:W4:Y:S04]  /*114d0*/  SHFL.IDX PT, R62, R0, RZ, 0x181f ;  /* 0x00181fff003e7589 */ /* 0x00092800000e0000 */
[----:B-1----:R1:W-:Y:S01]  /*114e0*/  @!P6 ST.E [R34.64], R3 ;  /* 0x000000032200e985 */ /* 0x0023e2000c10190c */
[----:B--2---:R-:W-:-:S02]  /*114f0*/  LEA.HI.X R2, R22, c[0x0][0x384], R9, 0x1, P0 ;  /* 0x0000e10016027a11 */ /* 0x004fc400000f0c09 */
[----:B------:R-:W-:Y:S01]  /*11500*/  ISETP.GE.AND P0, PT, R10, R11, PT ;  /* 0x0000000b0a00720c */ /* 0x000fe20003f06270 */
[----:B---3--:R1:W-:Y:S04]  /*11510*/  @!P5 ST.E [R98.64], R6 ;  /* 0x000000066200d985 */ /* 0x0083e8000c10190c */
[----:B------:R1:W2:Y:S04]  /*11520*/  LDS.128 R52, [R60+0x1080] ;  /* 0x001080003c347984 */ /* 0x0002a80000000c00 */
[----:B------:R1:W3:Y:S04]  /*11530*/  LDS.128 R48, [R60+0x2080] ;  /* 0x002080003c307984 */ /* 0x0002e80000000c00 */
[----:B------:R1:W1:Y:S04]  /*11540*/  LDS.128 R44, [R60+0x3080] ;  /* 0x003080003c2c7984 */ /* 0x0002680000000c00 */
[----:B------:R1:W1:Y:S04]  /*11550*/  LDS.128 R40, [R60+0x5080] ;  /* 0x005080003c287984 */ /* 0x0002680000000c00 */
[----:B------:R1:W1:Y:S04]  /*11560*/  LDS.128 R36, [R60+0x6080] ;  /* 0x006080003c247984 */ /* 0x0002680000000c00 */
[----:B------:R1:W1:Y:S04]  /*11570*/  LDS.128 R28, [R60+0x7080] ;  /* 0x007080003c1c7984 */ /* 0x0002680000000c00 */
[----:B------:R1:W1:Y:S04]  /*11580*/  LDS.128 R24, [R60+0x9080] ;  /* 0x009080003c187984 */ /* 0x0002680000000c00 */
[----:B------:R1:W1:Y:S04]  /*11590*/  LDS.128 R16, [R60+0xa080] ;  /* 0x00a080003c107984 */ /* 0x0002680000000c00 */
[----:B------:R1:W1:Y:S04]  /*115a0*/  LDS.128 R12, [R60+0xb080] ;  /* 0x00b080003c0c7984 */ /* 0x0002680000000c00 */
[----:B------:R1:W1:Y:S01]  /*115b0*/  SHFL.IDX PT, R63, R2, RZ, 0x181f ;  /* 0x00181fff023f7589 */ /* 0x00026200000e0000 */
[----:B------:R-:W-:Y:S05]  /*115c0*/  @P0 BRA `(.L_x_1063) ;  /* 0x0000014000000947 */ /* 0x000fea0003800000 */
[----:B----4-:R-:W4:Y:S01]  /*115d0*/  LDS.128 R56, [R60+0x80] ;  /* 0x000080003c387984 */ /* 0x010f220000000c00 */
[----:B------:R-:W-:-:S02]  /*115e0*/  IADD3 R8, R4, 0x40, RZ ;  /* 0x0000004004087810 */ /* 0x000fc40007ffe0ff */
[----:B-1----:R-:W-:Y:S01]  /*115f0*/  IADD3 R6, R4, 0x80, RZ ;  /* 0x0000008004067810 */ /* 0x002fe20007ffe0ff */
[----:B------:R-:W1:Y:S01]  /*11600*/  LDS.128 R32, [R60+0x4080] ;  /* 0x004080003c207984 */ /* 0x000e620000000c00 */
[----:B------:R-:W-:Y:S02]  /*11610*/  ISETP.GE.AND P1, PT, R8, c[0x0][0x3c8], PT ;  /* 0x0000f20008007a0c */ /* 0x000fe40003f26270 */
[----:B------:R-:W-:Y:S01]  /*11620*/  ISETP.GE.AND P0, PT, R6, c[0x0][0x3c8], PT ;  /* 0x0000f20006007a0c */ /* 0x000fe20003f06270 */
[----:B------:R-:W3:Y:S01]  /*11630*/  LDS.128 R20, [R60+0x8080] ;  /* 0x008080003c147984 */ /* 0x000ee20000000c00 */
[----:B------:R-:W-:-:S09]  /*11640*/  ISETP.GE.AND P2, PT, R4, c[0x0][0x3c8], PT ;  /* 0x0000f20004007a0c */ /* 0x000fd20003f46270 */
[----:B------:R-:W-:Y:S02]  /*11650*/  @!P1 SHF.R.S32.HI R5, RZ, 0x1f, R8 ;  /* 0x0000001fff059819 */ /* 0x000fe40000011408 */
[----:B------:R-:W-:Y:S02]  /*11660*/  @!P0 SHF.R.S32.HI R3, RZ, 0x1f, R6 ;  /* 0x0000001fff038819 */ /* 0x000fe40000011406 */
[----:B------:R-:W-:Y:S02]  /*11670*/  @!P1 LEA.HI R5, R5, R8, RZ, 0x3 ;  /* 0x0000000805059211 */ /* 0x000fe400078f18ff */
[----:B------:R-:W-:Y:S01]  /*11680*/  @!P0 LEA.HI R3, R3, R6, RZ, 0x3 ;  /* 0x0000000603038211 */ /* 0x000fe200078f18ff */
[----:B------:R-:W-:Y:S01]  /*11690*/  @!P2 IMAD.WIDE R6, R4, 0x2, R62 ;  /* 0x000000020406a825 */ /* 0x000fe200078e023e */
[----:B------:R-:W-:Y:S02]  /*116a0*/  @!P1 LOP3.LUT R5, R5, 0xfffffff8, RZ, 0xc0, !PT ;  /* 0xfffffff805059812 */ /* 0x000fe400078ec0ff */
[----:B------:R-:W-:-:S03]  /*116b0*/  @!P0 LOP3.LUT R3, R3, 0xfffffff8, RZ, 0xc0, !PT ;  /* 0xfffffff803038812 */ /* 0x000fc600078ec0ff */
[----:B------:R-:W-:-:S04]  /*116c0*/  @!P1 IMAD.WIDE R8, R5, 0x2, R62 ;  /* 0x0000000205089825 */ /* 0x000fc800078e023e */
[----:B------:R-:W-:Y:S01]  /*116d0*/  @!P0 IMAD.WIDE R62, R3, 0x2, R62 ;  /* 0x00000002033e8825 */ /* 0x000fe200078e023e */
[----:B----4-:R4:W-:Y:S04]  /*116e0*/  @!P2 ST.E.128 [R6.64], R56 ;  /* 0x000000380600a985 */ /* 0x0109e8000c101d0c */
[----:B-1----:R4:W-:Y:S04]  /*116f0*/  @!P1 ST.E.128 [R8.64], R32 ;  /* 0x0000002008009985 */ /* 0x0029e8000c101d0c */
[----:B---3--:R4:W-:Y:S02]  /*11700*/  @!P0 ST.E.128 [R62.64], R20 ;  /* 0x000000143e008985 */ /* 0x0089e4000c101d0c */
.L_x_1063:
[----:B----4-:R-:W-:Y:S05]  /*11710*/  BSYNC B0 ;  /* 0x0000000000007941 */ /* 0x010fea0003800000 */
.L_x_1062:
[----:B-1----:R-:W-:Y:S01]  /*11720*/  IADD3 R6, R10, 0x20, RZ ;  /* 0x000000200a067810 */ /* 0x002fe20007ffe0ff */
[----:B------:R1:W4:Y:S01]  /*11730*/  SHFL.IDX PT, R21, R2, 0x1, 0x181f ;  /* 0x00381f0002157f89 */ /* 0x00032200000e0000 */
        /* <DEDUP_REMOVED lines=16> */
[----:B--2---:R2:W-:Y:S01]  /*11840*/  @!P2 ST.E.128 [R6.64], R52 ;  /* 0x000000340600a985 */ /* 0x0045e2000c101d0c */
[----:B------:R-:W-:-:S04]  /*11850*/  @!P1 IMAD.WIDE R8, R5, 0x2, R20 ;  /* 0x0000000205089825 */ /* 0x000fc800078e0214 */
[----:B------:R-:W-:Y:S01]  /*11860*/  @!P0 IMAD.WIDE R20, R3, 0x2, R20 ;  /* 0x0000000203148825 */ /* 0x000fe200078e0214 */
[----:B------:R2:W-:Y:S04]  /*11870*/  @!P1 ST.E.128 [R8.64], R40 ;  /* 0x0000002808009985 */ /* 0x0005e8000c101d0c */
[----:B------:R2:W-:Y:S02]  /*11880*/  @!P0 ST.E.128 [R20.64], R24 ;  /* 0x0000001814008985 */ /* 0x0005e4000c101d0c */
.L_x_1065:
[----:B------:R-:W-:Y:S05]  /*11890*/  BSYNC B0 ;  /* 0x0000000000007941 */ /* 0x000fea0003800000 */
.L_x_1064:
[----:B--2---:R-:W-:Y:S01]  /*118a0*/  IADD3 R6, R10, 0x40, RZ ;  /* 0x000000400a067810 */ /* 0x004fe20007ffe0ff */
[----:B----4-:R2:W4:Y:S01]  /*118b0*/  SHFL.IDX PT, R21, R2, 0x2, 0x181f ;  /* 0x00581f0002157f89 */ /* 0x01052200000e0000 */
[----:B------:R-:W-:Y:S02]  /*118c0*/  BSSY B0, `(.L_x_1066) ;  /* 0x0000015000007945 */ /* 0x000fe40003800000 */
[----:B------:R-:W-:Y:S01]  /*118d0*/  ISETP.GE.AND P0, PT, R6, R11, PT ;  /* 0x0000000b0600720c */ /* 0x000fe20003f06270 */
[----:B---3--:R2:W3:-:S12]  /*118e0*/  SHFL.IDX PT, R20, R0, 0x2, 0x181f ;  /* 0x00581f0000147f89 */ /* 0x0084d800000e0000 */
        /* <DEDUP_REMOVED lines=14> */
[----:B------:R-:W-:-:S04]  /*119d0*/  @!P1 IMAD.WIDE R8, R5, 0x2, R20 ;  /* 0x0000000205089825 */ /* 0x000fc800078e0214 */
[----:B------:R-:W-:Y:S01]  /*119e0*/  @!P0 IMAD.WIDE R20, R3, 0x2, R20 ;  /* 0x0000000203148825 */ /* 0x000fe200078e0214 */
[----:B------:R3:W-:Y:S04]  /*119f0*/  @!P1 ST.E.128 [R8.64], R36 ;  /* 0x0000002408009985 */ /* 0x0007e8000c101d0c */
[----:B------:R3:W-:Y:S02]  /*11a00*/  @!P0 ST.E.128 [R20.64], R16 ;  /* 0x0000001014008985 */ /* 0x0007e4000c101d0c */
.L_x_1067:
[----:B------:R-:W-:Y:S05]  /*11a10*/  BSYNC B0 ;  /* 0x0000000000007941 */ /* 0x000fea0003800000 */
.L_x_1066:
[----:B------:R-:W-:Y:S01]  /*11a20*/  IADD3 R10, R10, 0x60, RZ ;  /* 0x000000600a0a7810 */ /* 0x000fe20007ffe0ff */
[----:B---3--:R3:W1:Y:S03]  /*11a30*/  SHFL.IDX PT, R7, R2, 0x3, 0x181f ;  /* 0x00781f0002077f89 */ /* 0x00866600000e0000 */
[----:B------:R-:W-:Y:S01]  /*11a40*/  ISETP.GE.AND P0, PT, R10, R11, PT ;  /* 0x0000000b0a00720c */ /* 0x000fe20003f06270 */
[----:B------:R3:W2:-:S12]  /*11a50*/  SHFL.IDX PT, R6, R0, 0x3, 0x181f ;  /* 0x00781f0000067f89 */ /* 0x00069800000e0000 */
[----:B------:R-:W-:Y:S05]  /*11a60*/  @P0 EXIT ;  /* 0x000000000000094d */ /* 0x000fea0003800000 */
[C---:B------:R-:W-:Y:S02]  /*11a70*/  IADD3 R3, R4.reuse, 0x40, RZ ;  /* 0x0000004004037810 */ /* 0x040fe40007ffe0ff */
[C---:B------:R-:W-:Y:S02]  /*11a80*/  ISETP.GE.AND P1, PT, R4.reuse, c[0x0][0x3c8], PT ;  /* 0x0000f20004007a0c */ /* 0x040fe40003f26270 */
[----:B------:R-:W-:Y:S02]  /*11a90*/  ISETP.GE.AND P0, PT, R3, c[0x0][0x3c8], PT ;  /* 0x0000f20003007a0c */ /* 0x000fe40003f06270 */
[----:B------:R-:W-:-:S11]  /*11aa0*/  IADD3 R5, R4, 0x80, RZ ;  /* 0x0000008004057810 */ /* 0x000fd60007ffe0ff */
[----:B-123--:R-:W-:-:S04]  /*11ab0*/  @!P0 SHF.R.S32.HI R0, RZ, 0x1f, R3 ;  /* 0x0000001fff008819 */ /* 0x00efc80000011403 */
[----:B------:R-:W-:Y:S01]  /*11ac0*/  @!P0 LEA.HI R0, R0, R3, RZ, 0x3 ;  /* 0x0000000300008211 */ /* 0x000fe200078f18ff */
[----:B------:R-:W-:-:S03]  /*11ad0*/  @!P1 IMAD.WIDE R2, R4, 0x2, R6 ;  /* 0x0000000204029825 */ /* 0x000fc600078e0206 */
[----:B------:R-:W-:Y:S02]  /*11ae0*/  @!P0 LOP3.LUT R0, R0, 0xfffffff8, RZ, 0xc0, !PT ;  /* 0xfffffff800008812 */ /* 0x000fe400078ec0ff */
[----:B------:R1:W-:Y:S03]  /*11af0*/  @!P1 ST.E.128 [R2.64], R44 ;  /* 0x0000002c02009985 */ /* 0x0003e6000c101d0c */
[----:B------:R-:W-:-:S05]  /*11b00*/  @!P0 IMAD.WIDE R8, R0, 0x2, R6 ;  /* 0x0000000200088825 */ /* 0x000fca00078e0206 */
[----:B------:R1:W-:Y:S01]  /*11b10*/  @!P0 ST.E.128 [R8.64], R28 ;  /* 0x0000001c08008985 */ /* 0x0003e2000c101d0c */
[----:B------:R-:W-:-:S13]  /*11b20*/  ISETP.GE.AND P0, PT, R5, c[0x0][0x3c8], PT ;  /* 0x0000f20005007a0c */ /* 0x000fda0003f06270 */
[----:B------:R-:W-:Y:S05]  /*11b30*/  @P0 EXIT ;  /* 0x000000000000094d */ /* 0x000fea0003800000 */
[----:B------:R-:W-:-:S04]  /*11b40*/  SHF.R.S32.HI R0, RZ, 0x1f, R5 ;  /* 0x0000001fff007819 */ /* 0x000fc80000011405 */
[----:B------:R-:W-:-:S04]  /*11b50*/  LEA.HI R0, R0, R5, RZ, 0x3 ;  /* 0x0000000500007211 */ /* 0x000fc800078f18ff */
[----:B-1----:R-:W-:-:S05]  /*11b60*/  LOP3.LUT R3, R0, 0xfffffff8, RZ, 0xc0, !PT ;  /* 0xfffffff800037812 */ /* 0x002fca00078ec0ff */
[----:B------:R-:W-:-:S05]  /*11b70*/  IMAD.WIDE R6, R3, 0x2, R6 ;  /* 0x0000000203067825 */ /* 0x000fca00078e0206 */
[----:B------:R-:W-:Y:S01]  /*11b80*/  ST.E.128 [R6.64], R12 ;  /* 0x0000000c06007985 */ /* 0x000fe2000c101d0c */
[----:B------:R-:W-:Y:S05]  /*11b90*/  EXIT ;  /* 0x000000000000794d */ /* 0x000fea0003800000 */
.L_x_1061:
[----:B------:R-:W1:Y:S01]  /*11ba0*/  S2R R7, SR_TID.X ;  /* 0x0000000000077919 */ /* 0x000e620000002100 */
[----:B------:R-:W-:Y:S03]  /*11bb0*/  BSSY B0, `(.L_x_1068) ;  /* 0x0000029000007945 */ /* 0x000fe60003800000 */
[----:B------:R-:W2:Y:S01]  /*11bc0*/  S2R R8, SR_CTAID.Z ;  /* 0x0000000000087919 */ /* 0x000ea20000002700 */
[----:B-1----:R-:W-:Y:S02]  /*11bd0*/  ISETP.GT.AND P0, PT, R7, 0x7f, PT ;  /* 0x0000007f0700780c */ /* 0x002fe40003f04270 */
[----:B--2---:R-:W-:-:S11]  /*11be0*/  SHF.R.S32.HI R11, RZ, 0x1f, R8 ;  /* 0x0000001fff0b7819 */ /* 0x004fd60000011408 */
[----:B------:R-:W-:Y:S05]  /*11bf0*/  @P0 BRA `(.L_x_1069) ;  /* 0x0000024000000947 */ /* 0x000fea0003800000 */
[----:B------:R-:W1:Y:S01]  /*11c00*/  S2R R4, SR_CTAID.X ;  /* 0x0000000000047919 */ /* 0x000e620000002500 */
[----:B------:R-:W-:-:S05]  /*11c10*/  MOV R2, c[0x0][0x4e8] ;  /* 0x00013a0000027a02 */ /* 0x000fca0000000f00 */
[----:B------:R-:W-:Y:S01]  /*11c20*/  IMAD R0, R2, c[0x0][0x388], RZ ;  /* 0x0000e20002007a24 */ /* 0x000fe200078e02ff */
[----:B-1----:R-:W-:-:S04]  /*11c30*/  LEA R9, R4, R7, 0x7 ;  /* 0x0000000704097211 */ /* 0x002fc800078e38ff */
        /* <DEDUP_REMOVED lines=32> */
.L_x_1069:
[----:B------:R-:W-:Y:S05]  /*11e40*/  BSYNC B0 ;  /* 0x0000000000007941 */ /* 0x000fea0003800000 */
.L_x_1068:
        /* <DEDUP_REMOVED lines=45> */
[----:B------:R1:W2:Y:S01]  /*12120*/  SHFL.IDX PT, R10, R9, RZ, 0x181f ;  /* 0x00181fff090a7589 */ /* 0x0002a200000e0000 */
[----:B------:R-:W-:-:S03]  /*12130*/  ISETP.GE.AND P0, PT, R4, R3, PT ;  /* 0x000000030400720c */ /* 0x000fc60003f06270 */
        /* <DEDUP_REMOVED lines=17> */
.L_x_1071:
[----:B------:R-:W-:Y:S05]  /*12250*/  BSYNC B0 ;  /* 0x0000000000007941 */ /* 0x000fea0003800000 */
.L_x_1070:
        /* <DEDUP_REMOVED lines=21> */
.L_x_1073:
[----:B------:R-:W-:Y:S05]  /*123b0*/  BSYNC B0 ;  /* 0x0000000000007941 */ /* 0x000fea0003800000 */
.L_x_1072:
        /* <DEDUP_REMOVED lines=21> */
.L_x_1075:
[----:B------:R-:W-:Y:S05]  /*12510*/  BSYNC B0 ;  /* 0x0000000000007941 */ /* 0x000fea0003800000 */
.L_x_1074:
        /* <DEDUP_REMOVED lines=22> */
.L_x_1076:
        /* <DEDUP_REMOVED lines=16> */
.L_x_1714:


//--------------------- .text._ZN7cutlass13device_kernelIN5flash19enable_sm80_to_sm89INS1_16FlashAttnFwdSm80INS1_25CollectiveMainloopFwdSm80ILi8ELi2ELb0EN4cute5tupleIJNS5_1CILi128EEENS7_ILi64EEENS7_ILi192EEEEEELi192ENS_10bfloat16_tEfNS_4arch4Sm80ELb0ELb1ELb1ELb1ELb1ELb0ELb1ELb0EEENS1_21CollectiveEpilogueFwdINS6_IJS8_SA_S9_EEENS6_IJNS7_ILi1EEESI_SI_EEESC_SE_Li256ELb1ELb1ELb0ELb0EEENS1_19SingleTileSchedulerILb1ELb0ELb1ELi128EEEEEEEEEvNT_6ParamsE --------------------------
	.section	.text._ZN7cutlass13device_kernelIN5flash19enable_sm80_to_sm89INS1_16FlashAttnFwdSm80INS1_25CollectiveMainloopFwdSm80ILi8ELi2ELb0EN4cute5tupleIJNS5_1CILi128EEENS7_ILi64EEENS7_ILi192EEEEEELi192ENS_10bfloat16_tEfNS_4arch4Sm80ELb0ELb1ELb1ELb1ELb1ELb0ELb1ELb0EEENS1_21CollectiveEpilogueFwdINS6_IJS8_SA_S9_EEENS6_IJNS7_ILi1EEESI_SI_EEESC_SE_Li256ELb1ELb1ELb0ELb0EEENS1_19SingleTileSchedulerILb1ELb0ELb1ELi128EEEEEEEEEvNT_6ParamsE,"ax",@progbits
	.sectioninfo	@"SHI_REGISTERS=254"
	.align	128
.text._ZN7cutlass13device_kernelIN5flash19enable_sm80_to_sm89INS1_16FlashAttnFwdSm80INS1_25CollectiveMainloopFwdSm80ILi8ELi2ELb0EN4cute5tupleIJNS5_1CILi128EEENS7_ILi64EEENS7_ILi192EEEEEELi192ENS_10bfloat16_tEfNS_4arch4Sm80ELb0ELb1ELb1ELb1ELb1ELb0ELb1ELb0EEENS1_21CollectiveEpilogueFwdINS6_IJS8_SA_S9_EEENS6_IJNS7_ILi1EEESI_SI_EEESC_SE_Li256ELb1ELb1ELb0ELb0EEENS1_19SingleTileSchedulerILb1ELb0ELb1ELi128EEEEEEEEEvNT_6ParamsE:
        .type           _ZN7cutlass13device_kernelIN5flash19enable_sm80_to_sm89INS1_16FlashAttnFwdSm80INS1_25CollectiveMainloopFwdSm80ILi8ELi2ELb0EN4cute5tupleIJNS5_1CILi128EEENS7_ILi64EEENS7_ILi192EEEEEELi192ENS_10bfloat16_tEfNS_4arch4Sm80ELb0ELb1ELb1ELb1ELb1ELb0ELb1ELb0EEENS1_21CollectiveEpilogueFwdINS6_IJS8_SA_S9_EEENS6_IJNS7_ILi1EEESI_SI_EEESC_SE_Li256ELb1ELb1ELb0ELb0EEENS1_19SingleTileSchedulerILb1ELb0ELb1ELi128EEEEEEEEEvNT_6ParamsE,@function
        .size           _ZN7cutlass13device_kernelIN5flash19enable_sm80_to_sm89INS1_16FlashAttnFwdSm80INS1_25CollectiveMainloopFwdSm80ILi8ELi2ELb0EN4cute5tupleIJNS5_1CILi128EEENS7_ILi64EEENS7_ILi192EEEEEELi192ENS_10bfloat16_tEfNS_4arch4Sm80ELb0ELb1ELb1ELb1ELb1ELb0ELb1ELb0EEENS1_21CollectiveEpilogueFwdINS6_IJS8_SA_S9_EEENS6_IJNS7_ILi1EEESI_SI_EEESC_SE_Li256ELb1ELb1ELb0ELb0EEENS1_19SingleTileSchedulerILb1ELb0ELb1ELi128EEEEEEEEEvNT_6ParamsE,(.L_x_1715 - _ZN7cutlass13device_kernelIN5flash19enable_sm80_to_sm89INS1_16FlashAttnFwdSm80INS1_25CollectiveMainloopFwdSm80ILi8ELi2ELb0EN4cute5tupleIJNS5_1CILi128EEENS7_ILi64EEENS7_ILi192EEEEEELi192ENS_10bfloat16_tEfNS_4arch4Sm80ELb0ELb1ELb1ELb1ELb1ELb0ELb1ELb0EEENS1_21CollectiveEpilogueFwdINS6_IJS8_SA_S9_EEENS6_IJNS7_ILi1EEESI_SI_EEESC_SE_Li256ELb1ELb1ELb0ELb0EEENS1_19SingleTileSchedulerILb1ELb0ELb1ELi128EEEEEEEEEvNT_6ParamsE)
        .other          _ZN7cutlass13device_kernelIN5flash19enable_sm80_to_sm89INS1_16FlashAttnFwdSm80INS1_25CollectiveMainloopFwdSm80ILi8ELi2ELb0EN4cute5tupleIJNS5_1CILi128EEENS7_ILi64EEENS7_ILi192EEEEEELi192ENS_10bfloat16_tEfNS_4arch4Sm80ELb0ELb1ELb1ELb1ELb1ELb0ELb1ELb0EEENS1_21CollectiveEpilogueFwdINS6_IJS8_SA_S9_EEENS6_IJNS7_ILi1EEESI_SI_EEESC_SE_Li256ELb1ELb1ELb0ELb0EEENS1_19SingleTileSchedulerILb1ELb0ELb1ELi128EEEEEEEEEvNT_6ParamsE,@"STO_CUDA_ENTRY STV_DEFAULT"
_ZN7cutlass13device_kernelIN5flash19enable_sm80_to_sm89INS1_16FlashAttnFwdSm80INS1_25CollectiveMainloopFwdSm80ILi8ELi2ELb0EN4cute5tupleIJNS5_1CILi128EEENS7_ILi64EEENS7_ILi192EEEEEELi192ENS_10bfloat16_tEfNS_4arch4Sm80ELb0ELb1ELb1ELb1ELb1ELb0ELb1ELb0EEENS1_21CollectiveEpilogueFwdINS6_IJS8_SA_S9_EEENS6_IJNS7_ILi1EEESI_SI_EEESC_SE_Li256ELb1ELb1ELb0ELb0EEENS1_19SingleTileSchedulerILb1ELb0ELb1ELi128EEEEEEEEEvNT_6ParamsE:
        /* <DEDUP_REMOVED lines=20> */
.L_x_1078:
        /* <DEDUP_REMOVED lines=13> */
.L_x_1080:
[----:B------:R-:W-:Y:S02]  /*0210*/  ULDC UR5, c[0x0][0x54c] ;  /* 0x0001530000057ab9 */ /* 0x000fe40000000800 */
.L_x_1079:
[----:B------:R-:W-:Y:S02]  /*0220*/  ULDC UR4, c[0x0][0x548] ;  /* 0x0001520000047ab9 */ /* 0x000fe40000000800 */
[----:B------:R-:W-:-:S02]  /*0230*/  USHF.L.U32 UR7, UR6, 0x7, URZ ;  /* 0x0000000706077899 */ /* 0x000fc4000800063f */
[----:B------:R-:W-:-:S04]  /*0240*/  UIMAD UR4, UR5, UR4, URZ ;  /* 0x00000004050472a4 */ /* 0x000fc8000f8e023f */
[----:B------:R-:W-:-:S04]  /*0250*/  UISETP.GE.AND UP0, UPT, UR7, UR4, UPT ;  /* 0x000000040700728c */ /* 0x000fc8000bf06270 */
[----:B------:R-:W-:Y:S01]  /*0260*/  USEL UR11, UR11, 0xffffffff, !UP0 ;  /* 0xffffffff0b0b7887 */ /* 0x000fe2000c000000 */
[----:B------:R-:W-:Y:S05]  /*0270*/  BRA `(.L_x_1081) ;  /* 0x000001b000007947 */ /* 0x000fea0003800000 */
.L_x_1077:
        /* <DEDUP_REMOVED lines=8> */
.L_x_1082:
        /* <DEDUP_REMOVED lines=13> */
.L_x_1084:
[----:B------:R-:W-:Y:S02]  /*03d0*/  ULDC UR5, c[0x0][0x54c] ;  /* 0x0001530000057ab9 */ /* 0x000fe40000000800 */
.L_x_1083:
[----:B------:R-:W-:Y:S02]  /*03e0*/  ULDC UR4, c[0x0][0x548] ;  /* 0x0001520000047ab9 */ /* 0x000fe40000000800 */
[----:B------:R-:W-:-:S02]  /*03f0*/  USHF.L.U32 UR7, UR6, 0x7, URZ ;  /* 0x0000000706077899 */ /* 0x000fc4000800063f */
[----:B------:R-:W-:-:S04]  /*0400*/  UIMAD UR4, UR5, UR4, URZ ;  /* 0x00000004050472a4 */ /* 0x000fc8000f8e023f */
[----:B------:R-:W-:-:S04]  /*0410*/  UISETP.GE.AND UP0, UPT, UR7, UR4, UPT ;  /* 0x000000040700728c */ /* 0x000fc8000bf06270 */
[----:B------:R-:W-:-:S06]  /*0420*/  USEL UR11, UR11, 0xffffffff, !UP0 ;  /* 0xffffffff0b0b7887 */ /* 0x000fcc000c000000 */
.L_x_1081:
        /* <DEDUP_REMOVED lines=44> */
.L_x_1085:
        /* <DEDUP_REMOVED lines=9> */
.L_x_1086:
        /* <DEDUP_REMOVED lines=9> */
[----:B--2---:R-:W-:Y:S02]  /*0810*/  IADD3 R4, -R4, R7, RZ ;  /* 0x0000000704047210 */ /* 0x004fe40007ffe1ff */
.L_x_1087:
[----:B------:R-:W-:Y:S01]  /*0820*/  ULDC UR4, c[0x0][0x2c4] ;  /* 0x0000b10000047ab9 */ /* 0x000fe20000000800 */
[----:B------:R-:W-:Y:S01]  /*0830*/  IMAD.MOV.U32 R197, RZ, RZ, c[0x0][0x32c] ;  /* 0x0000cb00ffc57624 */ /* 0x000fe200078e00ff */
[----:B------:R-:W-:Y:S01]  /*0840*/  UISETP.NE.AND UP1, UPT, UR4, 0x1, UPT ;  /* 0x000000010400788c */ /* 0x000fe2000bf25270 */
[----:B-----5:R-:W-:Y:S02]  /*0850*/  IMAD.IADD R195, R4, 0x1, -R203 ;  /* 0x0000000104c37824 */ /* 0x020fe400078e0acb */
[----:B------:R-:W-:Y:S01]  /*0860*/  ULDC.64 UR4, c[0x0][0x2c8] ;  /* 0x0000b20000047ab9 */ /* 0x000fe20000000a00 */
[----:B------:R-:W-:-:S02]  /*0870*/  ISETP.GE.AND P1, PT, R197, 0x1, PT ;  /* 0x00000001c500780c */ /* 0x000fc40003f26270 */
[----:B-1----:R-:W-:Y:S02]  /*0880*/  IADD3 R2, R195, 0x1, -R204 ;  /* 0x00000001c3027810 */ /* 0x002fe40007ffe8cc */
[----:B------:R-:W-:-:S03]  /*0890*/  P2R R0, PR, RZ, 0x2 ;  /* 0x00000002ff007803 */ /* 0x000fc60000000000 */
[----:B------:R-:W-:-:S04]  /*08a0*/  @UP1 UIADD3 UR12, UR7, 0x7f, URZ ;  /* 0x0000007f070c1890 */ /* 0x000fc8000fffe03f */
[----:B------:R-:W-:Y:S02]  /*08b0*/  UIMAD.WIDE.U32 UR12, UR12, UR4, URZ ;  /* 0x000000040c0c72a5 */ /* 0x000fe4000f8e003f */
[----:B------:R-:W-:Y:S02]  /*08c0*/  UIADD3 UR4, UR7, 0x7f, URZ ;  /* 0x0000007f07047890 */ /* 0x000fe4000fffe03f */
[----:B------:R-:W-:-:S06]  /*08d0*/  @UP1 USHF.R.U32.HI UR4, URZ, UR5, UR13 ;  /* 0x000000053f041299 */ /* 0x000fcc000801160d */
[----:B------:R-:W-:-:S04]  /*08e0*/  IADD3 R2, R2, UR4, RZ ;  /* 0x0000000402027c10 */ /* 0x000fc8000fffe0ff */
        /* <DEDUP_REMOVED lines=11> */
.L_x_1089:
[----:B------:R-:W-:-:S13]  /*09a0*/  ISETP.NE.AND P0, PT, R197, 0x1, PT ;  /* 0x00000001c500780c */ /* 0x000fda0003f05270 */
[----:B------:R-:W-:-:S05]  /*09b0*/  @P0 IMAD.HI.U32 R2, R0, c[0x0][0x330], RZ ;  /* 0x0000cc0000020a27 */ /* 0x000fca00078e00ff */
[----:B------:R-:W-:-:S05]  /*09c0*/  @P0 SHF.R.U32.HI R0, RZ, c[0x0][0x334], R2 ;  /* 0x0000cd00ff000a19 */ /* 0x000fca0000011602 */
.L_x_1090:
[----:B------:R-:W-:-:S05]  /*09d0*/  IMAD R0, R0, R197, c[0x0][0x32c] ;  /* 0x0000cb0000007624 */ /* 0x000fca00078e02c5 */
[----:B------:R-:W-:Y:S02]  /*09e0*/  IMNMX R7, R7, R0, PT ;  /* 0x0000000007077217 */ /* 0x000fe40003800200 */
.L_x_1088:
[----:B------:R-:W-:Y:S01]  /*09f0*/  IADD3 R3, R195, 0x3f, RZ ;  /* 0x0000003fc3037810 */ /* 0x000fe20007ffe0ff */
[----:B------:R-:W-:Y:S01]  /*0a00*/  ULDC.64 UR4, c[0x0][0x2c8] ;  /* 0x0000b20000047ab9 */ /* 0x000fe20000000a00 */
[----:B------:R-:W-:Y:S01]  /*0a10*/  IADD3 R7, R7, 0x3f, RZ ;  /* 0x0000003f07077810 */ /* 0x000fe20007ffe0ff */
[----:B------:R-:W-:Y:S01]  /*0a20*/  UIMAD.WIDE.U32 UR12, UR7, UR4, URZ ;  /* 0x00000004070c72a5 */ /* 0x000fe2000f8e003f */
[----:B------:R-:W-:Y:S01]  /*0a30*/  SHF.R.S32.HI R2, RZ, 0x1f, R3 ;  /* 0x0000001fff027819 */ /* 0x000fe20000011403 */
[----:B------:R-:W-:Y:S01]  /*0a40*/  IMAD.IADD R147, R195, 0x1, -R204 ;  /* 0x00000001c3937824 */ /* 0x000fe200078e0acc */
[----:B------:R-:W-:Y:S01]  /*0a50*/  SHF.R.S32.HI R0, RZ, 0x1f, R7 ;  /* 0x0000001fff007819 */ /* 0x000fe20000011407 */
[----:B------:R-:W-:Y:S01]  /*0a60*/  UMOV UR4, UR7 ;  /* 0x0000000700047c82 */ /* 0x000fe20008000000 */
[----:B------:R-:W-:Y:S01]  /*0a70*/  LEA.HI R2, R2, R3, RZ, 0x6 ;  /* 0x0000000302027211 */ /* 0x000fe200078f30ff */
[----:B------:R-:W-:Y:S01]  /*0a80*/  @UP1 USHF.R.U32.HI UR4, URZ, UR5, UR13 ;  /* 0x000000053f041299 */ /* 0x000fe2000801160d */
[----:B------:R-:W-:-:S02]  /*0a90*/  LEA.HI R0, R0, R7, RZ, 0x6 ;  /* 0x0000000700007211 */ /* 0x000fc400078f30ff */
[----:B------:R-:W-:Y:S02]  /*0aa0*/  SHF.R.S32.HI R149, RZ, 0x6, R2 ;  /* 0x00000006ff957819 */ /* 0x000fe40000011402 */
[----:B------:R-:W-:Y:S02]  /*0ab0*/  SHF.R.S32.HI R0, RZ, 0x6, R0 ;  /* 0x00000006ff007819 */ /* 0x000fe40000011400 */
[----:B------:R-:W-:Y:S02]  /*0ac0*/  IADD3 R2, R147, UR4, RZ ;  /* 0x0000000493027c10 */ /* 0x000fe4000fffe0ff */
[----:B------:R-:W-:Y:S02]  /*0ad0*/  IMNMX R149, R149, R0, PT ;  /* 0x0000000095957217 */ /* 0x000fe40003800200 */
        /* <DEDUP_REMOVED lines=10> */
.L_x_1092:
[----:B------:R-:W-:-:S13]  /*0b80*/  ISETP.NE.AND P0, PT, R197, 0x1, PT ;  /* 0x00000001c500780c */ /* 0x000fda0003f05270 */
[----:B------:R-:W-:-:S05]  /*0b90*/  @P0 IMAD.HI.U32 R0, R2, c[0x0][0x330], RZ ;  /* 0x0000cc0002000a27 */ /* 0x000fca00078e00ff */
[----:B------:R-:W-:-:S05]  /*0ba0*/  @P0 SHF.R.U32.HI R2, RZ, c[0x0][0x334], R0 ;  /* 0x0000cd00ff020a19 */ /* 0x000fca0000011600 */
.L_x_1093:
[----:B------:R-:W-:-:S05]  /*0bb0*/  IMAD R2, R2, c[0x0][0x32c], RZ ;  /* 0x0000cb0002027a24 */ /* 0x000fca00078e02ff */
[----:B------:R-:W-:-:S04]  /*0bc0*/  IMNMX R3, R3, R2, !PT ;  /* 0x0000000203037217 */ /* 0x000fc80007800200 */
.L_x_1091:
[----:B------:R-:W-:Y:S01]  /*0bd0*/  SHF.R.S32.HI R194, RZ, 0x1f, R3 ;  /* 0x0000001fffc27819 */ /* 0x000fe20000011403 */
[----:B------:R-:W-:Y:S01]  /*0be0*/  CS2R R98, SRZ ;  /* 0x0000000000627805 */ /* 0x000fe2000001ff00 */
[----:B------:R-:W-:Y:S01]  /*0bf0*/  PLOP3.LUT P2, PT, PT, PT, PT, 0x80, 0x0 ;  /* 0x000000000000781c */ /* 0x000fe20003f4f070 */
[----:B------:R-:W-:Y:S01]  /*0c00*/  CS2R R96, SRZ ;  /* 0x0000000000607805 */ /* 0x000fe2000001ff00 */
        /* <DEDUP_REMOVED lines=72> */
[----:B------:R-:W-:Y:S01]  /*1090*/  IMAD.MOV.U32 R188, RZ, RZ, 0x10 ;  /* 0x00000010ffbc7424 */ /* 0x000fe200078e00ff */
[----:B------:R-:W-:Y:S01]  /*10a0*/  PLOP3.LUT P0, PT, PT, PT, UP1, 0x80, 0x0 ;  /* 0x000000000000781c */ /* 0x000fe20003f0f018 */
[----:B------:R-:W-:Y:S01]  /*10b0*/  IMAD.IADD R212, R5, 0x1, -R212 ;  /* 0x0000000105d47824 */ /* 0x000fe200078e0ad4 */
[----:B------:R-:W-:Y:S01]  /*10c0*/  ULDC.64 UR4, c[0x0][0x1b8] ;  /* 0x00006e0000047ab9 */ /* 0x000fe20000000a00 */
[----:B------:R-:W-:Y:S01]  /*10d0*/  LEA.HI R12, R20, R5, RZ, 0x4 ;  /* 0x00000005140c7211 */ /* 0x000fe200078f20ff */
[----:B------:R-:W-:Y:S01]  /*10e0*/  UIADD3 UR13, UR13, UR9, URZ ;  /* 0x000000090d0d7290 */ /* 0x000fe2000fffe03f */
[----:B------:R-:W-:Y:S01]  /*10f0*/  IMAD R202, R212, 0x20, R21 ;  /* 0x00000020d4ca7824 */ /* 0x000fe200078e0215 */
[----:B------:R-:W-:Y:S01]  /*1100*/  USHF.R.S32.HI UR9, URZ, 0x1f, UR11 ;  /* 0x0000001f3f097899 */ /* 0x000fe2000801140b */
[----:B------:R-:W-:Y:S01]  /*1110*/  SHF.R.S32.HI R13, RZ, 0x4, R12 ;  /* 0x00000004ff0d7819 */ /* 0x000fe2000001140c */
[----:B------:R-:W-:Y:S01]  /*1120*/  UIMAD UR8, UR18, UR4, URZ ;  /* 0x00000004120872a4 */ /* 0x000fe2000f8e023f */
[----:B------:R-:W-:Y:S01]  /*1130*/  IMAD.SHL.U32 R201, R21, 0x40, RZ ;  /* 0x0000004015c97824 */ /* 0x000fe200078e00ff */
[----:B------:R-:W-:Y:S01]  /*1140*/  IADD3 R8, R202, UR7, RZ ;  /* 0x00000007ca087c10 */ /* 0x000fe2000fffe0ff */
[----:B------:R-:W-:Y:S01]  /*1150*/  USEL UR9, UR9, URZ, !UP2 ;  /* 0x0000003f09097287 */ /* 0x000fe2000d000000 */
[----:B------:R-:W-:Y:S01]  /*1160*/  IMAD.SHL.U32 R210, R212, 0x8, RZ ;  /* 0x00000008d4d27824 */ /* 0x000fe200078e00ff */
[----:B------:R-:W-:Y:S01]  /*1170*/  UIMAD UR8, UR10, UR5, UR8 ;  /* 0x000000050a0872a4 */ /* 0x000fe2000f8e0208 */
[----:B------:R-:W-:Y:S01]  /*1180*/  LOP3.LUT R201, R201, 0x1c0, RZ, 0xc0, !PT ;  /* 0x000001c0c9c97812 */ /* 0x000fe200078ec0ff */
[----:B------:R-:W-:Y:S01]  /*1190*/  UIMAD.WIDE.U32 UR16, UR10, UR4, UR12 ;  /* 0x000000040a1072a5 */ /* 0x000fe2000f8e000c */
[----:B-1----:R-:W-:Y:S01]  /*11a0*/  @P1 IMAD.HI.U32 R2, R8, c[0x0][0x2c8], RZ ;  /* 0x0000b20008021a27 */ /* 0x002fe200078e00ff */
[----:B------:R-:W-:Y:S01]  /*11b0*/  USEL UR12, UR11, URZ, !UP2 ;  /* 0x0000003f0b0c7287 */ /* 0x000fe2000d000000 */
[----:B------:R-:W-:Y:S01]  /*11c0*/  SHF.R.U32.HI R10, RZ, 0x3, R201 ;  /* 0x00000003ff0a7819 */ /* 0x000fe200000116c9 */
[----:B------:R-:W-:Y:S01]  /*11d0*/  ULDC.64 UR4, c[0x0][0x1c0] ;  /* 0x0000700000047ab9 */ /* 0x000fe20000000a00 */
[----:B------:R-:W-:Y:S01]  /*11e0*/  IMAD.MOV.U32 R3, RZ, RZ, R8 ;  /* 0x000000ffff037224 */ /* 0x000fe200078e0008 */
[----:B------:R-:W-:Y:S01]  /*11f0*/  UIMAD UR9, UR9, UR4, URZ ;  /* 0x00000004090972a4 */ /* 0x000fe2000f8e023f */
[----:B------:R-:W-:Y:S01]  /*1200*/  @P0 SHF.R.U32.HI R3, RZ, c[0x0][0x2cc], R2 ;  /* 0x0000b300ff030a19 */ /* 0x000fe20000011602 */
[----:B------:R-:W-:Y:S01]  /*1210*/  UIADD3 UR17, UR17, UR8, URZ ;  /* 0x0000000811117290 */ /* 0x000fe2000fffe03f */
[C---:B------:R-:W-:Y:S01]  /*1220*/  LOP3.LUT R2, R12.reuse, 0xfffffff0, RZ, 0xc0, !PT ;  /* 0xfffffff00c027812 */ /* 0x040fe200078ec0ff */
[----:B------:R-:W-:Y:S01]  /*1230*/  UIMAD UR5, UR12, UR5, UR9 ;  /* 0x000000050c0572a4 */ /* 0x000fe2000f8e0209 */
[----:B------:R-:W-:Y:S01]  /*1240*/  LEA.HI R12, R12, R13, RZ, 0x1 ;  /* 0x0000000d0c0c7211 */ /* 0x000fe200078f08ff */
[----:B------:R-:W-:Y:S01]  /*1250*/  UIMAD.WIDE.U32 UR12, UR12, UR4, UR16 ;  /* 0x000000040c0c72a5 */ /* 0x000fe2000f8e0010 */
[----:B------:R-:W-:Y:S01]  /*1260*/  IMAD.SHL.U32 R189, R212, 0x40, RZ ;  /* 0x00000040d4bd7824 */ /* 0x000fe200078e00ff */
[----:B------:R-:W-:Y:S01]  /*1270*/  LOP3.LUT R201, R201, 0x38, R210, 0xf8, !PT ;  /* 0x00000038c9c97812 */ /* 0x000fe200078ef8d2 */
[----:B------:R-:W-:Y:S01]  /*1280*/  IMAD.IADD R7, R5, 0x1, -R2 ;  /* 0x0000000105077824 */ /* 0x000fe200078e0a02 */
[----:B------:R-:W-:Y:S01]  /*1290*/  UIADD3 UR5, UR13, UR5, URZ ;  /* 0x000000050d057290 */ /* 0x000fe2000fffe03f */
[----:B------:R-:W-:Y:S01]  /*12a0*/  SHF.R.S32.HI R2, RZ, 0x1f, R3 ;  /* 0x0000001fff027819 */ /* 0x000fe20000011403 */
[----:B------:R-:W-:Y:S01]  /*12b0*/  IMAD.U32 R15, RZ, RZ, UR13 ;  /* 0x0000000dff0f7e24 */ /* 0x000fe2000f8e00ff */
[----:B------:R-:W-:Y:S01]  /*12c0*/  LOP3.LUT R12, R12, 0xfffffffe, RZ, 0xc0, !PT ;  /* 0xfffffffe0c0c7812 */ /* 0x000fe200078ec0ff */
[----:B------:R-:W-:Y:S01]  /*12d0*/  IMAD.U32 R14, RZ, RZ, UR12 ;  /* 0x0000000cff0e7e24 */ /* 0x000fe2000f8e00ff */
[----:B------:R-:W-:Y:S01]  /*12e0*/  SHF.R.S32.HI R4, RZ, 0x1f, R7 ;  /* 0x0000001fff047819 */ /* 0x000fe20000011407 */
[----:B------:R-:W-:Y:S01]  /*12f0*/  IMAD.U32 R15, RZ, RZ, UR5 ;  /* 0x00000005ff0f7e24 */ /* 0x000fe2000f8e00ff */
[----:B------:R-:W-:Y:S01]  /*1300*/  LOP3.LUT R189, R189, 0x1c0, RZ, 0xc0, !PT ;  /* 0x000001c0bdbd7812 */ /* 0x000fe200078ec0ff */
[----:B------:R-:W-:Y:S01]  /*1310*/  IMAD R2, R2, c[0x0][0x1b0], RZ ;  /* 0x00006c0002027a24 */ /* 0x000fe200078e02ff */
[----:B------:R-:W-:Y:S01]  /*1320*/  LEA.HI R11, R4, R7, RZ, 0x3 ;  /* 0x00000007040b7211 */ /* 0x000fe200078f18ff */
[----:B------:R-:W-:Y:S01]  /*1330*/  IMAD.WIDE.U32 R14, R3, c[0x0][0x1b0], R14 ;  /* 0x00006c00030e7a25 */ /* 0x000fe200078e000e */
[----:B------:R-:W-:Y:S01]  /*1340*/  LOP3.LUT R201, R201, R10, RZ, 0x3c, !PT ;  /* 0x0000000ac9c97212 */ /* 0x000fe200078e3cff */
[----:B------:R-:W-:Y:S01]  /*1350*/  BSSY B0, `(.L_x_1095) ;  /* 0x0000046000007945 */ /* 0x000fe20003800000 */
[----:B------:R-:W-:Y:S01]  /*1360*/  LOP3.LUT R6, R189, 0x8, R6, 0xf8, !PT ;  /* 0x00000008bd067812 */ /* 0x000fe200078ef806 */
[----:B------:R-:W-:Y:S01]  /*1370*/  IMAD R9, R3, c[0x0][0x1b4], R2 ;  /* 0x00006d0003097a24 */ /* 0x000fe200078e0202 */
[----:B------:R-:W-:Y:S01]  /*1380*/  LOP3.LUT R2, R11, 0xfffffff8, RZ, 0xc0, !PT ;  /* 0xfffffff80b027812 */ /* 0x000fe200078ec0ff */
[----:B------:R-:W-:Y:S01]  /*1390*/  IMAD.MOV R3, RZ, RZ, -R3 ;  /* 0x000000ffff037224 */ /* 0x000fe200078e0a03 */
[----:B------:R-:W-:Y:S01]  /*13a0*/  SHF.R.U32.HI R189, RZ, 0x3, R189 ;  /* 0x00000003ffbd7819 */ /* 0x000fe200000116bd */
[----:B------:R-:W-:Y:S01]  /*13b0*/  IMAD.IADD R12, R13, 0x1, -R12 ;  /* 0x000000010d0c7824 */ /* 0x000fe200078e0a0c */
[----:B------:R-:W-:Y:S01]  /*13c0*/  IADD3 R16, R210, 0x40, RZ ;  /* 0x00000040d2107810 */ /* 0x000fe20007ffe0ff */
[----:B------:R-:W-:Y:S01]  /*13d0*/  IMAD R8, R3, c[0x0][0x2c4], R8 ;  /* 0x0000b10003087a24 */ /* 0x000fe200078e0208 */
[----:B------:R-:W-:Y:S01]  /*13e0*/  LOP3.LUT R189, R6, R189, RZ, 0x3c, !PT ;  /* 0x000000bd06bd7212 */ /* 0x000fe200078e3cff */
[----:B------:R-:W-:Y:S01]  /*13f0*/  IMAD.IADD R2, R7, 0x1, -R2 ;  /* 0x0000000107027824 */ /* 0x000fe200078e0a02 */
[----:B------:R-:W-:Y:S01]  /*1400*/  LOP3.LUT P1, RZ, R212, 0x4, RZ, 0xc0, !PT ;  /* 0x00000004d4ff7812 */ /* 0x000fe2000782c0ff */
[----:B------:R-:W-:Y:S01]  /*1410*/  IMAD.IADD R15, R15, 0x1, R9 ;  /* 0x000000010f0f7824 */ /* 0x000fe200078e0209 */
[----:B------:R-:W-:Y:S01]  /*1420*/  SHF.R.S32.HI R3, RZ, 0x1f, R8 ;  /* 0x0000001fff037819 */ /* 0x000fe20000011408 */
[C---:B------:R-:W-:Y:S01]  /*1430*/  IMAD.SHL.U32 R7, R2.reuse, 0x40, RZ ;  /* 0x0000004002077824 */ /* 0x040fe200078e00ff */
[----:B------:R-:W-:Y:S01]  /*1440*/  LOP3.LUT P5, RZ, R2, 0x4, RZ, 0xc0, !PT ;  /* 0x0000000402ff7812 */ /* 0x000fe200078ac0ff */
[----:B------:R-:W-:Y:S01]  /*1450*/  IMAD.SHL.U32 R4, R12, 0x8, RZ ;  /* 0x000000080c047824 */ /* 0x000fe200078e00ff */
[----:B------:R-:W-:Y:S01]  /*1460*/  LOP3.LUT P4, RZ, R2, 0x2, RZ, 0xc0, !PT ;  /* 0x0000000202ff7812 */ /* 0x000fe2000788c0ff */
[----:B------:R-:W-:Y:S01]  /*1470*/  IMAD R3, R3, c[0x0][0x1a8], RZ ;  /* 0x00006a0003037a24 */ /* 0x000fe200078e02ff */
[----:B------:R-:W-:Y:S01]  /*1480*/  LOP3.LUT R7, R7, 0x1c0, RZ, 0xc0, !PT ;  /* 0x000001c007077812 */ /* 0x000fe200078ec0ff */
[----:B------:R-:W-:Y:S01]  /*1490*/  IMAD.SHL.U32 R11, R11, 0x40, RZ ;  /* 0x000000400b0b7824 */ /* 0x000fe200078e00ff */
[----:B------:R-:W-:Y:S01]  /*14a0*/  IADD3 R2, R21, UR7, RZ ;  /* 0x0000000715027c10 */ /* 0x000fe2000fffe0ff */
[C---:B------:R-:W-:Y:S01]  /*14b0*/  IMAD R3, R8.reuse, c[0x0][0x1ac], R3 ;  /* 0x00006b0008037a24 */ /* 0x040fe200078e0203 */
[----:B------:R-:W-:Y:S01]  /*14c0*/  LOP3.LUT R4, R7, 0x8, R4, 0xf8, !PT ;  /* 0x0000000807047812 */ /* 0x000fe200078ef804 */
[----:B------:R-:W-:Y:S01]  /*14d0*/  IMAD.WIDE.U32 R8, R8, c[0x0][0x1a8], R14 ;  /* 0x00006a0008087a25 */ /* 0x000fe200078e000e */
[----:B------:R-:W-:-:S02]  /*14e0*/  SHF.R.U32.HI R13, RZ, 0x3, R7 ;  /* 0x00000003ff0d7819 */ /* 0x000fc40000011607 */
[-C--:B------:R-:W-:Y:S01]  /*14f0*/  LEA.HI R14, R20, R5.reuse, RZ, 0x6 ;  /* 0x00000005140e7211 */ /* 0x080fe200078f30ff */
[----:B------:R-:W-:Y:S01]  /*1500*/  IMAD.IADD R7, R9, 0x1, R3 ;  /* 0x0000000109077824 */ /* 0x000fe200078e0203 */
[----:B------:R-:W-:Y:S01]  /*1510*/  LEA R10, P0, R8, c[0x0][0x160], 0x1 ;  /* 0x00005800080a7a11 */ /* 0x000fe200078008ff */
[----:B------:R-:W-:Y:S01]  /*1520*/  IMAD R9, R204, c[0x0][0x2c4], RZ ;  /* 0x0000b100cc097a24 */ /* 0x000fe200078e02ff */
[----:B------:R-:W-:Y:S01]  /*1530*/  LOP3.LUT R11, R11, 0xfffffe00, RZ, 0xc0, !PT ;  /* 0xfffffe000b0b7812 */ /* 0x000fe200078ec0ff */
[----:B------:R-:W-:Y:S01]  /*1540*/  IMAD.SHL.U32 R14, R14, 0x8, RZ ;  /* 0x000000080e0e7824 */ /* 0x000fe200078e00ff */
[----:B------:R-:W-:Y:S01]  /*1550*/  LEA.HI.X R8, R8, c[0x0][0x164], R7, 0x1, P0 ;  /* 0x0000590008087a11 */ /* 0x000fe200000f0c07 */
[----:B------:R1:W3:Y:S01]  /*1560*/  SHFL.IDX PT, R18, R10, RZ, 0x181f ;  /* 0x00181fff0a127589 */ /* 0x0002e200000e0000 */
[----:B------:R-:W-:Y:S01]  /*1570*/  LEA.HI R7, R20, R5, RZ, 0x5 ;  /* 0x0000000514077211 */ /* 0x000fe200078f28ff */
[----:B------:R-:W-:Y:S01]  /*1580*/  IMAD R189, R12, 0x200, R189 ;  /* 0x000002000cbd7824 */ /* 0x000fe200078e02bd */
[----:B------:R-:W-:Y:S01]  /*1590*/  LOP3.LUT P0, RZ, R212, 0x2, RZ, 0xc0, !PT ;  /* 0x00000002d4ff7812 */ /* 0x000fe2000780c0ff */
[----:B------:R1:W4:Y:S01]  /*15a0*/  SHFL.IDX PT, R19, R8, RZ, 0x181f ;  /* 0x00181fff08137589 */ /* 0x00032200000e0000 */
[----:B------:R-:W-:-:S02]  /*15b0*/  SHF.R.S32.HI R6, RZ, 0x5, R7 ;  /* 0x00000005ff067819 */ /* 0x000fc40000011407 */
[----:B------:R-:W-:Y:S01]  /*15c0*/  LOP3.LUT R3, R4, R13, RZ, 0x3c, !PT ;  /* 0x0000000d04037212 */ /* 0x000fe200078e3cff */
[----:B------:R-:W-:Y:S01]  /*15d0*/  IMAD.MOV.U32 R4, RZ, RZ, 0x20 ;  /* 0x00000020ff047424 */ /* 0x000fe200078e00ff */
[----:B------:R-:W-:Y:S02]  /*15e0*/  IADD3 R15, R210, 0x80, RZ ;  /* 0x00000080d20f7810 */ /* 0x000fe40007ffe0ff */
[----:B------:R-:W-:Y:S02]  /*15f0*/  SEL R188, R188, 0xfffffff0, !P4 ;  /* 0xfffffff0bcbc7807 */ /* 0x000fe40006000000 */
[----:B------:R-:W-:Y:S02]  /*1600*/  ISETP.GE.AND P3, PT, R210, c[0x0][0x198], PT ;  /* 0x00006600d2007a0c */ /* 0x000fe40003f66270 */
[----:B------:R-:W-:Y:S02]  /*1610*/  SEL R4, R4, 0xffffffe0, !P5 ;  /* 0xffffffe004047807 */ /* 0x000fe40006800000 */
[----:B------:R-:W-:-:S02]  /*1620*/  ISETP.GE.AND P4, PT, R15, c[0x0][0x198], PT ;  /* 0x000066000f007a0c */ /* 0x000fc40003f86270 */
[----:B------:R-:W-:Y:S01]  /*1630*/  LOP3.LUT R201, R201, 0xfffffe00, R14, 0xf8, !PT ;  /* 0xfffffe00c9c97812 */ /* 0x000fe200078ef80e */
[----:B--2---:R2:W5:Y:S01]  /*1640*/  @P2 R2UR UR9, R0 ;  /* 0x00000000000923c2 */ /* 0x00456200000e0000 */
[----:B------:R-:W-:Y:S01]  /*1650*/  ISETP.GE.AND P2, PT, R2, R9, PT ;  /* 0x000000090200720c */ /* 0x000fe20003f46270 */
[----:B-----5:R-:W-:Y:S01]  /*1660*/  @!UP0 UMOV UR9, UR11 ;  /* 0x0000000b00098c82 */ /* 0x020fe20008000000 */
[----:B--2---:R-:W-:Y:S01]  /*1670*/  P2R R0, PR, RZ, 0x1 ;  /* 0x00000001ff007803 */ /* 0x004fe20000000000 */
[----:B------:R-:W-:Y:S01]  /*1680*/  IMAD R0, R6, 0x400, R11 ;  /* 0x0000040006007824 */ /* 0x000fe200078e020b */
[----:B------:R-:W-:-:S03]  /*1690*/  ISETP.GE.AND P0, PT, R16, c[0x0][0x198], PT ;  /* 0x0000660010007a0c */ /* 0x000fc60003f06270 */
[----:B------:R-:W-:Y:S01]  /*16a0*/  IMAD.IADD R0, R0, 0x1, R3 ;  /* 0x0000000100007824 */ /* 0x000fe200078e0203 */
[----:B------:R-:W-:-:S05]  /*16b0*/  LOP3.LUT R3, R3, R11, RZ, 0xfc, !PT ;  /* 0x0000000b03037212 */ /* 0x000fca00078efcff */
        /* <DEDUP_REMOVED lines=15> */
.L_x_1096:
[----:B-1-34-:R-:W-:Y:S05]  /*17b0*/  BSYNC B0 ;  /* 0x0000000000007941 */ /* 0x01afea0003800000 */
.L_x_1095:
        /* <DEDUP_REMOVED lines=20> */
.L_x_1098:
[----:B------:R-:W-:Y:S05]  /*1900*/  BSYNC B0 ;  /* 0x0000000000007941 */ /* 0x000fea0003800000 */
.L_x_1097:
[----:B------:R-:W-:Y:S01]  /*1910*/  IADD3 R12, R2, 0x40, RZ ;  /* 0x00000040020c7810 */ /* 0x000fe20007ffe0ff */
[----:B--2---:R2:W4:Y:S01]  /*1920*/  SHFL.IDX PT, R19, R8, 0x2, 0x181f ;  /* 0x00581f0008137f89 */ /* 0x00452200000e0000 */
[----:B------:R-:W-:Y:S02]  /*1930*/  BSSY B0, `(.L_x_1099) ;  /* 0x0000012000007945 */ /* 0x000fe40003800000 */
[----:B------:R-:W-:Y:S01]  /*1940*/  ISETP.GE.AND P2, PT, R12, R9, PT ;  /* 0x000000090c00720c */ /* 0x000fe20003f46270 */
        /* <DEDUP_REMOVED lines=16> */
.L_x_1100:
[----:B------:R-:W-:Y:S05]  /*1a50*/  BSYNC B0 ;  /* 0x0000000000007941 */ /* 0x000fea0003800000 */
.L_x_1099:
[----:B------:R-:W-:Y:S01]  /*1a60*/  SHFL.IDX PT, R12, R10, 0x3, 0x181f ;  /* 0x00781f000a0c7f89 */ /* 0x000fe200000e0000 */
[----:B------:R-:W-:Y:S01]  /*1a70*/  IADD3 R2, R2, 0x60, RZ ;  /* 0x0000006002027810 */ /* 0x000fe20007ffe0ff */
[----:B------:R-:W-:Y:S01]  /*1a80*/  IMAD.MOV.U32 R196, RZ, RZ, c[0x0][0x2b8] ;  /* 0x0000ae00ffc47624 */ /* 0x000fe200078e00ff */
[----:B------:R-:W-:Y:S01]  /*1a90*/  SHF.R.S32.HI R209, RZ, 0x1f, R16 ;  /* 0x0000001fffd17819 */ /* 0x000fe20000011410 */
[----:B---3--:R-:W3:Y:S01]  /*1aa0*/  SHFL.IDX PT, R13, R8, 0x3, 0x181f ;  /* 0x00781f00080d7f89 */ /* 0x008ee200000e0000 */
[----:B------:R-:W-:Y:S01]  /*1ab0*/  ISETP.GE.AND P2, PT, R2, R9, PT ;  /* 0x000000090200720c */ /* 0x000fe20003f46270 */
[----:B------:R-:W-:Y:S01]  /*1ac0*/  IMAD.SHL.U32 R144, R201, 0x2, RZ ;  /* 0x00000002c9907824 */ /* 0x000fe200078e00ff */
[----:B------:R-:W-:Y:S01]  /*1ad0*/  LEA.HI R209, R209, R16, RZ, 0x3 ;  /* 0x00000010d1d17211 */ /* 0x000fe200078f18ff */
[----:B------:R-:W-:Y:S01]  /*1ae0*/  USHF.R.S32.HI UR8, URZ, 0x1f, UR9 ;  /* 0x0000001f3f087899 */ /* 0x000fe20008011409 */
[----:B------:R-:W-:Y:S01]  /*1af0*/  IADD3 R9, R149, -0x1, RZ ;  /* 0xffffffff95097810 */ /* 0x000fe20007ffe0ff */
[----:B------:R-:W-:Y:S01]  /*1b00*/  ULDC.64 UR4, c[0x0][0x2b0] ;  /* 0x0000ac0000047ab9 */ /* 0x000fe20000000a00 */
[----:B------:R-:W-:Y:S01]  /*1b10*/  SHF.R.S32.HI R192, RZ, 0x1f, R15 ;  /* 0x0000001fffc07819 */ /* 0x000fe2000001140f */
[----:B------:R-:W-:Y:S01]  /*1b20*/  UIMAD UR8, UR8, UR4, URZ ;  /* 0x00000004080872a4 */ /* 0x000fe2000f8e023f */
[----:B------:R-:W-:Y:S01]  /*1b30*/  LOP3.LUT R209, R209, 0xfffffff8, RZ, 0xc0, !PT ;  /* 0xfffffff8d1d17812 */ /* 0x000fe200078ec0ff */
[----:B------:R-:W-:Y:S01]  /*1b40*/  IMAD.SHL.U32 R146, R9, 0x40, RZ ;  /* 0x0000004009927824 */ /* 0x000fe200078e00ff */
[----:B------:R-:W-:Y:S01]  /*1b50*/  LEA.HI R192, R192, R15, RZ, 0x3 ;  /* 0x0000000fc0c07211 */ /* 0x000fe200078f18ff */
[----:B------:R-:W-:Y:S01]  /*1b60*/  UIMAD.WIDE.U32 UR12, UR9, UR4, URZ ;  /* 0x00000004090c72a5 */ /* 0x000fe2000f8e003f */
[----:B------:R-:W-:Y:S01]  /*1b70*/  ISETP.NE.AND P5, PT, R196, 0x1, PT ;  /* 0x00000001c400780c */ /* 0x000fe20003fa5270 */
[----:B------:R-:W-:Y:S01]  /*1b80*/  IMAD.IADD R200, R202, 0x1, R146 ;  /* 0x00000001cac87824 */ /* 0x000fe200078e0292 */
[----:B------:R-:W-:Y:S01]  /*1b90*/  LOP3.LUT R192, R192, 0xfffffff8, RZ, 0xc0, !PT ;  /* 0xfffffff8c0c07812 */ /* 0x000fe200078ec0ff */
[----:B------:R-:W-:Y:S01]  /*1ba0*/  UIMAD UR8, UR9, UR5, UR8 ;  /* 0x00000005090872a4 */ /* 0x000fe2000f8e0208 */
[----:B------:R-:W-:Y:S01]  /*1bb0*/  P2R R2, PR, RZ, 0x20 ;  /* 0x00000020ff027803 */ /* 0x000fe20000000000 */
[----:B------:R-:W-:Y:S01]  /*1bc0*/  IMAD.MOV.U32 R199, RZ, RZ, RZ ;  /* 0x000000ffffc77224 */ /* 0x000fe200078e00ff */
[----:B------:R-:W-:Y:S01]  /*1bd0*/  ULDC.64 UR4, c[0x0][0x210] ;  /* 0x0000840000047ab9 */ /* 0x000fe20000000a00 */
[----:B------:R-:W-:Y:S01]  /*1be0*/  P2R R17, PR, RZ, 0x2 ;  /* 0x00000002ff117803 */ /* 0x000fe20000000000 */
[----:B------:R-:W-:Y:S01]  /*1bf0*/  UIADD3 UR8, UR13, UR8, URZ ;  /* 0x000000080d087290 */ /* 0x000fe2000fffe03f */
[----:B---34-:R-:W-:-:S04]  /*1c00*/  @!P2 IMAD.WIDE R18, R210, 0x2, R12 ;  /* 0x00000002d212a825 */ /* 0x018fc800078e020c */
[--C-:B-12---:R-:W-:Y:S01]  /*1c10*/  @!P2 IMAD.WIDE R10, R209, 0x2, R12.reuse ;  /* 0x00000002d10aa825 */ /* 0x106fe200078e020c */
[----:B------:R-:W-:Y:S01]  /*1c20*/  @!PT LDS RZ, [RZ] ;  /* 0x00000000fffff984 */ /* 0x000fe20000000800 */
[----:B------:R1:W-:Y:S03]  /*1c30*/  @!P2 LDGSTS.E.BYPASS.LTC128B.128 [R144+0x1b100], [R18.64], !P3 ;  /* 0x1b1000001290afae */ /* 0x0003e6000d901d4e */
[----:B------:R-:W-:Y:S01]  /*1c40*/  @!P2 IMAD.WIDE R26, R192, 0x2, R12 ;  /* 0x00000002c01aa825 */ /* 0x000fe200078e020c */
[----:B------:R2:W-:Y:S01]  /*1c50*/  @!P2 LDGSTS.E.BYPASS.LTC128B.128 [R144+0x1f100], [R10.64], !P0 ;  /* 0x1f1000000a90afae */ /* 0x0005e2000c101d4e */
[C---:B------:R-:W-:Y:S02]  /*1c60*/  ISETP.GE.AND P0, PT, R200.reuse, R195, PT ;  /* 0x000000c3c800720c */ /* 0x040fe40003f06270 */
[----:B------:R-:W-:Y:S01]  /*1c70*/  IMAD.IADD R200, R200, 0x1, R203 ;  /* 0x00000001c8c87824 */ /* 0x000fe200078e02cb */
[----:B------:R3:W-:Y:S01]  /*1c80*/  @!P2 LDGSTS.E.BYPASS.LTC128B.128 [R144+0x23100], [R26.64], !P4 ;  /* 0x231000001a90afae */ /* 0x0007e2000e101d4e */
[----:B------:R-:W-:-:S02]  /*1c90*/  ISETP.GT.OR P0, PT, R202, 0x3f, P0 ;  /* 0x0000003fca00780c */ /* 0x000fc40000704670 */
[----:B------:R-:W-:Y:S01]  /*1ca0*/  @P5 IMAD.HI.U32 R8, R200, c[0x0][0x2bc], RZ ;  /* 0x0000af00c8085a27 */ /* 0x000fe200078e00ff */
[----:B------:R-:W0:Y:S03]  /*1cb0*/  LDGDEPBAR ;  /* 0x00000000000079af */ /* 0x000e260000000000 */
[----:B------:R-:W-:Y:S01]  /*1cc0*/  IMAD.MOV.U32 R2, RZ, RZ, R200 ;  /* 0x000000ffff027224 */ /* 0x000fe200078e00c8 */
[----:B------:R-:W-:-:S06]  /*1cd0*/  @P5 SHF.R.U32.HI R2, RZ, c[0x0][0x2c0], R8 ;  /* 0x0000b000ff025a19 */ /* 0x000fcc0000011608 */
[----:B--2---:R-:W-:-:S04]  /*1ce0*/  @!P0 IADD3 R11, P3, R2, UR12, RZ ;  /* 0x0000000c020b8c10 */ /* 0x004fc8000ff7e0ff */
[----:B------:R-:W-:Y:S02]  /*1cf0*/  @!P0 LEA.HI.X.SX32 R8, R2, UR8, 0x1, P3 ;  /* 0x0000000802088c11 */ /* 0x000fe400098f0eff */
[----:B------:R-:W-:-:S04]  /*1d00*/  @!P0 LEA R10, P3, R11, c[0x0][0x2a0], 0x2 ;  /* 0x0000a8000b0a8a11 */ /* 0x000fc800078610ff */
[----:B------:R-:W-:Y:S01]  /*1d10*/  @!P0 LEA.HI.X R11, R11, c[0x0][0x2a4], R8, 0x2, P3 ;  /* 0x0000a9000b0b8a11 */ /* 0x000fe200018f1408 */
[----:B------:R-:W-:Y:S06]  /*1d20*/  BAR.SYNC.DEFER_BLOCKING 0x0 ;  /* 0x0000000000007b1d */ /* 0x000fec0000010000 */
[----:B------:R-:W2:Y:S01]  /*1d30*/  @!P0 LDG.E R199, [R10.64] ;  /* 0x0000000e0ac78981 */ /* 0x000ea2000c1e1900 */
[----:B------:R-:W-:Y:S01]  /*1d40*/  IMAD.MOV R13, RZ, RZ, -R2 ;  /* 0x000000ffff0d7224 */ /* 0x000fe200078e0a02 */
[----:B------:R-:W-:Y:S01]  /*1d50*/  UIMAD UR9, UR18, UR4, URZ ;  /* 0x00000004120972a4 */ /* 0x000fe2000f8e023f */
[C---:B------:R-:W-:Y:S01]  /*1d60*/  IMAD.WIDE R28, R210.reuse, 0x2, RZ ;  /* 0x00000002d21c7825 */ /* 0x040fe200078e02ff */
[----:B------:R-:W-:Y:S01]  /*1d70*/  UIMAD.WIDE.U32 UR16, UR10, UR4, URZ ;  /* 0x000000040a1072a5 */ /* 0x000fe2000f8e003f */
[----:B------:R-:W-:Y:S01]  /*1d80*/  ISETP.GE.AND P5, PT, R210, c[0x0][0x1d4], PT ;  /* 0x00007500d2007a0c */ /* 0x000fe20003fa6270 */
[----:B------:R-:W-:Y:S01]  /*1d90*/  UIMAD UR9, UR10, UR5, UR9 ;  /* 0x000000050a0972a4 */ /* 0x000fe2000f8e0209 */
[----:B------:R-:W-:Y:S01]  /*1da0*/  IMAD R200, R13, c[0x0][0x2b8], R200 ;  /* 0x0000ae000dc87a24 */ /* 0x000fe200078e02c8 */
[----:B------:R-:W-:Y:S01]  /*1db0*/  ISETP.GE.AND P4, PT, R16, c[0x0][0x1d4], PT ;  /* 0x0000750010007a0c */ /* 0x000fe20003f86270 */
[----:B------:R-:W-:Y:S01]  /*1dc0*/  ULDC.64 UR4, c[0x0][0x1e8] ;  /* 0x00007a0000047ab9 */ /* 0x000fe20000000a00 */
[----:B---3--:R-:W-:Y:S01]  /*1dd0*/  IMAD.WIDE R26, R209, 0x2, RZ ;  /* 0x00000002d11a7825 */ /* 0x008fe200078e02ff */
[----:B------:R-:W-:Y:S01]  /*1de0*/  UIADD3 UR9, UR17, UR9, URZ ;  /* 0x0000000911097290 */ /* 0x000fe2000fffe03f */
[----:B------:R-:W-:Y:S01]  /*1df0*/  SHF.R.S32.HI R13, RZ, 0x1f, R200 ;  /* 0x0000001fff0d7819 */ /* 0x000fe200000114c8 */
[----:B------:R-:W-:Y:S01]  /*1e00*/  UIMAD UR18, UR18, UR4, URZ ;  /* 0x00000004121272a4 */ /* 0x000fe2000f8e023f */
[C---:B-1----:R-:W-:Y:S01]  /*1e10*/  IMAD.WIDE.U32 R18, R200.reuse, c[0x0][0x208], RZ ;  /* 0x00008200c8127a25 */ /* 0x042fe200078e00ff */
[----:B------:R-:W-:Y:S01]  /*1e20*/  UIMAD.WIDE.U32 UR22, UR10, UR4, URZ ;  /* 0x000000040a1672a5 */ /* 0x000fe2000f8e003f */
[----:B------:R-:W-:Y:S01]  /*1e30*/  ISETP.GE.AND P6, PT, R15, c[0x0][0x1d4], PT ;  /* 0x000075000f007a0c */ /* 0x000fe20003fc6270 */
[----:B------:R-:W-:Y:S01]  /*1e40*/  UIMAD UR18, UR10, UR5, UR18 ;  /* 0x000000050a1272a4 */ /* 0x000fe2000f8e0212 */
[C---:B------:R-:W-:Y:S01]  /*1e50*/  IMAD R23, R13.reuse, c[0x0][0x208], RZ ;  /* 0x000082000d177a24 */ /* 0x040fe200078e02ff */
[----:B------:R-:W-:Y:S01]  /*1e60*/  SHF.R.S32.HI R145, RZ, 0x1f, R210 ;  /* 0x0000001fff917819 */ /* 0x000fe200000114d2 */
[----:B------:R-:W-:Y:S01]  /*1e70*/  IMAD R13, R13, c[0x0][0x1e0], RZ ;  /* 0x000078000d0d7a24 */ /* 0x000fe200078e02ff */
[----:B------:R-:W-:Y:S01]  /*1e80*/  UIADD3 UR18, UR23, UR18, URZ ;  /* 0x0000001217127290 */ /* 0x000fe2000fffe03f */
[C---:B------:R-:W-:Y:S01]  /*1e90*/  IMAD R24, R200.reuse, c[0x0][0x20c], R23 ;  /* 0x00008300c8187a24 */ /* 0x040fe200078e0217 */
[----:B------:R-:W-:Y:S01]  /*1ea0*/  SEL R211, RZ, 0x10, P6 ;  /* 0x00000010ffd37807 */ /* 0x000fe20003000000 */
[----:B------:R-:W-:Y:S01]  /*1eb0*/  IMAD R13, R200, c[0x0][0x1e4], R13 ;  /* 0x00007900c80d7a24 */ /* 0x000fe200078e020d */
[----:B------:R-:W-:Y:S01]  /*1ec0*/  IADD3 R198, R144, 0x100, RZ ;  /* 0x0000010090c67810 */ /* 0x000fe20007ffe0ff */
[----:B------:R-:W-:Y:S01]  /*1ed0*/  IMAD.IADD R25, R19, 0x1, R24 ;  /* 0x0000000113197824 */ /* 0x000fe200078e0218 */
[----:B------:R-:W-:Y:S01]  /*1ee0*/  SHF.R.S32.HI R132, RZ, 0x1f, R209 ;  /* 0x0000001fff847819 */ /* 0x000fe200000114d1 */
[----:B------:R-:W-:Y:S01]  /*1ef0*/  IMAD.MOV.U32 R24, RZ, RZ, R18 ;  /* 0x000000ffff187224 */ /* 0x000fe200078e0012 */
[----:B------:R-:W-:Y:S01]  /*1f00*/  SHF.R.S32.HI R133, RZ, 0x1f, R192 ;  /* 0x0000001fff857819 */ /* 0x000fe200000114c0 */
[----:B------:R-:W-:-:S04]  /*1f10*/  IMAD.WIDE.U32 R18, R200, c[0x0][0x1e0], RZ ;  /* 0x00007800c8127a25 */ /* 0x000fc800078e00ff */
[----:B------:R-:W-:Y:S01]  /*1f20*/  IMAD.IADD R19, R19, 0x1, R13 ;  /* 0x0000000113137824 */ /* 0x000fe200078e020d */
        /* <DEDUP_REMOVED lines=9> */
[----:B------:R-:W-:Y:S01]  /*1fc0*/  LEA R23, P0, R11, c[0x0][0x1f8], 0x1 ;  /* 0x00007e000b177a11 */ /* 0x000fe200078008ff */
[----:B------:R-:W-:-:S03]  /*1fd0*/  IMAD.WIDE R24, R192, 0x2, RZ ;  /* 0x00000002c0187825 */ /* 0x000fc600078e02ff */
[----:B------:R-:W-:Y:S01]  /*1fe0*/  LEA.HI.X R22, R11, c[0x0][0x1fc], R22, 0x1, P0 ;  /* 0x00007f000b167a11 */ /* 0x000fe200000f0c16 */
[----:B------:R-:W1:Y:S01]  /*1ff0*/  SHFL.IDX PT, R13, R23, RZ, 0x181f ;  /* 0x00181fff170d7589 */ /* 0x000e6200000e0000 */
[----:B------:R-:W-:-:S03]  /*2000*/  IADD3 R8, P0, R18, UR22, RZ ;  /* 0x0000001612087c10 */ /* 0x000fc6000ff1e0ff */
[----:B------:R-:W-:Y:S01]  /*2010*/  SHFL.IDX PT, R11, R23, 0x1, 0x181f ;  /* 0x00381f00170b7f89 */ /* 0x000fe200000e0000 */
[----:B------:R-:W-:Y:S02]  /*2020*/  IADD3.X R19, R19, UR18, R2, P0, !PT ;  /* 0x0000001213137c10 */ /* 0x000fe400087fe402 */
[C---:B------:R-:W-:Y:S01]  /*2030*/  LEA R10, P0, R8.reuse, c[0x0][0x1c8], 0x1 ;  /* 0x00007200080a7a11 */ /* 0x040fe200078008ff */
[----:B------:R-:W2:Y:S01]  /*2040*/  SHFL.IDX PT, R14, R22, RZ, 0x181f ;  /* 0x00181fff160e7589 */ /* 0x000ea200000e0000 */
[----:B------:R-:W-:Y:S02]  /*2050*/  IADD3 R2, -R21, R195, -R146 ;  /* 0x000000c315027210 */ /* 0x000fe40007ffe992 */
[----:B------:R-:W-:Y:S01]  /*2060*/  LEA.HI.X R8, R8, c[0x0][0x1cc], R19, 0x1, P0 ;  /* 0x0000730008087a11 */ /* 0x000fe200000f0c13 */
[----:B------:R3:W4:Y:S04]  /*2070*/  SHFL.IDX PT, R12, R22, 0x1, 0x181f ;  /* 0x00381f00160c7f89 */ /* 0x00072800000e0000 */
[----:B------:R-:W-:Y:S04]  /*2080*/  SHFL.IDX PT, R18, R10, RZ, 0x181f ;  /* 0x00181fff0a127589 */ /* 0x000fe800000e0000 */
[----:B------:R-:W5:Y:S01]  /*2090*/  SHFL.IDX PT, R19, R8, RZ, 0x181f ;  /* 0x00181fff08137589 */ /* 0x000f6200000e0000 */
[----:B-1----:R-:W-:-:S05]  /*20a0*/  IADD3 R30, P3, R13, R26, RZ ;  /* 0x0000001a0d1e7210 */ /* 0x002fca0007f7e0ff */
[----:B--2---:R-:W-:Y:S01]  /*20b0*/  IMAD.X R31, R14, 0x1, R27, P3 ;  /* 0x000000010e1f7824 */ /* 0x004fe200018e061b */
[-C--:B------:R-:W-:Y:S02]  /*20c0*/  IADD3 R26, P3, R26, R11.reuse, RZ ;  /* 0x0000000b1a1a7210 */ /* 0x080fe40007f7e0ff */
[----:B---3--:R-:W-:Y:S02]  /*20d0*/  IADD3 R22, P2, R13, R28, RZ ;  /* 0x0000001c0d167210 */ /* 0x008fe40007f5e0ff */
[----:B------:R-:W-:Y:S01]  /*20e0*/  IADD3 R28, P0, R28, R11, RZ ;  /* 0x0000000b1c1c7210 */ /* 0x000fe20007f1e0ff */
[--C-:B----4-:R-:W-:Y:S01]  /*20f0*/  IMAD.X R27, R27, 0x1, R12.reuse, P3 ;  /* 0x000000011b1b7824 */ /* 0x110fe200018e060c */
[----:B------:R-:W-:Y:S01]  /*2100*/  ISETP.GE.AND P3, PT, R210, c[0x0][0x1d4], PT ;  /* 0x00007500d2007a0c */ /* 0x000fe20003f66270 */
[----:B------:R-:W-:Y:S01]  /*2110*/  IMAD.X R23, R14, 0x1, R29, P2 ;  /* 0x000000010e177824 */ /* 0x000fe200010e061d */
[----:B------:R-:W-:Y:S01]  /*2120*/  IADD3 R32, P2, R13, R24, RZ ;  /* 0x000000180d207210 */ /* 0x000fe20007f5e0ff */
[----:B------:R-:W-:Y:S01]  /*2130*/  IMAD.X R29, R29, 0x1, R12, P0 ;  /* 0x000000011d1d7824 */ /* 0x000fe200000e060c */
[----:B------:R-:W-:-:S03]  /*2140*/  ISETP.GE.AND P0, PT, R2, 0x1, PT ;  /* 0x000000010200780c */ /* 0x000fc60003f06270 */
[----:B------:R-:W-:Y:S01]  /*2150*/  IMAD.X R33, R14, 0x1, R25, P2 ;  /* 0x000000010e217824 */ /* 0x000fe200010e0619 */
[----:B------:R-:W-:-:S05]  /*2160*/  IADD3 R24, P2, R24, R11, RZ ;  /* 0x0000000b18187210 */ /* 0x000fca0007f5e0ff */
[----:B------:R-:W-:-:S04]  /*2170*/  IMAD.X R25, R25, 0x1, R12, P2 ;  /* 0x0000000119197824 */ /* 0x000fc800010e060c */
[----:B-----5:R-:W-:-:S04]  /*2180*/  @P0 IMAD.WIDE R34, R210, 0x2, R18 ;  /* 0x00000002d2220825 */ /* 0x020fc800078e0212 */
[--C-:B------:R-:W-:Y:S01]  /*2190*/  @P0 IMAD.WIDE R12, R209, 0x2, R18.reuse ;  /* 0x00000002d10c0825 */ /* 0x100fe200078e0212 */
[----:B------:R1:W-:Y:S03]  /*21a0*/  @P0 LDGSTS.E.BYPASS.LTC128B.128 [R144+0xc100], [R34.64], !P5 ;  /* 0x0c10000022900fae */ /* 0x0003e6000e901d4e */
[----:B------:R-:W-:Y:S01]  /*21b0*/  @P0 IMAD.WIDE R40, R192, 0x2, R18 ;  /* 0x00000002c0280825 */ /* 0x000fe200078e0212 */
[----:B------:R1:W-:Y:S04]  /*21c0*/  @P0 LDGSTS.E.BYPASS.LTC128B.128 [R144+0xe100], [R12.64], !P4 ;  /* 0x0e1000000c900fae */ /* 0x0003e8000e101d4e */
[----:B------:R-:W-:Y:S04]  /*21d0*/  SHFL.IDX PT, R18, R10, 0x1, 0x181f ;  /* 0x00381f000a127f89 */ /* 0x000fe800000e0000 */
[----:B------:R-:W2:Y:S04]  /*21e0*/  SHFL.IDX PT, R19, R8, 0x1, 0x181f ;  /* 0x00381f0008137f89 */ /* 0x000ea800000e0000 */
[----:B------:R1:W-:Y:S01]  /*21f0*/  @P0 LDGSTS.E.BYPASS.LTC128B.128 [R144+0x10100], [R40.64], !P6 ;  /* 0x1010000028900fae */ /* 0x0003e2000f101d4e */
[----:B------:R-:W-:-:S13]  /*2200*/  ISETP.GT.AND P0, PT, R2, 0x20, PT ;  /* 0x000000200200780c */ /* 0x000fda0003f04270 */
[----:B--2---:R-:W-:-:S04]  /*2210*/  @P0 IMAD.WIDE R38, R210, 0x2, R18 ;  /* 0x00000002d2260825 */ /* 0x004fc800078e0212 */
[--C-:B------:R-:W-:Y:S01]  /*2220*/  @P0 IMAD.WIDE R36, R209, 0x2, R18.reuse ;  /* 0x00000002d1240825 */ /* 0x100fe200078e0212 */
[----:B------:R1:W-:Y:S03]  /*2230*/  @P0 LDGSTS.E.BYPASS.LTC128B.128 [R144+0xd100], [R38.64], !P5 ;  /* 0x0d10000026900fae */ /* 0x0003e6000e901d4e */
[----:B------:R-:W-:Y:S01]  /*2240*/  @P0 IMAD.WIDE R18, R192, 0x2, R18 ;  /* 0x00000002c0120825 */ /* 0x000fe200078e0212 */
[----:B------:R1:W-:Y:S04]  /*2250*/  @P0 LDGSTS.E.BYPASS.LTC128B.128 [R144+0xf100], [R36.64], !P4 ;  /* 0x0f10000024900fae */ /* 0x0003e8000e101d4e */
[----:B------:R1:W-:Y:S01]  /*2260*/  @P0 LDGSTS.E.BYPASS.LTC128B.128 [R144+0x11100], [R18.64], !P6 ;  /* 0x1110000012900fae */ /* 0x0003e2000f101d4e */
[----:B------:R-:W-:-:S02]  /*2270*/  ISETP.LT.OR P0, PT, R2, 0x1, P3 ;  /* 0x000000010200780c */ /* 0x000fc40001f01670 */
[----:B------:R-:W-:Y:S01]  /*2280*/  ISETP.LT.OR P3, PT, R2, 0x21, P3 ;  /* 0x000000210200780c */ /* 0x000fe20001f61670 */
[----:B------:R-:W0:Y:S10]  /*2290*/  LDGDEPBAR ;  /* 0x00000000000079af */ /* 0x000e340000000000 */
[----:B------:R1:W-:Y:S01]  /*22a0*/  LDGSTS.E.BYPASS.LTC128B.128 [R144+0x100], [R22.64], !P0 ;  /* 0x0010000016907fae */ /* 0x0003e2000c101d4e */
[----:B------:R-:W-:-:S04]  /*22b0*/  ISETP.GE.AND P0, PT, R16, c[0x0][0x1d4], PT ;  /* 0x0000750010007a0c */ /* 0x000fc80003f06270 */
[C---:B------:R-:W-:Y:S02]  /*22c0*/  ISETP.LT.OR P2, PT, R2.reuse, 0x1, P0 ;  /* 0x000000010200780c */ /* 0x040fe40000741670 */
[----:B------:R-:W-:-:S11]  /*22d0*/  ISETP.LT.OR P0, PT, R2, 0x21, P0 ;  /* 0x000000210200780c */ /* 0x000fd60000701670 */
[----:B------:R1:W-:Y:S01]  /*22e0*/  LDGSTS.E.BYPASS.LTC128B.128 [R144+0x2100], [R30.64], !P2 ;  /* 0x021000001e907fae */ /* 0x0003e2000d101d4e */
[----:B------:R-:W-:-:S04]  /*22f0*/  ISETP.GE.AND P2, PT, R15, c[0x0][0x1d4], PT ;  /* 0x000075000f007a0c */ /* 0x000fc80003f46270 */
[----:B------:R-:W-:-:S13]  /*2300*/  ISETP.LT.OR P1, PT, R2, 0x1, P2 ;  /* 0x000000010200780c */ /* 0x000fda0001721670 */
[----:B------:R1:W-:Y:S01]  /*2310*/  LDGSTS.E.BYPASS.LTC128B.128 [R144+0x4100], [R32.64], !P1 ;  /* 0x0410000020907fae */ /* 0x0003e2000c901d4e */
[----:B------:R-:W-:-:S03]  /*2320*/  ISETP.NE.AND P1, PT, R17, RZ, PT ;  /* 0x000000ff1100720c */ /* 0x000fc60003f25270 */
[----:B------:R1:W-:Y:S01]  /*2330*/  LDGSTS.E.BYPASS.LTC128B.128 [R144+0x1100], [R28.64], !P3 ;  /* 0x011000001c907fae */ /* 0x0003e2000d901d4e */
[----:B------:R-:W-:-:S03]  /*2340*/  ISETP.GT.AND P3, PT, R9, R194, PT ;  /* 0x000000c20900720c */ /* 0x000fc60003f64270 */
[----:B------:R1:W-:Y:S01]  /*2350*/  LDGSTS.E.BYPASS.LTC128B.128 [R144+0x3100], [R26.64], !P0 ;  /* 0x031000001a907fae */ /* 0x0003e2000c101d4e */
[----:B------:R-:W-:Y:S02]  /*2360*/  ISETP.LT.OR P0, PT, R2, 0x21, P2 ;  /* 0x000000210200780c */ /* 0x000fe40001701670 */
[----:B------:R-:W-:Y:S02]  /*2370*/  ISETP.GT.AND P2, PT, R202, 0x3f, PT ;  /* 0x0000003fca00780c */ /* 0x000fe40003f44270 */
[----:B------:R-:W-:-:S09]  /*2380*/  P2R R21, PR, RZ, 0x8 ;  /* 0x00000008ff157803 */ /* 0x000fd20000000000 */
[----:B------:R1:W-:Y:S04]  /*2390*/  LDGSTS.E.BYPASS.LTC128B.128 [R144+0x5100], [R24.64], !P0 ;  /* 0x0510000018907fae */ /* 0x0003e8000c101d4e */
[----:B------:R-:W0:Y:S01]  /*23a0*/  LDGDEPBAR ;  /* 0x00000000000079af */ /* 0x000e220000000000 */
        /* <DEDUP_REMOVED lines=14> */
[----:B-1----:R-:W-:Y:S02]  /*2490*/  SEL R12, RZ, 0x10, P5 ;  /* 0x00000010ff0c7807 */ /* 0x002fe40002800000 */
[----:B------:R-:W-:Y:S01]  /*24a0*/  SHF.L.U64.HI R14, R210, 0x1, R145 ;  /* 0x00000001d20e7819 */ /* 0x000fe20000010291 */
        /* <DEDUP_REMOVED lines=9> */
[----:B------:R-:W-:Y:S02]  /*2540*/  IMAD.IADD R11, R11, 0x1, R13 ;  /* 0x000000010b0b7824 */ /* 0x000fe400078e020d */
[----:B------:R-:W-:Y:S01]  /*2550*/  IMAD.SHL.U32 R13, R210, 0x2, RZ ;  /* 0x00000002d20d7824 */ /* 0x000fe200078e00ff */
[----:B--2---:R-:W-:Y:S01]  /*2560*/  SHF.R.S32.HI R2, RZ, 0x1f, R199 ;  /* 0x0000001fff027819 */ /* 0x004fe200000114c7 */
[----:B------:R-:W-:Y:S01]  /*2570*/  IMAD.WIDE.U32 R8, R199, c[0x0][0x1f0], R10 ;  /* 0x00007c00c7087a25 */ /* 0x000fe200078e000a */
[----:B------:R-:W-:-:S03]  /*2580*/  SHF.L.U64.HI R11, R209, 0x1, R132 ;  /* 0x00000001d10b7819 */ /* 0x000fc60000010284 */
[----:B------:R-:W-:Y:S01]  /*2590*/  IMAD R2, R2, c[0x0][0x1f0], RZ ;  /* 0x00007c0002027a24 */ /* 0x000fe200078e02ff */
[----:B------:R-:W-:Y:S01]  /*25a0*/  IADD3 R15, P0, R8, UR22, RZ ;  /* 0x00000016080f7c10 */ /* 0x000fe2000ff1e0ff */
[----:B------:R-:W-:Y:S01]  /*25b0*/  IMAD.SHL.U32 R10, R209, 0x2, RZ ;  /* 0x00000002d10a7824 */ /* 0x000fe200078e00ff */
[----:B------:R-:W-:Y:S01]  /*25c0*/  SHF.L.U64.HI R8, R192, 0x1, R133 ;  /* 0x00000001c0087819 */ /* 0x000fe20000010285 */
[----:B------:R-:W-:-:S05]  /*25d0*/  IMAD R2, R199, c[0x0][0x1f4], R2 ;  /* 0x00007d00c7027a24 */ /* 0x000fca00078e0202 */
[----:B------:R-:W-:Y:S02]  /*25e0*/  IADD3.X R2, R9, UR18, R2, P0, !PT ;  /* 0x0000001209027c10 */ /* 0x000fe400087fe402 */
[C---:B------:R-:W-:Y:S02]  /*25f0*/  LEA R16, P0, R15.reuse, c[0x0][0x1c8], 0x1 ;  /* 0x000072000f107a11 */ /* 0x040fe400078008ff */
[----:B------:R-:W-:Y:S02]  /*2600*/  SEL R9, RZ, 0x10, P4 ;  /* 0x00000010ff097807 */ /* 0x000fe40002000000 */
[----:B------:R-:W-:Y:S01]  /*2610*/  LEA.HI.X R15, R15, c[0x0][0x1cc], R2, 0x1, P0 ;  /* 0x000073000f0f7a11 */ /* 0x000fe200000f0c02 */
[----:B------:R-:W1:Y:S01]  /*2620*/  SHFL.IDX PT, R18, R16, 0x1, 0x181f ;  /* 0x00381f0010127f89 */ /* 0x000e6200000e0000 */
[----:B------:R-:W-:Y:S01]  /*2630*/  IADD3 R23, -R9, 0x10, RZ ;  /* 0x0000001009177810 */ /* 0x000fe20007ffe1ff */
[----:B------:R-:W-:Y:S02]  /*2640*/  IMAD.SHL.U32 R2, R192, 0x2, RZ ;  /* 0x00000002c0027824 */ /* 0x000fe400078e00ff */
[----:B------:R-:W2:Y:S01]  /*2650*/  SHFL.IDX PT, R19, R15, 0x1, 0x181f ;  /* 0x00381f000f137f89 */ /* 0x000ea200000e0000 */
[----:B------:R-:W-:-:S03]  /*2660*/  LOP3.LUT R23, R23, 0xf, RZ, 0xc0, !PT ;  /* 0x0000000f17177812 */ /* 0x000fc600078ec0ff */
        /* <DEDUP_REMOVED lines=23> */
.L_x_1101:
[----:B------:R-:W0:Y:S01]  /*27e0*/  LDGDEPBAR ;  /* 0x00000000000079af */ /* 0x000e220000000000 */
[----:B------:R-:W-:Y:S01]  /*27f0*/  LOP3.LUT P3, RZ, R212, 0x2, RZ, 0xc0, !PT ;  /* 0x00000002d4ff7812 */ /* 0x000fe2000786c0ff */
[----:B------:R-:W-:Y:S01]  /*2800*/  IMAD.SHL.U32 R189, R189, 0x2, RZ ;  /* 0x00000002bdbd7824 */ /* 0x000fe200078e00ff */
[----:B------:R-:W-:Y:S01]  /*2810*/  MOV R186, 0x20 ;  /* 0x0000002000ba7802 */ /* 0x000fe20000000f00 */
[----:B------:R-:W-:Y:S01]  /*2820*/  IMAD.SHL.U32 R188, R188, 0x2, RZ ;  /* 0x00000002bcbc7824 */ /* 0x000fe200078e00ff */
[----:B------:R-:W-:Y:S01]  /*2830*/  ISETP.NE.AND P0, PT, R21, RZ, PT ;  /* 0x000000ff1500720c */ /* 0x000fe20003f05270 */
[C---:B------:R-:W-:Y:S01]  /*2840*/  IMAD.SHL.U32 R48, R0.reuse, 0x2, RZ ;  /* 0x0000000200307824 */ /* 0x040fe200078e00ff */
[----:B------:R-:W-:Y:S02]  /*2850*/  LEA R191, R0, 0x18100, 0x1 ;  /* 0x0001810000bf7811 */ /* 0x000fe400078e08ff */
[----:B------:R-:W-:-:S03]  /*2860*/  SEL R186, R186, 0xffffffe0, !P3 ;  /* 0xffffffe0baba7807 */ /* 0x000fc60005800000 */
[----:B------:R-:W-:Y:S01]  /*2870*/  IMAD.IADD R187, R191, 0x1, R188 ;  /* 0x00000001bfbb7824 */ /* 0x000fe200078e02bc */
[----:B------:R-:W-:Y:S01]  /*2880*/  IADD3 R2, R189, R186, RZ ;  /* 0x000000babd027210 */ /* 0x000fe20007ffe0ff */
[----:B------:R-:W-:-:S04]  /*2890*/  DEPBAR.LE SB0, 0x3 ;  /* 0x000080c00000791a */ /* 0x000fc80000000000 */
[----:B------:R-:W-:-:S04]  /*28a0*/  DEPBAR.LE SB0, 0x2 ;  /* 0x000080800000791a */ /* 0x000fc80000000000 */
[----:B------:R-:W-:Y:S06]  /*28b0*/  BAR.SYNC.DEFER_BLOCKING 0x0 ;  /* 0x0000000000007b1d */ /* 0x000fec0000010000 */
[----:B------:R-:W2:Y:S04]  /*28c0*/  LDSM.16.M88.4 R48, [R48+0x18100] ;  /* 0x018100003030783b */ /* 0x000ea80000000200 */
[----:B-1----:R1:W3:Y:S04]  /*28d0*/  LDSM.16.M88.4 R32, [R189+0xc100] ;  /* 0x00c10000bd20783b */ /* 0x0022e80000000200 */
[----:B------:R1:W4:Y:S04]  /*28e0*/  LDSM.16.M88.4 R24, [R189+0xc900] ;  /* 0x00c90000bd18783b */ /* 0x0003280000000200 */
[----:B------:R1:W1:Y:S04]  /*28f0*/  LDSM.16.M88.4 R16, [R189+0xd100] ;  /* 0x00d10000bd10783b */ /* 0x0002680000000200 */
[----:B------:R1:W1:Y:S04]  /*2900*/  LDSM.16.M88.4 R8, [R189+0xd900] ;  /* 0x00d90000bd08783b */ /* 0x0002680000000200 */
[----:B------:R1:W1:Y:S04]  /*2910*/  LDSM.16.M88.4 R60, [R187] ;  /* 0x00000000bb3c783b */ /* 0x0002680000000200 */
[----:B------:R1:W1:Y:S04]  /*2920*/  LDSM.16.M88.4 R12, [R2+0xc100] ;  /* 0x00c10000020c783b */ /* 0x0002680000000200 */
[----:B------:R1:W1:Y:S04]  /*2930*/  LDSM.16.M88.4 R40, [R2+0xc900] ;  /* 0x00c900000228783b */ /* 0x0002680000000200 */
[----:B------:R1:W1:Y:S04]  /*2940*/  LDSM.16.M88.4 R76, [R2+0xd100] ;  /* 0x00d10000024c783b */ /* 0x0002680000000200 */
[----:B------:R1:W1:Y:S01]  /*2950*/  LDSM.16.M88.4 R52, [R2+0xd900] ;  /* 0x00d900000234783b */ /* 0x0002620000000200 */
[----:B------:R-:W-:Y:S05]  /*2960*/  @!P0 BRA `(.L_x_1102) ;  /* 0x0000034000008947 */ /* 0x000fea0003800000 */
[----:B------:R-:W-:Y:S01]  /*2970*/  SHF.R.S32.HI R21, RZ, 0x1f, R200 ;  /* 0x0000001fff157819 */ /* 0x000fe200000114c8 */
[----:B------:R-:W-:Y:S01]  /*2980*/  IMAD.WIDE.U32 R22, R200, c[0x0][0x208], RZ ;  /* 0x00008200c8167a25 */ /* 0x000fe200078e00ff */
[----:B------:R-:W-:-:S02]  /*2990*/  SHF.R.S32.HI R0, RZ, 0x1f, R199 ;  /* 0x0000001fff007819 */ /* 0x000fc400000114c7 */
[----:B------:R-:W-:Y:S01]  /*29a0*/  SEL R29, RZ, 0x10, P5 ;  /* 0x00000010ff1d7807 */ /* 0x000fe20002800000 */
[----:B------:R-:W-:Y:S01]  /*29b0*/  IMAD R21, R21, c[0x0][0x208], RZ ;  /* 0x0000820015157a24 */ /* 0x000fe200078e02ff */
[----:B------:R-:W-:Y:S01]  /*29c0*/  SHF.L.U64.HI R31, R210, 0x1, R145 ;  /* 0x00000001d21f7819 */ /* 0x000fe20000010291 */
[----:B------:R-:W-:Y:S01]  /*29d0*/  IMAD R0, R0, c[0x0][0x218], RZ ;  /* 0x0000860000007a24 */ /* 0x000fe200078e02ff */
[----:B------:R-:W-:Y:S01]  /*29e0*/  IADD3 R57, -R29, 0x10, RZ ;  /* 0x000000101d397810 */ /* 0x000fe20007ffe1ff */
[----:B------:R-:W-:Y:S01]  /*29f0*/  IMAD R21, R200, c[0x0][0x20c], R21 ;  /* 0x00008300c8157a24 */ /* 0x000fe200078e0215 */
[----:B------:R-:W-:Y:S01]  /*2a00*/  IADD3 R39, -R211, 0x10, RZ ;  /* 0x00000010d3277810 */ /* 0x000fe20007ffe1ff */
[----:B------:R-:W-:Y:S01]  /*2a10*/  IMAD R0, R199, c[0x0][0x21c], R0 ;  /* 0x00008700c7007a24 */ /* 0x000fe200078e0200 */
[----:B------:R-:W-:Y:S01]  /*2a20*/  LOP3.LUT R57, R57, 0xf, RZ, 0xc0, !PT ;  /* 0x0000000f39397812 */ /* 0x000fe200078ec0ff */
[----:B------:R-:W-:Y:S01]  /*2a30*/  IMAD.IADD R23, R23, 0x1, R21 ;  /* 0x0000000117177824 */ /* 0x000fe200078e0215 */
[----:B------:R-:W-:Y:S01]  /*2a40*/  SHF.L.U64.HI R28, R209, 0x1, R132 ;  /* 0x00000001d11c7819 */ /* 0x000fe20000010284 */
[----:B------:R-:W-:Y:S01]  /*2a50*/  IMAD.SHL.U32 R30, R210, 0x2, RZ ;  /* 0x00000002d21e7824 */ /* 0x000fe200078e00ff */
[----:B------:R-:W-:Y:S01]  /*2a60*/  LOP3.LUT R39, R39, 0xf, RZ, 0xc0, !PT ;  /* 0x0000000f27277812 */ /* 0x000fe200078ec0ff */
[----:B------:R-:W-:Y:S01]  /*2a70*/  IMAD.WIDE.U32 R22, R199, c[0x0][0x218], R22 ;  /* 0x00008600c7167a25 */ /* 0x000fe200078e0016 */
[----:B------:R-:W-:-:S04]  /*2a80*/  SHF.L.U64.HI R21, R192, 0x1, R133 ;  /* 0x00000001c0157819 */ /* 0x000fc80000010285 */
        /* <DEDUP_REMOVED lines=8> */
[----:B------:R-:W-:Y:S01]  /*2b10*/  IMAD.SHL.U32 R23, R209, 0x2, RZ ;  /* 0x00000002d1177824 */ /* 0x000fe200078e00ff */
[----:B------:R-:W-:-:S02]  /*2b20*/  LOP3.LUT R46, R46, 0xf, RZ, 0xc0, !PT ;  /* 0x0000000f2e2e7812 */ /* 0x000fc400078ec0ff */
[----:B------:R-:W4:Y:S04]  /*2b30*/  SHFL.IDX PT, R44, R36, 0x1, 0x181f ;  /* 0x00381f00242c7f89 */ /* 0x000f2800000e0000 */
[----:B------:R-:W3:Y:S04]  /*2b40*/  SHFL.IDX PT, R37, R37, RZ, 0x181f ;  /* 0x00181fff25257589 */ /* 0x000ee800000e0000 */
        /* <DEDUP_REMOVED lines=22> */
.L_x_1102:
[----:B------:R-:W-:Y:S01]  /*2cb0*/  IMAD.MOV.U32 R0, RZ, RZ, 0x40 ;  /* 0x00000040ff007424 */ /* 0x000fe200078e00ff */
[----:B------:R-:W-:Y:S01]  /*2cc0*/  LOP3.LUT R80, R7, 0xffffffe0, RZ, 0xc0, !PT ;  /* 0xffffffe007507812 */ /* 0x000fe200078ec0ff */
[C---:B--23--:R-:W-:Y:S01]  /*2cd0*/  HMMA.16816.F32.BF16 R36, R48.reuse, R32, RZ ;  /* 0x000000203024723c */ /* 0x04cfe200000418ff */
[----:B------:R-:W-:Y:S01]  /*2ce0*/  SHF.R.S32.HI R21, RZ, 0x1f, R6 ;  /* 0x0000001fff157819 */ /* 0x000fe20000011406 */
[----:B------:R-:W-:Y:S01]  /*2cf0*/  IMAD R185, R4, 0x2, R191 ;  /* 0x0000000204b97824 */ /* 0x000fe200078e02bf */
[----:B------:R-:W-:Y:S01]  /*2d00*/  SEL R193, R0, 0xffffffc0, !P1 ;  /* 0xffffffc000c17807 */ /* 0x000fe20004800000 */
[----:B------:R-:W-:Y:S01]  /*2d10*/  IMAD.IADD R80, R5, 0x1, -R80 ;  /* 0x0000000105507824 */ /* 0x000fe200078e0a50 */
[-C--:B------:R-:W-:Y:S01]  /*2d20*/  LEA.HI R0, R20, R5.reuse, RZ, 0x2 ;  /* 0x0000000514007211 */ /* 0x080fe200078f10ff */
[----:B------:R-:W-:Y:S01]  /*2d30*/  IMAD R184, R4, 0x2, R187 ;  /* 0x0000000204b87824 */ /* 0x000fe200078e02bb */
[----:B------:R-:W-:Y:S01]  /*2d40*/  LEA.HI R21, R21, R6, RZ, 0x3 ;  /* 0x0000000615157211 */ /* 0x000fe200078f18ff */
[C---:B------:R-:W-:Y:S01]  /*2d50*/  HMMA.16816.F32.BF16 R32, R48.reuse, R34, RZ ;  /* 0x000000223020723c */ /* 0x040fe200000418ff */
[----:B------:R-:W-:Y:S01]  /*2d60*/  LOP3.LUT R0, R0, 0xfffffffc, RZ, 0xc0, !PT ;  /* 0xfffffffc00007812 */ /* 0x000fe200078ec0ff */
[----:B------:R-:W-:Y:S01]  /*2d70*/  ULDC UR19, c[0x0][0x324] ;  /* 0x0000c90000137ab9 */ /* 0x000fe20000000800 */
[----:B------:R-:W-:Y:S01]  /*2d80*/  SHF.R.S32.HI R7, RZ, 0x1f, R80 ;  /* 0x0000001fff077819 */ /* 0x000fe20000011450 */
[----:B------:R-:W-:Y:S01]  /*2d90*/  ULOP3.LUT UR19, URZ, UR19, URZ, 0x33, !UPT ;  /* 0x000000133f137292 */ /* 0x000fe2000f8e333f */
[----:B------:R-:W-:Y:S01]  /*2da0*/  IADD3 R5, -R0, R5, RZ ;  /* 0x0000000500057210 */ /* 0x000fe20007ffe1ff */
[----:B------:R-:W0:Y:S01]  /*2db0*/  LDGDEPBAR ;  /* 0x00000000000079af */ /* 0x000e220000000000 */
[----:B------:R-:W-:Y:S01]  /*2dc0*/  LOP3.LUT R21, R21, 0xffffff8, RZ, 0xc0, !PT ;  /* 0x0ffffff815157812 */ /* 0x000fe200078ec0ff */
[----:B----4-:R-:W-:Y:S01]  /*2dd0*/  HMMA.16816.F32.BF16 R28, R48, R24, RZ ;  /* 0x00000018301c723c */ /* 0x010fe200000418ff */
[----:B------:R-:W-:-:S02]  /*2de0*/  LEA.HI R7, R7, R80, RZ, 0x2 ;  /* 0x0000005007077211 */ /* 0x000fc400078f10ff */
[----:B------:R-:W-:Y:S01]  /*2df0*/  LEA.HI R0, R5, R5, RZ, 0x1 ;  /* 0x0000000505007211 */ /* 0x000fe200078f08ff */
[----:B------:R-:W-:Y:S01]  /*2e00*/  IMAD.IADD R21, R6, 0x1, -R21 ;  /* 0x0000000106157824 */ /* 0x000fe200078e0a15 */
[----:B------:R-:W-:Y:S02]  /*2e10*/  LEA.HI.SX32 R6, R7, UR7, 0x1e ;  /* 0x0000000707067c11 */ /* 0x000fe4000f8ff2ff */
[----:B------:R-:W-:Y:S01]  /*2e20*/  LOP3.LUT R0, R0, 0x1ffffffe, RZ, 0xc0, !PT ;  /* 0x1ffffffe00007812 */ /* 0x000fe200078ec0ff */
[----:B------:R-:W-:Y:S01]  /*2e30*/  HMMA.16816.F32.BF16 R24, R48, R26, RZ ;  /* 0x0000001a3018723c */ /* 0x000fe200000418ff */
[----:B------:R-:W-:Y:S01]  /*2e40*/  PLOP3.LUT P0, PT, PT, PT, UP1, 0x80, 0x0 ;  /* 0x000000000000781c */ /* 0x000fe20003f0f018 */
[----:B------:R-:W-:Y:S01]  /*2e50*/  IMAD R6, R21, 0x10, R6 ;  /* 0x0000001015067824 */ /* 0x000fe200078e0206 */
[----:B------:R-:W-:Y:S02]  /*2e60*/  IADD3 R205, R5, -R0, RZ ;  /* 0x8000000005cd7210 */ /* 0x000fe40007ffe0ff */
[----:B------:R-:W-:-:S02]  /*2e70*/  LOP3.LUT R7, R7, 0x7ffffffc, RZ, 0xc0, !PT ;  /* 0x7ffffffc07077812 */ /* 0x000fc400078ec0ff */
[----:B------:R-:W-:Y:S01]  /*2e80*/  ISETP.GE.AND P3, PT, R197, 0x1, PT ;  /* 0x00000001c500780c */ /* 0x000fe20003f66270 */
[----:B------:R-:W-:Y:S01]  /*2e90*/  IMAD R205, R205, 0x8, R6 ;  /* 0x00000008cdcd7824 */ /* 0x000fe200078e0206 */
[----:B------:R-:W-:Y:S01]  /*2ea0*/  IADD3 R6, R189, R193, RZ ;  /* 0x000000c1bd067210 */ /* 0x000fe20007ffe0ff */
[C---:B-1----:R-:W-:Y:S01]  /*2eb0*/  HMMA.16816.F32.BF16 R20, R48.reuse, R16, RZ ;  /* 0x000000103014723c */ /* 0x042fe200000418ff */
[----:B------:R-:W-:Y:S01]  /*2ec0*/  IMAD.IADD R206, R80, 0x1, -R7 ;  /* 0x0000000150ce7824 */ /* 0x000fe200078e0a07 */
[----:B------:R-:W-:Y:S02]  /*2ed0*/  IADD3 R7, R195, 0x1, -R146 ;  /* 0x00000001c3077810 */ /* 0x000fe40007ffe892 */
[----:B------:R-:W-:Y:S01]  /*2ee0*/  LDSM.16.M88.4 R44, [R6+0xc100] ;  /* 0x00c10000062c783b */ /* 0x000fe20000000200 */
[----:B------:R-:W-:Y:S01]  /*2ef0*/  @P0 IMAD.HI.U32 R5, R205, c[0x0][0x2c8], RZ ;  /* 0x0000b200cd050a27 */ /* 0x000fe200078e00ff */
[----:B------:R-:W-:Y:S02]  /*2f00*/  PLOP3.LUT P0, PT, PT, PT, UP1, 0x80, 0x0 ;  /* 0x000000000000781c */ /* 0x000fe40003f0f018 */
[----:B------:R-:W-:Y:S01]  /*2f10*/  HMMA.16816.F32.BF16 R16, R48, R18, RZ ;  /* 0x000000123010723c */ /* 0x000fe200000418ff */
[----:B------:R-:W-:Y:S01]  /*2f20*/  LDSM.16.M88.4 R72, [R6+0xc900] ;  /* 0x00c900000648783b */ /* 0x000fe20000000200 */
[----:B------:R-:W-:-:S02]  /*2f30*/  MOV R0, R205 ;  /* 0x000000cd00007202 */ /* 0x000fc40000000f00 */
[----:B------:R-:W-:Y:S01]  /*2f40*/  SHF.L.U32 R206, R206, 0x1, RZ ;  /* 0x00000001cece7819 */ /* 0x000fe200000006ff */
[----:B------:R-:W-:Y:S03]  /*2f50*/  LDSM.16.M88.4 R68, [R6+0xd900] ;  /* 0x00d900000644783b */ /* 0x000fe60000000200 */
[----:B------:R-:W-:Y:S03]  /*2f60*/  HMMA.16816.F32.BF16 R64, R48, R8, RZ ;  /* 0x000000083040723c */ /* 0x000fe600000418ff */
[----:B------:R-:W-:Y:S02]  /*2f70*/  @P0 SHF.R.U32.HI R0, RZ, c[0x0][0x2cc], R5 ;  /* 0x0000b300ff000a19 */ /* 0x000fe40000011605 */
[----:B------:R-:W-:-:S03]  /*2f80*/  IADD3 R5, R193, R2, RZ ;  /* 0x00000002c1057210 */ /* 0x000fc60007ffe0ff */
[----:B------:R-:W-:Y:S01]  /*2f90*/  HMMA.16816.F32.BF16 R48, R48, R10, RZ ;  /* 0x0000000a3030723c */ /* 0x000fe200000418ff */
[----:B------:R-:W1:Y:S04]  /*2fa0*/  LDSM.16.M88.4 R8, [R185] ;  /* 0x00000000b908783b */ /* 0x000e680000000200 */
[----:B------:R-:W-:Y:S03]  /*2fb0*/  LDSM.16.M88.4 R56, [R5+0xc100] ;  /* 0x00c100000538783b */ /* 0x000fe60000000200 */
[C---:B------:R-:W-:Y:S08]  /*2fc0*/  HMMA.16816.F32.BF16 R36, R60.reuse, R12, R36 ;  /* 0x0000000c3c24723c */ /* 0x040ff00000041824 */
[C---:B------:R-:W-:Y:S01]  /*2fd0*/  HMMA.16816.F32.BF16 R32, R60.reuse, R14, R32 ;  /* 0x0000000e3c20723c */ /* 0x040fe20000041820 */
[----:B------:R-:W2:Y:S07]  /*2fe0*/  LDSM.16.M88.4 R12, [R6+0xd100] ;  /* 0x00d10000060c783b */ /* 0x000eae0000000200 */
[C---:B------:R-:W-:Y:S08]  /*2ff0*/  HMMA.16816.F32.BF16 R28, R60.reuse, R40, R28 ;  /* 0x000000283c1c723c */ /* 0x040ff0000004181c */
[C---:B------:R-:W-:Y:S01]  /*3000*/  HMMA.16816.F32.BF16 R24, R60.reuse, R42, R24 ;  /* 0x0000002a3c18723c */ /* 0x040fe20000041818 */
[----:B------:R-:W3:Y:S07]  /*3010*/  LDSM.16.M88.4 R40, [R184] ;  /* 0x00000000b828783b */ /* 0x000eee0000000200 */
[C---:B------:R-:W-:Y:S08]  /*3020*/  HMMA.16816.F32.BF16 R20, R60.reuse, R76, R20 ;  /* 0x0000004c3c14723c */ /* 0x040ff00000041814 */
[C---:B------:R-:W-:Y:S01]  /*3030*/  HMMA.16816.F32.BF16 R16, R60.reuse, R78, R16 ;  /* 0x0000004e3c10723c */ /* 0x040fe20000041810 */
[----:B------:R-:W-:Y:S07]  /*3040*/  LDSM.16.M88.4 R76, [R189+0xf100] ;  /* 0x00f10000bd4c783b */ /* 0x000fee0000000200 */
[C---:B------:R-:W-:Y:S08]  /*3050*/  HMMA.16816.F32.BF16 R64, R60.reuse, R52, R64 ;  /* 0x000000343c40723c */ /* 0x040ff00000041840 */
[----:B------:R-:W-:Y:S01]  /*3060*/  HMMA.16816.F32.BF16 R60, R60, R54, R48 ;  /* 0x000000363c3c723c */ /* 0x000fe20000041830 */
[----:B------:R-:W4:Y:S04]  /*3070*/  LDSM.16.M88.4 R52, [R5+0xc900] ;  /* 0x00c900000534783b */ /* 0x000f280000000200 */
[----:B------:R-:W5:Y:S03]  /*3080*/  LDSM.16.M88.4 R48, [R5+0xd100] ;  /* 0x00d100000530783b */ /* 0x000f660000000200 */
[C---:B-1----:R-:W-:Y:S08]  /*3090*/  HMMA.16816.F32.BF16 R36, R8.reuse, R44, R36 ;  /* 0x0000002c0824723c */ /* 0x042ff00000041824 */
[C---:B------:R-:W-:Y:S01]  /*30a0*/  HMMA.16816.F32.BF16 R32, R8.reuse, R46, R32 ;  /* 0x0000002e0820723c */ /* 0x040fe20000041820 */
[----:B------:R-:W1:Y:S07]  /*30b0*/  LDSM.16.M88.4 R44, [R5+0xd900] ;  /* 0x00d90000052c783b */ /* 0x000e6e0000000200 */
        /* <DEDUP_REMOVED lines=8> */
[----:B------:R-:W1:Y:S04]  /*3140*/  LDSM.16.M88.4 R8, [R189+0xe900] ;  /* 0x00e90000bd08783b */ /* 0x000e680000000200 */
[----:B------:R-:W1:Y:S03]  /*3150*/  LDSM.16.M88.4 R68, [R189+0xf900] ;  /* 0x00f90000bd44783b */ /* 0x000e660000000200 */
[C---:B---3--:R-:W-:Y:S08]  /*3160*/  HMMA.16816.F32.BF16 R36, R40.reuse, R56, R36 ;  /* 0x000000382824723c */ /* 0x048ff00000041824 */
[C---:B------:R-:W-:Y:S01]  /*3170*/  HMMA.16816.F32.BF16 R32, R40.reuse, R58, R32 ;  /* 0x0000003a2820723c */ /* 0x040fe20000041820 */
[----:B------:R-:W-:Y:S07]  /*3180*/  LDSM.16.M88.4 R56, [R187+0x4000] ;  /* 0x00400000bb38783b */ /* 0x000fee0000000200 */
[C---:B----4-:R-:W-:Y:S08]  /*3190*/  HMMA.16816.F32.BF16 R28, R40.reuse, R52, R28 ;  /* 0x00000034281c723c */ /* 0x050ff0000004181c */
[C---:B------:R-:W-:Y:S01]  /*31a0*/  HMMA.16816.F32.BF16 R24, R40.reuse, R54, R24 ;  /* 0x000000362818723c */ /* 0x040fe20000041818 */
[----:B------:R-:W3:Y:S07]  /*31b0*/  LDSM.16.M88.4 R52, [R2+0xe100] ;  /* 0x00e100000234783b */ /* 0x000eee0000000200 */
[C---:B-----5:R-:W-:Y:S08]  /*31c0*/  HMMA.16816.F32.BF16 R20, R40.reuse, R48, R20 ;  /* 0x000000302814723c */ /* 0x060ff00000041814 */
[C---:B------:R-:W-:Y:S01]  /*31d0*/  HMMA.16816.F32.BF16 R16, R40.reuse, R50, R16 ;  /* 0x000000322810723c */ /* 0x040fe20000041810 */
[----:B------:R-:W4:Y:S07]  /*31e0*/  LDSM.16.M88.4 R48, [R2+0xe900] ;  /* 0x00e900000230783b */ /* 0x000f2e0000000200 */
[C---:B-1----:R-:W-:Y:S08]  /*31f0*/  HMMA.16816.F32.BF16 R64, R40.reuse, R44, R64 ;  /* 0x0000002c2840723c */ /* 0x042ff00000041840 */
[----:B------:R-:W-:Y:S01]  /*3200*/  HMMA.16816.F32.BF16 R60, R40, R46, R60 ;  /* 0x0000002e283c723c */ /* 0x000fe2000004183c */
[----:B------:R-:W1:Y:S04]  /*3210*/  LDSM.16.M88.4 R44, [R2+0xf100] ;  /* 0x00f10000022c783b */ /* 0x000e680000000200 */
[----:B------:R-:W5:Y:S03]  /*3220*/  LDSM.16.M88.4 R40, [R2+0xf900] ;  /* 0x00f900000228783b */ /* 0x000f660000000200 */
[C---:B--2---:R-:W-:Y:S08]  /*3230*/  HMMA.16816.F32.BF16 R36, R72.reuse, R12, R36 ;  /* 0x0000000c4824723c */ /* 0x044ff00000041824 */
[C---:B------:R-:W-:Y:S01]  /*3240*/  HMMA.16816.F32.BF16 R32, R72.reuse, R14, R32 ;  /* 0x0000000e4820723c */ /* 0x040fe20000041820 */
[----:B------:R-:W-:Y:S07]  /*3250*/  LDSM.16.M88.4 R12, [R185+0x4000] ;  /* 0x00400000b90c783b */ /* 0x000fee0000000200 */
[C---:B------:R-:W-:Y:S08]  /*3260*/  HMMA.16816.F32.BF16 R28, R72.reuse, R8, R28 ;  /* 0x00000008481c723c */ /* 0x040ff0000004181c */
[C---:B------:R-:W-:Y:S01]  /*3270*/  HMMA.16816.F32.BF16 R24, R72.reuse, R10, R24 ;  /* 0x0000000a4818723c */ /* 0x040fe20000041818 */
[----:B------:R-:W2:Y:S07]  /*3280*/  LDSM.16.M88.4 R8, [R6+0xe100] ;  /* 0x00e100000608783b */ /* 0x000eae0000000200 */
[C---:B------:R-:W-:Y:S08]  /*3290*/  HMMA.16816.F32.BF16 R20, R72.reuse, R76, R20 ;  /* 0x0000004c4814723c */ /* 0x040ff00000041814 */
[C---:B------:R-:W-:Y:S08]  /*32a0*/  HMMA.16816.F32.BF16 R16, R72.reuse, R78, R16 ;  /* 0x0000004e4810723c */ /* 0x040ff00000041810 */
[C---:B------:R-:W-:Y:S08]  /*32b0*/  HMMA.16816.F32.BF16 R64, R72.reuse, R68, R64 ;  /* 0x000000444840723c */ /* 0x040ff00000041840 */
[----:B------:R-:W-:Y:S01]  /*32c0*/  HMMA.16816.F32.BF16 R60, R72, R70, R60 ;  /* 0x00000046483c723c */ /* 0x000fe2000004183c */
[----:B------:R-:W-:Y:S07]  /*32d0*/  LDSM.16.M88.4 R68, [R5+0xf100] ;  /* 0x00f100000544783b */ /* 0x000fee0000000200 */
[C---:B---3--:R-:W-:Y:S08]  /*32e0*/  HMMA.16816.F32.BF16 R36, R56.reuse, R52, R36 ;  /* 0x000000343824723c */ /* 0x048ff00000041824 */
[C---:B------:R-:W-:Y:S01]  /*32f0*/  HMMA.16816.F32.BF16 R32, R56.reuse, R54, R32 ;  /* 0x000000363820723c */ /* 0x040fe20000041820 */
[----:B------:R-:W3:Y:S07]  /*3300*/  LDSM.16.M88.4 R52, [R6+0xe900] ;  /* 0x00e900000634783b */ /* 0x000eee0000000200 */
[C---:B----4-:R-:W-:Y:S08]  /*3310*/  HMMA.16816.F32.BF16 R28, R56.reuse, R48, R28 ;  /* 0x00000030381c723c */ /* 0x050ff0000004181c */
[C---:B------:R-:W-:Y:S01]  /*3320*/  HMMA.16816.F32.BF16 R24, R56.reuse, R50, R24 ;  /* 0x000000323818723c */ /* 0x040fe20000041818 */
[----:B------:R-:W4:Y:S07]  /*3330*/  LDSM.16.M88.4 R48, [R6+0xf100] ;  /* 0x00f100000630783b */ /* 0x000f2e0000000200 */
[C---:B-1----:R-:W-:Y:S08]  /*3340*/  HMMA.16816.F32.BF16 R20, R56.reuse, R44, R20 ;  /* 0x0000002c3814723c */ /* 0x042ff00000041814 */
[C---:B------:R-:W-:Y:S01]  /*3350*/  HMMA.16816.F32.BF16 R16, R56.reuse, R46, R16 ;  /* 0x0000002e3810723c */ /* 0x040fe20000041810 */
[----:B------:R-:W1:Y:S07]  /*3360*/  LDSM.16.M88.4 R44, [R6+0xf900] ;  /* 0x00f90000062c783b */ /* 0x000e6e0000000200 */
[C---:B-----5:R-:W-:Y:S08]  /*3370*/  HMMA.16816.F32.BF16 R64, R56.reuse, R40, R64 ;  /* 0x000000283840723c */ /* 0x060ff00000041840 */
        /* <DEDUP_REMOVED lines=9> */
[C---:B----4-:R-:W-:Y:S08]  /*3410*/  HMMA.16816.F32.BF16 R20, R12.reuse, R48, R20 ;  /* 0x000000300c14723c */ /* 0x050ff00000041814 */
[C---:B------:R-:W-:Y:S01]  /*3420*/  HMMA.16816.F32.BF16 R16, R12.reuse, R50, R16 ;  /* 0x000000320c10723c */ /* 0x040fe20000041810 */
[----:B------:R-:W-:Y:S07]  /*3430*/  LDSM.16.M88.4 R48, [R189+0x10100] ;  /* 0x01010000bd30783b */ /* 0x000fee0000000200 */
[C---:B-1----:R-:W-:Y:S01]  /*3440*/  HMMA.16816.F32.BF16 R72, R12.reuse, R44, R64 ;  /* 0x0000002c0c48723c */ /* 0x042fe20000041840 */
[----:B------:R-:W1:Y:S07]  /*3450*/  LDSM.16.M88.4 R64, [R191+0x8000] ;  /* 0x00800000bf40783b */ /* 0x000e6e0000000200 */
        /* <DEDUP_REMOVED lines=8> */
[----:B------:R-:W4:Y:S07]  /*34e0*/  LDSM.16.M88.4 R68, [R189+0x11900] ;  /* 0x01190000bd44783b */ /* 0x000f2e0000000200 */
[C---:B--2---:R-:W-:Y:S08]  /*34f0*/  HMMA.16816.F32.BF16 R28, R56.reuse, R8, R28 ;  /* 0x00000008381c723c */ /* 0x044ff0000004181c */
[C---:B------:R-:W-:Y:S01]  /*3500*/  HMMA.16816.F32.BF16 R24, R56.reuse, R10, R24 ;  /* 0x0000000a3818723c */ /* 0x040fe20000041818 */
[----:B------:R-:W2:Y:S07]  /*3510*/  LDSM.16.M88.4 R8, [R2+0x10100] ;  /* 0x010100000208783b */ /* 0x000eae0000000200 */
[C---:B---3--:R-:W-:Y:S08]  /*3520*/  HMMA.16816.F32.BF16 R72, R56.reuse, R52, R72 ;  /* 0x000000343848723c */ /* 0x048ff00000041848 */
[----:B------:R-:W-:Y:S01]  /*3530*/  HMMA.16816.F32.BF16 R60, R56, R54, R60 ;  /* 0x00000036383c723c */ /* 0x000fe2000004183c */
[----:B------:R-:W-:Y:S07]  /*3540*/  LDSM.16.M88.4 R56, [R2+0x11100] ;  /* 0x011100000238783b */ /* 0x000fee0000000200 */
[C---:B-1----:R-:W-:Y:S08]  /*3550*/  HMMA.16816.F32.BF16 R36, R64.reuse, R48, R36 ;  /* 0x000000304024723c */ /* 0x042ff00000041824 */
[C---:B------:R-:W-:Y:S01]  /*3560*/  HMMA.16816.F32.BF16 R32, R64.reuse, R50, R32 ;  /* 0x000000324020723c */ /* 0x040fe20000041820 */
[----:B------:R-:W1:Y:S07]  /*3570*/  LDSM.16.M88.4 R48, [R2+0x10900] ;  /* 0x010900000230783b */ /* 0x000e6e0000000200 */
[C---:B----4-:R-:W-:Y:S08]  /*3580*/  HMMA.16816.F32.BF16 R28, R64.reuse, R12, R28 ;  /* 0x0000000c401c723c */ /* 0x050ff0000004181c */
[C---:B------:R-:W-:Y:S01]  /*3590*/  HMMA.16816.F32.BF16 R24, R64.reuse, R14, R24 ;  /* 0x0000000e4018723c */ /* 0x040fe20000041818 */
[----:B------:R-:W-:Y:S07]  /*35a0*/  LDSM.16.M88.4 R12, [R6+0x10100] ;  /* 0x01010000060c783b */ /* 0x000fee0000000200 */
[C---:B-----5:R-:W-:Y:S01]  /*35b0*/  HMMA.16816.F32.BF16 R52, R64.reuse, R40, R20 ;  /* 0x000000284034723c */ /* 0x060fe20000041814 */
[----:B------:R-:W3:Y:S07]  /*35c0*/  LDSM.16.M88.4 R20, [R185+0x8000] ;  /* 0x00800000b914783b */ /* 0x000eee0000000200 */
[C---:B------:R-:W-:Y:S01]  /*35d0*/  HMMA.16816.F32.BF16 R16, R64.reuse, R42, R16 ;  /* 0x0000002a4010723c */ /* 0x040fe20000041810 */
[----:B------:R-:W4:Y:S07]  /*35e0*/  LDSM.16.M88.4 R40, [R2+0x11900] ;  /* 0x011900000228783b */ /* 0x000f2e0000000200 */
[C---:B------:R-:W-:Y:S08]  /*35f0*/  HMMA.16816.F32.BF16 R72, R64.reuse, R68, R72 ;  /* 0x000000444048723c */ /* 0x040ff00000041848 */
[----:B------:R-:W-:Y:S01]  /*3600*/  HMMA.16816.F32.BF16 R60, R64, R70, R60 ;  /* 0x00000046403c723c */ /* 0x000fe2000004183c */
[----:B------:R-:W-:Y:S07]  /*3610*/  LDSM.16.M88.4 R68, [R6+0x10900] ;  /* 0x010900000644783b */ /* 0x000fee0000000200 */
[C---:B--2---:R-:W-:Y:S08]  /*3620*/  HMMA.16816.F32.BF16 R36, R44.reuse, R8, R36 ;  /* 0x000000082c24723c */ /* 0x044ff00000041824 */
[C---:B------:R-:W-:Y:S01]  /*3630*/  HMMA.16816.F32.BF16 R64, R44.reuse, R10, R32 ;  /* 0x0000000a2c40723c */ /* 0x040fe20000041820 */
[----:B------:R-:W-:Y:S04]  /*3640*/  LDSM.16.M88.4 R32, [R184+0x8000] ;  /* 0x00800000b820783b */ /* 0x000fe80000000200 */
[----:B------:R-:W2:Y:S03]  /*3650*/  LDSM.16.M88.4 R8, [R5+0x10100] ;  /* 0x010100000508783b */ /* 0x000ea60000000200 */
[C---:B-1----:R-:W-:Y:S08]  /*3660*/  HMMA.16816.F32.BF16 R28, R44.reuse, R48, R28 ;  /* 0x000000302c1c723c */ /* 0x042ff0000004181c */
[----:B------:R-:W-:Y:S01]  /*3670*/  HMMA.16816.F32.BF16 R24, R44, R50, R24 ;  /* 0x000000322c18723c */ /* 0x000fe20000041818 */
[----:B------:R-:W1:Y:S07]  /*3680*/  LDSM.16.M88.4 R48, [R6+0x11100] ;  /* 0x011100000630783b */ /* 0x000e6e0000000200 */
[C---:B---3--:R-:W-:Y:S08]  /*3690*/  HMMA.16816.F32.BF16 R36, R20.reuse, R12, R36 ;  /* 0x0000000c1424723c */ /* 0x048ff00000041824 */
[----:B------:R-:W-:Y:S01]  /*36a0*/  HMMA.16816.F32.BF16 R64, R20, R14, R64 ;  /* 0x0000000e1440723c */ /* 0x000fe20000041840 */
[----:B------:R3:W5:Y:S07]  /*36b0*/  LDSM.16.M88.4 R12, [R6+0x11900] ;  /* 0x01190000060c783b */ /* 0x00076e0000000200 */
[C---:B------:R-:W-:Y:S08]  /*36c0*/  HMMA.16816.F32.BF16 R52, R44.reuse, R56, R52 ;  /* 0x000000382c34723c */ /* 0x040ff00000041834 */
[C---:B------:R-:W-:Y:S08]  /*36d0*/  HMMA.16816.F32.BF16 R16, R44.reuse, R58, R16 ;  /* 0x0000003a2c10723c */ /* 0x040ff00000041810 */
[C---:B----4-:R-:W-:Y:S08]  /*36e0*/  HMMA.16816.F32.BF16 R72, R44.reuse, R40, R72 ;  /* 0x000000282c48723c */ /* 0x050ff00000041848 */
[----:B------:R-:W-:Y:S01]  /*36f0*/  HMMA.16816.F32.BF16 R60, R44, R42, R60 ;  /* 0x0000002a2c3c723c */ /* 0x000fe2000004183c */
[----:B------:R-:W4:Y:S04]  /*3700*/  LDSM.16.M88.4 R40, [R5+0x10900] ;  /* 0x010900000528783b */ /* 0x000f280000000200 */
[----:B------:R-:W4:Y:S03]  /*3710*/  LDSM.16.M88.4 R44, [R5+0x11100] ;  /* 0x01110000052c783b */ /* 0x000f260000000200 */
[C---:B--2---:R-:W-:Y:S08]  /*3720*/  HMMA.16816.F32.BF16 R36, R32.reuse, R8, R36 ;  /* 0x000000082024723c */ /* 0x044ff00000041824 */
[----:B------:R-:W-:Y:S01]  /*3730*/  HMMA.16816.F32.BF16 R64, R32, R10, R64 ;  /* 0x0000000a2040723c */ /* 0x000fe20000041840 */
[----:B------:R2:W2:Y:S07]  /*3740*/  LDSM.16.M88.4 R8, [R5+0x11900] ;  /* 0x011900000508783b */ /* 0x0004ae0000000200 */
[C---:B------:R-:W-:Y:S08]  /*3750*/  HMMA.16816.F32.BF16 R28, R20.reuse, R68, R28 ;  /* 0x00000044141c723c */ /* 0x040ff0000004181c */
[----:B------:R-:W-:Y:S01]  /*3760*/  HMMA.16816.F32.BF16 R24, R20, R70, R24 ;  /* 0x000000461418723c */ /* 0x000fe20000041818 */
[----:B------:R-:W-:-:S02]  /*3770*/  FMUL.FTZ R36, R36, c[0x0][0x320] ;  /* 0x0000c80024247a20 */ /* 0x000fc40000410000 */
[----:B------:R-:W-:Y:S02]  /*3780*/  FMUL.FTZ R37, R37, c[0x0][0x320] ;  /* 0x0000c80025257a20 */ /* 0x000fe40000410000 */
[----:B------:R-:W-:Y:S02]  /*3790*/  FMUL.FTZ R2, R38, c[0x0][0x320] ;  /* 0x0000c80026027a20 */ /* 0x000fe40000410000 */
[----:B------:R-:W2:Y:S01]  /*37a0*/  MUFU.TANH R36, R36 ;  /* 0x0000002400247308 */ /* 0x000ea20000002400 */
[----:B-1----:R-:W-:Y:S01]  /*37b0*/  HMMA.16816.F32.BF16 R52, R20, R48, R52 ;  /* 0x000000301434723c */ /* 0x002fe20000041834 */
[----:B---3--:R-:W-:-:S06]  /*37c0*/  FMUL.FTZ R6, R64, c[0x0][0x320] ;  /* 0x0000c80040067a20 */ /* 0x008fcc0000410000 */
[----:B------:R-:W1:Y:S01]  /*37d0*/  MUFU.TANH R37, R37 ;  /* 0x0000002500257308 */ /* 0x000e620000002400 */
[C---:B------:R-:W-:Y:S07]  /*37e0*/  HMMA.16816.F32.BF16 R16, R20.reuse, R50, R16 ;  /* 0x000000321410723c */ /* 0x040fee0000041810 */
[----:B------:R-:W3:Y:S01]  /*37f0*/  MUFU.TANH R2, R2 ;  /* 0x0000000200027308 */ /* 0x000ee20000002400 */
[C---:B-----5:R-:W-:Y:S07]  /*3800*/  HMMA.16816.F32.BF16 R72, R20.reuse, R12, R72 ;  /* 0x0000000c1448723c */ /* 0x060fee0000041848 */
[----:B------:R-:W-:Y:S01]  /*3810*/  FMUL.FTZ R12, R65, c[0x0][0x320] ;  /* 0x0000c800410c7a20 */ /* 0x000fe20000410000 */
[----:B------:R-:W-:Y:S01]  /*3820*/  HMMA.16816.F32.BF16 R60, R20, R14, R60 ;  /* 0x0000000e143c723c */ /* 0x000fe2000004183c */
[----:B------:R-:W1:Y:S07]  /*3830*/  MUFU.TANH R6, R6 ;  /* 0x0000000600067308 */ /* 0x000e6e0000002400 */
[C---:B----4-:R-:W-:Y:S01]  /*3840*/  HMMA.16816.F32.BF16 R28, R32.reuse, R40, R28 ;  /* 0x00000028201c723c */ /* 0x050fe2000004181c */
[----:B------:R-:W4:Y:S07]  /*3850*/  MUFU.TANH R12, R12 ;  /* 0x0000000c000c7308 */ /* 0x000f2e0000002400 */
[C---:B------:R-:W-:Y:S08]  /*3860*/  HMMA.16816.F32.BF16 R24, R32.reuse, R42, R24 ;  /* 0x0000002a2018723c */ /* 0x040ff00000041818 */
[C---:B------:R-:W-:Y:S08]  /*3870*/  HMMA.16816.F32.BF16 R52, R32.reuse, R44, R52 ;  /* 0x0000002c2034723c */ /* 0x040ff00000041834 */
[----:B------:R-:W-:Y:S01]  /*3880*/  HMMA.16816.F32.BF16 R16, R32, R46, R16 ;  /* 0x0000002e2010723c */ /* 0x000fe20000041810 */
[----:B------:R-:W-:-:S02]  /*3890*/  FMUL.FTZ R13, R29, c[0x0][0x320] ;  /* 0x0000c8001d0d7a20 */ /* 0x000fc40000410000 */
[----:B------:R-:W-:-:S04]  /*38a0*/  FMUL.FTZ R28, R28, c[0x0][0x320] ;  /* 0x0000c8001c1c7a20 */ /* 0x000fc80000410000 */
[----:B--2---:R-:W2:Y:S01]  /*38b0*/  MUFU.TANH R5, R28 ;  /* 0x0000001c00057308 */ /* 0x004ea20000002400 */
[----:B------:R-:W-:Y:S01]  /*38c0*/  HMMA.16816.F32.BF16 R72, R32, R8, R72 ;  /* 0x000000082048723c */ /* 0x000fe20000041848 */
[----:B------:R-:W5:Y:S01]  /*38d0*/  SHFL.IDX PT, R9, R0, RZ, 0x1c1f ;  /* 0x001c1fff00097589 */ /* 0x000f6200000e0000 */
[----:B------:R-:W-:Y:S02]  /*38e0*/  FMUL.FTZ R15, R24, c[0x0][0x320] ;  /* 0x0000c800180f7a20 */ /* 0x000fe40000410000 */
[----:B------:R-:W-:-:S03]  /*38f0*/  FMUL.FTZ R14, R25, c[0x0][0x320] ;  /* 0x0000c800190e7a20 */ /* 0x000fc60000410000 */
[----:B------:R-:W1:Y:S01]  /*3900*/  MUFU.TANH R13, R13 ;  /* 0x0000000d000d7308 */ /* 0x000e620000002400 */
[----:B------:R-:W-:Y:S01]  /*3910*/  HMMA.16816.F32.BF16 R60, R32, R10, R60 ;  /* 0x0000000a203c723c */ /* 0x000fe2000004183c */
[----:B------:R-:W-:Y:S01]  /*3920*/  FMUL.FTZ R52, R52, c[0x0][0x320] ;  /* 0x0000c80034347a20 */ /* 0x000fe20000410000 */
[----:B------:R-:W-:Y:S01]  /*3930*/  IADD3 R8, -R206, R195, -R146 ;  /* 0x000000c3ce087210 */ /* 0x000fe20007ffe992 */
[----:B------:R-:W-:-:S04]  /*3940*/  FMUL.FTZ R53, R53, c[0x0][0x320] ;  /* 0x0000c80035357a20 */ /* 0x000fc80000410000 */
[----:B------:R-:W-:Y:S01]  /*3950*/  IADD3 R10, -R204, R7, -R206 ;  /* 0x00000007cc0a7210 */ /* 0x000fe20007ffe9ce */
[----:B------:R-:W-:Y:S01]  /*3960*/  FMUL.FTZ R17, R17, c[0x0][0x320] ;  /* 0x0000c80011117a20 */ /* 0x000fe20000410000 */
[----:B------:R-:W1:Y:S01]  /*3970*/  MUFU.TANH R15, R15 ;  /* 0x0000000f000f7308 */ /* 0x000e620000002400 */
[----:B------:R-:W-:-:S06]  /*3980*/  FMUL.FTZ R16, R16, c[0x0][0x320] ;  /* 0x0000c80010107a20 */ /* 0x000fcc0000410000 */
[----:B------:R-:W-:Y:S01]  /*3990*/  FMUL.FTZ R72, R72, c[0x0][0x320] ;  /* 0x0000c80048487a20 */ /* 0x000fe20000410000 */
[----:B------:R-:W1:Y:S01]  /*39a0*/  MUFU.TANH R14, R14 ;  /* 0x0000000e000e7308 */ /* 0x000e620000002400 */
[----:B------:R-:W-:-:S06]  /*39b0*/  FMUL.FTZ R73, R73, c[0x0][0x320] ;  /* 0x0000c80049497a20 */ /* 0x000fcc0000410000 */
[----:B------:R-:W-:Y:S01]  /*39c0*/  FMUL.FTZ R60, R60, c[0x0][0x320] ;  /* 0x0000c8003c3c7a20 */ /* 0x000fe20000410000 */
[----:B------:R-:W1:Y:S01]  /*39d0*/  MUFU.TANH R165, R52 ;  /* 0x0000003400a57308 */ /* 0x000e620000002400 */
[----:B------:R-:W-:-:S07]  /*39e0*/  FMUL.FTZ R61, R61, c[0x0][0x320] ;  /* 0x0000c8003d3d7a20 */ /* 0x000fce0000410000 */
[----:B------:R-:W1:Y:S08]  /*39f0*/  MUFU.TANH R175, R53 ;  /* 0x0000003500af7308 */ /* 0x000e700000002400 */
[----:B------:R-:W1:Y:S08]  /*3a00*/  MUFU.TANH R167, R17 ;  /* 0x0000001100a77308 */ /* 0x000e700000002400 */
[----:B------:R-:W1:Y:S08]  /*3a10*/  MUFU.TANH R179, R72 ;  /* 0x0000004800b37308 */ /* 0x000e700000002400 */
[----:B------:R-:W1:Y:S08]  /*3a20*/  MUFU.TANH R177, R73 ;  /* 0x0000004900b17308 */ /* 0x000e700000002400 */
[----:B------:R-:W1:Y:S08]  /*3a30*/  MUFU.TANH R143, R60 ;  /* 0x0000003c008f7308 */ /* 0x000e700000002400 */
[----:B------:R-:W1:Y:S08]  /*3a40*/  MUFU.TANH R141, R61 ;  /* 0x0000003d008d7308 */ /* 0x000e700000002400 */
[----:B------:R1:W1:Y:S02]  /*3a50*/  MUFU.TANH R173, R16 ;  /* 0x0000001000ad7308 */ /* 0x0002640000002400 */
[----:B-1----:R-:W-:-:S02]  /*3a60*/  IADD3 R16, R10, c[0x0][0x328], RZ ;  /* 0x0000ca000a107a10 */ /* 0x002fc40007ffe0ff */
[----:B------:R-:W-:-:S03]  /*3a70*/  IADD3 R10, R10, UR19, RZ ;  /* 0x000000130a0a7c10 */ /* 0x000fc6000fffe0ff */
[----:B-----5:R-:W-:Y:S01]  /*3a80*/  IMAD.IADD R7, R16, 0x1, R9 ;  /* 0x0000000110077824 */ /* 0x020fe200078e0209 */
[----:B------:R-:W-:-:S04]  /*3a90*/  IADD3 R20, R10, R9, RZ ;  /* 0x000000090a147210 */ /* 0x000fc80007ffe0ff */
[----:B------:R-:W-:Y:S01]  /*3aa0*/  IMNMX R22, R7, R8, PT ;  /* 0x0000000807167217 */ /* 0x000fe20003800200 */
        /* <DEDUP_REMOVED lines=12> */
.L_x_1105:
[----:B------:R-:W-:-:S04]  /*3b70*/  MOV R7, 0x1 ;  /* 0x0000000100077802 */ /* 0x000fc80000000f00 */
[----:B------:R-:W-:-:S13]  /*3b80*/  ISETP.NE.AND P0, PT, R7, c[0x0][0x32c], PT ;  /* 0x0000cb0007007a0c */ /* 0x000fda0003f05270 */
[----:B------:R-:W-:-:S05]  /*3b90*/  @P0 IMAD.HI.U32 R7, R9, c[0x0][0x330], RZ ;  /* 0x0000cc0009070a27 */ /* 0x000fca00078e00ff */
[----:B------:R-:W-:Y:S02]  /*3ba0*/  @P0 SHF.R.U32.HI R9, RZ, c[0x0][0x334], R7 ;  /* 0x0000cd00ff090a19 */ /* 0x000fe40000011607 */
.L_x_1106:
[----:B------:R-:W-:Y:S05]  /*3bb0*/  BSYNC B0 ;  /* 0x0000000000007941 */ /* 0x000fea0003800000 */
.L_x_1104:
[----:B------:R-:W-:-:S04]  /*3bc0*/  IMAD R9, R9, c[0x0][0x32c], -R146 ;  /* 0x0000cb0009097a24 */ /* 0x000fc800078e0a92 */
[----:B------:R-:W-:-:S05]  /*3bd0*/  IMAD.IADD R9, R9, 0x1, -R206 ;  /* 0x0000000109097824 */ /* 0x000fca00078e0ace */
[----:B------:R-:W-:Y:S02]  /*3be0*/  IADD3 R7, R9, c[0x0][0x32c], RZ ;  /* 0x0000cb0009077a10 */ /* 0x000fe40007ffe0ff */
[----:B------:R-:W-:Y:S02]  /*3bf0*/  IMNMX R20, R20, R9, !PT ;  /* 0x0000000914147217 */ /* 0x000fe40007800200 */
[----:B------:R-:W-:Y:S02]  /*3c00*/  IMNMX R22, R22, R7, PT ;  /* 0x0000000716167217 */ /* 0x000fe40003800200 */
.L_x_1103:
[----:B--234-:R-:W-:Y:S01]  /*3c10*/  ISETP.GT.AND P1, PT, R149, RZ, PT ;  /* 0x000000ff9500720c */ /* 0x01cfe20003f24270 */
[----:B------:R-:W1:Y:S01]  /*3c20*/  SHFL.IDX PT, R23, R0, 0x1, 0x1c1f ;  /* 0x003c1f0000177f89 */ /* 0x000e6200000e0000 */
[----:B------:R-:W-:Y:S02]  /*3c30*/  FMUL.FTZ R18, R18, c[0x0][0x320] ;  /* 0x0000c80012127a20 */ /* 0x000fe40000410000 */
[----:B------:R-:W-:Y:S01]  /*3c40*/  ISETP.GT.AND P0, PT, R20, RZ, P1 ;  /* 0x000000ff1400720c */ /* 0x000fe20000f04270 */
[----:B------:R-:W-:Y:S01]  /*3c50*/  FMUL.FTZ R19, R19, c[0x0][0x320] ;  /* 0x0000c80013137a20 */ /* 0x000fe20000410000 */
[----:B------:R2:W3:Y:S01]  /*3c60*/  MUFU.TANH R174, R18 ;  /* 0x0000001200ae7308 */ /* 0x0004e20000002400 */
[----:B------:R-:W-:Y:S01]  /*3c70*/  FMUL.FTZ R55, R55, c[0x0][0x320] ;  /* 0x0000c80037377a20 */ /* 0x000fe20000410000 */
[----:B------:R-:W-:Y:S01]  /*3c80*/  ISETP.LT.OR P0, PT, R22, 0x1, P0 ;  /* 0x000000011600780c */ /* 0x000fe20000701670 */
[----:B------:R-:W-:-:S02]  /*3c90*/  FMUL.FTZ R74, R74, c[0x0][0x320] ;  /* 0x0000c8004a4a7a20 */ /* 0x000fc40000410000 */
[----:B------:R-:W-:Y:S01]  /*3ca0*/  FMUL.FTZ R75, R75, c[0x0][0x320] ;  /* 0x0000c8004b4b7a20 */ /* 0x000fe20000410000 */
[----:B------:R-:W-:Y:S01]  /*3cb0*/  FSEL R36, R36, -INF , !P0 ;  /* 0xff80000024247808 */ /* 0x000fe20004000000 */
[----:B------:R-:W-:Y:S01]  /*3cc0*/  FMUL.FTZ R54, R54, c[0x0][0x320] ;  /* 0x0000c80036367a20 */ /* 0x000fe20000410000 */
[----:B------:R-:W-:Y:S01]  /*3cd0*/  ISETP.GT.AND P0, PT, R20, 0x1, P1 ;  /* 0x000000011400780c */ /* 0x000fe20000f04270 */
[----:B------:R4:W3:Y:S01]  /*3ce0*/  MUFU.TANH R180, R19 ;  /* 0x0000001300b47308 */ /* 0x0008e20000002400 */
[----:B------:R-:W-:Y:S02]  /*3cf0*/  FMUL.FTZ R62, R62, c[0x0][0x320] ;  /* 0x0000c8003e3e7a20 */ /* 0x000fe40000410000 */
[----:B------:R-:W-:Y:S01]  /*3d00*/  ISETP.LT.OR P0, PT, R22, 0x2, P0 ;  /* 0x000000021600780c */ /* 0x000fe20000701670 */
[----:B------:R-:W-:Y:S02]  /*3d10*/  FMUL.FTZ R63, R63, c[0x0][0x320] ;  /* 0x0000c8003f3f7a20 */ /* 0x000fe40000410000 */
[----:B------:R-:W-:Y:S01]  /*3d20*/  FMUL.FTZ R39, R39, c[0x0][0x320] ;  /* 0x0000c80027277a20 */ /* 0x000fe20000410000 */
[----:B------:R-:W-:Y:S01]  /*3d30*/  FSEL R37, R37, -INF , !P0 ;  /* 0xff80000025257808 */ /* 0x000fe20004000000 */
[----:B--2---:R-:W-:Y:S01]  /*3d40*/  FMUL.FTZ R18, R31, c[0x0][0x320] ;  /* 0x0000c8001f127a20 */ /* 0x004fe20000410000 */
[----:B------:R-:W-:Y:S01]  /*3d50*/  ISETP.GT.AND P0, PT, R20, 0x8, P1 ;  /* 0x000000081400780c */ /* 0x000fe20000f04270 */
[----:B------:R2:W2:Y:S01]  /*3d60*/  MUFU.TANH R182, R55 ;  /* 0x0000003700b67308 */ /* 0x0004a20000002400 */
[----:B-1----:R-:W-:-:S02]  /*3d70*/  IMAD.IADD R0, R10, 0x1, R23 ;  /* 0x000000010a007824 */ /* 0x002fc400078e0217 */
[----:B------:R-:W-:Y:S01]  /*3d80*/  ISETP.LT.OR P0, PT, R22, 0x9, P0 ;  /* 0x000000091600780c */ /* 0x000fe20000701670 */
[----:B----4-:R-:W-:-:S03]  /*3d90*/  FMUL.FTZ R19, R27, c[0x0][0x320] ;  /* 0x0000c8001b137a20 */ /* 0x010fc60000410000 */
[----:B------:R-:W-:Y:S01]  /*3da0*/  FSEL R21, R6, -INF , !P0 ;  /* 0xff80000006157808 */ /* 0x000fe20004000000 */
[----:B------:R-:W-:Y:S01]  /*3db0*/  FMUL.FTZ R6, R67, c[0x0][0x320] ;  /* 0x0000c80043067a20 */ /* 0x000fe20000410000 */
[----:B------:R-:W-:Y:S01]  /*3dc0*/  ISETP.GT.AND P0, PT, R20, 0x9, P1 ;  /* 0x000000091400780c */ /* 0x000fe20000f04270 */
[----:B------:R1:W4:Y:S03]  /*3dd0*/  MUFU.TANH R176, R74 ;  /* 0x0000004a00b07308 */ /* 0x0003260000002400 */
        /* <DEDUP_REMOVED lines=11> */
[----:B------:R-:W-:Y:S01]  /*3e90*/  FSEL R9, R13, -INF , !P0 ;  /* 0xff8000000d097808 */ /* 0x000fe20004000000 */
[----:B------:R-:W-:Y:S01]  /*3ea0*/  FMUL.FTZ R13, R26, c[0x0][0x320] ;  /* 0x0000c8001a0d7a20 */ /* 0x000fe20000410000 */
[----:B------:R-:W-:-:S04]  /*3eb0*/  ISETP.GT.AND P0, PT, R20, 0x18, P1 ;  /* 0x000000181400780c */ /* 0x000fc80000f04270 */
[----:B------:R-:W-:Y:S01]  /*3ec0*/  ISETP.LT.OR P0, PT, R22, 0x19, P0 ;  /* 0x000000191600780c */ /* 0x000fe20000701670 */
[----:B------:R-:W1:Y:S03]  /*3ed0*/  MUFU.TANH R13, R13 ;  /* 0x0000000d000d7308 */ /* 0x000e660000002400 */
[----:B------:R-:W-:Y:S01]  /*3ee0*/  FSEL R7, R15, -INF , !P0 ;  /* 0xff8000000f077808 */ /* 0x000fe20004000000 */
[----:B------:R-:W-:Y:S01]  /*3ef0*/  IMAD.IADD R15, R16, 0x1, R23 ;  /* 0x00000001100f7824 */ /* 0x000fe200078e0217 */
[----:B------:R-:W-:-:S03]  /*3f00*/  ISETP.GT.AND P0, PT, R20, 0x19, P1 ;  /* 0x000000191400780c */ /* 0x000fc60000f04270 */
[----:B------:R-:W1:Y:S01]  /*3f10*/  MUFU.TANH R18, R18 ;  /* 0x0000001200127308 */ /* 0x000e620000002400 */
[----:B------:R-:W-:Y:S02]  /*3f20*/  ISETP.LT.OR P0, PT, R22, 0x1a, P0 ;  /* 0x0000001a1600780c */ /* 0x000fe40000701670 */
[----:B------:R-:W-:Y:S02]  /*3f30*/  IMNMX R15, R15, R8, PT ;  /* 0x000000080f0f7217 */ /* 0x000fe40003800200 */
[----:B------:R-:W-:Y:S01]  /*3f40*/  FSEL R5, R14, -INF , !P0 ;  /* 0xff8000000e057808 */ /* 0x000fe20004000000 */
[----:B------:R-:W-:Y:S01]  /*3f50*/  FMUL.FTZ R14, R30, c[0x0][0x320] ;  /* 0x0000c8001e0e7a20 */ /* 0x000fe20000410000 */
[----:B------:R-:W-:Y:S01]  /*3f60*/  ISETP.GT.AND P0, PT, R20, 0x20, P1 ;  /* 0x000000201400780c */ /* 0x000fe20000f04270 */
[----:B------:R1:W1:Y:S03]  /*3f70*/  MUFU.TANH R172, R54 ;  /* 0x0000003600ac7308 */ /* 0x0002660000002400 */
        /* <DEDUP_REMOVED lines=28> */
[----:B------:R-:W-:Y:S05]  /*4140*/  @!P3 BRA `(.L_x_1107) ;  /* 0x000001500000b947 */ /* 0x000fea0003800000 */
[----:B-1234-:R-:W-:Y:S01]  /*4150*/  IADD3 R23, -R204, R195, R23 ;  /* 0x000000c3cc177210 */ /* 0x01efe20007ffe117 */
        /* <DEDUP_REMOVED lines=10> */
.L_x_1109:
[----:B------:R-:W-:-:S04]  /*4200*/  MOV R8, 0x1 ;  /* 0x0000000100087802 */ /* 0x000fc80000000f00 */
[----:B------:R-:W-:-:S13]  /*4210*/  ISETP.NE.AND P0, PT, R8, c[0x0][0x32c], PT ;  /* 0x0000cb0008007a0c */ /* 0x000fda0003f05270 */
[----:B------:R-:W-:-:S05]  /*4220*/  @P0 IMAD.HI.U32 R8, R23, c[0x0][0x330], RZ ;  /* 0x0000cc0017080a27 */ /* 0x000fca00078e00ff */
[----:B------:R-:W-:Y:S02]  /*4230*/  @P0 SHF.R.U32.HI R23, RZ, c[0x0][0x334], R8 ;  /* 0x0000cd00ff170a19 */ /* 0x000fe40000011608 */
.L_x_1110:
[----:B------:R-:W-:Y:S05]  /*4240*/  BSYNC B0 ;  /* 0x0000000000007941 */ /* 0x000fea0003800000 */
.L_x_1108:
[----:B------:R-:W-:-:S04]  /*4250*/  IMAD R23, R23, c[0x0][0x32c], -R146 ;  /* 0x0000cb0017177a24 */ /* 0x000fc800078e0a92 */
[----:B------:R-:W-:-:S05]  /*4260*/  IMAD.IADD R23, R23, 0x1, -R206 ;  /* 0x0000000117177824 */ /* 0x000fca00078e0ace */
[----:B------:R-:W-:Y:S02]  /*4270*/  IADD3 R8, R23, c[0x0][0x32c], RZ ;  /* 0x0000cb0017087a10 */ /* 0x000fe40007ffe0ff */
[----:B------:R-:W-:Y:S02]  /*4280*/  IMNMX R0, R0, R23, !PT ;  /* 0x0000001700007217 */ /* 0x000fe40007800200 */
[----:B------:R-:W-:Y:S02]  /*4290*/  IMNMX R15, R15, R8, PT ;  /* 0x000000080f0f7217 */ /* 0x000fe40003800200 */
.L_x_1107:
[----:B-1234-:R-:W-:Y:S01]  /*42a0*/  ISETP.GT.AND P0, PT, R0, 0x1, P1 ;  /* 0x000000010000780c */ /* 0x01efe20000f04270 */
        /* <DEDUP_REMOVED lines=121> */
[--C-:B------:R-:W-:Y:S02]  /*4a40*/  FFMA.FTZ R162, R16, c[0x0][0x2d0], -R169.reuse ;  /* 0x0000b40010a27a23 */ /* 0x100fe400000108a9 */
[--C-:B------:R-:W-:Y:S01]  /*4a50*/  FFMA.FTZ R155, R6, c[0x0][0x2d0], -R169.reuse ;  /* 0x0000b400069b7a23 */ /* 0x100fe200000108a9 */
[----:B------:R-:W1:Y:S01]  /*4a60*/  MUFU.EX2 R158, R158 ;  /* 0x0000009e009e7308 */ /* 0x000e620000000800 */
[--C-:B------:R-:W-:Y:S01]  /*4a70*/  FFMA.FTZ R153, R7, c[0x0][0x2d0], -R178.reuse ;  /* 0x0000b40007997a23 */ /* 0x100fe200000108b2 */
[----:B------:R-:W-:Y:S01]  /*4a80*/  LDSM.16.MT88.4 R16, [R134+0x2900] ;  /* 0x002900008610783b */ /* 0x000fe20000004200 */
[--C-:B------:R-:W-:Y:S02]  /*4a90*/  FFMA.FTZ R148, R5, c[0x0][0x2d0], -R178.reuse ;  /* 0x0000b40005947a23 */ /* 0x100fe400000108b2 */
[--C-:B------:R-:W-:Y:S01]  /*4aa0*/  FFMA.FTZ R157, R11, c[0x0][0x2d0], -R178.reuse ;  /* 0x0000b4000b9d7a23 */ /* 0x100fe200000108b2 */
[----:B------:R-:W2:Y:S01]  /*4ab0*/  LDSM.16.MT88.4 R4, [R4+0x4100] ;  /* 0x004100000404783b */ /* 0x000ea20000004200 */
[----:B------:R-:W-:Y:S01]  /*4ac0*/  FFMA.FTZ R152, R9, c[0x0][0x2d0], -R178 ;  /* 0x0000b40009987a23 */ /* 0x000fe200000108b2 */
[----:B------:R-:W-:Y:S01]  /*4ad0*/  MUFU.EX2 R159, R159 ;  /* 0x0000009f009f7308 */ /* 0x000fe20000000800 */
[----:B------:R-:W-:-:S02]  /*4ae0*/  FFMA.FTZ R150, R10, c[0x0][0x2d0], -R169 ;  /* 0x0000b4000a967a23 */ /* 0x000fc400000108a9 */
[--C-:B------:R-:W-:Y:S02]  /*4af0*/  FFMA.FTZ R3, R8, c[0x0][0x2d0], -R169.reuse ;  /* 0x0000b40008037a23 */ /* 0x100fe400000108a9 */
[----:B------:R-:W3:Y:S01]  /*4b00*/  LDSM.16.MT88.4 R8, [R135+0x2900] ;  /* 0x002900008708783b */ /* 0x000ee20000004200 */
[--C-:B------:R-:W-:Y:S02]  /*4b10*/  FFMA.FTZ R156, R14, c[0x0][0x2d0], -R169.reuse ;  /* 0x0000b4000e9c7a23 */ /* 0x100fe400000108a9 */
[----:B------:R-:W4:Y:S01]  /*4b20*/  MUFU.EX2 R154, R154 ;  /* 0x0000009a009a7308 */ /* 0x000f220000000800 */
[----:B-1----:R-:W-:Y:S01]  /*4b30*/  F2FP.BF16.PACK_AB R96, R158, R161 ;  /* 0x000000a19e60723e */ /* 0x002fe200000010ff */
[----:B------:R-:W-:Y:S02]  /*4b40*/  FFMA.FTZ R151, R12, c[0x0][0x2d0], -R169 ;  /* 0x0000b4000c977a23 */ /* 0x000fe400000108a9 */
[----:B------:R-:W1:Y:S01]  /*4b50*/  LDSM.16.MT88.4 R12, [R164+0x2900] ;  /* 0x00290000a40c783b */ /* 0x000e620000004200 */
[----:B------:R-:W-:-:S02]  /*4b60*/  FFMA.FTZ R168, R175, c[0x0][0x2d0], -R178 ;  /* 0x0000b400afa87a23 */ /* 0x000fc400000108b2 */
[--C-:B------:R-:W-:Y:S01]  /*4b70*/  FFMA.FTZ R166, R173, c[0x0][0x2d0], -R178.reuse ;  /* 0x0000b400ada67a23 */ /* 0x100fe200000108b2 */
[----:B------:R-:W-:Y:S01]  /*4b80*/  MUFU.EX2 R163, R163 ;  /* 0x000000a300a37308 */ /* 0x000fe20000000800 */
[--C-:B------:R-:W-:Y:S02]  /*4b90*/  FFMA.FTZ R165, R165, c[0x0][0x2d0], -R178.reuse ;  /* 0x0000b400a5a57a23 */ /* 0x100fe400000108b2 */
[----:B------:R-:W-:Y:S02]  /*4ba0*/  FFMA.FTZ R167, R167, c[0x0][0x2d0], -R178 ;  /* 0x0000b400a7a77a23 */ /* 0x000fe400000108b2 */
[--C-:B------:R-:W-:Y:S02]  /*4bb0*/  FFMA.FTZ R172, R172, c[0x0][0x2d0], -R169.reuse ;  /* 0x0000b400acac7a23 */ /* 0x100fe400000108a9 */
[--C-:B------:R-:W-:Y:S01]  /*4bc0*/  FFMA.FTZ R173, R182, c[0x0][0x2d0], -R169.reuse ;  /* 0x0000b400b6ad7a23 */ /* 0x100fe200000108a9 */
[----:B------:R-:W5:Y:S01]  /*4bd0*/  MUFU.EX2 R160, R160 ;  /* 0x000000a000a07308 */ /* 0x000f620000000800 */
[----:B----4-:R-:W-:Y:S01]  /*4be0*/  F2FP.BF16.PACK_AB R98, R154, R159 ;  /* 0x0000009f9a62723e */ /* 0x010fe200000010ff */
[----:B------:R-:W-:-:S02]  /*4bf0*/  FFMA.FTZ R174, R174, c[0x0][0x2d0], -R169 ;  /* 0x0000b400aeae7a23 */ /* 0x000fc400000108a9 */
[--C-:B------:R-:W-:Y:S02]  /*4c00*/  FFMA.FTZ R175, R180, c[0x0][0x2d0], -R169.reuse ;  /* 0x0000b400b4af7a23 */ /* 0x100fe400000108a9 */
[--C-:B------:R-:W-:Y:S02]  /*4c10*/  FFMA.FTZ R180, R177, c[0x0][0x2d0], -R178.reuse ;  /* 0x0000b400b1b47a23 */ /* 0x100fe400000108b2 */
[----:B------:R-:W-:Y:S01]  /*4c20*/  MUFU.EX2 R162, R162 ;  /* 0x000000a200a27308 */ /* 0x000fe20000000800 */
[--C-:B------:R-:W-:Y:S02]  /*4c30*/  FFMA.FTZ R179, R179, c[0x0][0x2d0], -R178.reuse ;  /* 0x0000b400b3b37a23 */ /* 0x100fe400000108b2 */
[----:B------:R-:W-:Y:S02]  /*4c40*/  FFMA.FTZ R177, R143, c[0x0][0x2d0], -R178 ;  /* 0x0000b4008fb17a23 */ /* 0x000fe400000108b2 */
[--C-:B------:R-:W-:Y:S02]  /*4c50*/  FFMA.FTZ R176, R176, c[0x0][0x2d0], -R169.reuse ;  /* 0x0000b400b0b07a23 */ /* 0x100fe400000108a9 */
[--C-:B------:R-:W-:Y:S01]  /*4c60*/  FFMA.FTZ R181, R142, c[0x0][0x2d0], -R169.reuse ;  /* 0x0000b4008eb57a23 */ /* 0x100fe200000108a9 */
[----:B------:R-:W4:Y:S01]  /*4c70*/  MUFU.EX2 R155, R155 ;  /* 0x0000009b009b7308 */ /* 0x000f220000000800 */
[----:B-----5:R-:W-:Y:S01]  /*4c80*/  F2FP.BF16.PACK_AB R97, R160, R163 ;  /* 0x000000a3a061723e */ /* 0x020fe200000010ff */
[----:B------:R-:W-:-:S02]  /*4c90*/  FFMA.FTZ R182, R140, c[0x0][0x2d0], -R169 ;  /* 0x0000b4008cb67a23 */ /* 0x000fc400000108a9 */
[----:B------:R-:W-:Y:S02]  /*4ca0*/  FFMA.FTZ R178, R141, c[0x0][0x2d0], -R178 ;  /* 0x0000b4008db27a23 */ /* 0x000fe400000108b2 */
[----:B------:R-:W-:Y:S01]  /*4cb0*/  FFMA.FTZ R169, R170, c[0x0][0x2d0], -R169 ;  /* 0x0000b400aaa97a23 */ /* 0x000fe200000108a9 */
[----:B------:R-:W-:Y:S01]  /*4cc0*/  LDSM.16.MT88.4 R140, [R171+0x3900] ;  /* 0x00390000ab8c783b */ /* 0x000fe20000004200 */
[----:B------:R-:W-:Y:S01]  /*4cd0*/  MUFU.EX2 R157, R157 ;  /* 0x0000009d009d7308 */ /* 0x000fe20000000800 */
[----:B------:R-:W-:Y:S02]  /*4ce0*/  FADD.FTZ R158, R161, R158 ;  /* 0x0000009ea19e7221 */ /* 0x000fe40000010000 */
[----:B------:R-:W-:Y:S02]  /*4cf0*/  FADD.FTZ R163, R163, R160 ;  /* 0x000000a0a3a37221 */ /* 0x000fe40000010000 */
[----:B------:R-:W-:Y:S01]  /*4d00*/  FADD.FTZ R159, R159, R158 ;  /* 0x0000009e9f9f7221 */ /* 0x000fe20000010000 */
[----:B----4-:R-:W-:-:S02]  /*4d10*/  F2FP.BF16.PACK_AB R99, R155, R162 ;  /* 0x000000a29b63723e */ /* 0x010fc400000010ff */
        /* <DEDUP_REMOVED lines=104> */
[----:B------:R-:W-:Y:S01]  /*53a0*/  FADD.FTZ R165, R168, R165 ;  /* 0x000000a5a8a57221 */ /* 0x000fe20000010000 */
[----:B------:R-:W-:Y:S01]  /*53b0*/  IADD3 R3, R149, -0x3, RZ ;  /* 0xfffffffd95037810 */ /* 0x000fe20007ffe0ff */
[----:B------:R-:W-:Y:S02]  /*53c0*/  FADD.FTZ R173, R173, R172 ;  /* 0x000000acadad7221 */ /* 0x000fe40000010000 */
[----:B------:R-:W-:Y:S01]  /*53d0*/  FADD.FTZ R166, R166, R165 ;  /* 0x000000a5a6a67221 */ /* 0x000fe20000010000 */
[----:B------:R-:W-:Y:S01]  /*53e0*/  ISETP.GE.AND P0, PT, R3, R194, PT ;  /* 0x000000c20300720c */ /* 0x000fe20003f06270 */
        /* <DEDUP_REMOVED lines=92> */
[----:B------:R-:W-:Y:S02]  /*59b0*/  IADD3 R14, -R211, 0x10, RZ ;  /* 0x00000010d30e7810 */ /* 0x000fe40007ffe1ff */
[----:B------:R-:W-:Y:S01]  /*59c0*/  SHF.L.U64.HI R7, R209, 0x1, R132 ;  /* 0x00000001d1077819 */ /* 0x000fe20000010284 */
[----:B------:R-:W-:Y:S01]  /*59d0*/  IMAD R200, R3, c[0x0][0x2b8], R200 ;  /* 0x0000ae0003c87a24 */ /* 0x000fe200078e02c8 */
[----:B------:R-:W-:-:S03]  /*59e0*/  LOP3.LUT R14, R14, 0xf, RZ, 0xc0, !PT ;  /* 0x0000000f0e0e7812 */ /* 0x000fc600078ec0ff */
[----:B------:R-:W-:Y:S01]  /*59f0*/  IMAD.WIDE.U32 R10, R200, c[0x0][0x1e0], RZ ;  /* 0x00007800c80a7a25 */ /* 0x000fe200078e00ff */
[----:B------:R-:W-:-:S05]  /*5a00*/  SHF.R.S32.HI R3, RZ, 0x1f, R200 ;  /* 0x0000001fff037819 */ /* 0x000fca00000114c8 */
[----:B------:R-:W-:-:S04]  /*5a10*/  IMAD R3, R3, c[0x0][0x1e0], RZ ;  /* 0x0000780003037a24 */ /* 0x000fc800078e02ff */
[----:B------:R-:W-:Y:S02]  /*5a20*/  IMAD R8, R200, c[0x0][0x1e4], R3 ;  /* 0x00007900c8087a24 */ /* 0x000fe400078e0203 */
[----:B------:R-:W-:Y:S02]  /*5a30*/  IMAD.SHL.U32 R3, R192, 0x2, RZ ;  /* 0x00000002c0037824 */ /* 0x000fe400078e00ff */
[----:B------:R-:W-:Y:S02]  /*5a40*/  IMAD.IADD R9, R11, 0x1, R8 ;  /* 0x000000010b097824 */ /* 0x000fe400078e0208 */
[----:B------:R-:W-:Y:S01]  /*5a50*/  IMAD.MOV.U32 R8, RZ, RZ, R10 ;  /* 0x000000ffff087224 */ /* 0x000fe200078e000a */
[----:B------:R-:W-:Y:S02]  /*5a60*/  SHF.L.U64.HI R10, R210, 0x1, R145 ;  /* 0x00000001d20a7819 */ /* 0x000fe40000010291 */
[----:B--2---:R-:W-:Y:S01]  /*5a70*/  SHF.R.S32.HI R6, RZ, 0x1f, R199 ;  /* 0x0000001fff067819 */ /* 0x004fe200000114c7 */
        /* <DEDUP_REMOVED lines=9> */
[----:B------:R-:W-:Y:S02]  /*5b10*/  IADD3.X R11, R5, UR18, R11, P0, !PT ;  /* 0x00000012050b7c10 */ /* 0x000fe400087fe40b */
[----:B------:R-:W-:-:S02]  /*5b20*/  LEA R12, P0, R4, c[0x0][0x1c8], 0x1 ;  /* 0x00007200040c7a11 */ /* 0x000fc400078008ff */
[----:B------:R-:W-:Y:S02]  /*5b30*/  SEL R5, RZ, 0x10, P4 ;  /* 0x00000010ff057807 */ /* 0x000fe40002000000 */
[----:B------:R-:W-:Y:S01]  /*5b40*/  LEA.HI.X R11, R4, c[0x0][0x1cc], R11, 0x1, P0 ;  /* 0x00007300040b7a11 */ /* 0x000fe200000f0c0b */
[----:B------:R-:W1:Y:S01]  /*5b50*/  SHFL.IDX PT, R13, R12, 0x1, 0x181f ;  /* 0x00381f000c0d7f89 */ /* 0x000e6200000e0000 */
[----:B------:R-:W-:Y:S02]  /*5b60*/  IADD3 R16, -R5, 0x10, RZ ;  /* 0x0000001005107810 */ /* 0x000fe40007ffe1ff */
[----:B------:R-:W-:Y:S01]  /*5b70*/  SHF.L.U64.HI R4, R192, 0x1, R133 ;  /* 0x00000001c0047819 */ /* 0x000fe20000010285 */
        /* <DEDUP_REMOVED lines=25> */
.L_x_1111:
[----:B------:R-:W-:Y:S01]  /*5d10*/  ULDC.64 UR4, c[0x0][0x2c8] ;  /* 0x0000b20000047ab9 */ /* 0x000fe20000000a00 */
[----:B------:R-:W0:Y:S01]  /*5d20*/  LDGDEPBAR ;  /* 0x00000000000079af */ /* 0x000e220000000000 */
[----:B------:R-:W-:Y:S01]  /*5d30*/  UIMAD.WIDE.U32 UR20, UR7, UR4, URZ ;  /* 0x00000004071472a5 */ /* 0x000fe2000f8e003f */
[----:B------:R-:W-:-:S03]  /*5d40*/  IADD3 R213, R149, -0x2, RZ ;  /* 0xfffffffe95d57810 */ /* 0x000fc60007ffe0ff */
[----:B------:R-:W-:-:S06]  /*5d50*/  @UP1 USHF.R.U32.HI UR7, URZ, UR5, UR21 ;  /* 0x000000053f071299 */ /* 0x000fcc0008011615 */
[----:B------:R-:W-:-:S04]  /*5d60*/  IADD3 R147, R147, UR7, RZ ;  /* 0x0000000793937c10 */ /* 0x000fc8000fffe0ff */
[----:B------:R-:W-:Y:S01]  /*5d70*/  IADD3 R4, R147, c[0x0][0x328], RZ ;  /* 0x0000ca0093047a10 */ /* 0x000fe20007ffe0ff */
[----:B------:R-:W-:Y:S05]  /*5d80*/  @!P3 BRA `(.L_x_1112) ;  /* 0x000001100000b947 */ /* 0x000fea0003800000 */
[C---:B------:R-:W-:Y:S02]  /*5d90*/  ISETP.GT.AND P0, PT, R147.reuse, RZ, PT ;  /* 0x000000ff9300720c */ /* 0x040fe40003f04270 */
[----:B------:R-:W-:-:S11]  /*5da0*/  IADD3 R3, R147, -0x1, RZ ;  /* 0xffffffff93037810 */ /* 0x000fd60007ffe0ff */
[----:B------:R-:W-:Y:S05]  /*5db0*/  @P0 BRA `(.L_x_1113) ;  /* 0x0000007000000947 */ /* 0x000fea0003800000 */
[----:B------:R-:W-:Y:S02]  /*5dc0*/  IMAD.MOV.U32 R3, RZ, RZ, 0x1 ;  /* 0x00000001ff037424 */ /* 0x000fe400078e00ff */
[----:B------:R-:W-:-:S03]  /*5dd0*/  IMAD.MOV R147, RZ, RZ, -R147 ;  /* 0x000000ffff937224 */ /* 0x000fc600078e0a93 */
[----:B------:R-:W-:-:S13]  /*5de0*/  ISETP.NE.AND P0, PT, R3, c[0x0][0x32c], PT ;  /* 0x0000cb0003007a0c */ /* 0x000fda0003f05270 */
[----:B------:R-:W-:-:S05]  /*5df0*/  @P0 IMAD.HI.U32 R3, R147, c[0x0][0x330], RZ ;  /* 0x0000cc0093030a27 */ /* 0x000fca00078e00ff */
[----:B------:R-:W-:-:S04]  /*5e00*/  @P0 SHF.R.U32.HI R147, RZ, c[0x0][0x334], R3 ;  /* 0x0000cd00ff930a19 */ /* 0x000fc80000011603 */
[----:B------:R-:W-:Y:S01]  /*5e10*/  LOP3.LUT R3, RZ, R147, RZ, 0x33, !PT ;  /* 0x00000093ff037212 */ /* 0x000fe200078e33ff */
[----:B------:R-:W-:Y:S05]  /*5e20*/  BRA `(.L_x_1114) ;  /* 0x0000004000007947 */ /* 0x000fea0003800000 */
.L_x_1113:
[----:B------:R-:W-:-:S04]  /*5e30*/  MOV R5, 0x1 ;  /* 0x0000000100057802 */ /* 0x000fc80000000f00 */
[----:B------:R-:W-:-:S13]  /*5e40*/  ISETP.NE.AND P0, PT, R5, c[0x0][0x32c], PT ;  /* 0x0000cb0005007a0c */ /* 0x000fda0003f05270 */
[----:B------:R-:W-:-:S05]  /*5e50*/  @P0 IMAD.HI.U32 R5, R3, c[0x0][0x330], RZ ;  /* 0x0000cc0003050a27 */ /* 0x000fca00078e00ff */
[----:B------:R-:W-:Y:S02]  /*5e60*/  @P0 SHF.R.U32.HI R3, RZ, c[0x0][0x334], R5 ;  /* 0x0000cd00ff030a19 */ /* 0x000fe40000011605 */
.L_x_1114:
[----:B-1----:R-:W-:-:S05]  /*5e70*/  MOV R6, c[0x0][0x32c] ;  /* 0x0000cb0000067a02 */ /* 0x002fca0000000f00 */
[----:B------:R-:W-:-:S05]  /*5e80*/  IMAD R3, R3, R6, c[0x0][0x32c] ;  /* 0x0000cb0003037624 */ /* 0x000fca00078e0206 */
[----:B------:R-:W-:-:S04]  /*5e90*/  IMNMX R4, R4, R3, PT ;  /* 0x0000000304047217 */ /* 0x000fc80003800200 */
.L_x_1112:
        /* <DEDUP_REMOVED lines=13> */
[C---:B------:R-:W-:Y:S01]  /*5f70*/  SHF.L.U64.HI R221, R210.reuse, 0x1, R145 ;  /* 0x00000001d2dd7819 */ /* 0x040fe20000010291 */
[----:B------:R-:W-:Y:S01]  /*5f80*/  IMAD.SHL.U32 R220, R210, 0x2, RZ ;  /* 0x00000002d2dc7824 */ /* 0x000fe200078e00ff */
[C---:B------:R-:W-:Y:S01]  /*5f90*/  SHF.L.U64.HI R215, R192.reuse, 0x1, R133 ;  /* 0x00000001c0d77819 */ /* 0x040fe20000010285 */
[----:B------:R-:W-:Y:S01]  /*5fa0*/  IMAD.SHL.U32 R217, R209, 0x2, RZ ;  /* 0x00000002d1d97824 */ /* 0x000fe200078e00ff */
[----:B------:R-:W-:Y:S01]  /*5fb0*/  SEL R219, RZ, 0x10, P5 ;  /* 0x00000010ffdb7807 */ /* 0x000fe20002800000 */
[----:B------:R-:W-:Y:S01]  /*5fc0*/  IMAD.SHL.U32 R214, R192, 0x2, RZ ;  /* 0x00000002c0d67824 */ /* 0x000fe200078e00ff */
[----:B------:R-:W-:Y:S01]  /*5fd0*/  SEL R216, RZ, 0x10, P4 ;  /* 0x00000010ffd87807 */ /* 0x000fe20002000000 */
[----:B------:R-:W-:Y:S01]  /*5fe0*/  UMOV UR20, URZ ;  /* 0x0000003f00147c82 */ /* 0x000fe20008000000 */
[----:B------:R-:W-:Y:S01]  /*5ff0*/  SEL R186, R186, 0xffffffe0, !P1 ;  /* 0xffffffe0baba7807 */ /* 0x000fe20004800000 */
[----:B------:R-:W-:-:S02]  /*6000*/  UMOV UR5, 0x1 ;  /* 0x0000000100057882 */ /* 0x000fc40000000000 */
.L_x_1126:
[----:B------:R-:W-:Y:S04]  /*6010*/  DEPBAR.LE SB0, 0x2 ;  /* 0x000080800000791a */ /* 0x000fe80000000000 */
[----:B------:R-:W-:Y:S01]  /*6020*/  BAR.SYNC.DEFER_BLOCKING 0x0 ;  /* 0x0000000000007b1d */ /* 0x000fe20000010000 */
[----:B------:R-:W-:Y:S01]  /*6030*/  UIMAD UR4, UR5, 0x6000, URZ ;  /* 0x00006000050478a4 */ /* 0x000fe2000f8e023f */
[----:B------:R-:W-:Y:S05]  /*6040*/  ISETP.GE.AND P0, PT, R194, R213, PT ;  /* 0x000000d5c200720c */ /* 0x000fea0003f06270 */
        /* <DEDUP_REMOVED lines=23> */
[----:B------:R-:W-:Y:S02]  /*61c0*/  IMAD R5, R199, c[0x0][0x21c], R5 ;  /* 0x00008700c7057a24 */ /* 0x000fe400078e0205 */
[----:B------:R-:W-:Y:S04]  /*61d0*/  IMAD.IADD R7, R7, 0x1, R9 ;  /* 0x0000000107077824 */ /* 0x000fe800078e0209 */
[----:B------:R-:W-:Y:S05]  /*61e0*/  IMAD.WIDE.U32 R6, R199, c[0x0][0x218], R6 ;  /* 0x00008600c7067a25 */ /* 0x000fea00078e0006 */
[----:B------:R-:W-:Y:S04]  /*61f0*/  IADD3 R4, P0, R6, UR16, RZ ;  /* 0x0000001006047c10 */ /* 0x000fe8000ff1e0ff */
[----:B------:R-:W-:Y:S02]  /*6200*/  IADD3.X R5, R7, UR9, R5, P0, !PT ;  /* 0x0000000907057c10 */ /* 0x000fe400087fe405 */
[C---:B------:R-:W-:Y:S02]  /*6210*/  LEA R2, P0, R4.reuse, c[0x0][0x1f8], 0x1 ;  /* 0x00007e0004027a11 */ /* 0x040fe400078008ff */
[----:B------:R-:W-:Y:S02]  /*6220*/  IADD3 R7, -R211, 0x10, RZ ;  /* 0x00000010d3077810 */ /* 0x000fe40007ffe1ff */
[----:B------:R-:W-:Y:S01]  /*6230*/  LEA.HI.X R0, R4, c[0x0][0x1fc], R5, 0x1, P0 ;  /* 0x00007f0004007a11 */ /* 0x000fe200000f0c05 */
[----:B------:R-:W5:Y:S01]  /*6240*/  SHFL.IDX PT, R6, R2, 0x1, 0x181f ;  /* 0x00381f0002067f89 */ /* 0x000f6200000e0000 */
[----:B------:R-:W-:Y:S03]  /*6250*/  LOP3.LUT R7, R7, 0xf, RZ, 0xc0, !PT ;  /* 0x0000000f07077812 */ /* 0x000fe600078ec0ff */
[----:B------:R-:W2:Y:S04]  /*6260*/  SHFL.IDX PT, R4, R0, 0x1, 0x181f ;  /* 0x00381f0000047f89 */ /* 0x000ea800000e0000 */
[----:B------:R-:W4:Y:S04]  /*6270*/  SHFL.IDX PT, R5, R2, RZ, 0x181f ;  /* 0x00181fff02057589 */ /* 0x000f2800000e0000 */
[----:B------:R-:W3:Y:S01]  /*6280*/  SHFL.IDX PT, R0, R0, RZ, 0x181f ;  /* 0x00181fff00007589 */ /* 0x000ee200000e0000 */
[----:B-----5:R-:W-:Y:S04]  /*6290*/  IADD3 R12, P1, P0, R13, R6, R220 ;  /* 0x000000060d0c7210 */ /* 0x020fe8000783e0dc */
[----:B--2---:R-:W-:Y:S02]  /*62a0*/  IADD3.X R13, RZ, R4, R221, P1, P0 ;  /* 0x00000004ff0d7210 */ /* 0x004fe40000fe04dd */
[----:B------:R-:W-:Y:S04]  /*62b0*/  IADD3 R8, P1, P0, R8, R6, R217 ;  /* 0x0000000608087210 */ /* 0x000fe8000783e0d9 */
[----:B------:R-:W-:Y:S02]  /*62c0*/  IADD3.X R9, RZ, R4, R218, P1, P0 ;  /* 0x00000004ff097210 */ /* 0x000fe40000fe04da */
[----:B------:R-:W-:Y:S04]  /*62d0*/  IADD3 R6, P1, P0, R7, R6, R214 ;  /* 0x0000000607067210 */ /* 0x000fe8000783e0d6 */
[----:B------:R-:W-:Y:S02]  /*62e0*/  IADD3.X R7, RZ, R4, R215, P1, P0 ;  /* 0x00000004ff077210 */ /* 0x000fe40000fe04d7 */
[C---:B----4-:R-:W-:Y:S05]  /*62f0*/  IADD3 R16, P0, R5.reuse, R220, RZ ;  /* 0x000000dc05107210 */ /* 0x050fea0007f1e0ff */
[C---:B---3--:R-:W-:Y:S01]  /*6300*/  IMAD.X R17, R0.reuse, 0x1, R221, P0 ;  /* 0x0000000100117824 */ /* 0x048fe200000e06dd */
        /* <DEDUP_REMOVED lines=17> */
.L_x_1116:
[C---:B--234-:R-:W-:Y:S01]  /*6420*/  HMMA.16816.F32.BF16 R4, R136.reuse, R140, RZ ;  /* 0x0000008c8804723c */ /* 0x05cfe200000418ff */
[----:B------:R-:W-:Y:S01]  /*6430*/  LDSM.16.M88.4 R180, [R189+UR4+0x10100] ;  /* 0x01010004bdb4783b */ /* 0x000fe20008000200 */
[----:B------:R-:W-:Y:S01]  /*6440*/  PLOP3.LUT P0, PT, PT, PT, UP1, 0x80, 0x0 ;  /* 0x000000000000781c */ /* 0x000fe20003f0f018 */
[----:B------:R-:W-:Y:S01]  /*6450*/  UIADD3 UR7, UR20, 0x1, URZ ;  /* 0x0000000114077890 */ /* 0x000fe2000fffe03f */
[CC--:B------:R-:W-:Y:S01]  /*6460*/  IADD3 R0, R193.reuse, R133.reuse, RZ ;  /* 0x00000085c1007210 */ /* 0x0c0fe20007ffe0ff */
[----:B------:R-:W-:Y:S01]  /*6470*/  UISETP.GE.AND UP0, UPT, UR20, 0x1, UPT ;  /* 0x000000011400788c */ /* 0x000fe2000bf06270 */
[----:B------:R-:W-:Y:S02]  /*6480*/  IADD3 R2, R193, R190, RZ ;  /* 0x000000bec1027210 */ /* 0x000fe40007ffe0ff */
[C---:B------:R-:W-:Y:S01]  /*6490*/  HMMA.16816.F32.BF16 R8, R136.reuse, R142, RZ ;  /* 0x0000008e8808723c */ /* 0x040fe200000418ff */
[----:B------:R-:W-:Y:S01]  /*64a0*/  LDSM.16.M88.4 R140, [R185] ;  /* 0x00000000b98c783b */ /* 0x000fe20000000200 */
[----:B------:R-:W-:Y:S01]  /*64b0*/  ISETP.GE.AND P3, PT, R197, 0x1, PT ;  /* 0x00000001c500780c */ /* 0x000fe20003f66270 */
[----:B------:R-:W-:Y:S01]  /*64c0*/  USEL UR20, UR7, URZ, !UP0 ;  /* 0x0000003f07147287 */ /* 0x000fe2000c000000 */
[----:B------:R-:W-:Y:S02]  /*64d0*/  IADD3 R133, R186, R133, R193 ;  /* 0x00000085ba857210 */ /* 0x000fe40007ffe0c1 */
[----:B------:R-:W-:Y:S02]  /*64e0*/  MOV R244, R205 ;  /* 0x000000cd00f47202 */ /* 0x000fe40000000f00 */
[C---:B-1----:R-:W-:Y:S01]  /*64f0*/  HMMA.16816.F32.BF16 R12, R136.reuse, R144, RZ ;  /* 0x00000090880c723c */ /* 0x042fe200000418ff */
[----:B------:R-:W-:Y:S07]  /*6500*/  LDSM.16.M88.4 R176, [R0+0xe100] ;  /* 0x00e1000000b0783b */ /* 0x000fee0000000200 */
[C---:B------:R-:W-:Y:S01]  /*6510*/  HMMA.16816.F32.BF16 R16, R136.reuse, R146, RZ ;  /* 0x000000928810723c */ /* 0x040fe200000418ff */
[----:B------:R-:W1:Y:S07]  /*6520*/  LDSM.16.M88.4 R144, [R0+0xc100] ;  /* 0x00c100000090783b */ /* 0x000e6e0000000200 */
[C---:B------:R-:W-:Y:S01]  /*6530*/  HMMA.16816.F32.BF16 R20, R136.reuse, R148, RZ ;  /* 0x000000948814723c */ /* 0x040fe200000418ff */
[----:B------:R-:W0:Y:S07]  /*6540*/  LDGDEPBAR ;  /* 0x00000000000079af */ /* 0x000e2e0000000000 */
[C---:B------:R-:W-:Y:S01]  /*6550*/  HMMA.16816.F32.BF16 R24, R136.reuse, R150, RZ ;  /* 0x000000968818723c */ /* 0x040fe200000418ff */
[----:B------:R-:W-:Y:S07]  /*6560*/  LDSM.16.M88.4 R148, [R0+0xd100] ;  /* 0x00d100000094783b */ /* 0x000fee0000000200 */
[C---:B------:R-:W-:Y:S08]  /*6570*/  HMMA.16816.F32.BF16 R28, R136.reuse, R152, RZ ;  /* 0x00000098881c723c */ /* 0x040ff000000418ff */
[----:B------:R-:W-:Y:S01]  /*6580*/  HMMA.16816.F32.BF16 R32, R136, R154, RZ ;  /* 0x0000009a8820723c */ /* 0x000fe200000418ff */
[----:B------:R-:W2:Y:S07]  /*6590*/  LDSM.16.M88.4 R136, [R0+0xc900] ;  /* 0x00c900000088783b */ /* 0x000eae0000000200 */
        /* <DEDUP_REMOVED lines=13> */
[C---:B-1----:R-:W-:Y:S01]  /*6670*/  HMMA.16816.F32.BF16 R4, R140.reuse, R144, R4 ;  /* 0x000000908c04723c */ /* 0x042fe20000041804 */
[----:B------:R-:W-:Y:S07]  /*6680*/  LDSM.16.M88.4 R172, [R190+0xe900] ;  /* 0x00e90000beac783b */ /* 0x000fee0000000200 */
[C---:B------:R-:W-:Y:S01]  /*6690*/  HMMA.16816.F32.BF16 R8, R140.reuse, R146, R8 ;  /* 0x000000928c08723c */ /* 0x040fe20000041808 */
[----:B------:R-:W1:Y:S07]  /*66a0*/  LDSM.16.M88.4 R144, [R2+0xd100] ;  /* 0x00d100000290783b */ /* 0x000e6e0000000200 */
[C---:B--2---:R-:W-:Y:S08]  /*66b0*/  HMMA.16816.F32.BF16 R12, R140.reuse, R136, R12 ;  /* 0x000000888c0c723c */ /* 0x044ff0000004180c */
[C---:B------:R-:W-:Y:S01]  /*66c0*/  HMMA.16816.F32.BF16 R16, R140.reuse, R138, R16 ;  /* 0x0000008a8c10723c */ /* 0x040fe20000041810 */
[----:B------:R-:W2:Y:S07]  /*66d0*/  LDSM.16.M88.4 R136, [R2+0xd900] ;  /* 0x00d900000288783b */ /* 0x000eae0000000200 */
        /* <DEDUP_REMOVED lines=13> */
[C---:B-1----:R-:W-:Y:S08]  /*67b0*/  HMMA.16816.F32.BF16 R20, R160.reuse, R144, R20 ;  /* 0x00000090a014723c */ /* 0x042ff00000041814 */
[C---:B------:R-:W-:Y:S01]  /*67c0*/  HMMA.16816.F32.BF16 R24, R160.reuse, R146, R24 ;  /* 0x00000092a018723c */ /* 0x040fe20000041818 */
[----:B------:R-:W1:Y:S07]  /*67d0*/  LDSM.16.M88.4 R144, [R187+0x4000] ;  /* 0x00400000bb90783b */ /* 0x000e6e0000000200 */
[C---:B--2---:R-:W-:Y:S08]  /*67e0*/  HMMA.16816.F32.BF16 R28, R160.reuse, R136, R28 ;  /* 0x00000088a01c723c */ /* 0x044ff0000004181c */
[----:B------:R-:W-:Y:S01]  /*67f0*/  HMMA.16816.F32.BF16 R32, R160, R138, R32 ;  /* 0x0000008aa020723c */ /* 0x000fe20000041820 */
[----:B------:R-:W2:Y:S07]  /*6800*/  LDSM.16.M88.4 R136, [R190+0xf100] ;  /* 0x00f10000be88783b */ /* 0x000eae0000000200 */
        /* <DEDUP_REMOVED lines=13> */
[C---:B-1----:R-:W-:Y:S01]  /*68e0*/  HMMA.16816.F32.BF16 R4, R144.reuse, R168, R4 ;  /* 0x000000a89004723c */ /* 0x042fe20000041804 */
[----:B------:R-:W-:Y:S07]  /*68f0*/  LDSM.16.M88.4 R164, [R184+0x4000] ;  /* 0x00400000b8a4783b */ /* 0x000fee0000000200 */
        /* <DEDUP_REMOVED lines=24> */
[C---:B-1----:R-:W-:Y:S01]  /*6a80*/  HMMA.16816.F32.BF16 R4, R164.reuse, R168, R4 ;  /* 0x000000a8a404723c */ /* 0x042fe20000041804 */
[----:B------:R-:W1:Y:S07]  /*6a90*/  LDSM.16.M88.4 R160, [R187+0x8000] ;  /* 0x00800000bba0783b */ /* 0x000e6e0000000200 */
[C---:B------:R-:W-:Y:S01]  /*6aa0*/  HMMA.16816.F32.BF16 R8, R164.reuse, R170, R8 ;  /* 0x000000aaa408723c */ /* 0x040fe20000041808 */
[----:B------:R-:W-:Y:S07]  /*6ab0*/  LDSM.16.M88.4 R168, [R0+0x10100] ;  /* 0x0101000000a8783b */ /* 0x000fee0000000200 */
[C---:B--2---:R-:W-:Y:S08]  /*6ac0*/  HMMA.16816.F32.BF16 R12, R164.reuse, R136, R12 ;  /* 0x00000088a40c723c */ /* 0x044ff0000004180c */
[C---:B------:R-:W-:Y:S01]  /*6ad0*/  HMMA.16816.F32.BF16 R16, R164.reuse, R138, R16 ;  /* 0x0000008aa410723c */ /* 0x040fe20000041810 */
[----:B------:R-:W2:Y:S07]  /*6ae0*/  LDSM.16.M88.4 R136, [R190+0x10900] ;  /* 0x01090000be88783b */ /* 0x000eae0000000200 */
        /* <DEDUP_REMOVED lines=19> */
[C---:B-1----:R-:W-:Y:S01]  /*6c20*/  HMMA.16816.F32.BF16 R4, R160.reuse, R176, R4 ;  /* 0x000000b0a004723c */ /* 0x042fe20000041804 */
[----:B------:R-:W1:Y:S07]  /*6c30*/  LDSM.16.M88.4 R172, [R184+0x8000] ;  /* 0x00800000b8ac783b */ /* 0x000e6e0000000200 */
[C---:B------:R-:W-:Y:S08]  /*6c40*/  HMMA.16816.F32.BF16 R8, R160.reuse, R178, R8 ;  /* 0x000000b2a008723c */ /* 0x040ff00000041808 */
[C---:B--2---:R-:W-:Y:S08]  /*6c50*/  HMMA.16816.F32.BF16 R12, R160.reuse, R136, R12 ;  /* 0x00000088a00c723c */ /* 0x044ff0000004180c */
[C---:B------:R-:W-:Y:S01]  /*6c60*/  HMMA.16816.F32.BF16 R16, R160.reuse, R138, R16 ;  /* 0x0000008aa010723c */ /* 0x040fe20000041810 */
[----:B------:R-:W2:Y:S07]  /*6c70*/  LDSM.16.M88.4 R136, [R133+0x10900] ;  /* 0x010900008588783b */ /* 0x000eae0000000200 */
        /* <DEDUP_REMOVED lines=45> */
[----:B------:R-:W-:Y:S01]  /*6f50*/  @P0 IMAD.HI.U32 R175, R205, c[0x0][0x2c8], RZ ;  /* 0x0000b200cdaf0a27 */ /* 0x000fe200078e00ff */
[----:B------:R-:W-:Y:S02]  /*6f60*/  PLOP3.LUT P0, PT, PT, PT, UP1, 0x80, 0x0 ;  /* 0x000000000000781c */ /* 0x000fe40003f0f018 */
[----:B------:R-:W1:Y:S01]  /*6f70*/  MUFU.TANH R224, R224 ;  /* 0x000000e000e07308 */ /* 0x000e620000002400 */
[----:B------:R-:W-:Y:S02]  /*6f80*/  FMUL.FTZ R230, R22, c[0x0][0x320] ;  /* 0x0000c80016e67a20 */ /* 0x000fe40000410000 */
[----:B------:R-:W-:Y:S02]  /*6f90*/  FMUL.FTZ R229, R23, c[0x0][0x320] ;  /* 0x0000c80017e57a20 */ /* 0x000fe40000410000 */
[----:B------:R-:W-:Y:S02]  /*6fa0*/  FMUL.FTZ R238, R24, c[0x0][0x320] ;  /* 0x0000c80018ee7a20 */ /* 0x000fe40000410000 */
[----:B------:R-:W-:Y:S02]  /*6fb0*/  FMUL.FTZ R237, R25, c[0x0][0x320] ;  /* 0x0000c80019ed7a20 */ /* 0x000fe40000410000 */
[----:B------:R-:W-:Y:S01]  /*6fc0*/  FMUL.FTZ R234, R26, c[0x0][0x320] ;  /* 0x0000c8001aea7a20 */ /* 0x000fe20000410000 */
[----:B------:R-:W1:Y:S01]  /*6fd0*/  MUFU.TANH R178, R178 ;  /* 0x000000b200b27308 */ /* 0x000e620000002400 */
[----:B------:R-:W-:Y:S01]  /*6fe0*/  @P0 SHF.R.U32.HI R244, RZ, c[0x0][0x2cc], R175 ;  /* 0x0000b300fff40a19 */ /* 0x000fe200000116af */
[----:B------:R-:W-:Y:S01]  /*6ff0*/  FMUL.FTZ R233, R27, c[0x0][0x320] ;  /* 0x0000c8001be97a20 */ /* 0x000fe20000410000 */
[----:B------:R-:W-:Y:S01]  /*7000*/  SHF.L.U32 R175, R213, 0x6, RZ ;  /* 0x00000006d5af7819 */ /* 0x000fe200000006ff */
[----:B------:R-:W-:Y:S02]  /*7010*/  FMUL.FTZ R243, R28, c[0x0][0x320] ;  /* 0x0000c8001cf37a20 */ /* 0x000fe40000410000 */
[----:B------:R-:W5:Y:S01]  /*7020*/  SHFL.IDX PT, R251, R244, RZ, 0x1c1f ;  /* 0x001c1ffff4fb7589 */ /* 0x000f6200000e0000 */
[----:B------:R-:W-:Y:S01]  /*7030*/  FMUL.FTZ R242, R29, c[0x0][0x320] ;  /* 0x0000c8001df27a20 */ /* 0x000fe20000410000 */
[----:B------:R-:W-:Y:S01]  /*7040*/  IADD3 R247, -R206, 0x1, -R175 ;  /* 0x00000001cef77810 */ /* 0x000fe20007ffe9af */
[----:B------:R-:W-:Y:S01]  /*7050*/  FMUL.FTZ R239, R30, c[0x0][0x320] ;  /* 0x0000c8001eef7a20 */ /* 0x000fe20000410000 */
[----:B------:R-:W1:Y:S01]  /*7060*/  MUFU.TANH R180, R180 ;  /* 0x000000b400b47308 */ /* 0x000e620000002400 */
[----:B------:R-:W-:Y:S01]  /*7070*/  FMUL.FTZ R174, R31, c[0x0][0x320] ;  /* 0x0000c8001fae7a20 */ /* 0x000fe20000410000 */
[----:B------:R-:W-:Y:S01]  /*7080*/  IADD3 R247, -R204, R247, R195 ;  /* 0x000000f7ccf77210 */ /* 0x000fe20007ffe1c3 */
[----:B------:R-:W-:Y:S02]  /*7090*/  FMUL.FTZ R246, R32, c[0x0][0x320] ;  /* 0x0000c80020f67a20 */ /* 0x000fe40000410000 */
[----:B------:R-:W-:Y:S01]  /*70a0*/  FMUL.FTZ R245, R33, c[0x0][0x320] ;  /* 0x0000c80021f57a20 */ /* 0x000fe20000410000 */
[C---:B------:R-:W-:Y:S01]  /*70b0*/  IADD3 R248, R247.reuse, c[0x0][0x328], RZ ;  /* 0x0000ca00f7f87a10 */ /* 0x040fe20007ffe0ff */
[----:B------:R-:W-:Y:S01]  /*70c0*/  FMUL.FTZ R241, R34, c[0x0][0x320] ;  /* 0x0000c80022f17a20 */ /* 0x000fe20000410000 */
[----:B------:R-:W-:Y:S01]  /*70d0*/  IADD3 R247, R247, UR19, RZ ;  /* 0x00000013f7f77c10 */ /* 0x000fe2000fffe0ff */
[----:B------:R-:W-:Y:S01]  /*70e0*/  FMUL.FTZ R240, R35, c[0x0][0x320] ;  /* 0x0000c80023f07a20 */ /* 0x000fe20000410000 */
[----:B------:R-:W1:Y:S10]  /*70f0*/  MUFU.TANH R228, R228 ;  /* 0x000000e400e47308 */ /* 0x000e740000002400 */
[----:B------:R-:W1:Y:S01]  /*7100*/  MUFU.TANH R227, R227 ;  /* 0x000000e300e37308 */ /* 0x000e620000002400 */
[-C--:B-----5:R-:W-:Y:S02]  /*7110*/  IADD3 R250, R248, R251.reuse, RZ ;  /* 0x000000fbf8fa7210 */ /* 0x0a0fe40007ffe0ff */
[----:B------:R-:W-:Y:S07]  /*7120*/  IADD3 R249, R247, R251, RZ ;  /* 0x000000fbf7f97210 */ /* 0x000fee0007ffe0ff */
        /* <DEDUP_REMOVED lines=23> */
[----:B--234-:R-:W-:Y:S01]  /*72a0*/  IADD3 R2, -R204, R195, R251 ;  /* 0x000000c3cc027210 */ /* 0x01cfe20007ffe1fb */
        /* <DEDUP_REMOVED lines=12> */
.L_x_1119:
[----:B------:R-:W-:Y:S04]  /*7370*/  MOV R0, 0x1 ;  /* 0x0000000100007802 */ /* 0x000fe80000000f00 */
[----:B------:R-:W-:Y:S11]  /*7380*/  ISETP.NE.AND P0, PT, R0, c[0x0][0x32c], PT ;  /* 0x0000cb0000007a0c */ /* 0x000ff60003f05270 */
[----:B------:R-:W-:Y:S02]  /*7390*/  @!UPT UIADD3 URZ, URZ, URZ, URZ ;  /* 0x0000003f3f3ff290 */ /* 0x000fe4000fffe03f */
[----:B------:R-:W-:Y:S05]  /*73a0*/  @P0 IMAD.HI.U32 R0, R2, c[0x0][0x330], RZ ;  /* 0x0000cc0002000a27 */ /* 0x000fea00078e00ff */
[----:B------:R-:W-:Y:S02]  /*73b0*/  @P0 SHF.R.U32.HI R2, RZ, c[0x0][0x334], R0 ;  /* 0x0000cd00ff020a19 */ /* 0x000fe40000011600 */
.L_x_1120:
[----:B------:R-:W-:Y:S05]  /*73c0*/  BSYNC B0 ;  /* 0x0000000000007941 */ /* 0x000fea0003800000 */
.L_x_1118:
[----:B------:R-:W-:Y:S04]  /*73d0*/  IMAD R5, R2, c[0x0][0x32c], -R175 ;  /* 0x0000cb0002057a24 */ /* 0x000fe800078e0aaf */
[----:B------:R-:W-:Y:S05]  /*73e0*/  IMAD.IADD R0, R5, 0x1, -R206 ;  /* 0x0000000105007824 */ /* 0x000fea00078e0ace */
[----:B------:R-:W-:Y:S02]  /*73f0*/  IADD3 R5, R0, c[0x0][0x32c], RZ ;  /* 0x0000cb0000057a10 */ /* 0x000fe40007ffe0ff */
[----:B------:R-:W-:Y:S02]  /*7400*/  IMNMX R249, R249, R0, !PT ;  /* 0x00000000f9f97217 */ /* 0x000fe40007800200 */
[----:B------:R-:W-:Y:S02]  /*7410*/  IMNMX R250, R250, R5, PT ;  /* 0x00000005fafa7217 */ /* 0x000fe40003800200 */
.L_x_1117:
        /* <DEDUP_REMOVED lines=66> */
.L_x_1123:
[----:B------:R-:W-:Y:S04]  /*7840*/  MOV R0, 0x1 ;  /* 0x0000000100007802 */ /* 0x000fe80000000f00 */
[----:B------:R-:W-:Y:S11]  /*7850*/  ISETP.NE.AND P0, PT, R0, c[0x0][0x32c], PT ;  /* 0x0000cb0000007a0c */ /* 0x000ff60003f05270 */
[----:B------:R-:W-:Y:S02]  /*7860*/  @!UPT UIADD3 URZ, URZ, URZ, URZ ;  /* 0x0000003f3f3ff290 */ /* 0x000fe4000fffe03f */
[----:B------:R-:W-:Y:S05]  /*7870*/  @P0 IMAD.HI.U32 R0, R2, c[0x0][0x330], RZ ;  /* 0x0000cc0002000a27 */ /* 0x000fea00078e00ff */
[----:B------:R-:W-:Y:S02]  /*7880*/  @P0 SHF.R.U32.HI R2, RZ, c[0x0][0x334], R0 ;  /* 0x0000cd00ff020a19 */ /* 0x000fe40000011600 */
.L_x_1124:
[----:B------:R-:W-:Y:S05]  /*7890*/  BSYNC B0 ;  /* 0x0000000000007941 */ /* 0x000fea0003800000 */
.L_x_1122:
[----:B------:R-:W-:Y:S04]  /*78a0*/  IMAD R9, R2, c[0x0][0x32c], -R175 ;  /* 0x0000cb0002097a24 */ /* 0x000fe800078e0aaf */
[----:B------:R-:W-:Y:S05]  /*78b0*/  IMAD.IADD R0, R9, 0x1, -R206 ;  /* 0x0000000109007824 */ /* 0x000fea00078e0ace */
[----:B------:R-:W-:Y:S02]  /*78c0*/  IADD3 R9, R0, c[0x0][0x32c], RZ ;  /* 0x0000cb0000097a10 */ /* 0x000fe40007ffe0ff */
[----:B------:R-:W-:Y:S02]  /*78d0*/  IMNMX R247, R247, R0, !PT ;  /* 0x00000000f7f77217 */ /* 0x000fe40007800200 */
[----:B------:R-:W-:Y:S02]  /*78e0*/  IMNMX R248, R248, R9, PT ;  /* 0x00000009f8f87217 */ /* 0x000fe40003800200 */
.L_x_1121:
[----:B------:R-:W-:Y:S01]  /*78f0*/  ISETP.GT.AND P0, PT, R247, RZ, P1 ;  /* 0x000000fff700720c */ /* 0x000fe20000f04270 */
[----:B------:R-:W-:Y:S04]  /*7900*/  DEPBAR.LE SB0, 0x2 ;  /* 0x000080800000791a */ /* 0x000fe80000000000 */
[----:B------:R-:W-:Y:S01]  /*7910*/  BAR.SYNC.DEFER_BLOCKING 0x0 ;  /* 0x0000000000007b1d */ /* 0x000fe20000010000 */
        /* <DEDUP_REMOVED lines=11> */
[----:B------:R-:W-:Y:S01]  /*79d0*/  FMNMX.FTZ R0, R173, R0, !PT ;  /* 0x00000000ad007209 */ /* 0x000fe20007810000 */
[----:B------:R-:W-:Y:S01]  /*79e0*/  LDSM.16.MT88.4 R28, [R134+UR4+0x100] ;  /* 0x00010004861c783b */ /* 0x000fe20008004200 */
        /* <DEDUP_REMOVED lines=56> */
[----:B------:R-:W-:Y:S01]  /*7d70*/  ISETP.GT.AND P0, PT, R247, 0x38, P1 ;  /* 0x00000038f700780c */ /* 0x000fe20000f04270 */
[----:B------:R-:W1:Y:S01]  /*7d80*/  SHFL.BFLY PT, R4, R9, 0x2, 0x1f ;  /* 0x0c401f0009047f89 */ /* 0x000e6200000e0000 */
        /* <DEDUP_REMOVED lines=9> */
[----:B------:R-:W-:Y:S02]  /*7e20*/  IADD3 R17, R134, UR4, RZ ;  /* 0x0000000486117c10 */ /* 0x000fe4000fffe0ff */
[----:B------:R-:W-:Y:S02]  /*7e30*/  FMNMX.FTZ R11, R144, R15, !PT ;  /* 0x0000000f900b7209 */ /* 0x000fe40007810000 */
[----:B------:R-:W-:Y:S02]  /*7e40*/  IADD3 R164, R188, R17, RZ ;  /* 0x00000011bca47210 */ /* 0x000fe40007ffe0ff */
[----:B-1----:R-:W-:Y:S01]  /*7e50*/  FMNMX.FTZ R4, R9, R4, !PT ;  /* 0x0000000409047209 */ /* 0x002fe20007810000 */
[----:B------:R-:W1:Y:S08]  /*7e60*/  SHFL.BFLY PT, R0, R11, 0x2, 0x1f ;  /* 0x0c401f000b007f89 */ /* 0x000e7000000e0000 */
[----:B------:R-:W2:Y:S01]  /*7e70*/  SHFL.BFLY PT, R13, R4, 0x1, 0x1f ;  /* 0x0c201f00040d7f89 */ /* 0x000ea200000e0000 */
[----:B-1----:R-:W-:Y:S07]  /*7e80*/  FMNMX.FTZ R9, R11, R0, !PT ;  /* 0x000000000b097209 */ /* 0x002fee0007810000 */
[----:B------:R-:W1:Y:S01]  /*7e90*/  SHFL.BFLY PT, R0, R9, 0x1, 0x1f ;  /* 0x0c201f0009007f89 */ /* 0x000e6200000e0000 */
[----:B--2---:R-:W-:Y:S04]  /*7ea0*/  FMNMX.FTZ R2, R4, R13, !PT ;  /* 0x0000000d04027209 */ /* 0x004fe80007810000 */
[C---:B------:R-:W-:Y:S01]  /*7eb0*/  FSETP.NEU.FTZ.AND P0, PT, R2.reuse, -INF , PT ;  /* 0xff8000000200780b */ /* 0x040fe20003f1d000 */
[----:B------:R-:W-:Y:S02]  /*7ec0*/  FMUL.FTZ R152, R2, c[0x0][0x2d0] ;  /* 0x0000b40002987a20 */ /* 0x000fe40000410000 */
[----:B------:R-:W2:Y:S03]  /*7ed0*/  LDSM.16.MT88.4 R12, [R135+UR4+0x100] ;  /* 0x00010004870c783b */ /* 0x000ea60008004200 */
[----:B------:R-:W-:Y:S05]  /*7ee0*/  FSEL R152, R152, RZ, P0 ;  /* 0x000000ff98987208 */ /* 0x000fea0000000000 */
[--C-:B------:R-:W-:Y:S01]  /*7ef0*/  FFMA.FTZ R165, R5, c[0x0][0x2d0], -R152.reuse ;  /* 0x0000b40005a57a23 */ /* 0x100fe20000010898 */
[----:B------:R-:W-:Y:S01]  /*7f00*/  FSEL R5, R2, RZ, P0 ;  /* 0x000000ff02057208 */ /* 0x000fe20000000000 */
[--C-:B------:R-:W-:Y:S02]  /*7f10*/  FFMA.FTZ R167, R179, c[0x0][0x2d0], -R152.reuse ;  /* 0x0000b400b3a77a23 */ /* 0x100fe40000010898 */
[----:B------:R-:W-:Y:S01]  /*7f20*/  FFMA.FTZ R166, R181, c[0x0][0x2d0], -R152 ;  /* 0x0000b400b5a67a23 */ /* 0x000fe20000010898 */
[----:B-1----:R-:W-:Y:S01]  /*7f30*/  FMNMX.FTZ R0, R9, R0, !PT ;  /* 0x0000000009007209 */ /* 0x002fe20007810000 */
[----:B------:R-:W-:Y:S02]  /*7f40*/  FADD.FTZ R4, -R5, R132 ;  /* 0x0000008405047221 */ /* 0x000fe40000010100 */
[----:B------:R-:W-:Y:S01]  /*7f50*/  MUFU.EX2 R167, R167 ;  /* 0x000000a700a77308 */ /* 0x000fe20000000800 */
[--C-:B------:R-:W-:Y:S01]  /*7f60*/  FFMA.FTZ R168, R7, c[0x0][0x2d0], -R152.reuse ;  /* 0x0000b40007a87a23 */ /* 0x100fe20000010898 */
[C---:B------:R-:W-:Y:S01]  /*7f70*/  FSETP.NEU.FTZ.AND P0, PT, R0.reuse, -INF , PT ;  /* 0xff8000000000780b */ /* 0x040fe20003f1d000 */
[----:B------:R-:W-:Y:S01]  /*7f80*/  FMUL.FTZ R145, R0, c[0x0][0x2d0] ;  /* 0x0000b40000917a20 */ /* 0x000fe20000410000 */
[----:B------:R-:W-:Y:S01]  /*7f90*/  IADD3 R5, R135, UR4, RZ ;  /* 0x0000000487057c10 */ /* 0x000fe2000fffe0ff */
[----:B------:R-:W-:Y:S01]  /*7fa0*/  FMUL.FTZ R132, R4, c[0x0][0x2d0] ;  /* 0x0000b40004847a20 */ /* 0x000fe20000410000 */
[----:B------:R-:W-:Y:S01]  /*7fb0*/  FSEL R4, R0, RZ, P0 ;  /* 0x000000ff00047208 */ /* 0x000fe20000000000 */
[--C-:B------:R-:W-:Y:S01]  /*7fc0*/  FFMA.FTZ R174, R163, c[0x0][0x2d0], -R152.reuse ;  /* 0x0000b400a3ae7a23 */ /* 0x100fe20000010898 */
[----:B------:R-:W-:Y:S01]  /*7fd0*/  FSEL R145, R145, RZ, P0 ;  /* 0x000000ff91917208 */ /* 0x000fe20000000000 */
[--C-:B------:R-:W-:Y:S01]  /*7fe0*/  FFMA.FTZ R177, R141, c[0x0][0x2d0], -R152.reuse ;  /* 0x0000b4008db17a23 */ /* 0x100fe20000010898 */
[----:B------:R-:W1:Y:S01]  /*7ff0*/  MUFU.EX2 R166, R166 ;  /* 0x000000a600a67308 */ /* 0x000e620000000800 */
[----:B------:R-:W-:Y:S01]  /*8000*/  FADD.FTZ R4, -R4, R3 ;  /* 0x0000000304047221 */ /* 0x000fe20000010100 */
[----:B------:R-:W-:Y:S01]  /*8010*/  IADD3 R133, R188, R5, RZ ;  /* 0x00000005bc857210 */ /* 0x000fe20007ffe0ff */
[--C-:B------:R-:W-:Y:S02]  /*8020*/  FFMA.FTZ R171, R176, c[0x0][0x2d0], -R145.reuse ;  /* 0x0000b400b0ab7a23 */ /* 0x100fe40000010891 */
[--C-:B------:R-:W-:Y:S02]  /*8030*/  FFMA.FTZ R170, R8, c[0x0][0x2d0], -R145.reuse ;  /* 0x0000b40008aa7a23 */ /* 0x100fe40000010891 */
[--C-:B------:R-:W-:Y:S01]  /*8040*/  FFMA.FTZ R169, R6, c[0x0][0x2d0], -R145.reuse ;  /* 0x0000b40006a97a23 */ /* 0x100fe20000010891 */
[----:B------:R-:W3:Y:S01]  /*8050*/  LDSM.16.MT88.4 R20, [R133+0x100] ;  /* 0x000100008514783b */ /* 0x000ee20000004200 */
[--C-:B------:R-:W-:Y:S01]  /*8060*/  FFMA.FTZ R172, R180, c[0x0][0x2d0], -R145.reuse ;  /* 0x0000b400b4ac7a23 */ /* 0x100fe20000010891 */
[----:B------:R-:W4:Y:S01]  /*8070*/  MUFU.EX2 R132, R132 ;  /* 0x0000008400847308 */ /* 0x000f220000000800 */
[----:B------:R-:W-:Y:S02]  /*8080*/  FMUL.FTZ R3, R4, c[0x0][0x2d0] ;  /* 0x0000b40004037a20 */ /* 0x000fe40000410000 */
[--C-:B------:R-:W-:Y:S02]  /*8090*/  FFMA.FTZ R176, R143, c[0x0][0x2d0], -R152.reuse ;  /* 0x0000b4008fb07a23 */ /* 0x100fe40000010898 */
[--C-:B------:R-:W-:Y:S02]  /*80a0*/  FFMA.FTZ R180, R142, c[0x0][0x2d0], -R145.reuse ;  /* 0x0000b4008eb47a23 */ /* 0x100fe40000010891 */
[--C-:B------:R-:W-:Y:S02]  /*80b0*/  FFMA.FTZ R181, R140, c[0x0][0x2d0], -R145.reuse ;  /* 0x0000b4008cb57a23 */ /* 0x100fe40000010891 */
[----:B------:R-:W-:Y:S01]  /*80c0*/  LDSM.16.MT88.4 R140, [R134+UR4+0x2900] ;  /* 0x00290004868c783b */ /* 0x000fe20008004200 */
[----:B------:R-:W5:Y:S01]  /*80d0*/  MUFU.EX2 R3, R3 ;  /* 0x0000000300037308 */ /* 0x000f620000000800 */
[--C-:B------:R-:W-:Y:S02]  /*80e0*/  FFMA.FTZ R182, R161, c[0x0][0x2d0], -R152.reuse ;  /* 0x0000b400a1b67a23 */ /* 0x100fe40000010898 */
[--C-:B------:R-:W-:Y:S01]  /*80f0*/  FFMA.FTZ R183, R159, c[0x0][0x2d0], -R152.reuse ;  /* 0x0000b4009fb77a23 */ /* 0x100fe20000010898 */
[----:B-1----:R-:W-:Y:S01]  /*8100*/  F2FP.BF16.PACK_AB R136, R166, R167 ;  /* 0x000000a7a688723e */ /* 0x002fe200000010ff */
[--C-:B------:R-:W-:Y:S02]  /*8110*/  FFMA.FTZ R190, R157, c[0x0][0x2d0], -R152.reuse ;  /* 0x0000b4009dbe7a23 */ /* 0x100fe40000010898 */
[--C-:B------:R-:W-:Y:S02]  /*8120*/  FFMA.FTZ R223, R155, c[0x0][0x2d0], -R152.reuse ;  /* 0x0000b4009bdf7a23 */ /* 0x100fe40000010898 */
[--C-:B------:R-:W-:Y:S01]  /*8130*/  FFMA.FTZ R224, R160, c[0x0][0x2d0], -R145.reuse ;  /* 0x0000b400a0e07a23 */ /* 0x100fe20000010891 */
[----:B------:R-:W-:Y:S01]  /*8140*/  MUFU.EX2 R165, R165 ;  /* 0x000000a500a57308 */ /* 0x000fe20000000800 */
[--C-:B------:R-:W-:Y:S02]  /*8150*/  FFMA.FTZ R225, R158, c[0x0][0x2d0], -R145.reuse ;  /* 0x0000b4009ee17a23 */ /* 0x100fe40000010891 */
[--C-:B------:R-:W-:Y:S02]  /*8160*/  FFMA.FTZ R226, R156, c[0x0][0x2d0], -R145.reuse ;  /* 0x0000b4009ce27a23 */ /* 0x100fe40000010891 */
[C---:B----4-:R-:W-:Y:S01]  /*8170*/  FMUL.FTZ R4, R132.reuse, R128 ;  /* 0x0000008084047220 */ /* 0x050fe20000410000 */
[----:B------:R-:W-:Y:S01]  /*8180*/  LDSM.16.MT88.4 R156, [R164+0x3900] ;  /* 0x00390000a49c783b */ /* 0x000fe20000004200 */
[C---:B------:R-:W-:Y:S02]  /*8190*/  FMUL.FTZ R5, R132.reuse, R129 ;  /* 0x0000008184057220 */ /* 0x040fe40000410000 */
[C---:B------:R-:W-:Y:S01]  /*81a0*/  FMUL.FTZ R8, R132.reuse, R124 ;  /* 0x0000007c84087220 */ /* 0x040fe20000410000 */
[----:B------:R-:W1:Y:S01]  /*81b0*/  MUFU.EX2 R168, R168 ;  /* 0x000000a800a87308 */ /* 0x000e620000000800 */
[C---:B------:R-:W-:Y:S02]  /*81c0*/  FMUL.FTZ R9, R132.reuse, R125 ;  /* 0x0000007d84097220 */ /* 0x040fe40000410000 */
[C---:B------:R-:W-:Y:S02]  /*81d0*/  FMUL.FTZ R16, R132.reuse, R116 ;  /* 0x0000007484107220 */ /* 0x040fe40000410000 */
[C---:B-----5:R-:W-:Y:S02]  /*81e0*/  FMUL.FTZ R6, R3.reuse, R130 ;  /* 0x0000008203067220 */ /* 0x060fe40000410000 */
[C---:B------:R-:W-:Y:S02]  /*81f0*/  FMUL.FTZ R7, R3.reuse, R131 ;  /* 0x0000008303077220 */ /* 0x040fe40000410000 */
        /* <DEDUP_REMOVED lines=8> */
[----:B------:R-:W4:Y:S01]  /*8280*/  MUFU.EX2 R170, R170 ;  /* 0x000000aa00aa7308 */ /* 0x000f220000000800 */
[----:B------:R-:W-:Y:S01]  /*8290*/  LDSM.16.MT88.4 R116, [R134+UR4+0x900] ;  /* 0x000900048674783b */ /* 0x000fe20008004200 */
[----:B------:R-:W-:Y:S01]  /*82a0*/  FMUL.FTZ R25, R132, R109 ;  /* 0x0000006d84197220 */ /* 0x000fe20000410000 */
[----:B-1----:R-:W-:Y:S01]  /*82b0*/  F2FP.BF16.PACK_AB R138, R168, R165 ;  /* 0x000000a5a88a723e */ /* 0x002fe200000010ff */
[C---:B------:R-:W-:Y:S02]  /*82c0*/  FMUL.FTZ R26, R3.reuse, R110 ;  /* 0x0000006e031a7220 */ /* 0x040fe40000410000 */
[C---:B------:R-:W-:Y:S03]  /*82d0*/  FMUL.FTZ R27, R3.reuse, R111 ;  /* 0x0000006f031b7220 */ /* 0x040fe60000410000 */
[----:B------:R-:W-:Y:S01]  /*82e0*/  LDSM.16.MT88.4 R108, [R164+0x2100] ;  /* 0x00210000a46c783b */ /* 0x000fe20000004200 */
[----:B------:R-:W-:Y:S01]  /*82f0*/  MUFU.EX2 R169, R169 ;  /* 0x000000a900a97308 */ /* 0x000fe20000000800 */
[C---:B------:R-:W-:Y:S02]  /*8300*/  FMUL.FTZ R32, R132.reuse, R100 ;  /* 0x0000006484207220 */ /* 0x040fe40000410000 */
[----:B------:R-:W-:Y:S02]  /*8310*/  FMUL.FTZ R33, R132, R101 ;  /* 0x0000006584217220 */ /* 0x000fe40000410000 */
[C---:B------:R-:W-:Y:S02]  /*8320*/  FMUL.FTZ R34, R3.reuse, R102 ;  /* 0x0000006603227220 */ /* 0x040fe40000410000 */
[----:B------:R-:W-:Y:S01]  /*8330*/  LDSM.16.MT88.4 R124, [R135+UR4+0x2900] ;  /* 0x00290004877c783b */ /* 0x000fe20008004200 */
[----:B------:R-:W-:Y:S02]  /*8340*/  FMUL.FTZ R35, R3, R103 ;  /* 0x0000006703237220 */ /* 0x000fe40000410000 */
[----:B------:R-:W1:Y:S01]  /*8350*/  MUFU.EX2 R172, R172 ;  /* 0x000000ac00ac7308 */ /* 0x000e620000000800 */
[--C-:B------:R-:W-:Y:S02]  /*8360*/  FFMA.FTZ R227, R154, c[0x0][0x2d0], -R145.reuse ;  /* 0x0000b4009ae37a23 */ /* 0x100fe40000010891 */
[--C-:B------:R-:W-:Y:S01]  /*8370*/  FFMA.FTZ R228, R153, c[0x0][0x2d0], -R152.reuse ;  /* 0x0000b40099e47a23 */ /* 0x100fe20000010898 */
[----:B----4-:R-:W-:Y:S01]  /*8380*/  F2FP.BF16.PACK_AB R137, R170, R171 ;  /* 0x000000abaa89723e */ /* 0x010fe200000010ff */
[----:B------:R-:W-:Y:S01]  /*8390*/  LDSM.16.MT88.4 R100, [R134+UR4+0x2100] ;  /* 0x002100048664783b */ /* 0x000fe20008004200 */
[--C-:B------:R-:W-:Y:S02]  /*83a0*/  FFMA.FTZ R229, R151, c[0x0][0x2d0], -R152.reuse ;  /* 0x0000b40097e57a23 */ /* 0x100fe40000010898 */
[--C-:B------:R-:W-:Y:S02]  /*83b0*/  FFMA.FTZ R230, R149, c[0x0][0x2d0], -R152.reuse ;  /* 0x0000b40095e67a23 */ /* 0x100fe40000010898 */
[--C-:B------:R-:W-:Y:S01]  /*83c0*/  FFMA.FTZ R232, R150, c[0x0][0x2d0], -R145.reuse ;  /* 0x0000b40096e87a23 */ /* 0x100fe20000010891 */
[----:B------:R-:W-:Y:S01]  /*83d0*/  MUFU.EX2 R174, R174 ;  /* 0x000000ae00ae7308 */ /* 0x000fe20000000800 */
[--C-:B------:R-:W-:Y:S02]  /*83e0*/  FFMA.FTZ R233, R148, c[0x0][0x2d0], -R145.reuse ;  /* 0x0000b40094e97a23 */ /* 0x100fe40000010891 */
[----:B------:R-:W-:Y:S01]  /*83f0*/  LDSM.16.MT88.4 R148, [R133+0x3900] ;  /* 0x003900008594783b */ /* 0x000fe20000004200 */
[--C-:B------:R-:W-:Y:S02]  /*8400*/  FFMA.FTZ R234, R146, c[0x0][0x2d0], -R145.reuse ;  /* 0x0000b40092ea7a23 */ /* 0x100fe40000010891 */
[C---:B------:R-:W-:Y:S02]  /*8410*/  FMUL.FTZ R36, R132.reuse, R36 ;  /* 0x0000002484247220 */ /* 0x040fe40000410000 */
[----:B------:R-:W-:Y:S02]  /*8420*/  FMUL.FTZ R37, R132, R37 ;  /* 0x0000002584257220 */ /* 0x000fe40000410000 */
[C---:B------:R-:W-:Y:S01]  /*8430*/  FMUL.FTZ R38, R3.reuse, R38 ;  /* 0x0000002603267220 */ /* 0x040fe20000410000 */
[----:B------:R-:W-:Y:S01]  /*8440*/  MUFU.EX2 R176, R176 ;  /* 0x000000b000b07308 */ /* 0x000fe20000000800 */
[C---:B------:R-:W-:Y:S01]  /*8450*/  FMUL.FTZ R39, R3.reuse, R39 ;  /* 0x0000002703277220 */ /* 0x040fe20000410000 */
[----:B-1----:R-:W-:Y:S01]  /*8460*/  F2FP.BF16.PACK_AB R139, R172, R169 ;  /* 0x000000a9ac8b723e */ /* 0x002fe200000010ff */
[C---:B------:R-:W-:Y:S02]  /*8470*/  FMUL.FTZ R40, R132.reuse, R40 ;  /* 0x0000002884287220 */ /* 0x040fe40000410000 */
[C---:B------:R-:W-:Y:S02]  /*8480*/  FMUL.FTZ R41, R132.reuse, R41 ;  /* 0x0000002984297220 */ /* 0x040fe40000410000 */
[C---:B------:R-:W-:Y:S02]  /*8490*/  FMUL.FTZ R42, R3.reuse, R42 ;  /* 0x0000002a032a7220 */ /* 0x040fe40000410000 */
[C---:B--2---:R-:W-:Y:S01]  /*84a0*/  HMMA.16816.F32.BF16 R4, R136.reuse, R12, R4 ;  /* 0x0000000c8804723c */ /* 0x044fe20000041804 */
[----:B------:R-:W-:Y:S04]  /*84b0*/  MUFU.EX2 R177, R177 ;  /* 0x000000b100b17308 */ /* 0x000fe80000000800 */
        /* <DEDUP_REMOVED lines=23> */
[----:B------:R-:W2:Y:S01]  /*8630*/  LDSM.16.MT88.4 R112, [R135+UR4+0x2100] ;  /* 0x002100048770783b */ /* 0x000ea20008004200 */
        /* <DEDUP_REMOVED lines=14> */
[----:B------:R-:W3:Y:S01]  /*8720*/  LDSM.16.MT88.4 R104, [R133+0x2100] ;  /* 0x002100008568783b */ /* 0x000ee20000004200 */
[C---:B------:R-:W-:Y:S02]  /*8730*/  FMUL.FTZ R55, R3.reuse, R55 ;  /* 0x0000003703377220 */ /* 0x040fe40000410000 */
[C---:B------:R-:W-:Y:S02]  /*8740*/  FMUL.FTZ R56, R132.reuse, R56 ;  /* 0x0000003884387220 */ /* 0x040fe40000410000 */
[C---:B-1----:R-:W-:Y:S02]  /*8750*/  HMMA.16816.F32.BF16 R28, R136.reuse, R120, R28 ;  /* 0x00000078881c723c */ /* 0x042fe4000004181c */
        /* <DEDUP_REMOVED lines=9> */
[C---:B--2---:R-:W-:Y:S04]  /*87f0*/  HMMA.16816.F32.BF16 R36, R136.reuse, R112, R36 ;  /* 0x000000708824723c */ /* 0x044fe80000041824 */
        /* <DEDUP_REMOVED lines=9> */
[C---:B---3--:R-:W-:Y:S03]  /*8890*/  HMMA.16816.F32.BF16 R44, R136.reuse, R104, R44 ;  /* 0x00000068882c723c */ /* 0x048fe6000004182c */
[C---:B------:R-:W-:Y:S02]  /*88a0*/  FMUL.FTZ R67, R3.reuse, R67 ;  /* 0x0000004303437220 */ /* 0x040fe40000410000 */
[C---:B------:R-:W-:Y:S02]  /*88b0*/  FMUL.FTZ R68, R132.reuse, R68 ;  /* 0x0000004484447220 */ /* 0x040fe40000410000 */
[C---:B------:R-:W-:Y:S01]  /*88c0*/  FMUL.FTZ R69, R132.reuse, R69 ;  /* 0x0000004584457220 */ /* 0x040fe20000410000 */
[C---:B------:R-:W-:Y:S01]  /*88d0*/  HMMA.16816.F32.BF16 R48, R136.reuse, R106, R48 ;  /* 0x0000006a8830723c */ /* 0x040fe20000041830 */
[----:B------:R-:W1:Y:S01]  /*88e0*/  LDSM.16.MT88.4 R104, [R135+UR4+0x4100] ;  /* 0x004100048768783b */ /* 0x000e620008004200 */
        /* <DEDUP_REMOVED lines=8> */
[----:B------:R-:W2:Y:S03]  /*8970*/  LDSM.16.MT88.4 R100, [R133+0x4100] ;  /* 0x004100008564783b */ /* 0x000ea60000004200 */
[C---:B------:R-:W-:Y:S02]  /*8980*/  FMUL.FTZ R74, R3.reuse, R74 ;  /* 0x0000004a034a7220 */ /* 0x040fe40000410000 */
[C---:B------:R-:W-:Y:S01]  /*8990*/  FMUL.FTZ R75, R3.reuse, R75 ;  /* 0x0000004b034b7220 */ /* 0x040fe20000410000 */
[----:B------:R-:W-:Y:S01]  /*89a0*/  MUFU.EX2 R232, R232 ;  /* 0x000000e800e87308 */ /* 0x000fe20000000800 */
[C---:B------:R-:W-:Y:S04]  /*89b0*/  HMMA.16816.F32.BF16 R60, R136.reuse, R108, R60 ;  /* 0x0000006c883c723c */ /* 0x040fe8000004183c */
[C---:B------:R-:W-:Y:S02]  /*89c0*/  FMUL.FTZ R84, R132.reuse, R84 ;  /* 0x0000005484547220 */ /* 0x040fe40000410000 */
[----:B------:R-:W-:Y:S02]  /*89d0*/  FMUL.FTZ R85, R132, R85 ;  /* 0x0000005584557220 */ /* 0x000fe40000410000 */
[C---:B------:R-:W-:Y:S01]  /*89e0*/  HMMA.16816.F32.BF16 R64, R136.reuse, R110, R64 ;  /* 0x0000006e8840723c */ /* 0x040fe20000041840 */
[----:B------:R-:W3:Y:S01]  /*89f0*/  LDSM.16.MT88.4 R108, [R134+UR4+0x4100] ;  /* 0x00410004866c783b */ /* 0x000ee20008004200 */
[----:B------:R-:W-:Y:S02]  /*8a00*/  MUFU.EX2 R233, R233 ;  /* 0x000000e900e97308 */ /* 0x000fe40000000800 */
[C---:B------:R-:W-:Y:S02]  /*8a10*/  FMUL.FTZ R86, R3.reuse, R86 ;  /* 0x0000005603567220 */ /* 0x040fe40000410000 */
[----:B------:R-:W-:Y:S02]  /*8a20*/  FMUL.FTZ R87, R3, R87 ;  /* 0x0000005703577220 */ /* 0x000fe40000410000 */
[--C-:B------:R-:W-:Y:S01]  /*8a30*/  FFMA.FTZ R173, R173, c[0x0][0x2d0], -R152.reuse ;  /* 0x0000b400adad7a23 */ /* 0x100fe20000010898 */
[C---:B-1----:R-:W-:Y:S03]  /*8a40*/  HMMA.16816.F32.BF16 R68, R136.reuse, R104, R68 ;  /* 0x000000688844723c */ /* 0x042fe60000041844 */
[----:B------:R-:W-:Y:S01]  /*8a50*/  FFMA.FTZ R152, R147, c[0x0][0x2d0], -R152 ;  /* 0x0000b40093987a23 */ /* 0x000fe20000010898 */
        /* <DEDUP_REMOVED lines=8> */
[C---:B------:R-:W-:Y:S01]  /*8ae0*/  FMUL.FTZ R78, R3.reuse, R78 ;  /* 0x0000004e034e7220 */ /* 0x040fe20000410000 */
[----:B------:R-:W-:Y:S03]  /*8af0*/  LDSM.16.MT88.4 R160, [R135+UR4+0x5900] ;  /* 0x0059000487a0783b */ /* 0x000fe60008004200 */
[C---:B------:R-:W-:Y:S02]  /*8b00*/  FMUL.FTZ R79, R3.reuse, R79 ;  /* 0x0000004f034f7220 */ /* 0x040fe40000410000 */
[----:B------:R-:W-:Y:S02]  /*8b10*/  FFMA.FTZ R145, R144, c[0x0][0x2d0], -R145 ;  /* 0x0000b40090917a23 */ /* 0x000fe40000010891 */
[C---:B------:R-:W-:Y:S01]  /*8b20*/  FMUL.FTZ R88, R132.reuse, R88 ;  /* 0x0000005884587220 */ /* 0x040fe20000410000 */
[----:B------:R5:W-:Y:S01]  /*8b30*/  MUFU.EX2 R231, R152 ;  /* 0x0000009800e77308 */ /* 0x000be20000000800 */
[C---:B------:R-:W-:Y:S01]  /*8b40*/  FMUL.FTZ R89, R132.reuse, R89 ;  /* 0x0000005984597220 */ /* 0x040fe20000410000 */
[C---:B--2---:R-:W-:Y:S03]  /*8b50*/  HMMA.16816.F32.BF16 R76, R136.reuse, R100, R76 ;  /* 0x00000064884c723c */ /* 0x044fe6000004184c */
[C---:B------:R-:W-:Y:S02]  /*8b60*/  FMUL.FTZ R80, R132.reuse, R80 ;  /* 0x0000005084507220 */ /* 0x040fe40000410000 */
[----:B------:R-:W-:Y:S02]  /*8b70*/  FMUL.FTZ R81, R132, R81 ;  /* 0x0000005184517220 */ /* 0x000fe40000410000 */
[C---:B------:R-:W-:Y:S01]  /*8b80*/  FMUL.FTZ R82, R3.reuse, R82 ;  /* 0x0000005203527220 */ /* 0x040fe20000410000 */
[----:B------:R-:W-:Y:S01]  /*8b90*/  MUFU.EX2 R179, R179 ;  /* 0x000000b300b37308 */ /* 0x000fe20000000800 */
[C---:B------:R-:W-:Y:S03]  /*8ba0*/  FMUL.FTZ R83, R3.reuse, R83 ;  /* 0x0000005303537220 */ /* 0x040fe60000410000 */
[C---:B------:R-:W-:Y:S01]  /*8bb0*/  FMUL.FTZ R90, R3.reuse, R90 ;  /* 0x0000005a035a7220 */ /* 0x040fe20000410000 */
[----:B----4-:R-:W-:Y:S01]  /*8bc0*/  F2FP.BF16.PACK_AB R100, R174, R173 ;  /* 0x000000adae64723e */ /* 0x010fe200000010ff */
[C---:B------:R-:W-:Y:S02]  /*8bd0*/  FMUL.FTZ R91, R3.reuse, R91 ;  /* 0x0000005b035b7220 */ /* 0x040fe40000410000 */
[C---:B------:R-:W-:Y:S02]  /*8be0*/  HMMA.16816.F32.BF16 R80, R136.reuse, R102, R80 ;  /* 0x000000668850723c */ /* 0x040fe40000041850 */
[----:B------:R2:W-:Y:S01]  /*8bf0*/  MUFU.EX2 R235, R145 ;  /* 0x0000009100eb7308 */ /* 0x0005e20000000800 */
[C---:B------:R-:W-:Y:S02]  /*8c00*/  FMUL.FTZ R92, R132.reuse, R92 ;  /* 0x0000005c845c7220 */ /* 0x040fe40000410000 */
[C---:B------:R-:W-:Y:S01]  /*8c10*/  FMUL.FTZ R93, R132.reuse, R93 ;  /* 0x0000005d845d7220 */ /* 0x040fe20000410000 */
[----:B-----5:R-:W-:Y:S01]  /*8c20*/  LDSM.16.MT88.4 R152, [R134+UR4+0x3900] ;  /* 0x003900048698783b */ /* 0x020fe20008004200 */
[C---:B------:R-:W-:Y:S01]  /*8c30*/  FMUL.FTZ R94, R3.reuse, R94 ;  /* 0x0000005e035e7220 */ /* 0x040fe20000410000 */
[C---:B---3--:R-:W-:Y:S04]  /*8c40*/  HMMA.16816.F32.BF16 R84, R136.reuse, R108, R84 ;  /* 0x0000006c8854723c */ /* 0x048fe80000041854 */
[----:B------:R-:W3:Y:S01]  /*8c50*/  MUFU.EX2 R178, R178 ;  /* 0x000000b200b27308 */ /* 0x000ee20000000800 */
[----:B------:R-:W-:Y:S01]  /*8c60*/  FMUL.FTZ R95, R3, R95 ;  /* 0x0000005f035f7220 */ /* 0x000fe20000410000 */
[----:B------:R-:W-:Y:S01]  /*8c70*/  F2FP.BF16.PACK_AB R102, R177, R176 ;  /* 0x000000b0b166723e */ /* 0x000fe200000010ff */
[C---:B------:R-:W-:Y:S01]  /*8c80*/  FMUL.FTZ R96, R132.reuse, R96 ;  /* 0x0000006084607220 */ /* 0x040fe20000410000 */
[C---:B------:R-:W-:Y:S01]  /*8c90*/  HMMA.16816.F32.BF16 R88, R136.reuse, R110, R88 ;  /* 0x0000006e8858723c */ /* 0x040fe20000041858 */
[----:B------:R-:W4:Y:S03]  /*8ca0*/  LDSM.16.MT88.4 R108, [R133+0x900] ;  /* 0x00090000856c783b */ /* 0x000f260000004200 */
[C---:B------:R-:W-:Y:S01]  /*8cb0*/  FMUL.FTZ R97, R132.reuse, R97 ;  /* 0x0000006184617220 */ /* 0x040fe20000410000 */
[----:B------:R-:W-:Y:S01]  /*8cc0*/  F2FP.BF16.PACK_AB R103, R181, R180 ;  /* 0x000000b4b567723e */ /* 0x000fe200000010ff */
[C---:B------:R-:W-:Y:S02]  /*8cd0*/  FMUL.FTZ R98, R3.reuse, R98 ;  /* 0x0000006203627220 */ /* 0x040fe40000410000 */
[C---:B-1----:R-:W-:Y:S01]  /*8ce0*/  HMMA.16816.F32.BF16 R92, R136.reuse, R104, R92 ;  /* 0x00000068885c723c */ /* 0x042fe2000004185c */
[----:B--2---:R-:W-:Y:S03]  /*8cf0*/  LDSM.16.MT88.4 R144, [R135+UR4+0x3900] ;  /* 0x003900048790783b */ /* 0x004fe60008004200 */
[C---:B------:R-:W-:Y:S02]  /*8d00*/  FMUL.FTZ R99, R3.reuse, R99 ;  /* 0x0000006303637220 */ /* 0x040fe40000410000 */
[----:B------:R-:W-:Y:S02]  /*8d10*/  FFMA.FTZ R167, R132, R207, R167 ;  /* 0x000000cf84a77223 */ /* 0x000fe400000100a7 */
[----:B------:R-:W-:Y:S03]  /*8d20*/  FFMA.FTZ R171, R3, R208, R171 ;  /* 0x000000d003ab7223 */ /* 0x000fe600000100ab */
[----:B------:R-:W-:Y:S01]  /*8d30*/  HMMA.16816.F32.BF16 R96, R136, R106, R96 ;  /* 0x0000006a8860723c */ /* 0x000fe20000041860 */
[----:B------:R-:W1:Y:S02]  /*8d40*/  LDSM.16.MT88.4 R104, [R164+0x2900] ;  /* 0x00290000a468783b */ /* 0x000e640000004200 */
[----:B---3--:R-:W-:Y:S01]  /*8d50*/  F2FP.BF16.PACK_AB R101, R178, R179 ;  /* 0x000000b3b265723e */ /* 0x008fe200000010ff */
[----:B------:R-:W-:Y:S02]  /*8d60*/  FADD.FTZ R166, R166, R167 ;  /* 0x000000a7a6a67221 */ /* 0x000fe40000010000 */
[----:B------:R-:W-:Y:S01]  /*8d70*/  FADD.FTZ R170, R170, R171 ;  /* 0x000000abaaaa7221 */ /* 0x000fe20000010000 */
[----:B------:R-:W-:Y:S01]  /*8d80*/  F2FP.BF16.PACK_AB R136, R229, R228 ;  /* 0x000000e4e588723e */ /* 0x000fe200000010ff */
[----:B------:R-:W-:Y:S01]  /*8d90*/  FADD.FTZ R165, R165, R166 ;  /* 0x000000a6a5a57221 */ /* 0x000fe20000010000 */
[----:B------:R-:W-:Y:S01]  /*8da0*/  F2FP.BF16.PACK_AB R138, R231, R230 ;  /* 0x000000e6e78a723e */ /* 0x000fe200000010ff */
[C---:B------:R-:W-:Y:S05]  /*8db0*/  HMMA.16816.F32.BF16 R4, R100.reuse, R112, R4 ;  /* 0x000000706404723c */ /* 0x040fea0000041804 */
[----:B------:R-:W-:Y:S01]  /*8dc0*/  F2FP.BF16.PACK_AB R137, R233, R232 ;  /* 0x000000e8e989723e */ /* 0x000fe200000010ff */
[----:B------:R-:W-:Y:S01]  /*8dd0*/  FADD.FTZ R169, R169, R170 ;  /* 0x000000aaa9a97221 */ /* 0x000fe20000010000 */
[----:B------:R-:W-:Y:S01]  /*8de0*/  F2FP.BF16.PACK_AB R139, R235, R234 ;  /* 0x000000eaeb8b723e */ /* 0x000fe200000010ff */
        /* <DEDUP_REMOVED lines=8> */
[----:B------:R-:W2:Y:S03]  /*8e70*/  LDSM.16.MT88.4 R108, [R135+UR4+0x4900] ;  /* 0x00490004876c783b */ /* 0x000ea60008004200 */
[----:B------:R-:W-:Y:S02]  /*8e80*/  FADD.FTZ R3, R174, R3 ;  /* 0x00000003ae037221 */ /* 0x000fe40000010000 */
[----:B------:R-:W-:Y:S02]  /*8e90*/  FADD.FTZ R179, R178, R179 ;  /* 0x000000b3b2b37221 */ /* 0x000fe40000010000 */
[C---:B------:R-:W-:Y:S04]  /*8ea0*/  HMMA.16816.F32.BF16 R20, R100.reuse, R116, R20 ;  /* 0x000000746414723c */ /* 0x040fe80000041814 */
[----:B------:R-:W-:Y:S01]  /*8eb0*/  FADD.FTZ R176, R176, R3 ;  /* 0x00000003b0b07221 */ /* 0x000fe20000010000 */
[----:B------:R-:W-:Y:S01]  /*8ec0*/  IADD3 R3, R213, -0x2, RZ ;  /* 0xfffffffed5037810 */ /* 0x000fe20007ffe0ff */
[----:B------:R-:W-:Y:S02]  /*8ed0*/  FADD.FTZ R180, R180, R179 ;  /* 0x000000b3b4b47221 */ /* 0x000fe40000010000 */
[C---:B------:R-:W-:Y:S01]  /*8ee0*/  HMMA.16816.F32.BF16 R24, R100.reuse, R118, R24 ;  /* 0x000000766418723c */ /* 0x040fe20000041818 */
[----:B------:R-:W-:Y:S02]  /*8ef0*/  LDSM.16.MT88.4 R116, [R164+0x4900] ;  /* 0x00490000a474783b */ /* 0x000fe40000004200 */
[----:B------:R-:W-:Y:S01]  /*8f00*/  ISETP.GE.AND P0, PT, R3, R194, PT ;  /* 0x000000c20300720c */ /* 0x000fe20003f06270 */
        /* <DEDUP_REMOVED lines=13> */
[C---:B-1----:R-:W-:Y:S08]  /*8fe0*/  HMMA.16816.F32.BF16 R60, R100.reuse, R104, R60 ;  /* 0x00000068643c723c */ /* 0x042ff0000004183c */
[C---:B------:R-:W-:Y:S01]  /*8ff0*/  HMMA.16816.F32.BF16 R64, R100.reuse, R106, R64 ;  /* 0x0000006a6440723c */ /* 0x040fe20000041840 */
[----:B------:R-:W1:Y:S07]  /*9000*/  LDSM.16.MT88.4 R104, [R134+UR4+0x4900] ;  /* 0x004900048668783b */ /* 0x000e6e0008004200 */
[C---:B--2---:R-:W-:Y:S08]  /*9010*/  HMMA.16816.F32.BF16 R68, R100.reuse, R108, R68 ;  /* 0x0000006c6444723c */ /* 0x044ff00000041844 */
[C---:B------:R-:W-:Y:S01]  /*9020*/  HMMA.16816.F32.BF16 R72, R100.reuse, R110, R72 ;  /* 0x0000006e6448723c */ /* 0x040fe20000041848 */
[----:B------:R-:W2:Y:S07]  /*9030*/  LDSM.16.MT88.4 R108, [R135+UR4+0x1100] ;  /* 0x00110004876c783b */ /* 0x000eae0008004200 */
[C---:B------:R-:W-:Y:S08]  /*9040*/  HMMA.16816.F32.BF16 R76, R100.reuse, R112, R76 ;  /* 0x00000070644c723c */ /* 0x040ff0000004184c */
[C---:B------:R-:W-:Y:S01]  /*9050*/  HMMA.16816.F32.BF16 R80, R100.reuse, R114, R80 ;  /* 0x000000726450723c */ /* 0x040fe20000041850 */
[----:B------:R-:W3:Y:S07]  /*9060*/  LDSM.16.MT88.4 R112, [R134+UR4+0x1100] ;  /* 0x001100048670783b */ /* 0x000eee0008004200 */
[C---:B-1----:R-:W-:Y:S08]  /*9070*/  HMMA.16816.F32.BF16 R84, R100.reuse, R104, R84 ;  /* 0x000000686454723c */ /* 0x042ff00000041854 */
[C---:B------:R-:W-:Y:S01]  /*9080*/  HMMA.16816.F32.BF16 R88, R100.reuse, R106, R88 ;  /* 0x0000006a6458723c */ /* 0x040fe20000041858 */
[----:B------:R-:W1:Y:S07]  /*9090*/  LDSM.16.MT88.4 R104, [R135+UR4+0x3100] ;  /* 0x003100048768783b */ /* 0x000e6e0008004200 */
[C---:B------:R-:W-:Y:S08]  /*90a0*/  HMMA.16816.F32.BF16 R92, R100.reuse, R116, R92 ;  /* 0x00000074645c723c */ /* 0x040ff0000004185c */
        /* <DEDUP_REMOVED lines=16> */
[----:B------:R-:W2:Y:S03]  /*91b0*/  LDSM.16.MT88.4 R108, [R134+UR4+0x3100] ;  /* 0x00310004866c783b */ /* 0x000ea60008004200 */
        /* <DEDUP_REMOVED lines=8> */
[C---:B---3--:R-:W-:Y:S04]  /*9240*/  HMMA.16816.F32.BF16 R20, R100.reuse, R112, R20 ;  /* 0x000000706414723c */ /* 0x048fe80000041814 */
[----:B------:R-:W-:Y:S02]  /*9250*/  FADD.FTZ R207, R231, R230 ;  /* 0x000000e6e7cf7221 */ /* 0x000fe40000010000 */
[----:B------:R-:W-:Y:S02]  /*9260*/  FADD.FTZ R208, R235, R208 ;  /* 0x000000d0ebd07221 */ /* 0x000fe40000010000 */
[C---:B------:R-:W-:Y:S01]  /*9270*/  HMMA.16816.F32.BF16 R24, R100.reuse, R114, R24 ;  /* 0x000000726418723c */ /* 0x040fe20000041818 */
[----:B------:R-:W3:Y:S07]  /*9280*/  LDSM.16.MT88.4 R112, [R164+0x3100] ;  /* 0x00310000a470783b */ /* 0x000eee0000004200 */
[C---:B------:R-:W-:Y:S08]  /*9290*/  HMMA.16816.F32.BF16 R28, R100.reuse, R124, R28 ;  /* 0x0000007c641c723c */ /* 0x040ff0000004181c */
[C---:B------:R-:W-:Y:S01]  /*92a0*/  HMMA.16816.F32.BF16 R32, R100.reuse, R126, R32 ;  /* 0x0000007e6420723c */ /* 0x040fe20000041820 */
[----:B------:R-:W-:Y:S07]  /*92b0*/  LDSM.16.MT88.4 R124, [R135+UR4+0x1900] ;  /* 0x00190004877c783b */ /* 0x000fee0008004200 */
[C---:B-1----:R-:W-:Y:S08]  /*92c0*/  HMMA.16816.F32.BF16 R36, R100.reuse, R104, R36 ;  /* 0x000000686424723c */ /* 0x042ff00000041824 */
[C---:B------:R-:W-:Y:S01]  /*92d0*/  HMMA.16816.F32.BF16 R40, R100.reuse, R106, R40 ;  /* 0x0000006a6428723c */ /* 0x040fe20000041828 */
[----:B------:R-:W1:Y:S07]  /*92e0*/  LDSM.16.MT88.4 R104, [R135+UR4+0x5100] ;  /* 0x005100048768783b */ /* 0x000e6e0008004200 */
[C---:B----4-:R-:W-:Y:S08]  /*92f0*/  HMMA.16816.F32.BF16 R44, R100.reuse, R116, R44 ;  /* 0x00000074642c723c */ /* 0x050ff0000004182c */
[C---:B------:R-:W-:Y:S01]  /*9300*/  HMMA.16816.F32.BF16 R48, R100.reuse, R118, R48 ;  /* 0x000000766430723c */ /* 0x040fe20000041830 */
[----:B------:R-:W4:Y:S07]  /*9310*/  LDSM.16.MT88.4 R116, [R133+0x5100] ;  /* 0x005100008574783b */ /* 0x000f2e0000004200 */
[C---:B--2---:R-:W-:Y:S08]  /*9320*/  HMMA.16816.F32.BF16 R52, R100.reuse, R108, R52 ;  /* 0x0000006c6434723c */ /* 0x044ff00000041834 */
[C---:B------:R-:W-:Y:S01]  /*9330*/  HMMA.16816.F32.BF16 R56, R100.reuse, R110, R56 ;  /* 0x0000006e6438723c */ /* 0x040fe20000041838 */
[----:B------:R-:W2:Y:S07]  /*9340*/  LDSM.16.MT88.4 R108, [R134+UR4+0x5100] ;  /* 0x00510004866c783b */ /* 0x000eae0008004200 */
[C---:B---3--:R-:W-:Y:S08]  /*9350*/  HMMA.16816.F32.BF16 R60, R100.reuse, R112, R60 ;  /* 0x00000070643c723c */ /* 0x048ff0000004183c */
[C---:B------:R-:W-:Y:S01]  /*9360*/  HMMA.16816.F32.BF16 R64, R100.reuse, R114, R64 ;  /* 0x000000726440723c */ /* 0x040fe20000041840 */
[----:B------:R-:W3:Y:S07]  /*9370*/  LDSM.16.MT88.4 R112, [R164+0x5100] ;  /* 0x00510000a470783b */ /* 0x000eee0000004200 */
[C---:B-1----:R-:W-:Y:S08]  /*9380*/  HMMA.16816.F32.BF16 R68, R100.reuse, R104, R68 ;  /* 0x000000686444723c */ /* 0x042ff00000041844 */
[C---:B------:R-:W-:Y:S01]  /*9390*/  HMMA.16816.F32.BF16 R72, R100.reuse, R106, R72 ;  /* 0x0000006a6448723c */ /* 0x040fe20000041848 */
[----:B------:R-:W-:Y:S07]  /*93a0*/  LDSM.16.MT88.4 R104, [R134+UR4+0x1900] ;  /* 0x001900048668783b */ /* 0x000fee0008004200 */
[C---:B----4-:R-:W-:Y:S08]  /*93b0*/  HMMA.16816.F32.BF16 R76, R100.reuse, R116, R76 ;  /* 0x00000074644c723c */ /* 0x050ff0000004184c */
[C---:B------:R-:W-:Y:S01]  /*93c0*/  HMMA.16816.F32.BF16 R80, R100.reuse, R118, R80 ;  /* 0x000000766450723c */ /* 0x040fe20000041850 */
[----:B------:R-:W1:Y:S07]  /*93d0*/  LDSM.16.MT88.4 R116, [R133+0x1900] ;  /* 0x001900008574783b */ /* 0x000e6e0000004200 */
[C---:B--2---:R-:W-:Y:S08]  /*93e0*/  HMMA.16816.F32.BF16 R84, R100.reuse, R108, R84 ;  /* 0x0000006c6454723c */ /* 0x044ff00000041854 */
[C---:B------:R-:W-:Y:S08]  /*93f0*/  HMMA.16816.F32.BF16 R88, R100.reuse, R110, R88 ;  /* 0x0000006e6458723c */ /* 0x040ff00000041858 */
[C---:B---3--:R-:W-:Y:S08]  /*9400*/  HMMA.16816.F32.BF16 R92, R100.reuse, R112, R92 ;  /* 0x00000070645c723c */ /* 0x048ff0000004185c */
[----:B------:R-:W-:Y:S08]  /*9410*/  HMMA.16816.F32.BF16 R96, R100, R114, R96 ;  /* 0x000000726460723c */ /* 0x000ff00000041860 */
[C---:B------:R-:W-:Y:S01]  /*9420*/  HMMA.16816.F32.BF16 R128, R136.reuse, R124, R4 ;  /* 0x0000007c8880723c */ /* 0x040fe20000041804 */
[----:B------:R-:W2:Y:S07]  /*9430*/  LDSM.16.MT88.4 R4, [R133+0x5900] ;  /* 0x005900008504783b */ /* 0x000eae0000004200 */
[C---:B------:R-:W-:Y:S01]  /*9440*/  HMMA.16816.F32.BF16 R124, R136.reuse, R126, R8 ;  /* 0x0000007e887c723c */ /* 0x040fe20000041808 */
[----:B------:R-:W3:Y:S07]  /*9450*/  LDSM.16.MT88.4 R8, [R134+UR4+0x5900] ;  /* 0x005900048608783b */ /* 0x000eee0008004200 */
        /* <DEDUP_REMOVED lines=19> */
[C---:B---3--:R-:W-:Y:S08]  /*9590*/  HMMA.16816.F32.BF16 R84, R136.reuse, R8, R84 ;  /* 0x000000088854723c */ /* 0x048ff00000041854 */
[C---:B------:R-:W-:Y:S08]  /*95a0*/  HMMA.16816.F32.BF16 R88, R136.reuse, R10, R88 ;  /* 0x0000000a8858723c */ /* 0x040ff00000041858 */
[C---:B-1----:R-:W-:Y:S08]  /*95b0*/  HMMA.16816.F32.BF16 R92, R136.reuse, R12, R92 ;  /* 0x0000000c885c723c */ /* 0x042ff0000004185c */
        /* <DEDUP_REMOVED lines=14> */
[----:B------:R-:W-:Y:S01]  /*96a0*/  @!P2 LEA.HI.X.SX32 R6, R3, UR8, 0x1, P0 ;  /* 0x000000080306ac11 */ /* 0x000fe200080f0eff */
        /* <DEDUP_REMOVED lines=29> */
[----:B------:R-:W-:Y:S01]  /*9880*/  IADD3.X R9, RZ, R4, R215, P1, P0 ;  /* 0x00000004ff097210 */ /* 0x000fe20000fe04d7 */
[----:B------:R-:W-:Y:S01]  /*9890*/  IMAD.U32 R4, RZ, RZ, UR20 ;  /* 0x00000014ff047e24 */ /* 0x000fe2000f8e00ff */
[C---:B---3--:R-:W-:Y:S03]  /*98a0*/  IADD3 R16, P0, R3.reuse, R220, RZ ;  /* 0x000000dc03107210 */ /* 0x048fe60007f1e0ff */
[----:B------:R-:W-:Y:S02]  /*98b0*/  IMAD R4, R4, 0x3000, R201 ;  /* 0x0000300004047824 */ /* 0x000fe400078e02c9 */
[C---:B----4-:R-:W-:Y:S01]  /*98c0*/  IMAD.X R17, R6.reuse, 0x1, R221, P0 ;  /* 0x0000000106117824 */ /* 0x050fe200000e06dd */
[C---:B------:R-:W-:Y:S05]  /*98d0*/  IADD3 R14, P0, R3.reuse, R217, RZ ;  /* 0x000000d9030e7210 */ /* 0x040fea0007f1e0ff */
[----:B------:R-:W-:Y:S01]  /*98e0*/  IMAD.X R15, R6, 0x1, R218, P0 ;  /* 0x00000001060f7824 */ /* 0x000fe200000e06da */
[----:B------:R-:W-:Y:S01]  /*98f0*/  IADD3 R18, P0, R3, R214, RZ ;  /* 0x000000d603127210 */ /* 0x000fe20007f1e0ff */
[----:B------:R-:W-:Y:S04]  /*9900*/  IMAD.SHL.U32 R3, R4, 0x2, RZ ;  /* 0x0000000204037824 */ /* 0x000fe800078e00ff */
[----:B------:R-:W-:Y:S01]  /*9910*/  IMAD.X R19, R6, 0x1, R215, P0 ;  /* 0x0000000106137824 */ /* 0x000fe200000e06d7 */
[----:B------:R1:W-:Y:S01]  /*9920*/  LDGSTS.E.BYPASS.LTC128B.128 [R3+0xc100], [R16.64], !P5 ;  /* 0x0c10000010037fae */ /* 0x0003e2000e901d4e */
[----:B------:R-:W-:Y:S03]  /*9930*/  ISETP.NE.U32.AND P0, PT, R219, RZ, PT ;  /* 0x000000ffdb00720c */ /* 0x000fe60003f05070 */
[----:B------:R1:W-:Y:S04]  /*9940*/  LDGSTS.E.BYPASS.LTC128B.128 [R3+0xe100], [R14.64], !P4 ;  /* 0x0e1000000e037fae */ /* 0x0003e8000e101d4e */
[----:B------:R1:W-:Y:S06]  /*9950*/  LDGSTS.E.BYPASS.LTC128B.128 [R3+0x10100], [R18.64], !P6 ;  /* 0x1010000012037fae */ /* 0x0003ec000f101d4e */
[----:B------:R1:W-:Y:S01]  /*9960*/  LDGSTS.E.BYPASS.LTC128B.128.ZFILL [R3+0xd100], [R12.64], P0 ;  /* 0x0d1000000c037fae */ /* 0x0003e20008141d4e */
[----:B------:R-:W-:Y:S11]  /*9970*/  ISETP.NE.U32.AND P0, PT, R216, RZ, PT ;  /* 0x000000ffd800720c */ /* 0x000ff60003f05070 */
[----:B------:R-:W-:Y:S02]  /*9980*/  @!UPT UIADD3 URZ, URZ, URZ, URZ ;  /* 0x0000003f3f3ff290 */ /* 0x000fe4000fffe03f */
[----:B------:R1:W-:Y:S01]  /*9990*/  LDGSTS.E.BYPASS.LTC128B.128.ZFILL [R3+0xf100], [R10.64], P0 ;  /* 0x0f1000000a037fae */ /* 0x0003e20008141d4e */
[----:B------:R-:W-:Y:S11]  /*99a0*/  ISETP.NE.U32.AND P0, PT, R211, RZ, PT ;  /* 0x000000ffd300720c */ /* 0x000ff60003f05070 */
[----:B------:R-:W-:Y:S02]  /*99b0*/  @!UPT UIADD3 URZ, URZ, URZ, URZ ;  /* 0x0000003f3f3ff290 */ /* 0x000fe4000fffe03f */
[----:B------:R1:W-:Y:S02]  /*99c0*/  LDGSTS.E.BYPASS.LTC128B.128.ZFILL [R3+0x11100], [R8.64], P0 ;  /* 0x1110000008037fae */ /* 0x0003e40008141d4e */
.L_x_1125:
[----:B------:R-:W-:Y:S01]  /*99d0*/  UIADD3 UR4, UR5, 0x1, URZ ;  /* 0x0000000105047890 */ /* 0x000fe2000fffe03f */
[----:B------:R-:W0:Y:S01]  /*99e0*/  LDGDEPBAR ;  /* 0x00000000000079af */ /* 0x000e220000000000 */
[----:B------:R-:W-:Y:S01]  /*99f0*/  UISETP.GE.AND UP0, UPT, UR5, 0x1, UPT ;  /* 0x000000010500788c */ /* 0x000fe2000bf06270 */
[C---:B------:R-:W-:Y:S01]  /*9a00*/  ISETP.GT.AND P0, PT, R213.reuse, R222, PT ;  /* 0x000000ded500720c */ /* 0x040fe20003f04270 */
[----:B-1----:R-:W-:Y:S01]  /*9a10*/  IMAD.MOV.U32 R3, RZ, RZ, R0 ;  /* 0x000000ffff037224 */ /* 0x002fe200078e0000 */
[----:B------:R-:W-:Y:S01]  /*9a20*/  IADD3 R213, R213, -0x1, RZ ;  /* 0xffffffffd5d57810 */ /* 0x000fe20007ffe0ff */
[----:B------:R-:W-:Y:S01]  /*9a30*/  USEL UR5, UR4, URZ, !UP0 ;  /* 0x0000003f04057287 */ /* 0x000fe2000c000000 */
[----:B------:R-:W-:Y:S09]  /*9a40*/  IMAD.MOV.U32 R132, RZ, RZ, R2 ;  /* 0x000000ffff847224 */ /* 0x000ff200078e0002 */
[----:B------:R-:W-:-:S05]  /*9a50*/  @P0 BRA `(.L_x_1126) ;  /* 0xffffc5b000000947 */ /* 0x000fca000383ffff */
.L_x_1115:
[----:B------:R-:W-:Y:S01]  /*9a60*/  ULEA UR4, UR6, 0x7f, 0x7 ;  /* 0x0000007f06047891 */ /* 0x000fe2000f8e383f */
[----:B------:R-:W-:-:S02]  /*9a70*/  ISETP.GE.AND P0, PT, R197, 0x1, PT ;  /* 0x00000001c500780c */ /* 0x000fc40003f06270 */
[----:B------:R-:W-:Y:S01]  /*9a80*/  ULDC.64 UR6, c[0x0][0x2c8] ;  /* 0x0000b20000067ab9 */ /* 0x000fe20000000a00 */
[----:B------:R-:W-:Y:S01]  /*9a90*/  IADD3 R5, R195, 0x1, -R204 ;  /* 0x00000001c3057810 */ /* 0x000fe20007ffe8cc */
[----:B------:R-:W-:-:S07]  /*9aa0*/  UIMAD.WIDE.U32 UR24, UR4, UR6, URZ ;  /* 0x00000006041872a5 */ /* 0x000fce000f8e003f */
[----:B------:R-:W-:Y:S02]  /*9ab0*/  @UP1 UMOV UR21, UR25 ;  /* 0x0000001900151c82 */ /* 0x000fe40008000000 */
[----:B------:R-:W-:-:S06]  /*9ac0*/  @UP1 USHF.R.U32.HI UR4, URZ, UR7, UR21 ;  /* 0x000000073f041299 */ /* 0x000fcc0008011615 */
[----:B------:R-:W-:-:S04]  /*9ad0*/  IADD3 R5, R5, UR4, RZ ;  /* 0x0000000405057c10 */ /* 0x000fc8000fffe0ff */
[----:B------:R-:W-:Y:S01]  /*9ae0*/  IADD3 R4, R5, -c[0x0][0x324], RZ ;  /* 0x8000c90005047a10 */ /* 0x000fe20007ffe0ff */
[----:B------:R-:W-:Y:S05]  /*9af0*/  @!P0 BRA `(.L_x_1127) ;  /* 0x000000f000008947 */ /* 0x000fea0003800000 */
        /* <DEDUP_REMOVED lines=9> */
.L_x_1128:
[----:B------:R-:W-:-:S04]  /*9b90*/  MOV R3, 0x1 ;  /* 0x0000000100037802 */ /* 0x000fc80000000f00 */
[----:B------:R-:W-:-:S13]  /*9ba0*/  ISETP.NE.AND P0, PT, R3, c[0x0][0x32c], PT ;  /* 0x0000cb0003007a0c */ /* 0x000fda0003f05270 */
[----:B------:R-:W-:-:S05]  /*9bb0*/  @P0 IMAD.HI.U32 R3, R5, c[0x0][0x330], RZ ;  /* 0x0000cc0005030a27 */ /* 0x000fca00078e00ff */
[----:B------:R-:W-:-:S05]  /*9bc0*/  @P0 SHF.R.U32.HI R5, RZ, c[0x0][0x334], R3 ;  /* 0x0000cd00ff050a19 */ /* 0x000fca0000011603 */
.L_x_1129:
[----:B------:R-:W-:-:S05]  /*9bd0*/  IMAD R5, R5, c[0x0][0x32c], RZ ;  /* 0x0000cb0005057a24 */ /* 0x000fca00078e02ff */
[----:B------:R-:W-:-:S04]  /*9be0*/  IMNMX R4, R4, R5, !PT ;  /* 0x0000000504047217 */ /* 0x000fc80007800200 */
.L_x_1127:
        /* <DEDUP_REMOVED lines=13> */
[----:B------:R-:W-:Y:S01]  /*9cc0*/  IMAD.SHL.U32 R220, R210, 0x2, RZ ;  /* 0x00000002d2dc7824 */ /* 0x000fe200078e00ff */
[----:B------:R-:W-:Y:S01]  /*9cd0*/  SHF.R.S32.HI R215, RZ, 0x1f, R192 ;  /* 0x0000001fffd77819 */ /* 0x000fe200000114c0 */
[----:B------:R-:W-:Y:S01]  /*9ce0*/  IMAD.SHL.U32 R217, R209, 0x2, RZ ;  /* 0x00000002d1d97824 */ /* 0x000fe200078e00ff */
[----:B------:R-:W-:Y:S01]  /*9cf0*/  SEL R219, RZ, 0x10, P5 ;  /* 0x00000010ffdb7807 */ /* 0x000fe20002800000 */
[----:B------:R-:W-:Y:S01]  /*9d00*/  IMAD.SHL.U32 R214, R192, 0x2, RZ ;  /* 0x00000002c0d67824 */ /* 0x000fe200078e00ff */
[----:B------:R-:W-:-:S02]  /*9d10*/  SEL R216, RZ, 0x10, P4 ;  /* 0x00000010ffd87807 */ /* 0x000fc40002000000 */
[----:B------:R-:W-:Y:S02]  /*9d20*/  SHF.L.U64.HI R221, R210, 0x1, R221 ;  /* 0x00000001d2dd7819 */ /* 0x000fe400000102dd */
[----:B------:R-:W-:Y:S02]  /*9d30*/  SHF.L.U64.HI R218, R209, 0x1, R218 ;  /* 0x00000001d1da7819 */ /* 0x000fe400000102da */
[----:B------:R-:W-:Y:S02]  /*9d40*/  SHF.L.U64.HI R215, R192, 0x1, R215 ;  /* 0x00000001c0d77819 */ /* 0x000fe400000102d7 */
[----:B------:R-:W-:Y:S02]  /*9d50*/  SEL R186, R186, 0xffffffe0, !P0 ;  /* 0xffffffe0baba7807 */ /* 0x000fe40004000000 */
.L_x_1133:
        /* <DEDUP_REMOVED lines=65> */
.L_x_1131:
        /* <DEDUP_REMOVED lines=10> */
[C---:B-1----:R-:W-:Y:S01]  /*a210*/  HMMA.16816.F32.BF16 R12, R136.reuse, R16, RZ ;  /* 0x00000010880c723c */ /* 0x042fe200000418ff */
[----:B------:R-:W1:Y:S07]  /*a220*/  LDSM.16.M88.4 R164, [R0+0xc100] ;  /* 0x00c1000000a4783b */ /* 0x000e6e0000000200 */
[C---:B------:R-:W-:Y:S01]  /*a230*/  HMMA.16816.F32.BF16 R16, R136.reuse, R18, RZ ;  /* 0x000000128810723c */ /* 0x040fe200000418ff */
[----:B------:R-:W-:Y:S07]  /*a240*/  LDSM.16.M88.4 R168, [R2+0xc100] ;  /* 0x00c1000002a8783b */ /* 0x000fee0000000200 */
[C---:B------:R-:W-:Y:S01]  /*a250*/  HMMA.16816.F32.BF16 R20, R136.reuse, R24, RZ ;  /* 0x000000188814723c */ /* 0x040fe200000418ff */
[----:B------:R-:W-:Y:S07]  /*a260*/  LDSM.16.M88.4 R176, [R0+0xe100] ;  /* 0x00e1000000b0783b */ /* 0x000fee0000000200 */
[C---:B------:R-:W-:Y:S01]  /*a270*/  HMMA.16816.F32.BF16 R24, R136.reuse, R26, RZ ;  /* 0x0000001a8818723c */ /* 0x040fe200000418ff */
[----:B------:R-:W-:Y:S07]  /*a280*/  LDSM.16.M88.4 R180, [R189+UR4+0x10100] ;  /* 0x01010004bdb4783b */ /* 0x000fee0008000200 */
[C---:B------:R-:W-:Y:S01]  /*a290*/  HMMA.16816.F32.BF16 R28, R136.reuse, R32, RZ ;  /* 0x00000020881c723c */ /* 0x040fe200000418ff */
[----:B------:R-:W0:Y:S07]  /*a2a0*/  LDGDEPBAR ;  /* 0x00000000000079af */ /* 0x000e2e0000000000 */
[----:B------:R-:W-:Y:S01]  /*a2b0*/  HMMA.16816.F32.BF16 R32, R136, R34, RZ ;  /* 0x000000228820723c */ /* 0x000fe200000418ff */
[----:B------:R-:W2:Y:S07]  /*a2c0*/  LDSM.16.M88.4 R136, [R0+0xc900] ;  /* 0x00c900000088783b */ /* 0x000eae0000000200 */
        /* <DEDUP_REMOVED lines=12> */
[C---:B-1----:R-:W-:Y:S01]  /*a390*/  HMMA.16816.F32.BF16 R4, R140.reuse, R164, R4 ;  /* 0x000000a48c04723c */ /* 0x042fe20000041804 */
[----:B------:R-:W1:Y:S07]  /*a3a0*/  LDSM.16.M88.4 R160, [R2+0xd100] ;  /* 0x00d1000002a0783b */ /* 0x000e6e0000000200 */
[C---:B------:R-:W-:Y:S01]  /*a3b0*/  HMMA.16816.F32.BF16 R8, R140.reuse, R166, R8 ;  /* 0x000000a68c08723c */ /* 0x040fe20000041808 */
[----:B------:R-:W-:Y:S07]  /*a3c0*/  LDSM.16.M88.4 R164, [R189+UR4+0xf900] ;  /* 0x00f90004bda4783b */ /* 0x000fee0008000200 */
[C---:B--2---:R-:W-:Y:S08]  /*a3d0*/  HMMA.16816.F32.BF16 R12, R140.reuse, R136, R12 ;  /* 0x000000888c0c723c */ /* 0x044ff0000004180c */
[C---:B------:R-:W-:Y:S01]  /*a3e0*/  HMMA.16816.F32.BF16 R16, R140.reuse, R138, R16 ;  /* 0x0000008a8c10723c */ /* 0x040fe20000041810 */
[----:B------:R-:W2:Y:S07]  /*a3f0*/  LDSM.16.M88.4 R136, [R2+0xd900] ;  /* 0x00d900000288783b */ /* 0x000eae0000000200 */
        /* <DEDUP_REMOVED lines=106> */
[C---:B------:R-:W-:Y:S04]  /*aaa0*/  HMMA.16816.F32.BF16 R16, R172.reuse, R138, R16 ;  /* 0x0000008aac10723c */ /* 0x040fe80000041810 */
[----:B------:R-:W-:Y:S02]  /*aab0*/  FMUL.FTZ R165, R4, c[0x0][0x320] ;  /* 0x0000c80004a57a20 */ /* 0x000fe40000410000 */
[----:B------:R-:W-:Y:S02]  /*aac0*/  FMUL.FTZ R145, R5, c[0x0][0x320] ;  /* 0x0000c80005917a20 */ /* 0x000fe40000410000 */
[C---:B---3--:R-:W-:Y:S02]  /*aad0*/  HMMA.16816.F32.BF16 R20, R172.reuse, R140, R20 ;  /* 0x0000008cac14723c */ /* 0x048fe40000041814 */
[----:B------:R-:W1:Y:S02]  /*aae0*/  MUFU.TANH R165, R165 ;  /* 0x000000a500a57308 */ /* 0x000e640000002400 */
        /* <DEDUP_REMOVED lines=11> */
[----:B------:R-:W-:Y:S01]  /*aba0*/  FMUL.FTZ R14, R14, c[0x0][0x320] ;  /* 0x0000c8000e0e7a20 */ /* 0x000fe20000410000 */
[----:B-1----:R-:W-:Y:S01]  /*abb0*/  FMNMX.FTZ R0, R165, R133, !PT ;  /* 0x00000085a5007209 */ /* 0x002fe20007810000 */
        /* <DEDUP_REMOVED lines=16> */
[----:B-1----:R-:W1:Y:S01]  /*acc0*/  LDSM.16.M88.4 R8, [R190+0x11900] ;  /* 0x01190000be08783b */ /* 0x002e620000000200 */
[----:B------:R-:W-:Y:S08]  /*acd0*/  DEPBAR.LE SB0, 0x2 ;  /* 0x000080800000791a */ /* 0x000ff00000000000 */
[----:B------:R3:W-:Y:S01]  /*ace0*/  MUFU.TANH R179, R13 ;  /* 0x0000000d00b37308 */ /* 0x0007e20000002400 */
[----:B------:R-:W-:Y:S01]  /*acf0*/  BAR.SYNC.DEFER_BLOCKING 0x0 ;  /* 0x0000000000007b1d */ /* 0x000fe20000010000 */
[----:B--2---:R-:W-:Y:S02]  /*ad00*/  FMNMX.FTZ R0, R145, R0, !PT ;  /* 0x0000000091007209 */ /* 0x004fe40007810000 */
[----:B---3--:R-:W-:Y:S05]  /*ad10*/  FMNMX.FTZ R13, R166, R3, !PT ;  /* 0x00000003a60d7209 */ /* 0x008fea0007810000 */
[----:B------:R-:W-:Y:S01]  /*ad20*/  LDSM.16.MT88.4 R140, [R134+UR4+0x2900] ;  /* 0x00290004868c783b */ /* 0x000fe20008004200 */
[----:B------:R-:W2:Y:S01]  /*ad30*/  MUFU.TANH R164, R164 ;  /* 0x000000a400a47308 */ /* 0x000ea20000002400 */
[C---:B-1----:R-:W-:Y:S09]  /*ad40*/  HMMA.16816.F32.BF16 R28, R172.reuse, R8, R28 ;  /* 0x00000008ac1c723c */ /* 0x042ff2000004181c */
[----:B------:R-:W1:Y:S01]  /*ad50*/  MUFU.TANH R167, R167 ;  /* 0x000000a700a77308 */ /* 0x000e620000002400 */
[----:B------:R-:W-:Y:S09]  /*ad60*/  HMMA.16816.F32.BF16 R32, R172, R10, R32 ;  /* 0x0000000aac20723c */ /* 0x000ff20000041820 */
[----:B------:R-:W3:Y:S03]  /*ad70*/  MUFU.TANH R181, R181 ;  /* 0x000000b500b57308 */ /* 0x000ee60000002400 */
[----:B--2---:R-:W-:Y:S04]  /*ad80*/  FMNMX.FTZ R13, R164, R13, !PT ;  /* 0x0000000da40d7209 */ /* 0x004fe80007810000 */
[----:B------:R-:W-:Y:S03]  /*ad90*/  FMNMX.FTZ R13, R224, R13, !PT ;  /* 0x0000000de00d7209 */ /* 0x000fe60007810000 */
[----:B------:R-:W2:Y:S01]  /*ada0*/  MUFU.TANH R178, R14 ;  /* 0x0000000e00b27308 */ /* 0x000ea20000002400 */
[----:B------:R-:W-:Y:S01]  /*adb0*/  FMUL.FTZ R28, R28, c[0x0][0x320] ;  /* 0x0000c8001c1c7a20 */ /* 0x000fe20000410000 */
[----:B------:R-:W-:Y:S01]  /*adc0*/  FMNMX.FTZ R13, R182, R13, !PT ;  /* 0x0000000db60d7209 */ /* 0x000fe20007810000 */
[----:B------:R-:W-:Y:S01]  /*add0*/  FMUL.FTZ R29, R29, c[0x0][0x320] ;  /* 0x0000c8001d1d7a20 */ /* 0x000fe20000410000 */
[----:B-1----:R-:W-:Y:S01]  /*ade0*/  FMNMX.FTZ R0, R167, R0, !PT ;  /* 0x00000000a7007209 */ /* 0x002fe20007810000 */
[----:B------:R-:W-:Y:S02]  /*adf0*/  FMUL.FTZ R30, R30, c[0x0][0x320] ;  /* 0x0000c8001e1e7a20 */ /* 0x000fe40000410000 */
[----:B------:R-:W-:Y:S01]  /*ae00*/  FMUL.FTZ R31, R31, c[0x0][0x320] ;  /* 0x0000c8001f1f7a20 */ /* 0x000fe20000410000 */
[----:B------:R-:W-:Y:S01]  /*ae10*/  FMNMX.FTZ R0, R169, R0, !PT ;  /* 0x00000000a9007209 */ /* 0x000fe20007810000 */
[----:B------:R-:W-:Y:S01]  /*ae20*/  FMUL.FTZ R32, R32, c[0x0][0x320] ;  /* 0x0000c80020207a20 */ /* 0x000fe20000410000 */
[----:B------:R-:W1:Y:S01]  /*ae30*/  MUFU.TANH R176, R15 ;  /* 0x0000000f00b07308 */ /* 0x000e620000002400 */
[----:B------:R-:W-:Y:S02]  /*ae40*/  FMUL.FTZ R33, R33, c[0x0][0x320] ;  /* 0x0000c80021217a20 */ /* 0x000fe40000410000 */
[----:B------:R-:W-:Y:S01]  /*ae50*/  FMUL.FTZ R34, R34, c[0x0][0x320] ;  /* 0x0000c80022227a20 */ /* 0x000fe20000410000 */
[----:B---3--:R-:W-:Y:S01]  /*ae60*/  FMNMX.FTZ R0, R181, R0, !PT ;  /* 0x00000000b5007209 */ /* 0x008fe20007810000 */
[----:B------:R-:W-:Y:S03]  /*ae70*/  FMUL.FTZ R35, R35, c[0x0][0x320] ;  /* 0x0000c80023237a20 */ /* 0x000fe60000410000 */
[----:B------:R-:W-:Y:S02]  /*ae80*/  FMNMX.FTZ R0, R179, R0, !PT ;  /* 0x00000000b3007209 */ /* 0x000fe40007810000 */
[----:B------:R-:W3:Y:S01]  /*ae90*/  MUFU.TANH R177, R16 ;  /* 0x0000001000b17308 */ /* 0x000ee20000002400 */
[----:B--2---:R-:W-:Y:S09]  /*aea0*/  FMNMX.FTZ R13, R178, R13, !PT ;  /* 0x0000000db20d7209 */ /* 0x004ff20007810000 */
[----:B------:R-:W2:Y:S01]  /*aeb0*/  MUFU.TANH R163, R17 ;  /* 0x0000001100a37308 */ /* 0x000ea20000002400 */
[----:B-1----:R-:W-:Y:S09]  /*aec0*/  FMNMX.FTZ R13, R176, R13, !PT ;  /* 0x0000000db00d7209 */ /* 0x002ff20007810000 */
[----:B------:R-:W1:Y:S01]  /*aed0*/  MUFU.TANH R180, R18 ;  /* 0x0000001200b47308 */ /* 0x000e620000002400 */
[----:B---3--:R-:W-:Y:S09]  /*aee0*/  FMNMX.FTZ R0, R177, R0, !PT ;  /* 0x00000000b1007209 */ /* 0x008ff20007810000 */
[----:B------:R-:W3:Y:S01]  /*aef0*/  MUFU.TANH R162, R19 ;  /* 0x0000001300a27308 */ /* 0x000ee20000002400 */
[----:B--2---:R-:W-:Y:S02]  /*af00*/  FMNMX.FTZ R0, R163, R0, !PT ;  /* 0x00000000a3007209 */ /* 0x004fe40007810000 */
[----:B------:R-:W-:Y:S07]  /*af10*/  IADD3 R17, R134, UR4, RZ ;  /* 0x0000000486117c10 */ /* 0x000fee000fffe0ff */
        /* <DEDUP_REMOVED lines=40> */
[----:B------:R-:W-:Y:S01]  /*b1a0*/  LDSM.16.MT88.4 R12, [R135+UR4+0x100] ;  /* 0x00010004870c783b */ /* 0x000fe20008004200 */
[----:B-1----:R-:W-:Y:S07]  /*b1b0*/  FMNMX.FTZ R2, R11, R2, !PT ;  /* 0x000000020b027209 */ /* 0x002fee0007810000 */
        /* <DEDUP_REMOVED lines=15> */
[--C-:B------:R-:W-:Y:S02]  /*b2b0*/  FFMA.FTZ R231, R149, c[0x0][0x2d0], -R148.reuse ;  /* 0x0000b40095e77a23 */ /* 0x100fe40000010894 */
        /* <DEDUP_REMOVED lines=30> */
[--C-:B------:R-:W-:Y:S02]  /*b4a0*/  FFMA.FTZ R225, R156, c[0x0][0x2d0], -R145.reuse ;  /* 0x0000b4009ce17a23 */ /* 0x100fe40000010891 */
[----:B------:R-:W-:Y:S01]  /*b4b0*/  LDSM.16.MT88.4 R156, [R164+0x3900] ;  /* 0x00390000a49c783b */ /* 0x000fe20000004200 */
[--C-:B------:R-:W-:Y:S02]  /*b4c0*/  FFMA.FTZ R226, R154, c[0x0][0x2d0], -R145.reuse ;  /* 0x0000b4009ae27a23 */ /* 0x100fe40000010891 */
[----:B------:R-:W-:Y:S01]  /*b4d0*/  MUFU.EX2 R168, R168 ;  /* 0x000000a800a87308 */ /* 0x000fe20000000800 */
[--C-:B------:R-:W-:Y:S02]  /*b4e0*/  FFMA.FTZ R229, R152, c[0x0][0x2d0], -R145.reuse ;  /* 0x0000b40098e57a23 */ /* 0x100fe40000010891 */
[--C-:B------:R-:W-:Y:S02]  /*b4f0*/  FFMA.FTZ R230, R150, c[0x0][0x2d0], -R145.reuse ;  /* 0x0000b40096e67a23 */ /* 0x100fe40000010891 */
[C---:B--2---:R-:W-:Y:S01]  /*b500*/  FMUL.FTZ R6, R3.reuse, R130 ;  /* 0x0000008203067220 */ /* 0x044fe20000410000 */
[----:B------:R-:W-:Y:S01]  /*b510*/  LDSM.16.MT88.4 R152, [R134+UR4+0x3900] ;  /* 0x003900048698783b */ /* 0x000fe20008004200 */
[C---:B------:R-:W-:Y:S02]  /*b520*/  FMUL.FTZ R7, R3.reuse, R131 ;  /* 0x0000008303077220 */ /* 0x040fe40000410000 */
[C---:B------:R-:W-:Y:S01]  /*b530*/  FMUL.FTZ R10, R3.reuse, R126 ;  /* 0x0000007e030a7220 */ /* 0x040fe20000410000 */
[----:B------:R-:W2:Y:S01]  /*b540*/  MUFU.EX2 R167, R167 ;  /* 0x000000a700a77308 */ /* 0x000ea20000000800 */
[C---:B------:R-:W-:Y:S02]  /*b550*/  FMUL.FTZ R11, R3.reuse, R127 ;  /* 0x0000007f030b7220 */ /* 0x040fe40000410000 */
[----:B------:R-:W-:Y:S01]  /*b560*/  FMUL.FTZ R18, R3, R118 ;  /* 0x0000007603127220 */ /* 0x000fe20000410000 */
[----:B-1----:R-:W-:Y:S01]  /*b570*/  F2FP.BF16.PACK_AB R130, R169, R170 ;  /* 0x000000aaa982723e */ /* 0x002fe200000010ff */
[C---:B------:R-:W-:Y:S01]  /*b580*/  FMUL.FTZ R19, R3.reuse, R119 ;  /* 0x0000007703137220 */ /* 0x040fe20000410000 */
[----:B------:R-:W-:Y:S01]  /*b590*/  LDSM.16.MT88.4 R124, [R135+UR4+0x2900] ;  /* 0x00290004877c783b */ /* 0x000fe20008004200 */
[C---:B------:R-:W-:Y:S02]  /*b5a0*/  FMUL.FTZ R26, R3.reuse, R110 ;  /* 0x0000006e031a7220 */ /* 0x040fe40000410000 */
[C---:B------:R-:W-:Y:S01]  /*b5b0*/  FMUL.FTZ R27, R3.reuse, R111 ;  /* 0x0000006f031b7220 */ /* 0x040fe20000410000 */
[----:B------:R-:W-:Y:S01]  /*b5c0*/  MUFU.EX2 R166, R166 ;  /* 0x000000a600a67308 */ /* 0x000fe20000000800 */
[C---:B------:R-:W-:Y:S02]  /*b5d0*/  FMUL.FTZ R34, R3.reuse, R102 ;  /* 0x0000006603227220 */ /* 0x040fe40000410000 */
[C---:B------:R-:W-:Y:S01]  /*b5e0*/  FMUL.FTZ R35, R3.reuse, R103 ;  /* 0x0000006703237220 */ /* 0x040fe20000410000 */
[----:B------:R-:W-:Y:S01]  /*b5f0*/  LDSM.16.MT88.4 R108, [R164+0x2100] ;  /* 0x00210000a46c783b */ /* 0x000fe20000004200 */
[--C-:B------:R-:W-:Y:S02]  /*b600*/  FFMA.FTZ R233, R146, c[0x0][0x2d0], -R145.reuse ;  /* 0x0000b40092e97a23 */ /* 0x100fe40000010891 */
[C---:B------:R-:W-:Y:S02]  /*b610*/  FMUL.FTZ R36, R132.reuse, R36 ;  /* 0x0000002484247220 */ /* 0x040fe40000410000 */
[C---:B------:R-:W-:Y:S01]  /*b620*/  FMUL.FTZ R37, R132.reuse, R37 ;  /* 0x0000002584257220 */ /* 0x040fe20000410000 */
[----:B------:R-:W1:Y:S01]  /*b630*/  MUFU.EX2 R165, R165 ;  /* 0x000000a500a57308 */ /* 0x000e620000000800 */
[C---:B------:R-:W-:Y:S01]  /*b640*/  FMUL.FTZ R38, R3.reuse, R38 ;  /* 0x0000002603267220 */ /* 0x040fe20000410000 */
[----:B------:R-:W-:Y:S01]  /*b650*/  LDSM.16.MT88.4 R100, [R134+UR4+0x2100] ;  /* 0x002100048664783b */ /* 0x000fe20008004200 */
[----:B------:R-:W-:Y:S01]  /*b660*/  FMUL.FTZ R39, R3, R39 ;  /* 0x0000002703277220 */ /* 0x000fe20000410000 */
        /* <DEDUP_REMOVED lines=18> */
[C---:B------:R-:W-:Y:S01]  /*b790*/  HMMA.16816.F32.BF16 R4, R128.reuse, R12, R4 ;  /* 0x0000000c8004723c */ /* 0x040fe20000041804 */
        /* <DEDUP_REMOVED lines=61> */
[C---:B---3--:R-:W-:Y:S03]  /*bb70*/  HMMA.16816.F32.BF16 R44, R128.reuse, R104, R44 ;  /* 0x00000068802c723c */ /* 0x048fe6000004182c */
[----:B------:R-:W-:Y:S02]  /*bb80*/  FMUL.FTZ R85, R132, R85 ;  /* 0x0000005584557220 */ /* 0x000fe40000410000 */
[C---:B------:R-:W-:Y:S02]  /*bb90*/  FMUL.FTZ R86, R3.reuse, R86 ;  /* 0x0000005603567220 */ /* 0x040fe40000410000 */
[----:B------:R-:W-:Y:S01]  /*bba0*/  FMUL.FTZ R87, R3, R87 ;  /* 0x0000005703577220 */ /* 0x000fe20000410000 */
[C---:B------:R-:W-:Y:S01]  /*bbb0*/  HMMA.16816.F32.BF16 R48, R128.reuse, R106, R48 ;  /* 0x0000006a8030723c */ /* 0x040fe20000041830 */
[----:B------:R-:W1:Y:S03]  /*bbc0*/  LDSM.16.MT88.4 R104, [R135+UR4+0x4100] ;  /* 0x004100048768783b */ /* 0x000e660008004200 */
[--C-:B------:R-:W-:Y:S02]  /*bbd0*/  FFMA.FTZ R173, R181, c[0x0][0x2d0], -R148.reuse ;  /* 0x0000b400b5ad7a23 */ /* 0x100fe40000010894 */
[--C-:B------:R-:W-:Y:S02]  /*bbe0*/  FFMA.FTZ R181, R161, c[0x0][0x2d0], -R148.reuse ;  /* 0x0000b400a1b57a23 */ /* 0x100fe40000010894 */
[C---:B------:R-:W-:Y:S02]  /*bbf0*/  HMMA.16816.F32.BF16 R52, R128.reuse, R100, R52 ;  /* 0x000000648034723c */ /* 0x040fe40000041834 */
[----:B------:R-:W-:Y:S02]  /*bc00*/  MUFU.EX2 R173, R173 ;  /* 0x000000ad00ad7308 */ /* 0x000fe40000000800 */
[--C-:B------:R-:W-:Y:S02]  /*bc10*/  FFMA.FTZ R174, R179, c[0x0][0x2d0], -R148.reuse ;  /* 0x0000b400b3ae7a23 */ /* 0x100fe40000010894 */
[--C-:B------:R-:W-:Y:S02]  /*bc20*/  FFMA.FTZ R175, R178, c[0x0][0x2d0], -R145.reuse ;  /* 0x0000b400b2af7a23 */ /* 0x100fe40000010891 */
[C---:B------:R-:W-:Y:S01]  /*bc30*/  HMMA.16816.F32.BF16 R56, R128.reuse, R102, R56 ;  /* 0x000000668038723c */ /* 0x040fe20000041838 */
[----:B------:R-:W2:Y:S03]  /*bc40*/  LDSM.16.MT88.4 R100, [R133+0x4100] ;  /* 0x004100008564783b */ /* 0x000ea60000004200 */
[--C-:B------:R-:W-:Y:S01]  /*bc50*/  FFMA.FTZ R178, R163, c[0x0][0x2d0], -R148.reuse ;  /* 0x0000b400a3b27a23 */ /* 0x100fe20000010894 */
[----:B------:R-:W3:Y:S01]  /*bc60*/  MUFU.EX2 R174, R174 ;  /* 0x000000ae00ae7308 */ /* 0x000ee20000000800 */
[--C-:B------:R-:W-:Y:S02]  /*bc70*/  FFMA.FTZ R176, R176, c[0x0][0x2d0], -R145.reuse ;  /* 0x0000b400b0b07a23 */ /* 0x100fe40000010891 */
[C---:B------:R-:W-:Y:S04]  /*bc80*/  HMMA.16816.F32.BF16 R60, R128.reuse, R108, R60 ;  /* 0x0000006c803c723c */ /* 0x040fe8000004183c */
[--C-:B------:R-:W-:Y:S02]  /*bc90*/  FFMA.FTZ R177, R177, c[0x0][0x2d0], -R148.reuse ;  /* 0x0000b400b1b17a23 */ /* 0x100fe40000010894 */
[----:B------:R-:W-:Y:S01]  /*bca0*/  FFMA.FTZ R148, R147, c[0x0][0x2d0], -R148 ;  /* 0x0000b40093947a23 */ /* 0x000fe20000010894 */
[----:B------:R-:W-:Y:S01]  /*bcb0*/  MUFU.EX2 R175, R175 ;  /* 0x000000af00af7308 */ /* 0x000fe20000000800 */
[C---:B------:R-:W-:Y:S01]  /*bcc0*/  HMMA.16816.F32.BF16 R64, R128.reuse, R110, R64 ;  /* 0x0000006e8040723c */ /* 0x040fe20000041840 */
[----:B------:R-:W4:Y:S03]  /*bcd0*/  LDSM.16.MT88.4 R108, [R134+UR4+0x4100] ;  /* 0x00410004866c783b */ /* 0x000f260008004200 */
[--C-:B------:R-:W-:Y:S02]  /*bce0*/  FFMA.FTZ R179, R180, c[0x0][0x2d0], -R145.reuse ;  /* 0x0000b400b4b37a23 */ /* 0x100fe40000010891 */
[--C-:B------:R-:W-:Y:S02]  /*bcf0*/  FFMA.FTZ R180, R162, c[0x0][0x2d0], -R145.reuse ;  /* 0x0000b400a2b47a23 */ /* 0x100fe40000010891 */
[----:B------:R-:W-:Y:S01]  /*bd00*/  FFMA.FTZ R145, R144, c[0x0][0x2d0], -R145 ;  /* 0x0000b40090917a23 */ /* 0x000fe20000010891 */
[C---:B-1----:R-:W-:Y:S01]  /*bd10*/  HMMA.16816.F32.BF16 R68, R128.reuse, R104, R68 ;  /* 0x000000688044723c */ /* 0x042fe20000041844 */
[----:B------:R-:W-:Y:S01]  /*bd20*/  LDSM.16.MT88.4 R160, [R135+UR4+0x5900] ;  /* 0x0059000487a0783b */ /* 0x000fe20008004200 */
[----:B------:R1:W-:Y:S01]  /*bd30*/  MUFU.EX2 R232, R148 ;  /* 0x0000009400e87308 */ /* 0x0003e20000000800 */
[C---:B------:R-:W-:Y:S02]  /*bd40*/  FMUL.FTZ R88, R132.reuse, R88 ;  /* 0x0000005884587220 */ /* 0x040fe40000410000 */
[C---:B------:R-:W-:Y:S02]  /*bd50*/  FMUL.FTZ R89, R132.reuse, R89 ;  /* 0x0000005984597220 */ /* 0x040fe40000410000 */
[C---:B------:R-:W-:Y:S01]  /*bd60*/  FMUL.FTZ R90, R3.reuse, R90 ;  /* 0x0000005a035a7220 */ /* 0x040fe20000410000 */
[C---:B------:R-:W-:Y:S01]  /*bd70*/  HMMA.16816.F32.BF16 R72, R128.reuse, R106, R72 ;  /* 0x0000006a8048723c */ /* 0x040fe20000041848 */
[----:B------:R-:W5:Y:S03]  /*bd80*/  LDSM.16.MT88.4 R104, [R164+0x4100] ;  /* 0x00410000a468783b */ /* 0x000f660000004200 */
[C---:B------:R-:W-:Y:S01]  /*bd90*/  FMUL.FTZ R76, R132.reuse, R76 ;  /* 0x0000004c844c7220 */ /* 0x040fe20000410000 */
[----:B------:R-:W4:Y:S01]  /*bda0*/  MUFU.EX2 R176, R176 ;  /* 0x000000b000b07308 */ /* 0x000f220000000800 */
[C---:B------:R-:W-:Y:S02]  /*bdb0*/  FMUL.FTZ R77, R132.reuse, R77 ;  /* 0x0000004d844d7220 */ /* 0x040fe40000410000 */
[C---:B------:R-:W-:Y:S04]  /*bdc0*/  FMUL.FTZ R78, R3.reuse, R78 ;  /* 0x0000004e034e7220 */ /* 0x040fe80000410000 */
[C---:B------:R-:W-:Y:S02]  /*bdd0*/  FMUL.FTZ R79, R3.reuse, R79 ;  /* 0x0000004f034f7220 */ /* 0x040fe40000410000 */
[C---:B------:R-:W-:Y:S01]  /*bde0*/  FMUL.FTZ R91, R3.reuse, R91 ;  /* 0x0000005b035b7220 */ /* 0x040fe20000410000 */
[----:B------:R5:W-:Y:S01]  /*bdf0*/  MUFU.EX2 R234, R145 ;  /* 0x0000009100ea7308 */ /* 0x000be20000000800 */
[C---:B------:R-:W-:Y:S01]  /*be00*/  FMUL.FTZ R92, R132.reuse, R92 ;  /* 0x0000005c845c7220 */ /* 0x040fe20000410000 */
[----:B-1----:R-:W-:Y:S02]  /*be10*/  LDSM.16.MT88.4 R148, [R133+0x3900] ;  /* 0x003900008594783b */ /* 0x002fe40000004200 */
[C---:B--2---:R-:W-:Y:S03]  /*be20*/  HMMA.16816.F32.BF16 R76, R128.reuse, R100, R76 ;  /* 0x00000064804c723c */ /* 0x044fe6000004184c */
[C---:B------:R-:W-:Y:S02]  /*be30*/  FMUL.FTZ R80, R132.reuse, R80 ;  /* 0x0000005084507220 */ /* 0x040fe40000410000 */
[----:B------:R-:W-:Y:S01]  /*be40*/  FMUL.FTZ R81, R132, R81 ;  /* 0x0000005184517220 */ /* 0x000fe20000410000 */
[----:B------:R-:W-:Y:S01]  /*be50*/  MUFU.EX2 R177, R177 ;  /* 0x000000b100b17308 */ /* 0x000fe20000000800 */
[C---:B------:R-:W-:Y:S01]  /*be60*/  FMUL.FTZ R82, R3.reuse, R82 ;  /* 0x0000005203527220 */ /* 0x040fe20000410000 */
[----:B---3--:R-:W-:Y:S01]  /*be70*/  F2FP.BF16.PACK_AB R100, R174, R173 ;  /* 0x000000adae64723e */ /* 0x008fe200000010ff */
[C---:B------:R-:W-:Y:S03]  /*be80*/  FMUL.FTZ R83, R3.reuse, R83 ;  /* 0x0000005303537220 */ /* 0x040fe60000410000 */
[----:B------:R-:W-:Y:S01]  /*be90*/  FMUL.FTZ R93, R132, R93 ;  /* 0x0000005d845d7220 */ /* 0x000fe20000410000 */
[----:B----4-:R-:W-:Y:S01]  /*bea0*/  F2FP.BF16.PACK_AB R101, R176, R175 ;  /* 0x000000afb065723e */ /* 0x010fe200000010ff */
[C---:B------:R-:W-:Y:S02]  /*beb0*/  FMUL.FTZ R94, R3.reuse, R94 ;  /* 0x0000005e035e7220 */ /* 0x040fe40000410000 */
[C---:B------:R-:W-:Y:S01]  /*bec0*/  HMMA.16816.F32.BF16 R80, R128.reuse, R102, R80 ;  /* 0x000000668050723c */ /* 0x040fe20000041850 */
[----:B------:R-:W1:Y:S02]  /*bed0*/  MUFU.EX2 R178, R178 ;  /* 0x000000b200b27308 */ /* 0x000e640000000800 */
[C---:B------:R-:W-:Y:S01]  /*bee0*/  FMUL.FTZ R95, R3.reuse, R95 ;  /* 0x0000005f035f7220 */ /* 0x040fe20000410000 */
[----:B-----5:R-:W-:Y:S01]  /*bef0*/  LDSM.16.MT88.4 R144, [R135+UR4+0x3900] ;  /* 0x003900048790783b */ /* 0x020fe20008004200 */
[C---:B------:R-:W-:Y:S02]  /*bf00*/  FMUL.FTZ R96, R132.reuse, R96 ;  /* 0x0000006084607220 */ /* 0x040fe40000410000 */
[C---:B------:R-:W-:Y:S01]  /*bf10*/  FMUL.FTZ R97, R132.reuse, R97 ;  /* 0x0000006184617220 */ /* 0x040fe20000410000 */
[C---:B------:R-:W-:Y:S03]  /*bf20*/  HMMA.16816.F32.BF16 R84, R128.reuse, R108, R84 ;  /* 0x0000006c8054723c */ /* 0x040fe60000041854 */
[----:B------:R-:W-:Y:S01]  /*bf30*/  MUFU.EX2 R179, R179 ;  /* 0x000000b300b37308 */ /* 0x000fe20000000800 */
[C---:B------:R-:W-:Y:S02]  /*bf40*/  FMUL.FTZ R98, R3.reuse, R98 ;  /* 0x0000006203627220 */ /* 0x040fe40000410000 */
[C---:B------:R-:W-:Y:S02]  /*bf50*/  FMUL.FTZ R99, R3.reuse, R99 ;  /* 0x0000006303637220 */ /* 0x040fe40000410000 */
[C---:B------:R-:W-:Y:S01]  /*bf60*/  HMMA.16816.F32.BF16 R88, R128.reuse, R110, R88 ;  /* 0x0000006e8058723c */ /* 0x040fe20000041858 */
[----:B------:R-:W2:Y:S03]  /*bf70*/  LDSM.16.MT88.4 R108, [R133+0x900] ;  /* 0x00090000856c783b */ /* 0x000ea60000004200 */
[----:B------:R-:W-:Y:S01]  /*bf80*/  FFMA.FTZ R172, R132, R207, R172 ;  /* 0x000000cf84ac7223 */ /* 0x000fe200000100ac */
[----:B------:R-:W3:Y:S01]  /*bf90*/  MUFU.EX2 R180, R180 ;  /* 0x000000b400b47308 */ /* 0x000ee20000000800 */
[----:B------:R-:W-:Y:S01]  /*bfa0*/  FFMA.FTZ R168, R3, R208, R168 ;  /* 0x000000d003a87223 */ /* 0x000fe200000100a8 */
[----:B------:R-:W-:Y:S01]  /*bfb0*/  IADD3 R3, R213, -0x2, RZ ;  /* 0xfffffffed5037810 */ /* 0x000fe20007ffe0ff */
[C---:B------:R-:W-:Y:S03]  /*bfc0*/  HMMA.16816.F32.BF16 R92, R128.reuse, R104, R92 ;  /* 0x00000068805c723c */ /* 0x040fe6000004185c */
[----:B------:R-:W-:Y:S01]  /*bfd0*/  ISETP.GE.AND P0, PT, R3, R194, PT ;  /* 0x000000c20300720c */ /* 0x000fe20003f06270 */
[----:B------:R-:W-:Y:S01]  /*bfe0*/  FADD.FTZ R171, R171, R172 ;  /* 0x000000acabab7221 */ /* 0x000fe20000010000 */
[----:B-1----:R-:W-:Y:S01]  /*bff0*/  F2FP.BF16.PACK_AB R102, R178, R177 ;  /* 0x000000b1b266723e */ /* 0x002fe200000010ff */
[----:B------:R-:W-:Y:S01]  /*c000*/  FADD.FTZ R167, R167, R168 ;  /* 0x000000a8a7a77221 */ /* 0x000fe20000010000 */
[----:B------:R-:W1:Y:S01]  /*c010*/  MUFU.EX2 R181, R181 ;  /* 0x000000b500b57308 */ /* 0x000e620000000800 */
[----:B------:R-:W-:Y:S01]  /*c020*/  HMMA.16816.F32.BF16 R96, R128, R106, R96 ;  /* 0x0000006a8060723c */ /* 0x000fe20000041860 */
[----:B------:R-:W4:Y:S03]  /*c030*/  LDSM.16.MT88.4 R104, [R164+0x2900] ;  /* 0x00290000a468783b */ /* 0x000f260000004200 */
[----:B---3--:R-:W-:Y:S07]  /*c040*/  F2FP.BF16.PACK_AB R103, R180, R179 ;  /* 0x000000b3b467723e */ /* 0x008fee00000010ff */
[C---:B------:R-:W-:Y:S08]  /*c050*/  HMMA.16816.F32.BF16 R4, R100.reuse, R112, R4 ;  /* 0x000000706404723c */ /* 0x040ff00000041804 */
[C---:B------:R-:W-:Y:S01]  /*c060*/  HMMA.16816.F32.BF16 R8, R100.reuse, R114, R8 ;  /* 0x000000726408723c */ /* 0x040fe20000041808 */
[----:B------:R-:W-:Y:S07]  /*c070*/  LDSM.16.MT88.4 R112, [R133+0x4900] ;  /* 0x004900008570783b */ /* 0x000fee0000004200 */
[C---:B--2---:R-:W-:Y:S08]  /*c080*/  HMMA.16816.F32.BF16 R12, R100.reuse, R108, R12 ;  /* 0x0000006c640c723c */ /* 0x044ff0000004180c */
[C---:B------:R-:W-:Y:S01]  /*c090*/  HMMA.16816.F32.BF16 R16, R100.reuse, R110, R16 ;  /* 0x0000006e6410723c */ /* 0x040fe20000041810 */
[----:B------:R-:W2:Y:S07]  /*c0a0*/  LDSM.16.MT88.4 R108, [R135+UR4+0x4900] ;  /* 0x00490004876c783b */ /* 0x000eae0008004200 */
        /* <DEDUP_REMOVED lines=15> */
[----:B------:R-:W-:Y:S04]  /*c1a0*/  F2FP.BF16.PACK_AB R139, R234, R233 ;  /* 0x000000e9ea8b723e */ /* 0x000fe800000010ff */
[C---:B------:R-:W-:Y:S01]  /*c1b0*/  HMMA.16816.F32.BF16 R56, R100.reuse, R142, R56 ;  /* 0x0000008e6438723c */ /* 0x040fe20000041838 */
[----:B------:R-:W-:Y:S07]  /*c1c0*/  LDSM.16.MT88.4 R140, [R164+0x1900] ;  /* 0x00190000a48c783b */ /* 0x000fee0000004200 */
[C---:B----4-:R-:W-:Y:S08]  /*c1d0*/  HMMA.16816.F32.BF16 R60, R100.reuse, R104, R60 ;  /* 0x00000068643c723c */ /* 0x050ff0000004183c */
[C---:B------:R-:W-:Y:S01]  /*c1e0*/  HMMA.16816.F32.BF16 R64, R100.reuse, R106, R64 ;  /* 0x0000006a6440723c */ /* 0x040fe20000041840 */
[----:B------:R-:W3:Y:S07]  /*c1f0*/  LDSM.16.MT88.4 R104, [R134+UR4+0x4900] ;  /* 0x004900048668783b */ /* 0x000eee0008004200 */
[C---:B--2---:R-:W-:Y:S08]  /*c200*/  HMMA.16816.F32.BF16 R68, R100.reuse, R108, R68 ;  /* 0x0000006c6444723c */ /* 0x044ff00000041844 */
[C---:B------:R-:W-:Y:S01]  /*c210*/  HMMA.16816.F32.BF16 R72, R100.reuse, R110, R72 ;  /* 0x0000006e6448723c */ /* 0x040fe20000041848 */
[----:B------:R-:W2:Y:S07]  /*c220*/  LDSM.16.MT88.4 R108, [R135+UR4+0x1100] ;  /* 0x00110004876c783b */ /* 0x000eae0008004200 */
[C---:B------:R-:W-:Y:S08]  /*c230*/  HMMA.16816.F32.BF16 R76, R100.reuse, R112, R76 ;  /* 0x00000070644c723c */ /* 0x040ff0000004184c */
[C---:B------:R-:W-:Y:S01]  /*c240*/  HMMA.16816.F32.BF16 R80, R100.reuse, R114, R80 ;  /* 0x000000726450723c */ /* 0x040fe20000041850 */
[----:B------:R-:W4:Y:S07]  /*c250*/  LDSM.16.MT88.4 R112, [R134+UR4+0x1100] ;  /* 0x001100048670783b */ /* 0x000f2e0008004200 */
[C---:B---3--:R-:W-:Y:S08]  /*c260*/  HMMA.16816.F32.BF16 R84, R100.reuse, R104, R84 ;  /* 0x000000686454723c */ /* 0x048ff00000041854 */
[C---:B------:R-:W-:Y:S01]  /*c270*/  HMMA.16816.F32.BF16 R88, R100.reuse, R106, R88 ;  /* 0x0000006a6458723c */ /* 0x040fe20000041858 */
[----:B------:R-:W3:Y:S07]  /*c280*/  LDSM.16.MT88.4 R104, [R135+UR4+0x3100] ;  /* 0x003100048768783b */ /* 0x000eee0008004200 */
[C---:B------:R-:W-:Y:S08]  /*c290*/  HMMA.16816.F32.BF16 R92, R100.reuse, R116, R92 ;  /* 0x00000074645c723c */ /* 0x040ff0000004185c */
[----:B------:R-:W-:Y:S01]  /*c2a0*/  HMMA.16816.F32.BF16 R96, R100, R118, R96 ;  /* 0x000000766460723c */ /* 0x000fe20000041860 */
[----:B------:R-:W5:Y:S06]  /*c2b0*/  LDSM.16.MT88.4 R116, [R133+0x3100] ;  /* 0x003100008574783b */ /* 0x000f6c0000004200 */
[----:B-1----:R-:W-:Y:S02]  /*c2c0*/  F2FP.BF16.PACK_AB R100, R182, R181 ;  /* 0x000000b5b664723e */ /* 0x002fe400000010ff */
[----:B------:R-:W-:Y:S03]  /*c2d0*/  F2FP.BF16.PACK_AB R101, R190, R183 ;  /* 0x000000b7be65723e */ /* 0x000fe600000010ff */
[----:B------:R-:W-:Y:S02]  /*c2e0*/  F2FP.BF16.PACK_AB R102, R224, R223 ;  /* 0x000000dfe066723e */ /* 0x000fe400000010ff */
[----:B------:R-:W-:Y:S07]  /*c2f0*/  F2FP.BF16.PACK_AB R103, R226, R225 ;  /* 0x000000e1e267723e */ /* 0x000fee00000010ff */
[C---:B--2---:R-:W-:Y:S08]  /*c300*/  HMMA.16816.F32.BF16 R4, R100.reuse, R108, R4 ;  /* 0x0000006c6404723c */ /* 0x044ff00000041804 */
[C---:B------:R-:W-:Y:S01]  /*c310*/  HMMA.16816.F32.BF16 R8, R100.reuse, R110, R8 ;  /* 0x0000006e6408723c */ /* 0x040fe20000041808 */
[----:B------:R-:W1:Y:S07]  /*c320*/  LDSM.16.MT88.4 R108, [R134+UR4+0x3100] ;  /* 0x00310004866c783b */ /* 0x000e6e0008004200 */
[C---:B------:R-:W-:Y:S08]  /*c330*/  HMMA.16816.F32.BF16 R12, R100.reuse, R120, R12 ;  /* 0x00000078640c723c */ /* 0x040ff0000004180c */
[C---:B------:R-:W-:Y:S08]  /*c340*/  HMMA.16816.F32.BF16 R16, R100.reuse, R122, R16 ;  /* 0x0000007a6410723c */ /* 0x040ff00000041810 */
[C---:B----4-:R-:W-:Y:S08]  /*c350*/  HMMA.16816.F32.BF16 R20, R100.reuse, R112, R20 ;  /* 0x000000706414723c */ /* 0x050ff00000041814 */
        /* <DEDUP_REMOVED lines=8> */
[C---:B-----5:R-:W-:Y:S08]  /*c3e0*/  HMMA.16816.F32.BF16 R44, R100.reuse, R116, R44 ;  /* 0x00000074642c723c */ /* 0x060ff0000004182c */
        /* <DEDUP_REMOVED lines=19> */
[C---:B------:R-:W-:Y:S01]  /*c520*/  HMMA.16816.F32.BF16 R124, R136.reuse, R126, R8 ;  /* 0x0000007e887c723c */ /* 0x040fe20000041808 */
[----:B------:R-:W1:Y:S07]  /*c530*/  LDSM.16.MT88.4 R8, [R133+0x5900] ;  /* 0x005900008508783b */ /* 0x000e6e0000004200 */
[C---:B---3--:R-:W-:Y:S01]  /*c540*/  HMMA.16816.F32.BF16 R120, R136.reuse, R116, R12 ;  /* 0x000000748878723c */ /* 0x048fe2000004180c */
[----:B------:R-:W2:Y:S07]  /*c550*/  LDSM.16.MT88.4 R12, [R134+UR4+0x5900] ;  /* 0x00590004860c783b */ /* 0x000eae0008004200 */
[C---:B------:R-:W-:Y:S01]  /*c560*/  HMMA.16816.F32.BF16 R116, R136.reuse, R118, R16 ;  /* 0x000000768874723c */ /* 0x040fe20000041810 */
[----:B------:R-:W3:Y:S07]  /*c570*/  LDSM.16.MT88.4 R16, [R164+0x5900] ;  /* 0x00590000a410783b */ /* 0x000eee0000004200 */
[C---:B------:R-:W-:Y:S07]  /*c580*/  HMMA.16816.F32.BF16 R112, R136.reuse, R104, R20 ;  /* 0x000000688870723c */ /* 0x040fee0000041814 */
[----:B------:R-:W-:Y:S01]  /*c590*/  FADD.FTZ R20, R166, R167 ;  /* 0x000000a7a6147221 */ /* 0x000fe20000010000 */
[C---:B------:R-:W-:Y:S04]  /*c5a0*/  HMMA.16816.F32.BF16 R108, R136.reuse, R106, R24 ;  /* 0x0000006a886c723c */ /* 0x040fe80000041818 */
[----:B------:R-:W-:Y:S04]  /*c5b0*/  FADD.FTZ R20, R165, R20 ;  /* 0x00000014a5147221 */ /* 0x000fe80000010000 */
        /* <DEDUP_REMOVED lines=24> */
[C---:B-1----:R-:W-:Y:S07]  /*c740*/  HMMA.16816.F32.BF16 R76, R136.reuse, R8, R76 ;  /* 0x00000008884c723c */ /* 0x042fee000004184c */
[----:B------:R-:W-:Y:S01]  /*c750*/  FADD.FTZ R8, R170, R171 ;  /* 0x000000abaa087221 */ /* 0x000fe20000010000 */
[C---:B------:R-:W-:Y:S04]  /*c760*/  HMMA.16816.F32.BF16 R80, R136.reuse, R10, R80 ;  /* 0x0000000a8850723c */ /* 0x040fe80000041850 */
[----:B------:R-:W-:Y:S04]  /*c770*/  FADD.FTZ R8, R169, R8 ;  /* 0x00000008a9087221 */ /* 0x000fe80000010000 */
[C---:B--2---:R-:W-:Y:S04]  /*c780*/  HMMA.16816.F32.BF16 R84, R136.reuse, R12, R84 ;  /* 0x0000000c8854723c */ /* 0x044fe80000041854 */
[----:B------:R-:W-:Y:S04]  /*c790*/  FADD.FTZ R173, R173, R8 ;  /* 0x00000008adad7221 */ /* 0x000fe80000010000 */
[C---:B------:R-:W-:Y:S04]  /*c7a0*/  HMMA.16816.F32.BF16 R88, R136.reuse, R14, R88 ;  /* 0x0000000e8858723c */ /* 0x040fe80000041858 */
[----:B------:R-:W-:Y:S04]  /*c7b0*/  FADD.FTZ R174, R174, R173 ;  /* 0x000000adaeae7221 */ /* 0x000fe80000010000 */
[----:B------:R-:W-:Y:S01]  /*c7c0*/  FADD.FTZ R177, R177, R174 ;  /* 0x000000aeb1b17221 */ /* 0x000fe20000010000 */
[C---:B---3--:R-:W-:Y:S03]  /*c7d0*/  HMMA.16816.F32.BF16 R92, R136.reuse, R16, R92 ;  /* 0x00000010885c723c */ /* 0x048fe6000004185c */
        /* <DEDUP_REMOVED lines=10> */
[----:B------:R-:W-:-:S05]  /*c880*/  @!P0 BRA `(.L_x_1132) ;  /* 0x000003f000008947 */ /* 0x000fca0003800000 */
        /* <DEDUP_REMOVED lines=63> */
.L_x_1132:
        /* <DEDUP_REMOVED lines=9> */
.L_x_1130:
[----:B------:R-:W-:-:S13]  /*cd10*/  ISETP.GE.AND P0, PT, R213, R194, PT ;  /* 0x000000c2d500720c */ /* 0x000fda0003f06270 */
[----:B------:R-:W-:Y:S05]  /*cd20*/  @!P0 BRA `(.L_x_1134) ;  /* 0x000039e000008947 */ /* 0x000fea0003800000 */
[----:B------:R-:W-:Y:S01]  /*cd30*/  SHF.R.S32.HI R193, RZ, 0x1f, R210 ;  /* 0x0000001fffc17819 */ /* 0x000fe200000114d2 */
[----:B------:R-:W-:Y:S01]  /*cd40*/  IMAD.MOV.U32 R3, RZ, RZ, R0 ;  /* 0x000000ffff037224 */ /* 0x000fe200078e0000 */
[----:B------:R-:W-:Y:S01]  /*cd50*/  SHF.R.S32.HI R0, RZ, 0x1f, R209 ;  /* 0x0000001fff007819 */ /* 0x000fe200000114d1 */
[----:B------:R-:W-:Y:S01]  /*cd60*/  IMAD.MOV.U32 R190, RZ, RZ, 0x40 ;  /* 0x00000040ffbe7424 */ /* 0x000fe200078e00ff */
[----:B------:R-:W-:Y:S01]  /*cd70*/  LOP3.LUT P0, RZ, R212, 0x4, RZ, 0xc0, !PT ;  /* 0x00000004d4ff7812 */ /* 0x000fe2000780c0ff */
[C---:B------:R-:W-:Y:S01]  /*cd80*/  IMAD.SHL.U32 R211, R210.reuse, 0x2, RZ ;  /* 0x00000002d2d37824 */ /* 0x040fe200078e00ff */
[----:B------:R-:W-:Y:S01]  /*cd90*/  SHF.R.S32.HI R5, RZ, 0x1f, R192 ;  /* 0x0000001fff057819 */ /* 0x000fe200000114c0 */
[C---:B------:R-:W-:Y:S01]  /*cda0*/  IMAD.SHL.U32 R212, R209.reuse, 0x2, RZ ;  /* 0x00000002d1d47824 */ /* 0x040fe200078e00ff */
[----:B------:R-:W-:Y:S01]  /*cdb0*/  SHF.L.U64.HI R193, R210, 0x1, R193 ;  /* 0x00000001d2c17819 */ /* 0x000fe200000102c1 */
[----:B------:R-:W-:Y:S01]  /*cdc0*/  IMAD.MOV.U32 R132, RZ, RZ, R2 ;  /* 0x000000ffff847224 */ /* 0x000fe200078e0002 */
[----:B------:R-:W-:Y:S01]  /*cdd0*/  SHF.L.U64.HI R210, R209, 0x1, R0 ;  /* 0x00000001d1d27819 */ /* 0x000fe20000010200 */
[C---:B------:R-:W-:Y:S01]  /*cde0*/  IMAD.SHL.U32 R214, R192.reuse, 0x2, RZ ;  /* 0x00000002c0d67824 */ /* 0x040fe200078e00ff */
[----:B------:R-:W-:-:S02]  /*cdf0*/  SHF.L.U64.HI R209, R192, 0x1, R5 ;  /* 0x00000001c0d17819 */ /* 0x000fc40000010205 */
[----:B------:R-:W-:Y:S02]  /*ce00*/  SEL R190, R190, 0xffffffc0, !P0 ;  /* 0xffffffc0bebe7807 */ /* 0x000fe40004000000 */
.L_x_1145:
        /* <DEDUP_REMOVED lines=23> */
[----:B------:R-:W-:Y:S02]  /*cf80*/  IMAD R2, R199, c[0x0][0x21c], R2 ;  /* 0x00008700c7027a24 */ /* 0x000fe400078e0202 */
[----:B------:R-:W-:Y:S02]  /*cf90*/  IMAD.IADD R9, R9, 0x1, R5 ;  /* 0x0000000109097824 */ /* 0x000fe400078e0205 */
[----:B------:R-:W-:Y:S02]  /*cfa0*/  IMAD.U32 R5, RZ, RZ, UR20 ;  /* 0x00000014ff057e24 */ /* 0x000fe4000f8e00ff */
[----:B------:R-:W-:Y:S05]  /*cfb0*/  IMAD.WIDE.U32 R8, R199, c[0x0][0x218], R8 ;  /* 0x00008600c7087a25 */ /* 0x000fea00078e0008 */
[----:B------:R-:W-:Y:S04]  /*cfc0*/  IADD3 R0, P0, R8, UR16, RZ ;  /* 0x0000001008007c10 */ /* 0x000fe8000ff1e0ff */
[----:B------:R-:W-:Y:S02]  /*cfd0*/  IADD3.X R9, R9, UR9, R2, P0, !PT ;  /* 0x0000000909097c10 */ /* 0x000fe400087fe402 */
[C---:B------:R-:W-:Y:S04]  /*cfe0*/  LEA R4, P0, R0.reuse, c[0x0][0x1f8], 0x1 ;  /* 0x00007e0000047a11 */ /* 0x040fe800078008ff */
[----:B------:R-:W-:Y:S01]  /*cff0*/  LEA.HI.X R6, R0, c[0x0][0x1fc], R9, 0x1, P0 ;  /* 0x00007f0000067a11 */ /* 0x000fe200000f0c09 */
[----:B------:R-:W5:Y:S04]  /*d000*/  SHFL.IDX PT, R11, R4, RZ, 0x181f ;  /* 0x00181fff040b7589 */ /* 0x000f6800000e0000 */
[----:B------:R-:W2:Y:S04]  /*d010*/  SHFL.IDX PT, R2, R6, RZ, 0x181f ;  /* 0x00181fff06027589 */ /* 0x000ea800000e0000 */
[----:B------:R-:W4:Y:S04]  /*d020*/  SHFL.IDX PT, R7, R4, 0x1, 0x181f ;  /* 0x00381f0004077f89 */ /* 0x000f2800000e0000 */
[----:B------:R-:W3:Y:S01]  /*d030*/  SHFL.IDX PT, R0, R6, 0x1, 0x181f ;  /* 0x00381f0006007f89 */ /* 0x000ee200000e0000 */
[CC--:B-----5:R-:W-:Y:S05]  /*d040*/  IADD3 R14, P0, R11.reuse, R211.reuse, RZ ;  /* 0x000000d30b0e7210 */ /* 0x0e0fea0007f1e0ff */
[C---:B--2---:R-:W-:Y:S01]  /*d050*/  IMAD.X R15, R2.reuse, 0x1, R193, P0 ;  /* 0x00000001020f7824 */ /* 0x044fe200000e06c1 */
[C---:B------:R-:W-:Y:S04]  /*d060*/  IADD3 R12, P0, R11.reuse, R212, RZ ;  /* 0x000000d40b0c7210 */ /* 0x040fe80007f1e0ff */
[C---:B------:R-:W-:Y:S02]  /*d070*/  IADD3.X R13, R2.reuse, R210, RZ, P0, !PT ;  /* 0x000000d2020d7210 */ /* 0x040fe400007fe4ff */
[----:B------:R-:W-:Y:S05]  /*d080*/  IADD3 R10, P0, R11, R214, RZ ;  /* 0x000000d60b0a7210 */ /* 0x000fea0007f1e0ff */
[----:B------:R-:W-:Y:S01]  /*d090*/  IMAD.X R11, R2, 0x1, R209, P0 ;  /* 0x00000001020b7824 */ /* 0x000fe200000e06d1 */
[----:B----4-:R-:W-:Y:S01]  /*d0a0*/  IADD3 R8, P0, R7, R211, RZ ;  /* 0x000000d307087210 */ /* 0x010fe20007f1e0ff */
[----:B------:R-:W-:Y:S03]  /*d0b0*/  IMAD R2, R5, 0x6000, R198 ;  /* 0x0000600005027824 */ /* 0x000fe600078e02c6 */
[C---:B---3--:R-:W-:Y:S02]  /*d0c0*/  IADD3.X R9, R0.reuse, R193, RZ, P0, !PT ;  /* 0x000000c100097210 */ /* 0x048fe400007fe4ff */
[----:B------:R2:W-:Y:S01]  /*d0d0*/  LDGSTS.E.BYPASS.LTC128B.128 [R2], [R14.64], !P5 ;  /* 0x000000000e027fae */ /* 0x0005e2000e901d4e */
[C---:B------:R-:W-:Y:S03]  /*d0e0*/  IADD3 R4, P0, R7.reuse, R212, RZ ;  /* 0x000000d407047210 */ /* 0x040fe60007f1e0ff */
[----:B------:R2:W-:Y:S02]  /*d0f0*/  LDGSTS.E.BYPASS.LTC128B.128 [R2+0x2000], [R12.64], !P4 ;  /* 0x020000000c027fae */ /* 0x0005e4000e101d4e */
[C---:B------:R-:W-:Y:S01]  /*d100*/  IMAD.X R5, R0.reuse, 0x1, R210, P0 ;  /* 0x0000000100057824 */ /* 0x040fe200000e06d2 */
[----:B------:R-:W-:Y:S01]  /*d110*/  IADD3 R6, P0, R7, R214, RZ ;  /* 0x000000d607067210 */ /* 0x000fe20007f1e0ff */
[----:B------:R2:W-:Y:S03]  /*d120*/  LDGSTS.E.BYPASS.LTC128B.128 [R2+0x4000], [R10.64], !P6 ;  /* 0x040000000a027fae */ /* 0x0005e6000f101d4e */
[----:B------:R-:W-:Y:S01]  /*d130*/  IADD3.X R7, R0, R209, RZ, P0, !PT ;  /* 0x000000d100077210 */ /* 0x000fe200007fe4ff */
[----:B------:R2:W-:Y:S04]  /*d140*/  LDGSTS.E.BYPASS.LTC128B.128 [R2+0x1000], [R8.64], !P5 ;  /* 0x0100000008027fae */ /* 0x0005e8000e901d4e */
[----:B------:R2:W-:Y:S04]  /*d150*/  LDGSTS.E.BYPASS.LTC128B.128 [R2+0x3000], [R4.64], !P4 ;  /* 0x0300000004027fae */ /* 0x0005e8000e101d4e */
[----:B------:R2:W-:Y:S02]  /*d160*/  LDGSTS.E.BYPASS.LTC128B.128 [R2+0x5000], [R6.64], !P6 ;  /* 0x0500000006027fae */ /* 0x0005e4000f101d4e */
.L_x_1135:
[C---:B--234-:R-:W-:Y:S01]  /*d170*/  HMMA.16816.F32.BF16 R4, R136.reuse, R140, RZ ;  /* 0x0000008c8804723c */ /* 0x05cfe200000418ff */
[----:B------:R-:W-:Y:S01]  /*d180*/  LDSM.16.M88.4 R172, [R133+0xf900] ;  /* 0x00f9000085ac783b */ /* 0x000fe20000000200 */
[----:B------:R-:W-:Y:S01]  /*d190*/  PLOP3.LUT P0, PT, PT, PT, UP1, 0x80, 0x0 ;  /* 0x000000000000781c */ /* 0x000fe20003f0f018 */
[----:B------:R-:W-:Y:S01]  /*d1a0*/  UIADD3 UR6, UR20, 0x1, URZ ;  /* 0x0000000114067890 */ /* 0x000fe2000fffe03f */
[C---:B------:R-:W-:Y:S01]  /*d1b0*/  IADD3 R0, R190.reuse, R165, RZ ;  /* 0x000000a5be007210 */ /* 0x040fe20007ffe0ff */
[----:B------:R-:W-:Y:S01]  /*d1c0*/  UISETP.GE.AND UP0, UPT, UR20, 0x1, UPT ;  /* 0x000000011400788c */ /* 0x000fe2000bf06270 */
[C---:B------:R-:W-:Y:S02]  /*d1d0*/  IADD3 R2, R190.reuse, R133, RZ ;  /* 0x00000085be027210 */ /* 0x040fe40007ffe0ff */
[C---:B------:R-:W-:Y:S01]  /*d1e0*/  HMMA.16816.F32.BF16 R8, R136.reuse, R142, RZ ;  /* 0x0000008e8808723c */ /* 0x040fe200000418ff */
[----:B------:R-:W-:Y:S01]  /*d1f0*/  LDSM.16.M88.4 R140, [R0+0xc100] ;  /* 0x00c10000008c783b */ /* 0x000fe20000000200 */
[----:B------:R-:W-:Y:S01]  /*d200*/  ISETP.GE.AND P3, PT, R197, 0x1, PT ;  /* 0x00000001c500780c */ /* 0x000fe20003f66270 */
[----:B------:R-:W-:Y:S05]  /*d210*/  USEL UR20, UR6, URZ, !UP0 ;  /* 0x0000003f06147287 */ /* 0x000fea000c000000 */
[C---:B-1----:R-:W-:Y:S01]  /*d220*/  HMMA.16816.F32.BF16 R12, R136.reuse, R16, RZ ;  /* 0x00000010880c723c */ /* 0x042fe200000418ff */
[----:B------:R-:W-:Y:S07]  /*d230*/  LDSM.16.M88.4 R164, [R0+0xc900] ;  /* 0x00c9000000a4783b */ /* 0x000fee0000000200 */
        /* <DEDUP_REMOVED lines=123> */
[C---:B------:R-:W-:Y:S07]  /*d9f0*/  HMMA.16816.F32.BF16 R28, R152.reuse, R164, R28 ;  /* 0x000000a4981c723c */ /* 0x040fee000004181c */
[----:B------:R-:W-:Y:S01]  /*da00*/  SHF.L.U32 R165, R213, 0x6, RZ ;  /* 0x00000006d5a57819 */ /* 0x000fe200000006ff */
        /* <DEDUP_REMOVED lines=44> */
[----:B------:R1:W1:Y:S01]  /*dcd0*/  MUFU.TANH R161, R20 ;  /* 0x0000001400a17308 */ /* 0x0002620000002400 */
[----:B----4-:R-:W4:Y:S09]  /*dce0*/  LDSM.16.M88.4 R8, [R192+0x11900] ;  /* 0x01190000c008783b */ /* 0x010f320000000200 */
[----:B------:R2:W2:Y:S01]  /*dcf0*/  MUFU.TANH R159, R21 ;  /* 0x00000015009f7308 */ /* 0x0004a20000002400 */
[----:B-----5:R-:W-:Y:S09]  /*dd00*/  FMUL.FTZ R13, R19, c[0x0][0x320] ;  /* 0x0000c800130d7a20 */ /* 0x020ff20000410000 */
[----:B------:R-:W3:Y:S01]  /*dd10*/  MUFU.TANH R160, R22 ;  /* 0x0000001600a07308 */ /* 0x000ee20000002400 */
[----:B-1----:R-:W-:Y:S04]  /*dd20*/  IADD3 R20, -R206, 0x1, -R165 ;  /* 0x00000001ce147810 */ /* 0x002fe80007ffe9a5 */
[----:B------:R-:W-:Y:S05]  /*dd30*/  IADD3 R20, -R204, R20, R195 ;  /* 0x00000014cc147210 */ /* 0x000fea0007ffe1c3 */
[----:B------:R1:W1:Y:S01]  /*dd40*/  MUFU.TANH R158, R23 ;  /* 0x00000017009e7308 */ /* 0x0002620000002400 */
[C---:B--2---:R-:W-:Y:S02]  /*dd50*/  IADD3 R21, R20.reuse, c[0x0][0x328], RZ ;  /* 0x0000ca0014157a10 */ /* 0x044fe40007ffe0ff */
[----:B------:R-:W-:Y:S07]  /*dd60*/  IADD3 R20, R20, UR19, RZ ;  /* 0x0000001314147c10 */ /* 0x000fee000fffe0ff */
[----:B------:R-:W2:Y:S01]  /*dd70*/  MUFU.TANH R146, R146 ;  /* 0x0000009200927308 */ /* 0x000ea20000002400 */
[C---:B----4-:R-:W-:Y:S09]  /*dd80*/  HMMA.16816.F32.BF16 R28, R176.reuse, R8, R28 ;  /* 0x00000008b01c723c */ /* 0x050ff2000004181c */
[----:B------:R-:W4:Y:S03]  /*dd90*/  MUFU.TANH R0, R0 ;  /* 0x0000000000007308 */ /* 0x000f260000002400 */
[----:B------:R-:W-:Y:S01]  /*dda0*/  @P0 IMAD.HI.U32 R9, R205, c[0x0][0x2c8], RZ ;  /* 0x0000b200cd090a27 */ /* 0x000fe200078e00ff */
[----:B------:R-:W-:Y:S01]  /*ddb0*/  HMMA.16816.F32.BF16 R32, R176, R10, R32 ;  /* 0x0000000ab020723c */ /* 0x000fe20000041820 */
[----:B------:R-:W-:Y:S06]  /*ddc0*/  PLOP3.LUT P0, PT, PT, PT, UP1, 0x80, 0x0 ;  /* 0x000000000000781c */ /* 0x000fec0003f0f018 */
[----:B------:R-:W-:Y:S01]  /*ddd0*/  MOV R10, R205 ;  /* 0x000000cd000a7202 */ /* 0x000fe20000000f00 */
[----:B------:R-:W1:Y:S06]  /*dde0*/  MUFU.TANH R2, R2 ;  /* 0x0000000200027308 */ /* 0x000e6c0000002400 */
[----:B------:R-:W-:Y:S01]  /*ddf0*/  @P0 SHF.R.U32.HI R10, RZ, c[0x0][0x2cc], R9 ;  /* 0x0000b300ff0a0a19 */ /* 0x000fe20000011609 */
[----:B------:R-:W-:Y:S03]  /*de00*/  FMUL.FTZ R8, R31, c[0x0][0x320] ;  /* 0x0000c8001f087a20 */ /* 0x000fe60000410000 */
[----:B------:R-:W1:Y:S01]  /*de10*/  MUFU.TANH R147, R147 ;  /* 0x0000009300937308 */ /* 0x000e620000002400 */
[----:B------:R-:W1:Y:S01]  /*de20*/  SHFL.IDX PT, R9, R10, RZ, 0x1c1f ;  /* 0x001c1fff0a097589 */ /* 0x000e6200000e0000 */
[----:B------:R-:W-:Y:S02]  /*de30*/  FMUL.FTZ R28, R28, c[0x0][0x320] ;  /* 0x0000c8001c1c7a20 */ /* 0x000fe40000410000 */
[----:B------:R-:W-:Y:S02]  /*de40*/  FMUL.FTZ R29, R29, c[0x0][0x320] ;  /* 0x0000c8001d1d7a20 */ /* 0x000fe40000410000 */
[----:B------:R-:W-:Y:S02]  /*de50*/  FMUL.FTZ R19, R33, c[0x0][0x320] ;  /* 0x0000c80021137a20 */ /* 0x000fe40000410000 */
[----:B------:R-:W-:Y:S02]  /*de60*/  FMUL.FTZ R18, R34, c[0x0][0x320] ;  /* 0x0000c80022127a20 */ /* 0x000fe40000410000 */
[----:B------:R-:W2:Y:S01]  /*de70*/  MUFU.TANH R175, R175 ;  /* 0x000000af00af7308 */ /* 0x000ea20000002400 */
[----:B------:R-:W-:Y:S02]  /*de80*/  FMUL.FTZ R17, R35, c[0x0][0x320] ;  /* 0x0000c80023117a20 */ /* 0x000fe40000410000 */
[----:B------:R-:W-:Y:S02]  /*de90*/  FMUL.FTZ R30, R30, c[0x0][0x320] ;  /* 0x0000c8001e1e7a20 */ /* 0x000fe40000410000 */
[----:B------:R-:W-:Y:S05]  /*dea0*/  FMUL.FTZ R32, R32, c[0x0][0x320] ;  /* 0x0000c80020207a20 */ /* 0x000fea0000410000 */
[----:B------:R-:W2:Y:S01]  /*deb0*/  MUFU.TANH R12, R12 ;  /* 0x0000000c000c7308 */ /* 0x000ea20000002400 */
[-C--:B-1----:R-:W-:Y:S02]  /*dec0*/  IADD3 R23, R21, R9.reuse, RZ ;  /* 0x0000000915177210 */ /* 0x082fe40007ffe0ff */
[----:B------:R-:W-:Y:S07]  /*ded0*/  IADD3 R22, R20, R9, RZ ;  /* 0x0000000914167210 */ /* 0x000fee0007ffe0ff */
[----:B------:R-:W1:Y:S10]  /*dee0*/  MUFU.TANH R162, R162 ;  /* 0x000000a200a27308 */ /* 0x000e740000002400 */
[----:B------:R-:W1:Y:S10]  /*def0*/  MUFU.TANH R15, R15 ;  /* 0x0000000f000f7308 */ /* 0x000e740000002400 */
[----:B------:R-:W1:Y:S10]  /*df00*/  MUFU.TANH R16, R16 ;  /* 0x0000001000107308 */ /* 0x000e740000002400 */
[----:B------:R-:W1:Y:S10]  /*df10*/  MUFU.TANH R14, R14 ;  /* 0x0000000e000e7308 */ /* 0x000e740000002400 */
[----:B------:R-:W1:Y:S10]  /*df20*/  MUFU.TANH R13, R13 ;  /* 0x0000000d000d7308 */ /* 0x000e740000002400 */
[----:B------:R1:W1:Y:S10]  /*df30*/  MUFU.TANH R157, R24 ;  /* 0x00000018009d7308 */ /* 0x0002740000002400 */
[----:B------:R1:W1:Y:S10]  /*df40*/  MUFU.TANH R155, R25 ;  /* 0x00000019009b7308 */ /* 0x0002740000002400 */
[----:B------:R1:W1:Y:S10]  /*df50*/  MUFU.TANH R156, R26 ;  /* 0x0000001a009c7308 */ /* 0x0002740000002400 */
[----:B------:R1:W1:Y:S10]  /*df60*/  MUFU.TANH R154, R27 ;  /* 0x0000001b009a7308 */ /* 0x0002740000002400 */
[----:B------:R1:W1:Y:S10]  /*df70*/  MUFU.TANH R153, R28 ;  /* 0x0000001c00997308 */ /* 0x0002740000002400 */
[----:B------:R1:W1:Y:S10]  /*df80*/  MUFU.TANH R151, R29 ;  /* 0x0000001d00977308 */ /* 0x0002740000002400 */
[----:B------:R1:W1:Y:S10]  /*df90*/  MUFU.TANH R150, R30 ;  /* 0x0000001e00967308 */ /* 0x0002740000002400 */
[----:B------:R-:W1:Y:S10]  /*dfa0*/  MUFU.TANH R8, R8 ;  /* 0x0000000800087308 */ /* 0x000e740000002400 */
[----:B------:R1:W1:Y:S10]  /*dfb0*/  MUFU.TANH R149, R32 ;  /* 0x0000002000957308 */ /* 0x0002740000002400 */
        /* <DEDUP_REMOVED lines=17> */
.L_x_1138:
[----:B------:R-:W-:Y:S04]  /*e0d0*/  MOV R4, 0x1 ;  /* 0x0000000100047802 */ /* 0x000fe80000000f00 */
[----:B------:R-:W-:Y:S11]  /*e0e0*/  ISETP.NE.AND P0, PT, R4, c[0x0][0x32c], PT ;  /* 0x0000cb0004007a0c */ /* 0x000ff60003f05270 */
[----:B------:R-:W-:Y:S02]  /*e0f0*/  @!UPT UIADD3 URZ, URZ, URZ, URZ ;  /* 0x0000003f3f3ff290 */ /* 0x000fe4000fffe03f */
[----:B------:R-:W-:Y:S05]  /*e100*/  @P0 IMAD.HI.U32 R4, R6, c[0x0][0x330], RZ ;  /* 0x0000cc0006040a27 */ /* 0x000fea00078e00ff */
[----:B------:R-:W-:Y:S02]  /*e110*/  @P0 SHF.R.U32.HI R6, RZ, c[0x0][0x334], R4 ;  /* 0x0000cd00ff060a19 */ /* 0x000fe40000011604 */
.L_x_1139:
[----:B------:R-:W-:Y:S05]  /*e120*/  BSYNC B0 ;  /* 0x0000000000007941 */ /* 0x000fea0003800000 */
.L_x_1137:
[----:B------:R-:W-:Y:S04]  /*e130*/  IMAD R5, R6, c[0x0][0x32c], -R165 ;  /* 0x0000cb0006057a24 */ /* 0x000fe800078e0aa5 */
[----:B------:R-:W-:Y:S05]  /*e140*/  IMAD.IADD R5, R5, 0x1, -R206 ;  /* 0x0000000105057824 */ /* 0x000fea00078e0ace */
[----:B------:R-:W-:Y:S02]  /*e150*/  IADD3 R4, R5, c[0x0][0x32c], RZ ;  /* 0x0000cb0005047a10 */ /* 0x000fe40007ffe0ff */
[----:B------:R-:W-:Y:S02]  /*e160*/  IMNMX R22, R22, R5, !PT ;  /* 0x0000000516167217 */ /* 0x000fe40007800200 */
[----:B------:R-:W-:Y:S02]  /*e170*/  IMNMX R23, R23, R4, PT ;  /* 0x0000000417177217 */ /* 0x000fe40003800200 */
.L_x_1136:
        /* <DEDUP_REMOVED lines=66> */
.L_x_1142:
[----:B------:R-:W-:Y:S04]  /*e5a0*/  MOV R6, 0x1 ;  /* 0x0000000100067802 */ /* 0x000fe80000000f00 */
[----:B------:R-:W-:Y:S11]  /*e5b0*/  ISETP.NE.AND P0, PT, R6, c[0x0][0x32c], PT ;  /* 0x0000cb0006007a0c */ /* 0x000ff60003f05270 */
[----:B------:R-:W-:Y:S02]  /*e5c0*/  @!UPT UIADD3 URZ, URZ, URZ, URZ ;  /* 0x0000003f3f3ff290 */ /* 0x000fe4000fffe03f */
[----:B------:R-:W-:Y:S05]  /*e5d0*/  @P0 IMAD.HI.U32 R6, R10, c[0x0][0x330], RZ ;  /* 0x0000cc000a060a27 */ /* 0x000fea00078e00ff */
[----:B------:R-:W-:Y:S02]  /*e5e0*/  @P0 SHF.R.U32.HI R10, RZ, c[0x0][0x334], R6 ;  /* 0x0000cd00ff0a0a19 */ /* 0x000fe40000011606 */
.L_x_1143:
[----:B------:R-:W-:Y:S05]  /*e5f0*/  BSYNC B0 ;  /* 0x0000000000007941 */ /* 0x000fea0003800000 */
.L_x_1141:
[----:B------:R-:W-:Y:S04]  /*e600*/  IMAD R15, R10, c[0x0][0x32c], -R165 ;  /* 0x0000cb000a0f7a24 */ /* 0x000fe800078e0aa5 */
[----:B------:R-:W-:Y:S05]  /*e610*/  IMAD.IADD R15, R15, 0x1, -R206 ;  /* 0x000000010f0f7824 */ /* 0x000fea00078e0ace */
[----:B------:R-:W-:Y:S02]  /*e620*/  IADD3 R6, R15, c[0x0][0x32c], RZ ;  /* 0x0000cb000f067a10 */ /* 0x000fe40007ffe0ff */
[----:B------:R-:W-:Y:S02]  /*e630*/  IMNMX R4, R4, R15, !PT ;  /* 0x0000000f04047217 */ /* 0x000fe40007800200 */
[----:B------:R-:W-:Y:S02]  /*e640*/  IMNMX R21, R21, R6, PT ;  /* 0x0000000615157217 */ /* 0x000fe40003800200 */
.L_x_1140:
[----:B------:R-:W-:Y:S01]  /*e650*/  ISETP.GT.AND P0, PT, R4, RZ, P1 ;  /* 0x000000ff0400720c */ /* 0x000fe20000f04270 */
[----:B------:R-:W-:Y:S04]  /*e660*/  DEPBAR.LE SB0, 0x2 ;  /* 0x000080800000791a */ /* 0x000fe80000000000 */
[----:B------:R-:W-:Y:S01]  /*e670*/  BAR.SYNC.DEFER_BLOCKING 0x0 ;  /* 0x0000000000007b1d */ /* 0x000fe20000010000 */
[----:B------:R-:W-:Y:S04]  /*e680*/  ISETP.LT.OR P0, PT, R21, 0x1, P0 ;  /* 0x000000011500780c */ /* 0x000fe80000701670 */
[----:B------:R-:W-:Y:S02]  /*e690*/  FSEL R20, R0, -INF , !P0 ;  /* 0xff80000000147808 */ /* 0x000fe40004000000 */
[----:B------:R-:W-:Y:S02]  /*e6a0*/  ISETP.GT.AND P0, PT, R4, 0x1, P1 ;  /* 0x000000010400780c */ /* 0x000fe40000f04270 */
[----:B------:R-:W-:Y:S02]  /*e6b0*/  FMNMX.FTZ R0, R11, R132, !PT ;  /* 0x000000840b007209 */ /* 0x000fe40007810000 */
[----:B------:R-:W-:Y:S02]  /*e6c0*/  ISETP.LT.OR P0, PT, R21, 0x2, P0 ;  /* 0x000000021500780c */ /* 0x000fe40000701670 */
[----:B------:R-:W-:Y:S02]  /*e6d0*/  FMNMX.FTZ R0, R9, R0, !PT ;  /* 0x0000000009007209 */ /* 0x000fe40007810000 */
[----:B------:R-:W-:Y:S02]  /*e6e0*/  FSEL R16, R2, -INF , !P0 ;  /* 0xff80000002107808 */ /* 0x000fe40004000000 */
[C---:B------:R-:W-:Y:S02]  /*e6f0*/  ISETP.GT.AND P0, PT, R4.reuse, 0x8, P1 ;  /* 0x000000080400780c */ /* 0x040fe40000f04270 */
[----:B------:R-:W-:Y:S02]  /*e700*/  FMNMX.FTZ R0, R5, R0, !PT ;  /* 0x0000000005007209 */ /* 0x000fe40007810000 */
[----:B------:R-:W-:Y:S02]  /*e710*/  ISETP.LT.OR P0, PT, R21, 0x9, P0 ;  /* 0x000000091500780c */ /* 0x000fe40000701670 */
[----:B------:R-:W-:Y:S01]  /*e720*/  FMNMX.FTZ R0, R7, R0, !PT ;  /* 0x0000000007007209 */ /* 0x000fe20007810000 */
[----:B------:R-:W-:Y:S01]  /*e730*/  LDSM.16.MT88.4 R28, [R134+UR4+0x100] ;  /* 0x00010004861c783b */ /* 0x000fe20008004200 */
[----:B------:R-:W-:Y:S02]  /*e740*/  FSEL R10, R133, -INF , !P0 ;  /* 0xff800000850a7808 */ /* 0x000fe40004000000 */
        /* <DEDUP_REMOVED lines=53> */
[----:B------:R-:W-:Y:S01]  /*eaa0*/  FMNMX.FTZ R19, R158, R19, !PT ;  /* 0x000000139e137209 */ /* 0x000fe20007810000 */
[----:B------:R-:W1:Y:S01]  /*eab0*/  SHFL.BFLY PT, R0, R13, 0x2, 0x1f ;  /* 0x0c401f000d007f89 */ /* 0x000e6200000e0000 */
[----:B------:R-:W-:Y:S02]  /*eac0*/  FSEL R148, R8, -INF , !P0 ;  /* 0xff80000008947808 */ /* 0x000fe40004000000 */
[----:B------:R-:W-:Y:S02]  /*ead0*/  FMNMX.FTZ R19, R156, R19, !PT ;  /* 0x000000139c137209 */ /* 0x000fe40007810000 */
        /* <DEDUP_REMOVED lines=11> */
[----:B------:R-:W-:Y:S03]  /*eb90*/  FMNMX.FTZ R15, R144, R19, !PT ;  /* 0x00000013900f7209 */ /* 0x000fe60007810000 */
[----:B------:R-:W1:Y:S08]  /*eba0*/  SHFL.BFLY PT, R17, R4, 0x1, 0x1f ;  /* 0x0c201f0004117f89 */ /* 0x000e7000000e0000 */
[----:B------:R-:W2:Y:S01]  /*ebb0*/  SHFL.BFLY PT, R0, R15, 0x2, 0x1f ;  /* 0x0c401f000f007f89 */ /* 0x000ea200000e0000 */
[----:B-1----:R-:W-:Y:S02]  /*ebc0*/  FMNMX.FTZ R2, R4, R17, !PT ;  /* 0x0000001104027209 */ /* 0x002fe40007810000 */
[----:B------:R-:W-:Y:S02]  /*ebd0*/  IADD3 R17, R134, UR4, RZ ;  /* 0x0000000486117c10 */ /* 0x000fe4000fffe0ff */
[C---:B------:R-:W-:Y:S01]  /*ebe0*/  FSETP.NEU.FTZ.AND P0, PT, R2.reuse, -INF , PT ;  /* 0xff8000000200780b */ /* 0x040fe20003f1d000 */
[----:B------:R-:W-:Y:S01]  /*ebf0*/  FMUL.FTZ R152, R2, c[0x0][0x2d0] ;  /* 0x0000b40002987a20 */ /* 0x000fe20000410000 */
[----:B------:R-:W-:Y:S02]  /*ec00*/  IADD3 R164, R188, R17, RZ ;  /* 0x00000011bca47210 */ /* 0x000fe40007ffe0ff */
[----:B--2---:R-:W-:Y:S02]  /*ec10*/  FMNMX.FTZ R13, R15, R0, !PT ;  /* 0x000000000f0d7209 */ /* 0x004fe40007810000 */
[----:B------:R-:W-:Y:S03]  /*ec20*/  FSEL R152, R152, RZ, P0 ;  /* 0x000000ff98987208 */ /* 0x000fe60000000000 */
[----:B------:R-:W1:Y:S02]  /*ec30*/  SHFL.BFLY PT, R0, R13, 0x1, 0x1f ;  /* 0x0c201f000d007f89 */ /* 0x000e6400000e0000 */
[--C-:B------:R-:W-:Y:S01]  /*ec40*/  FFMA.FTZ R166, R5, c[0x0][0x2d0], -R152.reuse ;  /* 0x0000b40005a67a23 */ /* 0x100fe20000010898 */
[----:B------:R-:W-:Y:S01]  /*ec50*/  FSEL R5, R2, RZ, P0 ;  /* 0x000000ff02057208 */ /* 0x000fe20000000000 */
[--C-:B------:R-:W-:Y:S02]  /*ec60*/  FFMA.FTZ R168, R11, c[0x0][0x2d0], -R152.reuse ;  /* 0x0000b4000ba87a23 */ /* 0x100fe40000010898 */
[----:B------:R-:W-:Y:S02]  /*ec70*/  FFMA.FTZ R167, R9, c[0x0][0x2d0], -R152 ;  /* 0x0000b40009a77a23 */ /* 0x000fe40000010898 */
[----:B------:R-:W-:Y:S01]  /*ec80*/  FADD.FTZ R4, -R5, R132 ;  /* 0x0000008405047221 */ /* 0x000fe20000010100 */
[----:B------:R-:W-:Y:S01]  /*ec90*/  MUFU.EX2 R166, R166 ;  /* 0x000000a600a67308 */ /* 0x000fe20000000800 */
[--C-:B------:R-:W-:Y:S01]  /*eca0*/  FFMA.FTZ R169, R7, c[0x0][0x2d0], -R152.reuse ;  /* 0x0000b40007a97a23 */ /* 0x100fe20000010898 */
[----:B------:R-:W-:Y:S01]  /*ecb0*/  IADD3 R5, R135, UR4, RZ ;  /* 0x0000000487057c10 */ /* 0x000fe2000fffe0ff */
[----:B------:R-:W-:Y:S02]  /*ecc0*/  FMUL.FTZ R132, R4, c[0x0][0x2d0] ;  /* 0x0000b40004847a20 */ /* 0x000fe40000410000 */
[--C-:B------:R-:W-:Y:S01]  /*ecd0*/  FFMA.FTZ R176, R143, c[0x0][0x2d0], -R152.reuse ;  /* 0x0000b4008fb07a23 */ /* 0x100fe20000010898 */
[----:B------:R-:W-:Y:S01]  /*ece0*/  IADD3 R133, R188, R5, RZ ;  /* 0x00000005bc857210 */ /* 0x000fe20007ffe0ff */
[--C-:B------:R-:W-:Y:S02]  /*ecf0*/  FFMA.FTZ R177, R141, c[0x0][0x2d0], -R152.reuse ;  /* 0x0000b4008db17a23 */ /* 0x100fe40000010898 */
[--C-:B------:R-:W-:Y:S01]  /*ed00*/  FFMA.FTZ R182, R161, c[0x0][0x2d0], -R152.reuse ;  /* 0x0000b400a1b67a23 */ /* 0x100fe20000010898 */
[----:B------:R-:W2:Y:S01]  /*ed10*/  MUFU.EX2 R132, R132 ;  /* 0x0000008400847308 */ /* 0x000ea20000000800 */
[--C-:B------:R-:W-:Y:S02]  /*ed20*/  FFMA.FTZ R183, R159, c[0x0][0x2d0], -R152.reuse ;  /* 0x0000b4009fb77a23 */ /* 0x100fe40000010898 */
[--C-:B------:R-:W-:Y:S01]  /*ed30*/  FFMA.FTZ R192, R157, c[0x0][0x2d0], -R152.reuse ;  /* 0x0000b4009dc07a23 */ /* 0x100fe20000010898 */
[----:B-1----:R-:W-:Y:S01]  /*ed40*/  FMNMX.FTZ R0, R13, R0, !PT ;  /* 0x000000000d007209 */ /* 0x002fe20007810000 */
[--C-:B------:R-:W-:Y:S01]  /*ed50*/  FFMA.FTZ R215, R155, c[0x0][0x2d0], -R152.reuse ;  /* 0x0000b4009bd77a23 */ /* 0x100fe20000010898 */
[----:B------:R-:W1:Y:S01]  /*ed60*/  LDSM.16.MT88.4 R12, [R135+UR4+0x100] ;  /* 0x00010004870c783b */ /* 0x000e620008004200 */
[--C-:B------:R-:W-:Y:S01]  /*ed70*/  FFMA.FTZ R220, R153, c[0x0][0x2d0], -R152.reuse ;  /* 0x0000b40099dc7a23 */ /* 0x100fe20000010898 */
[C---:B------:R-:W-:Y:S01]  /*ed80*/  FSETP.NEU.FTZ.AND P0, PT, R0.reuse, -INF , PT ;  /* 0xff8000000000780b */ /* 0x040fe20003f1d000 */
[C---:B------:R-:W-:Y:S01]  /*ed90*/  FMUL.FTZ R145, R0.reuse, c[0x0][0x2d0] ;  /* 0x0000b40000917a20 */ /* 0x040fe20000410000 */
[----:B------:R-:W-:Y:S01]  /*eda0*/  MUFU.EX2 R168, R168 ;  /* 0x000000a800a87308 */ /* 0x000fe20000000800 */
[--C-:B------:R-:W-:Y:S01]  /*edb0*/  FFMA.FTZ R221, R151, c[0x0][0x2d0], -R152.reuse ;  /* 0x0000b40097dd7a23 */ /* 0x100fe20000010898 */
[----:B------:R-:W-:Y:S01]  /*edc0*/  FSEL R4, R0, RZ, P0 ;  /* 0x000000ff00047208 */ /* 0x000fe20000000000 */
[--C-:B------:R-:W-:Y:S01]  /*edd0*/  FFMA.FTZ R222, R149, c[0x0][0x2d0], -R152.reuse ;  /* 0x0000b40095de7a23 */ /* 0x100fe20000010898 */
[----:B------:R-:W-:Y:S01]  /*ede0*/  FSEL R145, R145, RZ, P0 ;  /* 0x000000ff91917208 */ /* 0x000fe20000000000 */
[--C-:B------:R-:W-:Y:S02]  /*edf0*/  FFMA.FTZ R174, R175, c[0x0][0x2d0], -R152.reuse ;  /* 0x0000b400afae7a23 */ /* 0x100fe40000010898 */
[----:B------:R-:W-:Y:S02]  /*ee00*/  FADD.FTZ R4, -R4, R3 ;  /* 0x0000000304047221 */ /* 0x000fe40000010100 */
[--C-:B------:R-:W-:Y:S01]  /*ee10*/  FFMA.FTZ R172, R20, c[0x0][0x2d0], -R145.reuse ;  /* 0x0000b40014ac7a23 */ /* 0x100fe20000010891 */
[----:B------:R-:W3:Y:S01]  /*ee20*/  MUFU.EX2 R167, R167 ;  /* 0x000000a700a77308 */ /* 0x000ee20000000800 */
[--C-:B------:R-:W-:Y:S01]  /*ee30*/  FFMA.FTZ R171, R16, c[0x0][0x2d0], -R145.reuse ;  /* 0x0000b40010ab7a23 */ /* 0x100fe20000010891 */
[----:B------:R-:W4:Y:S01]  /*ee40*/  LDSM.16.MT88.4 R20, [R133+0x100] ;  /* 0x000100008514783b */ /* 0x000f220000004200 */
[--C-:B------:R-:W-:Y:S02]  /*ee50*/  FFMA.FTZ R170, R10, c[0x0][0x2d0], -R145.reuse ;  /* 0x0000b4000aaa7a23 */ /* 0x100fe40000010891 */
[--C-:B------:R-:W-:Y:S02]  /*ee60*/  FFMA.FTZ R173, R6, c[0x0][0x2d0], -R145.reuse ;  /* 0x0000b40006ad7a23 */ /* 0x100fe40000010891 */
[----:B------:R-:W-:Y:S02]  /*ee70*/  FMUL.FTZ R3, R4, c[0x0][0x2d0] ;  /* 0x0000b40004037a20 */ /* 0x000fe40000410000 */
[C---:B--2---:R-:W-:Y:S01]  /*ee80*/  FMUL.FTZ R4, R132.reuse, R128 ;  /* 0x0000008084047220 */ /* 0x044fe20000410000 */
[----:B------:R-:W2:Y:S01]  /*ee90*/  MUFU.EX2 R169, R169 ;  /* 0x000000a900a97308 */ /* 0x000ea20000000800 */
[C---:B------:R-:W-:Y:S02]  /*eea0*/  FMUL.FTZ R5, R132.reuse, R129 ;  /* 0x0000008184057220 */ /* 0x040fe40000410000 */
[C---:B------:R-:W-:Y:S02]  /*eeb0*/  FMUL.FTZ R8, R132.reuse, R124 ;  /* 0x0000007c84087220 */ /* 0x040fe40000410000 */
[C---:B------:R-:W-:Y:S02]  /*eec0*/  FMUL.FTZ R9, R132.reuse, R125 ;  /* 0x0000007d84097220 */ /* 0x040fe40000410000 */
[C---:B------:R-:W-:Y:S02]  /*eed0*/  FMUL.FTZ R16, R132.reuse, R116 ;  /* 0x0000007484107220 */ /* 0x040fe40000410000 */
[C---:B------:R-:W-:Y:S01]  /*eee0*/  FMUL.FTZ R17, R132.reuse, R117 ;  /* 0x0000007584117220 */ /* 0x040fe20000410000 */
[----:B------:R-:W5:Y:S01]  /*eef0*/  MUFU.EX2 R3, R3 ;  /* 0x0000000300037308 */ /* 0x000f620000000800 */
[C---:B------:R-:W-:Y:S02]  /*ef00*/  FMUL.FTZ R24, R132.reuse, R108 ;  /* 0x0000006c84187220 */ /* 0x040fe40000410000 */
[C---:B------:R-:W-:Y:S01]  /*ef10*/  FMUL.FTZ R25, R132.reuse, R109 ;  /* 0x0000006d84197220 */ /* 0x040fe20000410000 */
[----:B---3--:R-:W-:Y:S01]  /*ef20*/  F2FP.BF16.PACK_AB R136, R167, R168 ;  /* 0x000000a8a788723e */ /* 0x008fe200000010ff */
[C---:B------:R-:W-:Y:S02]  /*ef30*/  FMUL.FTZ R32, R132.reuse, R100 ;  /* 0x0000006484207220 */ /* 0x040fe40000410000 */
[----:B------:R-:W-:Y:S02]  /*ef40*/  FMUL.FTZ R33, R132, R101 ;  /* 0x0000006584217220 */ /* 0x000fe40000410000 */
[--C-:B------:R-:W-:Y:S01]  /*ef50*/  FFMA.FTZ R175, R163, c[0x0][0x2d0], -R152.reuse ;  /* 0x0000b400a3af7a23 */ /* 0x100fe20000010898 */
[----:B------:R-:W-:Y:S01]  /*ef60*/  MUFU.EX2 R172, R172 ;  /* 0x000000ac00ac7308 */ /* 0x000fe20000000800 */
[--C-:B------:R-:W-:Y:S02]  /*ef70*/  FFMA.FTZ R180, R142, c[0x0][0x2d0], -R145.reuse ;  /* 0x0000b4008eb47a23 */ /* 0x100fe40000010891 */
[--C-:B------:R-:W-:Y:S01]  /*ef80*/  FFMA.FTZ R181, R140, c[0x0][0x2d0], -R145.reuse ;  /* 0x0000b4008cb57a23 */ /* 0x100fe20000010891 */
[----:B--2---:R-:W-:Y:S01]  /*ef90*/  F2FP.BF16.PACK_AB R138, R169, R166 ;  /* 0x000000a6a98a723e */ /* 0x004fe200000010ff */
[----:B------:R-:W-:Y:S01]  /*efa0*/  LDSM.16.MT88.4 R140, [R134+UR4+0x2900] ;  /* 0x00290004868c783b */ /* 0x000fe20008004200 */
[--C-:B------:R-:W-:Y:S02]  /*efb0*/  FFMA.FTZ R216, R160, c[0x0][0x2d0], -R145.reuse ;  /* 0x0000b400a0d87a23 */ /* 0x100fe40000010891 */
[--C-:B------:R-:W-:Y:S02]  /*efc0*/  FFMA.FTZ R217, R158, c[0x0][0x2d0], -R145.reuse ;  /* 0x0000b4009ed97a23 */ /* 0x100fe40000010891 */
[----:B------:R-:W2:Y:S01]  /*efd0*/  MUFU.EX2 R171, R171 ;  /* 0x000000ab00ab7308 */ /* 0x000ea20000000800 */
[--C-:B------:R-:W-:Y:S02]  /*efe0*/  FFMA.FTZ R218, R156, c[0x0][0x2d0], -R145.reuse ;  /* 0x0000b4009cda7a23 */ /* 0x100fe40000010891 */
[----:B------:R-:W-:Y:S01]  /*eff0*/  LDSM.16.MT88.4 R156, [R164+0x3900] ;  /* 0x00390000a49c783b */ /* 0x000fe20000004200 */
[C---:B-----5:R-:W-:Y:S02]  /*f000*/  FMUL.FTZ R6, R3.reuse, R130 ;  /* 0x0000008203067220 */ /* 0x060fe40000410000 */
[C---:B------:R-:W-:Y:S02]  /*f010*/  FMUL.FTZ R7, R3.reuse, R131 ;  /* 0x0000008303077220 */ /* 0x040fe40000410000 */
[C---:B------:R-:W-:Y:S02]  /*f020*/  FMUL.FTZ R10, R3.reuse, R126 ;  /* 0x0000007e030a7220 */ /* 0x040fe40000410000 */
[----:B------:R-:W-:Y:S01]  /*f030*/  MUFU.EX2 R170, R170 ;  /* 0x000000aa00aa7308 */ /* 0x000fe20000000800 */
[C---:B------:R-:W-:Y:S01]  /*f040*/  FMUL.FTZ R11, R3.reuse, R127 ;  /* 0x0000007f030b7220 */ /* 0x040fe20000410000 */
[----:B------:R-:W-:Y:S01]  /*f050*/  LDSM.16.MT88.4 R128, [R133+0x2900] ;  /* 0x002900008580783b */ /* 0x000fe20000004200 */
[C---:B------:R-:W-:Y:S02]  /*f060*/  FMUL.FTZ R18, R3.reuse, R118 ;  /* 0x0000007603127220 */ /* 0x040fe40000410000 */
[C---:B------:R-:W-:Y:S02]  /*f070*/  FMUL.FTZ R19, R3.reuse, R119 ;  /* 0x0000007703137220 */ /* 0x040fe40000410000 */
[C---:B------:R-:W-:Y:S02]  /*f080*/  FMUL.FTZ R26, R3.reuse, R110 ;  /* 0x0000006e031a7220 */ /* 0x040fe40000410000 */
[C---:B------:R-:W-:Y:S01]  /*f090*/  FMUL.FTZ R27, R3.reuse, R111 ;  /* 0x0000006f031b7220 */ /* 0x040fe20000410000 */
[----:B------:R-:W3:Y:S01]  /*f0a0*/  MUFU.EX2 R173, R173 ;  /* 0x000000ad00ad7308 */ /* 0x000ee20000000800 */
[----:B------:R-:W-:Y:S01]  /*f0b0*/  LDSM.16.MT88.4 R108, [R164+0x2100] ;  /* 0x00210000a46c783b */ /* 0x000fe20000004200 */
[----:B------:R-:W-:Y:S01]  /*f0c0*/  FMUL.FTZ R34, R3, R102 ;  /* 0x0000006603227220 */ /* 0x000fe20000410000 */
[----:B--2---:R-:W-:Y:S01]  /*f0d0*/  F2FP.BF16.PACK_AB R137, R171, R172 ;  /* 0x000000acab89723e */ /* 0x004fe200000010ff */
[----:B------:R-:W-:Y:S02]  /*f0e0*/  FMUL.FTZ R35, R3, R103 ;  /* 0x0000006703237220 */ /* 0x000fe40000410000 */
[--C-:B------:R-:W-:Y:S03]  /*f0f0*/  FFMA.FTZ R219, R154, c[0x0][0x2d0], -R145.reuse ;  /* 0x0000b4009adb7a23 */ /* 0x100fe60000010891 */
[----:B------:R-:W-:Y:S01]  /*f100*/  LDSM.16.MT88.4 R100, [R134+UR4+0x2100] ;  /* 0x002100048664783b */ /* 0x000fe20008004200 */
[--C-:B------:R-:W-:Y:S01]  /*f110*/  FFMA.FTZ R224, R150, c[0x0][0x2d0], -R145.reuse ;  /* 0x0000b40096e07a23 */ /* 0x100fe20000010891 */
[----:B------:R-:W-:Y:S01]  /*f120*/  MUFU.EX2 R174, R174 ;  /* 0x000000ae00ae7308 */ /* 0x000fe20000000800 */
[--C-:B------:R-:W-:Y:S02]  /*f130*/  FFMA.FTZ R225, R148, c[0x0][0x2d0], -R145.reuse ;  /* 0x0000b40094e17a23 */ /* 0x100fe40000010891 */
[--C-:B------:R-:W-:Y:S02]  /*f140*/  FFMA.FTZ R226, R146, c[0x0][0x2d0], -R145.reuse ;  /* 0x0000b40092e27a23 */ /* 0x100fe40000010891 */
[----:B------:R-:W-:Y:S01]  /*f150*/  FFMA.FTZ R152, R147, c[0x0][0x2d0], -R152 ;  /* 0x0000b40093987a23 */ /* 0x000fe20000010898 */
[----:B------:R-:W-:Y:S01]  /*f160*/  LDSM.16.MT88.4 R116, [R134+UR4+0x900] ;  /* 0x000900048674783b */ /* 0x000fe20008004200 */
[C---:B------:R-:W-:Y:S02]  /*f170*/  FMUL.FTZ R36, R132.reuse, R36 ;  /* 0x0000002484247220 */ /* 0x040fe40000410000 */
[C---:B------:R-:W-:Y:S01]  /*f180*/  FMUL.FTZ R37, R132.reuse, R37 ;  /* 0x0000002584257220 */ /* 0x040fe20000410000 */
[----:B------:R2:W-:Y:S01]  /*f190*/  MUFU.EX2 R223, R152 ;  /* 0x0000009800df7308 */ /* 0x0005e20000000800 */
[----:B------:R-:W-:Y:S01]  /*f1a0*/  FMUL.FTZ R38, R3, R38 ;  /* 0x0000002603267220 */ /* 0x000fe20000410000 */
[----:B---3--:R-:W-:Y:S02]  /*f1b0*/  F2FP.BF16.PACK_AB R139, R173, R170 ;  /* 0x000000aaad8b723e */ /* 0x008fe400000010ff */
[----:B------:R-:W-:Y:S01]  /*f1c0*/  LDSM.16.MT88.4 R124, [R135+UR4+0x2900] ;  /* 0x00290004877c783b */ /* 0x000fe20008004200 */
[C---:B------:R-:W-:Y:S02]  /*f1d0*/  FMUL.FTZ R39, R3.reuse, R39 ;  /* 0x0000002703277220 */ /* 0x040fe40000410000 */
[C---:B------:R-:W-:Y:S02]  /*f1e0*/  FMUL.FTZ R40, R132.reuse, R40 ;  /* 0x0000002884287220 */ /* 0x040fe40000410000 */
[C---:B------:R-:W-:Y:S01]  /*f1f0*/  FMUL.FTZ R41, R132.reuse, R41 ;  /* 0x0000002984297220 */ /* 0x040fe20000410000 */
[C---:B-1----:R-:W-:Y:S01]  /*f200*/  HMMA.16816.F32.BF16 R4, R136.reuse, R12, R4 ;  /* 0x0000000c8804723c */ /* 0x042fe20000041804 */
[----:B------:R-:W1:Y:S01]  /*f210*/  MUFU.EX2 R175, R175 ;  /* 0x000000af00af7308 */ /* 0x000e620000000800 */
[----:B------:R-:W-:Y:S03]  /*f220*/  LDSM.16.MT88.4 R148, [R133+0x3900] ;  /* 0x003900008594783b */ /* 0x000fe60000004200 */
[C---:B------:R-:W-:Y:S02]  /*f230*/  FMUL.FTZ R42, R3.reuse, R42 ;  /* 0x0000002a032a7220 */ /* 0x040fe40000410000 */
[C---:B------:R-:W-:Y:S01]  /*f240*/  FMUL.FTZ R12, R132.reuse, R120 ;  /* 0x00000078840c7220 */ /* 0x040fe20000410000 */
[C---:B------:R-:W-:Y:S03]  /*f250*/  HMMA.16816.F32.BF16 R8, R136.reuse, R14, R8 ;  /* 0x0000000e8808723c */ /* 0x040fe60000041808 */
[----:B------:R-:W-:Y:S01]  /*f260*/  MUFU.EX2 R176, R176 ;  /* 0x000000b000b07308 */ /* 0x000fe20000000800 */
[C---:B------:R-:W-:Y:S01]  /*f270*/  FMUL.FTZ R13, R132.reuse, R121 ;  /* 0x00000079840d7220 */ /* 0x040fe20000410000 */
[----:B--2---:R-:W-:Y:S02]  /*f280*/  LDSM.16.MT88.4 R152, [R134+UR4+0x3900] ;  /* 0x003900048698783b */ /* 0x004fe40008004200 */
[C---:B------:R-:W-:Y:S02]  /*f290*/  FMUL.FTZ R14, R3.reuse, R122 ;  /* 0x0000007a030e7220 */ /* 0x040fe40000410000 */
[C---:B------:R-:W-:Y:S03]  /*f2a0*/  FMUL.FTZ R15, R3.reuse, R123 ;  /* 0x0000007b030f7220 */ /* 0x040fe60000410000 */
[C---:B------:R-:W-:Y:S01]  /*f2b0*/  FMUL.FTZ R43, R3.reuse, R43 ;  /* 0x0000002b032b7220 */ /* 0x040fe20000410000 */
[----:B------:R-:W2:Y:S01]  /*f2c0*/  MUFU.EX2 R177, R177 ;  /* 0x000000b100b17308 */ /* 0x000ea20000000800 */
[----:B------:R-:W3:Y:S01]  /*f2d0*/  LDSM.16.MT88.4 R120, [R164+0x100] ;  /* 0x00010000a478783b */ /* 0x000ee20000004200 */
[C---:B------:R-:W-:Y:S01]  /*f2e0*/  FMUL.FTZ R44, R132.reuse, R44 ;  /* 0x0000002c842c7220 */ /* 0x040fe20000410000 */
[C---:B----4-:R-:W-:Y:S03]  /*f2f0*/  HMMA.16816.F32.BF16 R12, R136.reuse, R20, R12 ;  /* 0x00000014880c723c */ /* 0x050fe6000004180c */
        /* <DEDUP_REMOVED lines=10> */
[----:B------:R-:W4:Y:S01]  /*f3a0*/  LDSM.16.MT88.4 R112, [R135+UR4+0x2100] ;  /* 0x002100048770783b */ /* 0x000f220008004200 */
        /* <DEDUP_REMOVED lines=13> */
[----:B------:R-:W5:Y:S01]  /*f480*/  LDSM.16.MT88.4 R104, [R133+0x2100] ;  /* 0x002100008568783b */ /* 0x000f620000004200 */
        /* <DEDUP_REMOVED lines=9> */
[----:B------:R-:W-:Y:S02]  /*f520*/  MUFU.EX2 R215, R215 ;  /* 0x000000d700d77308 */ /* 0x000fe40000000800 */
[C---:B------:R-:W-:Y:S02]  /*f530*/  FMUL.FTZ R58, R3.reuse, R58 ;  /* 0x0000003a033a7220 */ /* 0x040fe40000410000 */
[C---:B------:R-:W-:Y:S02]  /*f540*/  FMUL.FTZ R59, R3.reuse, R59 ;  /* 0x0000003b033b7220 */ /* 0x040fe40000410000 */
[C---:B----4-:R-:W-:Y:S04]  /*f550*/  HMMA.16816.F32.BF16 R36, R136.reuse, R112, R36 ;  /* 0x000000708824723c */ /* 0x050fe80000041824 */
[C---:B------:R-:W-:Y:S01]  /*f560*/  FMUL.FTZ R60, R132.reuse, R60 ;  /* 0x0000003c843c7220 */ /* 0x040fe20000410000 */
[----:B------:R-:W-:Y:S01]  /*f570*/  MUFU.EX2 R216, R216 ;  /* 0x000000d800d87308 */ /* 0x000fe20000000800 */
[C---:B------:R-:W-:Y:S02]  /*f580*/  FMUL.FTZ R61, R132.reuse, R61 ;  /* 0x0000003d843d7220 */ /* 0x040fe40000410000 */
[C---:B------:R-:W-:Y:S01]  /*f590*/  HMMA.16816.F32.BF16 R40, R136.reuse, R114, R40 ;  /* 0x000000728828723c */ /* 0x040fe20000041828 */
[----:B------:R-:W-:Y:S03]  /*f5a0*/  LDSM.16.MT88.4 R112, [R135+UR4+0x900] ;  /* 0x000900048770783b */ /* 0x000fe60008004200 */
[C---:B------:R-:W-:Y:S02]  /*f5b0*/  FMUL.FTZ R62, R3.reuse, R62 ;  /* 0x0000003e033e7220 */ /* 0x040fe40000410000 */
[C---:B------:R-:W-:Y:S01]  /*f5c0*/  FMUL.FTZ R63, R3.reuse, R63 ;  /* 0x0000003f033f7220 */ /* 0x040fe20000410000 */
[----:B------:R-:W-:Y:S01]  /*f5d0*/  MUFU.EX2 R217, R217 ;  /* 0x000000d900d97308 */ /* 0x000fe20000000800 */
[C---:B------:R-:W-:Y:S01]  /*f5e0*/  FMUL.FTZ R64, R132.reuse, R64 ;  /* 0x0000004084407220 */ /* 0x040fe20000410000 */
[C---:B-----5:R-:W-:Y:S03]  /*f5f0*/  HMMA.16816.F32.BF16 R44, R136.reuse, R104, R44 ;  /* 0x00000068882c723c */ /* 0x060fe6000004182c */
[C---:B------:R-:W-:Y:S02]  /*f600*/  FMUL.FTZ R65, R132.reuse, R65 ;  /* 0x0000004184417220 */ /* 0x040fe40000410000 */
[C---:B------:R-:W-:Y:S03]  /*f610*/  FMUL.FTZ R66, R3.reuse, R66 ;  /* 0x0000004203427220 */ /* 0x040fe60000410000 */
[----:B------:R-:W-:Y:S01]  /*f620*/  MUFU.EX2 R218, R218 ;  /* 0x000000da00da7308 */ /* 0x000fe20000000800 */
[C---:B------:R-:W-:Y:S01]  /*f630*/  FMUL.FTZ R67, R3.reuse, R67 ;  /* 0x0000004303437220 */ /* 0x040fe20000410000 */
[C---:B------:R-:W-:Y:S01]  /*f640*/  HMMA.16816.F32.BF16 R48, R136.reuse, R106, R48 ;  /* 0x0000006a8830723c */ /* 0x040fe20000041830 */
[----:B------:R-:W3:Y:S02]  /*f650*/  LDSM.16.MT88.4 R104, [R135+UR4+0x4100] ;  /* 0x004100048768783b */ /* 0x000ee40008004200 */
[C---:B------:R-:W-:Y:S02]  /*f660*/  FMUL.FTZ R68, R132.reuse, R68 ;  /* 0x0000004484447220 */ /* 0x040fe40000410000 */
[C---:B------:R-:W-:Y:S03]  /*f670*/  FMUL.FTZ R69, R132.reuse, R69 ;  /* 0x0000004584457220 */ /* 0x040fe60000410000 */
[C---:B------:R-:W-:Y:S01]  /*f680*/  HMMA.16816.F32.BF16 R52, R136.reuse, R100, R52 ;  /* 0x000000648834723c */ /* 0x040fe20000041834 */
[----:B------:R-:W-:Y:S03]  /*f690*/  MUFU.EX2 R219, R219 ;  /* 0x000000db00db7308 */ /* 0x000fe60000000800 */
[C---:B------:R-:W-:Y:S02]  /*f6a0*/  FMUL.FTZ R70, R3.reuse, R70 ;  /* 0x0000004603467220 */ /* 0x040fe40000410000 */
[C---:B------:R-:W-:Y:S02]  /*f6b0*/  FMUL.FTZ R71, R3.reuse, R71 ;  /* 0x0000004703477220 */ /* 0x040fe40000410000 */
[C---:B------:R-:W-:Y:S01]  /*f6c0*/  HMMA.16816.F32.BF16 R56, R136.reuse, R102, R56 ;  /* 0x000000668838723c */ /* 0x040fe20000041838 */
[----:B------:R-:W4:Y:S02]  /*f6d0*/  LDSM.16.MT88.4 R100, [R133+0x4100] ;  /* 0x004100008564783b */ /* 0x000f240000004200 */
[----:B------:R-:W-:Y:S01]  /*f6e0*/  MUFU.EX2 R220, R220 ;  /* 0x000000dc00dc7308 */ /* 0x000fe20000000800 */
[C---:B------:R-:W-:Y:S02]  /*f6f0*/  FMUL.FTZ R72, R132.reuse, R72 ;  /* 0x0000004884487220 */ /* 0x040fe40000410000 */
[C---:B------:R-:W-:Y:S02]  /*f700*/  FMUL.FTZ R73, R132.reuse, R73 ;  /* 0x0000004984497220 */ /* 0x040fe40000410000 */
[C---:B------:R-:W-:Y:S04]  /*f710*/  HMMA.16816.F32.BF16 R60, R136.reuse, R108, R60 ;  /* 0x0000006c883c723c */ /* 0x040fe8000004183c */
[C---:B------:R-:W-:Y:S01]  /*f720*/  FMUL.FTZ R74, R3.reuse, R74 ;  /* 0x0000004a034a7220 */ /* 0x040fe20000410000 */
[----:B------:R-:W-:Y:S01]  /*f730*/  MUFU.EX2 R221, R221 ;  /* 0x000000dd00dd7308 */ /* 0x000fe20000000800 */
[C---:B------:R-:W-:Y:S02]  /*f740*/  FMUL.FTZ R75, R3.reuse, R75 ;  /* 0x0000004b034b7220 */ /* 0x040fe40000410000 */
[C---:B------:R-:W-:Y:S01]  /*f750*/  HMMA.16816.F32.BF16 R64, R136.reuse, R110, R64 ;  /* 0x0000006e8840723c */ /* 0x040fe20000041840 */
[----:B------:R-:W5:Y:S03]  /*f760*/  LDSM.16.MT88.4 R108, [R134+UR4+0x4100] ;  /* 0x00410004866c783b */ /* 0x000f660008004200 */
[C---:B------:R-:W-:Y:S02]  /*f770*/  FMUL.FTZ R84, R132.reuse, R84 ;  /* 0x0000005484547220 */ /* 0x040fe40000410000 */
[----:B------:R-:W-:Y:S01]  /*f780*/  FMUL.FTZ R85, R132, R85 ;  /* 0x0000005584557220 */ /* 0x000fe20000410000 */
[----:B------:R-:W-:Y:S01]  /*f790*/  MUFU.EX2 R222, R222 ;  /* 0x000000de00de7308 */ /* 0x000fe20000000800 */
[C---:B------:R-:W-:Y:S01]  /*f7a0*/  FMUL.FTZ R86, R3.reuse, R86 ;  /* 0x0000005603567220 */ /* 0x040fe20000410000 */
[C---:B---3--:R-:W-:Y:S03]  /*f7b0*/  HMMA.16816.F32.BF16 R68, R136.reuse, R104, R68 ;  /* 0x000000688844723c */ /* 0x048fe60000041844 */
[C---:B------:R-:W-:Y:S02]  /*f7c0*/  FMUL.FTZ R87, R3.reuse, R87 ;  /* 0x0000005703577220 */ /* 0x040fe40000410000 */
[--C-:B------:R-:W-:Y:S02]  /*f7d0*/  FFMA.FTZ R179, R178, c[0x0][0x2d0], -R145.reuse ;  /* 0x0000b400b2b37a23 */ /* 0x100fe40000010891 */
[--C-:B------:R-:W-:Y:S01]  /*f7e0*/  FFMA.FTZ R178, R162, c[0x0][0x2d0], -R145.reuse ;  /* 0x0000b400a2b27a23 */ /* 0x100fe20000010891 */
[C---:B------:R-:W-:Y:S01]  /*f7f0*/  HMMA.16816.F32.BF16 R72, R136.reuse, R106, R72 ;  /* 0x0000006a8848723c */ /* 0x040fe20000041848 */
[----:B------:R-:W3:Y:S01]  /*f800*/  LDSM.16.MT88.4 R104, [R164+0x4100] ;  /* 0x00410000a468783b */ /* 0x000ee20000004200 */
[----:B------:R-:W-:Y:S02]  /*f810*/  MUFU.EX2 R224, R224 ;  /* 0x000000e000e07308 */ /* 0x000fe40000000800 */
[C---:B------:R-:W-:Y:S02]  /*f820*/  FMUL.FTZ R76, R132.reuse, R76 ;  /* 0x0000004c844c7220 */ /* 0x040fe40000410000 */
[----:B------:R-:W-:Y:S02]  /*f830*/  FMUL.FTZ R77, R132, R77 ;  /* 0x0000004d844d7220 */ /* 0x000fe40000410000 */
[C---:B------:R-:W-:Y:S01]  /*f840*/  FMUL.FTZ R78, R3.reuse, R78 ;  /* 0x0000004e034e7220 */ /* 0x040fe20000410000 */
[----:B------:R-:W-:Y:S03]  /*f850*/  LDSM.16.MT88.4 R160, [R135+UR4+0x5900] ;  /* 0x0059000487a0783b */ /* 0x000fe60008004200 */
[C---:B------:R-:W-:Y:S01]  /*f860*/  FMUL.FTZ R79, R3.reuse, R79 ;  /* 0x0000004f034f7220 */ /* 0x040fe20000410000 */
[----:B------:R-:W-:Y:S01]  /*f870*/  MUFU.EX2 R179, R179 ;  /* 0x000000b300b37308 */ /* 0x000fe20000000800 */
[----:B------:R-:W-:Y:S02]  /*f880*/  FFMA.FTZ R145, R144, c[0x0][0x2d0], -R145 ;  /* 0x0000b40090917a23 */ /* 0x000fe40000010891 */
[C---:B------:R-:W-:Y:S02]  /*f890*/  FMUL.FTZ R88, R132.reuse, R88 ;  /* 0x0000005884587220 */ /* 0x040fe40000410000 */
[C---:B------:R-:W-:Y:S01]  /*f8a0*/  FMUL.FTZ R89, R132.reuse, R89 ;  /* 0x0000005984597220 */ /* 0x040fe20000410000 */
[C---:B----4-:R-:W-:Y:S03]  /*f8b0*/  HMMA.16816.F32.BF16 R76, R136.reuse, R100, R76 ;  /* 0x00000064884c723c */ /* 0x050fe6000004184c */
[C---:B------:R-:W-:Y:S01]  /*f8c0*/  FMUL.FTZ R80, R132.reuse, R80 ;  /* 0x0000005084507220 */ /* 0x040fe20000410000 */
[----:B------:R-:W4:Y:S01]  /*f8d0*/  MUFU.EX2 R178, R178 ;  /* 0x000000b200b27308 */ /* 0x000f220000000800 */
[C---:B------:R-:W-:Y:S02]  /*f8e0*/  FMUL.FTZ R81, R132.reuse, R81 ;  /* 0x0000005184517220 */ /* 0x040fe40000410000 */
[----:B------:R-:W-:Y:S01]  /*f8f0*/  FMUL.FTZ R82, R3, R82 ;  /* 0x0000005203527220 */ /* 0x000fe20000410000 */
[----:B-1----:R-:W-:Y:S01]  /*f900*/  F2FP.BF16.PACK_AB R100, R175, R174 ;  /* 0x000000aeaf64723e */ /* 0x002fe200000010ff */
[C---:B------:R-:W-:Y:S03]  /*f910*/  FMUL.FTZ R83, R3.reuse, R83 ;  /* 0x0000005303537220 */ /* 0x040fe60000410000 */
[C---:B------:R-:W-:Y:S02]  /*f920*/  FMUL.FTZ R90, R3.reuse, R90 ;  /* 0x0000005a035a7220 */ /* 0x040fe40000410000 */
[----:B------:R1:W-:Y:S01]  /*f930*/  MUFU.EX2 R227, R145 ;  /* 0x0000009100e37308 */ /* 0x0003e20000000800 */
[C---:B------:R-:W-:Y:S01]  /*f940*/  FMUL.FTZ R91, R3.reuse, R91 ;  /* 0x0000005b035b7220 */ /* 0x040fe20000410000 */
[C---:B------:R-:W-:Y:S03]  /*f950*/  HMMA.16816.F32.BF16 R80, R136.reuse, R102, R80 ;  /* 0x000000668850723c */ /* 0x040fe60000041850 */
[C---:B------:R-:W-:Y:S02]  /*f960*/  FMUL.FTZ R92, R132.reuse, R92 ;  /* 0x0000005c845c7220 */ /* 0x040fe40000410000 */
[C---:B------:R-:W-:Y:S02]  /*f970*/  FMUL.FTZ R93, R132.reuse, R93 ;  /* 0x0000005d845d7220 */ /* 0x040fe40000410000 */
[C---:B------:R-:W-:Y:S01]  /*f980*/  FMUL.FTZ R94, R3.reuse, R94 ;  /* 0x0000005e035e7220 */ /* 0x040fe20000410000 */
[C---:B-----5:R-:W-:Y:S01]  /*f990*/  HMMA.16816.F32.BF16 R84, R136.reuse, R108, R84 ;  /* 0x0000006c8854723c */ /* 0x060fe20000041854 */
[----:B------:R-:W5:Y:S03]  /*f9a0*/  MUFU.EX2 R225, R225 ;  /* 0x000000e100e17308 */ /* 0x000f660000000800 */
[----:B------:R-:W-:Y:S01]  /*f9b0*/  FMUL.FTZ R95, R3, R95 ;  /* 0x0000005f035f7220 */ /* 0x000fe20000410000 */
[----:B--2---:R-:W-:Y:S01]  /*f9c0*/  F2FP.BF16.PACK_AB R102, R177, R176 ;  /* 0x000000b0b166723e */ /* 0x004fe200000010ff */
[----:B------:R-:W-:Y:S01]  /*f9d0*/  FMUL.FTZ R96, R132, R96 ;  /* 0x0000006084607220 */ /* 0x000fe20000410000 */
[----:B----4-:R-:W-:Y:S01]  /*f9e0*/  F2FP.BF16.PACK_AB R101, R178, R179 ;  /* 0x000000b3b265723e */ /* 0x010fe200000010ff */
[C---:B------:R-:W-:Y:S01]  /*f9f0*/  HMMA.16816.F32.BF16 R88, R136.reuse, R110, R88 ;  /* 0x0000006e8858723c */ /* 0x040fe20000041858 */
[----:B------:R-:W2:Y:S02]  /*fa00*/  LDSM.16.MT88.4 R108, [R133+0x900] ;  /* 0x00090000856c783b */ /* 0x000ea40000004200 */
[----:B------:R-:W4:Y:S01]  /*fa10*/  MUFU.EX2 R226, R226 ;  /* 0x000000e200e27308 */ /* 0x000f220000000800 */
[C---:B------:R-:W-:Y:S01]  /*fa20*/  FMUL.FTZ R97, R132.reuse, R97 ;  /* 0x0000006184617220 */ /* 0x040fe20000410000 */
[----:B------:R-:W-:Y:S01]  /*fa30*/  F2FP.BF16.PACK_AB R103, R181, R180 ;  /* 0x000000b4b567723e */ /* 0x000fe200000010ff */
[C---:B------:R-:W-:Y:S02]  /*fa40*/  FMUL.FTZ R98, R3.reuse, R98 ;  /* 0x0000006203627220 */ /* 0x040fe40000410000 */
[C---:B---3--:R-:W-:Y:S01]  /*fa50*/  HMMA.16816.F32.BF16 R92, R136.reuse, R104, R92 ;  /* 0x00000068885c723c */ /* 0x048fe2000004185c */
[----:B-1----:R-:W-:Y:S03]  /*fa60*/  LDSM.16.MT88.4 R144, [R135+UR4+0x3900] ;  /* 0x003900048790783b */ /* 0x002fe60008004200 */
[C---:B------:R-:W-:Y:S02]  /*fa70*/  FMUL.FTZ R99, R3.reuse, R99 ;  /* 0x0000006303637220 */ /* 0x040fe40000410000 */
[----:B------:R-:W-:Y:S02]  /*fa80*/  FFMA.FTZ R168, R132, R207, R168 ;  /* 0x000000cf84a87223 */ /* 0x000fe400000100a8 */
[----:B------:R-:W-:Y:S01]  /*fa90*/  FFMA.FTZ R172, R3, R208, R172 ;  /* 0x000000d003ac7223 */ /* 0x000fe200000100ac */
[----:B------:R-:W-:Y:S02]  /*faa0*/  IADD3 R3, R213, -0x2, RZ ;  /* 0xfffffffed5037810 */ /* 0x000fe40007ffe0ff */
[----:B------:R-:W-:Y:S01]  /*fab0*/  HMMA.16816.F32.BF16 R96, R136, R106, R96 ;  /* 0x0000006a8860723c */ /* 0x000fe20000041860 */
[----:B------:R-:W1:Y:S02]  /*fac0*/  LDSM.16.MT88.4 R104, [R164+0x2900] ;  /* 0x00290000a468783b */ /* 0x000e640000004200 */
[----:B------:R-:W-:Y:S01]  /*fad0*/  FADD.FTZ R167, R167, R168 ;  /* 0x000000a8a7a77221 */ /* 0x000fe20000010000 */
[----:B------:R-:W-:Y:S01]  /*fae0*/  ISETP.GE.AND P0, PT, R3, R194, PT ;  /* 0x000000c20300720c */ /* 0x000fe20003f06270 */
[----:B------:R-:W-:Y:S02]  /*faf0*/  FADD.FTZ R171, R171, R172 ;  /* 0x000000acabab7221 */ /* 0x000fe40000010000 */
[----:B------:R-:W-:Y:S01]  /*fb00*/  F2FP.BF16.PACK_AB R136, R221, R220 ;  /* 0x000000dcdd88723e */ /* 0x000fe200000010ff */
[C---:B------:R-:W-:Y:S05]  /*fb10*/  HMMA.16816.F32.BF16 R4, R100.reuse, R112, R4 ;  /* 0x000000706404723c */ /* 0x040fea0000041804 */
[----:B------:R-:W-:Y:S01]  /*fb20*/  F2FP.BF16.PACK_AB R138, R223, R222 ;  /* 0x000000dedf8a723e */ /* 0x000fe200000010ff */
[----:B------:R-:W-:Y:S01]  /*fb30*/  FADD.FTZ R166, R166, R167 ;  /* 0x000000a7a6a67221 */ /* 0x000fe20000010000 */
[----:B-----5:R-:W-:Y:S01]  /*fb40*/  F2FP.BF16.PACK_AB R137, R225, R224 ;  /* 0x000000e0e189723e */ /* 0x020fe200000010ff */
[C---:B------:R-:W-:Y:S01]  /*fb50*/  HMMA.16816.F32.BF16 R8, R100.reuse, R114, R8 ;  /* 0x000000726408723c */ /* 0x040fe20000041808 */
[----:B------:R-:W-:Y:S03]  /*fb60*/  LDSM.16.MT88.4 R112, [R133+0x4900] ;  /* 0x004900008570783b */ /* 0x000fe60000004200 */
[----:B----4-:R-:W-:Y:S01]  /*fb70*/  F2FP.BF16.PACK_AB R139, R227, R226 ;  /* 0x000000e2e38b723e */ /* 0x010fe200000010ff */
[----:B------:R-:W-:Y:S02]  /*fb80*/  FADD.FTZ R170, R170, R171 ;  /* 0x000000abaaaa7221 */ /* 0x000fe40000010000 */
[----:B------:R-:W-:Y:S01]  /*fb90*/  FADD.FTZ R169, R169, R166 ;  /* 0x000000a6a9a97221 */ /* 0x000fe20000010000 */
[C---:B--2---:R-:W-:Y:S04]  /*fba0*/  HMMA.16816.F32.BF16 R12, R100.reuse, R108, R12 ;  /* 0x0000006c640c723c */ /* 0x044fe8000004180c */
[----:B------:R-:W-:Y:S02]  /*fbb0*/  FADD.FTZ R170, R173, R170 ;  /* 0x000000aaadaa7221 */ /* 0x000fe40000010000 */
[----:B------:R-:W-:Y:S02]  /*fbc0*/  FADD.FTZ R174, R174, R169 ;  /* 0x000000a9aeae7221 */ /* 0x000fe40000010000 */
[C---:B------:R-:W-:Y:S01]  /*fbd0*/  HMMA.16816.F32.BF16 R16, R100.reuse, R110, R16 ;  /* 0x0000006e6410723c */ /* 0x040fe20000041810 */
[----:B------:R-:W2:Y:S03]  /*fbe0*/  LDSM.16.MT88.4 R108, [R135+UR4+0x4900] ;  /* 0x00490004876c783b */ /* 0x000ea60008004200 */
        /* <DEDUP_REMOVED lines=144> */
[----:B------:R-:W1:Y:S01]  /*104f0*/  SHFL.IDX PT, R11, R7, RZ, 0x181f ;  /* 0x00181fff070b7589 */ /* 0x000e6200000e0000 */
[----:B------:R-:W-:Y:S03]  /*10500*/  MOV R4, UR20 ;  /* 0x0000001400047c02 */ /* 0x000fe60008000f00 */
[----:B------:R-:W2:Y:S02]  /*10510*/  SHFL.IDX PT, R8, R5, RZ, 0x181f ;  /* 0x00181fff05087589 */ /* 0x000ea400000e0000 */
[----:B------:R-:W-:Y:S02]  /*10520*/  IMAD R4, R4, 0x3000, R201 ;  /* 0x0000300004047824 */ /* 0x000fe400078e02c9 */
[----:B------:R3:W-:Y:S04]  /*10530*/  SHFL.IDX PT, R6, R5, 0x1, 0x181f ;  /* 0x00381f0005067f89 */ /* 0x0007e800000e0000 */
[----:B------:R-:W4:Y:S01]  /*10540*/  SHFL.IDX PT, R3, R7, 0x1, 0x181f ;  /* 0x00381f0007037f89 */ /* 0x000f2200000e0000 */
[CC--:B-1----:R-:W-:Y:S05]  /*10550*/  IADD3 R14, P0, R11.reuse, R211.reuse, RZ ;  /* 0x000000d30b0e7210 */ /* 0x0c2fea0007f1e0ff */
[----:B--2---:R-:W-:Y:S01]  /*10560*/  IMAD.X R15, R8, 0x1, R193, P0 ;  /* 0x00000001080f7824 */ /* 0x004fe200000e06c1 */
[C---:B------:R-:W-:Y:S01]  /*10570*/  IADD3 R12, P0, R11.reuse, R212, RZ ;  /* 0x000000d40b0c7210 */ /* 0x040fe20007f1e0ff */
[----:B---3--:R-:W-:Y:S04]  /*10580*/  IMAD.SHL.U32 R5, R4, 0x2, RZ ;  /* 0x0000000204057824 */ /* 0x008fe800078e00ff */
[C---:B------:R-:W-:Y:S01]  /*10590*/  IMAD.X R13, R8.reuse, 0x1, R210, P0 ;  /* 0x00000001080d7824 */ /* 0x040fe200000e06d2 */
[----:B------:R1:W-:Y:S01]  /*105a0*/  LDGSTS.E.BYPASS.LTC128B.128 [R5+0xc100], [R14.64], !P5 ;  /* 0x0c1000000e057fae */ /* 0x0003e2000e901d4e */
[----:B------:R-:W-:Y:S03]  /*105b0*/  IADD3 R10, P0, R11, R214, RZ ;  /* 0x000000d60b0a7210 */ /* 0x000fe60007f1e0ff */
[----:B------:R1:W-:Y:S02]  /*105c0*/  LDGSTS.E.BYPASS.LTC128B.128 [R5+0xe100], [R12.64], !P4 ;  /* 0x0e1000000c057fae */ /* 0x0003e4000e101d4e */
[----:B------:R-:W-:Y:S01]  /*105d0*/  IMAD.X R11, R8, 0x1, R209, P0 ;  /* 0x00000001080b7824 */ /* 0x000fe200000e06d1 */
[C---:B----4-:R-:W-:Y:S04]  /*105e0*/  IADD3 R8, P0, R3.reuse, R211, RZ ;  /* 0x000000d303087210 */ /* 0x050fe80007f1e0ff */
[----:B------:R1:W-:Y:S01]  /*105f0*/  LDGSTS.E.BYPASS.LTC128B.128 [R5+0x10100], [R10.64], !P6 ;  /* 0x101000000a057fae */ /* 0x0003e2000f101d4e */
[C---:B------:R-:W-:Y:S01]  /*10600*/  IMAD.X R9, R6.reuse, 0x1, R193, P0 ;  /* 0x0000000106097824 */ /* 0x040fe200000e06c1 */
[C---:B------:R-:W-:Y:S04]  /*10610*/  IADD3 R16, P0, R3.reuse, R212, RZ ;  /* 0x000000d403107210 */ /* 0x040fe80007f1e0ff */
[----:B------:R1:W-:Y:S01]  /*10620*/  LDGSTS.E.BYPASS.LTC128B.128 [R5+0xd100], [R8.64], !P5 ;  /* 0x0d10000008057fae */ /* 0x0003e2000e901d4e */
[C---:B------:R-:W-:Y:S02]  /*10630*/  IADD3.X R17, R6.reuse, R210, RZ, P0, !PT ;  /* 0x000000d206117210 */ /* 0x040fe400007fe4ff */
[----:B------:R-:W-:Y:S03]  /*10640*/  IADD3 R18, P0, R3, R214, RZ ;  /* 0x000000d603127210 */ /* 0x000fe60007f1e0ff */
[----:B------:R1:W-:Y:S02]  /*10650*/  LDGSTS.E.BYPASS.LTC128B.128 [R5+0xf100], [R16.64], !P4 ;  /* 0x0f10000010057fae */ /* 0x0003e4000e101d4e */
[----:B------:R-:W-:Y:S05]  /*10660*/  IMAD.X R19, R6, 0x1, R209, P0 ;  /* 0x0000000106137824 */ /* 0x000fea00000e06d1 */
[----:B------:R1:W-:Y:S03]  /*10670*/  LDGSTS.E.BYPASS.LTC128B.128 [R5+0x11100], [R18.64], !P6 ;  /* 0x1110000012057fae */ /* 0x0003e6000f101d4e */
.L_x_1144:
[----:B------:R-:W-:Y:S01]  /*10680*/  UIADD3 UR4, UR5, 0x1, URZ ;  /* 0x0000000105047890 */ /* 0x000fe2000fffe03f */
[----:B------:R-:W0:Y:S01]  /*10690*/  LDGDEPBAR ;  /* 0x00000000000079af */ /* 0x000e220000000000 */
[----:B------:R-:W-:Y:S01]  /*106a0*/  UISETP.GE.AND UP0, UPT, UR5, 0x1, UPT ;  /* 0x000000010500788c */ /* 0x000fe2000bf06270 */
[----:B------:R-:W-:Y:S01]  /*106b0*/  ISETP.GE.AND P0, PT, R194, R213, PT ;  /* 0x000000d5c200720c */ /* 0x000fe20003f06270 */
[----:B------:R-:W-:Y:S01]  /*106c0*/  IMAD.MOV.U32 R3, RZ, RZ, R0 ;  /* 0x000000ffff037224 */ /* 0x000fe200078e0000 */
[----:B------:R-:W-:Y:S01]  /*106d0*/  IADD3 R213, R213, -0x1, RZ ;  /* 0xffffffffd5d57810 */ /* 0x000fe20007ffe0ff */
[----:B------:R-:W-:Y:S01]  /*106e0*/  USEL UR5, UR4, URZ, !UP0 ;  /* 0x0000003f04057287 */ /* 0x000fe2000c000000 */
[----:B------:R-:W-:Y:S09]  /*106f0*/  IMAD.MOV.U32 R132, RZ, RZ, R2 ;  /* 0x000000ffff847224 */ /* 0x000ff200078e0002 */
[----:B------:R-:W-:-:S05]  /*10700*/  @!P0 BRA `(.L_x_1145) ;  /* 0xffffc70000008947 */ /* 0x000fca000383ffff */
.L_x_1134:
[----:B------:R-:W2:Y:S01]  /*10710*/  SHFL.BFLY PT, R4, R207, 0x2, 0x1f ;  /* 0x0c401f00cf047f89 */ /* 0x000ea200000e0000 */
[----:B------:R-:W-:-:S03]  /*10720*/  PLOP3.LUT P2, PT, PT, PT, PT, 0x8, 0x0 ;  /* 0x000000000000781c */ /* 0x000fc60003f4e170 */
[----:B------:R-:W3:Y:S01]  /*10730*/  SHFL.BFLY PT, R3, R208, 0x2, 0x1f ;  /* 0x0c401f00d0037f89 */ /* 0x000ee200000e0000 */
[----:B-12---:R-:W-:Y:S02]  /*10740*/  FADD.FTZ R7, R4, R207 ;  /* 0x000000cf04077221 */ /* 0x006fe40000010000 */
[----:B------:R-:W-:Y:S01]  /*10750*/  CS2R R4, SRZ ;  /* 0x0000000000047805 */ /* 0x000fe2000001ff00 */
[----:B---3--:R-:W-:Y:S02]  /*10760*/  FADD.FTZ R8, R3, R208 ;  /* 0x000000d003087221 */ /* 0x008fe40000010000 */
        /* <DEDUP_REMOVED lines=10> */
[----:B------:R-:W-:-:S04]  /*10810*/  @P0 MOV R10, 0x3f317218 ;  /* 0x3f317218000a0802 */ /* 0x000fc80000000f00 */
[----:B------:R-:W2:Y:S08]  /*10820*/  @P1 MUFU.LG2 R6, R6 ;  /* 0x0000000600061308 */ /* 0x000eb00000000c00 */
[----:B------:R-:W-:Y:S01]  /*10830*/  @P0 MUFU.RCP R4, R3 ;  /* 0x0000000300040308 */ /* 0x000fe20000001000 */
[C---:B-1----:R-:W-:Y:S02]  /*10840*/  FMUL.FTZ R128, R5.reuse, R128 ;  /* 0x0000008005807220 */ /* 0x042fe40000410000 */
[----:B------:R-:W-:-:S02]  /*10850*/  FMUL.FTZ R129, R5, R129 ;  /* 0x0000008105817220 */ /* 0x000fc40000410000 */
[C---:B------:R-:W-:Y:S02]  /*10860*/  FMUL.FTZ R124, R5.reuse, R124 ;  /* 0x0000007c057c7220 */ /* 0x040fe40000410000 */
[C---:B------:R-:W-:Y:S01]  /*10870*/  FMUL.FTZ R125, R5.reuse, R125 ;  /* 0x0000007d057d7220 */ /* 0x040fe20000410000 */
[----:B------:R-:W1:Y:S01]  /*10880*/  @P0 MUFU.LG2 R3, R3 ;  /* 0x0000000300030308 */ /* 0x000e620000000c00 */
        /* <DEDUP_REMOVED lines=43> */
[----:B------:R-:W-:Y:S02]  /*10b40*/  FMUL.FTZ R97, R5, R97 ;  /* 0x0000006105617220 */ /* 0x000fe40000410000 */
[----:B--2---:R-:W-:Y:S02]  /*10b50*/  @P1 FMUL.FTZ R5, R6, 0.69314718246459960938 ;  /* 0x3f31721806051820 */ /* 0x004fe40000410000 */
[----:B------:R-:W-:-:S02]  /*10b60*/  @P1 FMUL.FTZ R6, R9, c[0x0][0x2d0] ;  /* 0x0000b40009061a20 */ /* 0x000fc40000410000 */
        /* <DEDUP_REMOVED lines=52> */
.L_x_1094:
        /* <DEDUP_REMOVED lines=165> */
.L_x_1147:
        /* <DEDUP_REMOVED lines=9> */
[----:B------:R-:W-:Y:S01]  /*11990*/  UMOV UR13, UR17 ;  /* 0x00000011000d7c82 */ /* 0x000fe20008000000 */
[----:B------:R-:W-:Y:S01]  /*119a0*/  ISETP.NE.AND P1, PT, R6, 0x1, PT ;  /* 0x000000010600780c */ /* 0x000fe20003f25270 */
[----:B------:R-:W-:Y:S01]  /*119b0*/  UIMAD UR17, UR17, UR4, URZ ;  /* 0x00000004111172a4 */ /* 0x000fe2000f8e023f */
[----:B------:R-:W-:Y:S01]  /*119c0*/  LEA.HI R6, R9, R9, RZ, 0x1 ;  /* 0x0000000909067211 */ /* 0x000fe200078f08ff */
[----:B------:R-:W-:Y:S01]  /*119d0*/  IMAD.IADD R2, R2, 0x1, -R11 ;  /* 0x0000000102027824 */ /* 0x000fe200078e0a0b */
[----:B------:R-:W-:Y:S01]  /*119e0*/  SHF.R.S32.HI R11, RZ, 0x1f, R4 ;  /* 0x0000001fff0b7819 */ /* 0x000fe20000011404 */
[----:B------:R-:W-:Y:S01]  /*119f0*/  UMOV UR12, UR16 ;  /* 0x00000010000c7c82 */ /* 0x000fe20008000000 */
[----:B------:R-:W-:Y:S01]  /*11a00*/  LOP3.LUT R6, R6, 0x1ffffffe, RZ, 0xc0, !PT ;  /* 0x1ffffffe06067812 */ /* 0x000fe200078ec0ff */
[----:B------:R-:W-:Y:S01]  /*11a10*/  ULDC.64 UR6, c[0x0][0x490] ;  /* 0x0001240000067ab9 */ /* 0x000fe20000000a00 */
[----:B------:R-:W-:Y:S01]  /*11a20*/  LEA.HI R11, R11, R4, RZ, 0x2 ;  /* 0x000000040b0b7211 */ /* 0x000fe200078f10ff */
[----:B------:R-:W-:Y:S01]  /*11a30*/  UIMAD.WIDE.U32 UR18, UR16, UR4, URZ ;  /* 0x00000004101272a5 */ /* 0x000fe2000f8e003f */
[----:B------:R-:W-:Y:S01]  /*11a40*/  LOP3.LUT P2, RZ, R4, 0x3, RZ, 0xc0, !PT ;  /* 0x0000000304ff7812 */ /* 0x000fe2000784c0ff */
[----:B------:R-:W-:Y:S01]  /*11a50*/  IMAD.IADD R9, R9, 0x1, -R6 ;  /* 0x0000000109097824 */ /* 0x000fe200078e0a06 */
[----:B------:R-:W-:Y:S01]  /*11a60*/  SHF.R.S32.HI R11, RZ, 0x2, R11 ;  /* 0x00000002ff0b7819 */ /* 0x000fe2000001140b */
[----:B------:R-:W-:Y:S01]  /*11a70*/  UIMAD UR17, UR16, UR5, UR17 ;  /* 0x00000005101172a4 */ /* 0x000fe2000f8e0211 */
[CC--:B------:R-:W-:Y:S01]  /*11a80*/  LEA.HI R4, R3.reuse, R0.reuse, RZ, 0x3 ;  /* 0x0000000003047211 */ /* 0x0c0fe200078f18ff */
[----:B------:R-:W-:Y:S01]  /*11a90*/  USHF.R.S32.HI UR16, URZ, 0x1f, UR11 ;  /* 0x0000001f3f107899 */ /* 0x000fe2000801140b */
[----:B------:R-:W-:Y:S01]  /*11aa0*/  LEA.HI R3, R3, R0, RZ, 0x6 ;  /* 0x0000000003037211 */ /* 0x000fe200078f30ff */
[----:B------:R-:W-:Y:S01]  /*11ab0*/  IMAD R2, R2, 0x10, R11 ;  /* 0x0000001002027824 */ /* 0x000fe200078e020b */
[----:B------:R-:W-:-:S02]  /*11ac0*/  UIMAD UR9, UR8, UR6, URZ ;  /* 0x00000006080972a4 */ /* 0x000fc4000f8e023f */
[----:B------:R-:W-:Y:S01]  /*11ad0*/  USEL UR16, UR16, URZ, !UP1 ;  /* 0x0000003f10107287 */ /* 0x000fe2000c800000 */
[----:B------:R-:W-:Y:S01]  /*11ae0*/  IMAD R6, R9, 0x8, R2 ;  /* 0x0000000809067824 */ /* 0x000fe200078e0202 */
[----:B------:R-:W-:Y:S01]  /*11af0*/  UIMAD.WIDE.U32 UR12, UR10, UR6, UR12 ;  /* 0x000000060a0c72a5 */ /* 0x000fe2000f8e000c */
[----:B------:R-:W-:Y:S01]  /*11b00*/  IMAD.SHL.U32 R3, R3, 0x8, RZ ;  /* 0x0000000803037824 */ /* 0x000fe200078e00ff */
[----:B------:R-:W-:Y:S02]  /*11b10*/  UIMAD UR9, UR10, UR7, UR9 ;  /* 0x000000070a0972a4 */ /* 0x000fe4000f8e0209 */
[----:B-1----:R-:W-:Y:S01]  /*11b20*/  LEA R6, R57, R6, 0x7 ;  /* 0x0000000639067211 */ /* 0x002fe200078e38ff */
[----:B------:R-:W-:Y:S02]  /*11b30*/  ULDC.64 UR6, c[0x0][0x498] ;  /* 0x0001260000067ab9 */ /* 0x000fe40000000a00 */
[----:B------:R-:W-:Y:S02]  /*11b40*/  USEL UR11, UR11, URZ, !UP1 ;  /* 0x0000003f0b0b7287 */ /* 0x000fe4000c800000 */
[----:B------:R-:W-:Y:S01]  /*11b50*/  @P1 IMAD.HI.U32 R9, R6, c[0x0][0x4ec], RZ ;  /* 0x00013b0006091a27 */ /* 0x000fe200078e00ff */
[----:B------:R-:W-:-:S02]  /*11b60*/  UIMAD UR20, UR16, UR6, URZ ;  /* 0x00000006101472a4 */ /* 0x000fc4000f8e023f */
[----:B------:R-:W-:Y:S01]  /*11b70*/  UIADD3 UR13, UR13, UR9, URZ ;  /* 0x000000090d0d7290 */ /* 0x000fe2000fffe03f */
[----:B------:R-:W-:Y:S01]  /*11b80*/  IMAD.MOV.U32 R14, RZ, RZ, R6 ;  /* 0x000000ffff0e7224 */ /* 0x000fe200078e0006 */
[----:B------:R-:W-:Y:S01]  /*11b90*/  @P1 SHF.R.U32.HI R14, RZ, c[0x0][0x4f0], R9 ;  /* 0x00013c00ff0e1a19 */ /* 0x000fe20000011609 */
[----:B------:R-:W-:Y:S01]  /*11ba0*/  UIMAD UR7, UR11, UR7, UR20 ;  /* 0x000000070b0772a4 */ /* 0x000fe2000f8e0214 */
[----:B------:R-:W-:Y:S01]  /*11bb0*/  LOP3.LUT R9, R4, 0xfffffff8, RZ, 0xc0, !PT ;  /* 0xfffffff804097812 */ /* 0x000fe200078ec0ff */
[----:B------:R-:W-:Y:S01]  /*11bc0*/  UIMAD.WIDE.U32 UR12, UR11, UR6, UR12 ;  /* 0x000000060b0c72a5 */ /* 0x000fe2000f8e000c */
[----:B------:R-:W-:Y:S01]  /*11bd0*/  SHF.R.S32.HI R4, RZ, 0x3, R4 ;  /* 0x00000003ff047819 */ /* 0x000fe20000011404 */
[----:B------:R-:W-:Y:S01]  /*11be0*/  IMAD.MOV R11, RZ, RZ, -R14 ;  /* 0x000000ffff0b7224 */ /* 0x000fe200078e0a0e */
[----:B------:R-:W-:Y:S01]  /*11bf0*/  ULDC.64 UR4, c[0x0][0x3e8] ;  /* 0x0000fa0000047ab9 */ /* 0x000fe20000000a00 */
[----:B------:R-:W-:Y:S01]  /*11c00*/  IMAD.IADD R9, R0, 0x1, -R9 ;  /* 0x0000000100097824 */ /* 0x000fe200078e0a09 */
[----:B------:R-:W-:Y:S01]  /*11c10*/  UIMAD UR8, UR8, UR4, URZ ;  /* 0x00000004080872a4 */ /* 0x000fe2000f8e023f */
[----:B------:R-:W-:Y:S01]  /*11c20*/  IMAD R6, R11, c[0x0][0x4e8], R6 ;  /* 0x00013a000b067a24 */ /* 0x000fe200078e0206 */
[----:B------:R-:W-:Y:S01]  /*11c30*/  SHF.R.S32.HI R11, RZ, 0x1f, R14 ;  /* 0x0000001fff0b7819 */ /* 0x000fe2000001140e */
[----:B------:R-:W-:Y:S01]  /*11c40*/  IMAD.U32 R0, RZ, RZ, UR7 ;  /* 0x00000007ff007e24 */ /* 0x000fe2000f8e00ff */
[----:B------:R-:W-:Y:S01]  /*11c50*/  IADD3 R14, P0, R14, UR12, RZ ;  /* 0x0000000c0e0e7c10 */ /* 0x000fe2000ff1e0ff */
[----:B------:R-:W-:Y:S01]  /*11c60*/  UIADD3 UR19, UR19, UR17, URZ ;  /* 0x0000001113137290 */ /* 0x000fe2000fffe03f */
[----:B------:R-:W-:Y:S01]  /*11c70*/  SHF.R.S32.HI R17, RZ, 0x1f, R6 ;  /* 0x0000001fff117819 */ /* 0x000fe20000011406 */
[----:B------:R-:W-:Y:S01]  /*11c80*/  UIMAD UR5, UR10, UR5, UR8 ;  /* 0x000000050a0572a4 */ /* 0x000fe2000f8e0208 */
[----:B------:R-:W-:Y:S01]  /*11c90*/  IADD3.X R15, R11, UR13, R0, P0, !PT ;  /* 0x0000000d0b0f7c10 */ /* 0x000fe200087fe400 */
[----:B------:R-:W-:Y:S01]  /*11ca0*/  IMAD.SHL.U32 R11, R4, 0x40, RZ ;  /* 0x00000040040b7824 */ /* 0x000fe200078e00ff */
        /* <DEDUP_REMOVED lines=12> */
[----:B------:R-:W-:Y:S01]  /*11d70*/  SHF.R.U32.HI R6, RZ, 0x3, R11 ;  /* 0x00000003ff067819 */ /* 0x000fe2000001160b */
[----:B------:R-:W-:Y:S01]  /*11d80*/  UIMAD UR7, UR11, UR7, UR16 ;  /* 0x000000070b0772a4 */ /* 0x000fe2000f8e0210 */
[----:B------:R-:W-:Y:S01]  /*11d90*/  SHFL.IDX PT, R50, R16, RZ, 0x1c1f ;  /* 0x001c1fff10327589 */ /* 0x000fe200000e0000 */
[----:B------:R-:W-:Y:S01]  /*11da0*/  IMAD.IADD R12, R15, 0x1, R17 ;  /* 0x000000010f0c7824 */ /* 0x000fe200078e0211 */
[----:B------:R-:W-:Y:S01]  /*11db0*/  UIMAD.WIDE.U32 UR18, UR11, UR6, UR18 ;  /* 0x000000060b1272a5 */ /* 0x000fe2000f8e0012 */
[----:B------:R-:W-:Y:S01]  /*11dc0*/  IMAD.SHL.U32 R0, R9, 0x8, RZ ;  /* 0x0000000809007824 */ /* 0x000fe200078e00ff */
[----:B------:R-:W-:Y:S01]  /*11dd0*/  SHFL.IDX PT, R48, R16, 0x1, 0x1c1f ;  /* 0x003c1f0010307f89 */ /* 0x000fe200000e0000 */
[----:B------:R-:W-:Y:S01]  /*11de0*/  IMAD.MOV.U32 R9, RZ, RZ, R13 ;  /* 0x000000ffff097224 */ /* 0x000fe200078e000d */
[----:B------:R-:W-:Y:S01]  /*11df0*/  @P1 SHF.R.U32.HI R9, RZ, c[0x0][0x4f0], R10 ;  /* 0x00013c00ff091a19 */ /* 0x000fe2000001160a */
[----:B------:R-:W-:Y:S01]  /*11e00*/  UIADD3 UR7, UR19, UR7, URZ ;  /* 0x0000000713077290 */ /* 0x000fe2000fffe03f */
[----:B------:R-:W-:Y:S01]  /*11e10*/  LEA.HI.X R12, R14, c[0x0][0x454], R12, 0x2, P0 ;  /* 0x000115000e0c7a11 */ /* 0x000fe200000f140c */
[----:B------:R-:W-:Y:S01]  /*11e20*/  IMAD.U32 R15, RZ, RZ, UR19 ;  /* 0x00000013ff0f7e24 */ /* 0x000fe2000f8e00ff */
[----:B------:R-:W-:Y:S01]  /*11e30*/  LOP3.LUT R11, R11, 0x38, R0, 0xf8, !PT ;  /* 0x000000380b0b7812 */ /* 0x000fe200078ef800 */
[----:B------:R-:W-:Y:S01]  /*11e40*/  IMAD.MOV R10, RZ, RZ, -R9 ;  /* 0x000000ffff0a7224 */ /* 0x000fe200078e0a09 */
[----:B------:R-:W-:Y:S01]  /*11e50*/  MOV R14, UR18 ;  /* 0x00000012000e7c02 */ /* 0x000fe20008000f00 */
[----:B------:R-:W1:Y:S01]  /*11e60*/  SHFL.IDX PT, R51, R12, RZ, 0x1c1f ;  /* 0x001c1fff0c337589 */ /* 0x000e6200000e0000 */
[----:B------:R-:W-:Y:S01]  /*11e70*/  LOP3.LUT R6, R11, R6, RZ, 0x3c, !PT ;  /* 0x000000060b067212 */ /* 0x000fe200078e3cff */
[----:B------:R-:W-:Y:S01]  /*11e80*/  IMAD R10, R10, c[0x0][0x4e8], R13 ;  /* 0x00013a000a0a7a24 */ /* 0x000fe200078e020d */
[----:B------:R-:W-:Y:S01]  /*11e90*/  SHF.R.S32.HI R11, RZ, 0x1f, R9 ;  /* 0x0000001fff0b7819 */ /* 0x000fe20000011409 */
[----:B------:R-:W2:Y:S01]  /*11ea0*/  SHFL.IDX PT, R49, R12, 0x1, 0x1c1f ;  /* 0x003c1f000c317f89 */ /* 0x000ea200000e0000 */
[----:B------:R-:W-:Y:S01]  /*11eb0*/  IMAD R13, R57, 0x80, R2 ;  /* 0x00000080390d7824 */ /* 0x000fe200078e0202 */
[----:B------:R-:W-:Y:S01]  /*11ec0*/  LOP3.LUT R6, R6, 0x7ffffe00, R3, 0xf8, !PT ;  /* 0x7ffffe0006067812 */ /* 0x000fe200078ef803 */
[----:B-----5:R-:W-:-:S02]  /*11ed0*/  IMAD R2, R5, c[0x0][0x4e8], RZ ;  /* 0x00013a0005027a24 */ /* 0x020fc400078e02ff */
[----:B------:R-:W-:Y:S01]  /*11ee0*/  IMAD.U32 R15, RZ, RZ, UR7 ;  /* 0x00000007ff0f7e24 */ /* 0x000fe2000f8e00ff */
[----:B------:R-:W-:Y:S01]  /*11ef0*/  IADD3 R5, R13, 0x8, RZ ;  /* 0x000000080d057810 */ /* 0x000fe20007ffe0ff */
[----:B------:R-:W-:Y:S01]  /*11f00*/  IMAD R18, R11, c[0x0][0x3e0], RZ ;  /* 0x0000f8000b127a24 */ /* 0x000fe200078e02ff */
[-C--:B------:R-:W-:Y:S01]  /*11f10*/  ISETP.GE.OR P1, PT, R13, R2.reuse, P2 ;  /* 0x000000020d00720c */ /* 0x080fe20001726670 */
[----:B------:R-:W-:Y:S01]  /*11f20*/  IMAD.WIDE.U32 R14, R9, c[0x0][0x3e0], R14 ;  /* 0x0000f800090e7a25 */ /* 0x000fe200078e000e */
[----:B------:R-:W-:-:S03]  /*11f30*/  ISETP.GE.OR P0, PT, R5, R2, P2 ;  /* 0x000000020500720c */ /* 0x000fc60001706670 */
[----:B------:R-:W-:Y:S01]  /*11f40*/  IMAD R18, R9, c[0x0][0x3e4], R18 ;  /* 0x0000f90009127a24 */ /* 0x000fe200078e0212 */
[----:B------:R-:W-:Y:S01]  /*11f50*/  SHF.R.S32.HI R9, RZ, 0x1f, R10 ;  /* 0x0000001fff097819 */ /* 0x000fe2000001140a */
[----:B------:R-:W-:Y:S02]  /*11f60*/  IMAD.SHL.U32 R58, R6, 0x2, RZ ;  /* 0x00000002063a7824 */ /* 0x000fe400078e00ff */
[----:B------:R-:W-:Y:S01]  /*11f70*/  IMAD R57, R57, 0x80, R4 ;  /* 0x0000008039397824 */ /* 0x000fe200078e0204 */
[----:B------:R-:W-:Y:S01]  /*11f80*/  IADD3 R15, R15, R18, RZ ;  /* 0x000000120f0f7210 */ /* 0x000fe20007ffe0ff */
[----:B------:R-:W-:Y:S02]  /*11f90*/  IMAD R9, R9, c[0x0][0x3d8], RZ ;  /* 0x0000f60009097a24 */ /* 0x000fe400078e02ff */
[----:B-1----:R1:W-:Y:S02]  /*11fa0*/  @!P1 ST.E [R50.64], R7 ;  /* 0x0000000732009985 */ /* 0x0023e4000c10190e */
[----:B------:R-:W-:-:S02]  /*11fb0*/  IMAD R3, R10, c[0x0][0x3dc], R9 ;  /* 0x0000f7000a037a24 */ /* 0x000fc400078e0209 */
        /* <DEDUP_REMOVED lines=38> */
.L_x_1149:
[----:B--2---:R-:W-:Y:S05]  /*12220*/  BSYNC B0 ;  /* 0x0000000000007941 */ /* 0x004fea0003800000 */
.L_x_1148:
        /* <DEDUP_REMOVED lines=23> */
.L_x_1151:
[----:B------:R-:W-:Y:S05]  /*123a0*/  BSYNC B0 ;  /* 0x0000000000007941 */ /* 0x000fea0003800000 */
.L_x_1150:
        /* <DEDUP_REMOVED lines=23> */
.L_x_1153:
[----:B------:R-:W-:Y:S05]  /*12520*/  BSYNC B0 ;  /* 0x0000000000007941 */ /* 0x000fea0003800000 */
.L_x_1152:
        /* <DEDUP_REMOVED lines=24> */
.L_x_1146:
        /* <DEDUP_REMOVED lines=31> */
.L_x_1154:
        /* <DEDUP_REMOVED lines=43> */
.L_x_1156:
[----:B------:R-:W-:Y:S05]  /*12b50*/  BSYNC B0 ;  /* 0x0000000000007941 */ /* 0x000fea0003800000 */
.L_x_1155:
        /* <DEDUP_REMOVED lines=70> */
.L_x_1158:
[----:B------:R-:W-:Y:S05]  /*12fc0*/  BSYNC B0 ;  /* 0x0000000000007941 */ /* 0x000fea0003800000 */
.L_x_1157:
        /* <DEDUP_REMOVED lines=21> */
.L_x_1160:
[----:B------:R-:W-:Y:S05]  /*13120*/  BSYNC B0 ;  /* 0x0000000000007941 */ /* 0x000fea0003800000 */
.L_x_1159:
        /* <DEDUP_REMOVED lines=21> */
.L_x_1162:
[----:B------:R-:W-:Y:S05]  /*13280*/  BSYNC B0 ;  /* 0x0000000000007941 */ /* 0x000fea0003800000 */
.L_x_1161:
        /* <DEDUP_REMOVED lines=22> */
.L_x_1163:
        /* <DEDUP_REMOVED lines=9> */
.L_x_1715:


//--------------------- .text._ZN7cutlass13device_kernelIN5flash19enable_sm80_to_sm89INS1_16FlashAttnFwdSm80INS1_25CollectiveMainloopFwdSm80ILi8ELi2ELb0EN4cute5tupleIJNS5_1CILi128EEENS7_ILi64EEENS7_ILi192EEEEEELi192ENS_10bfloat16_tEfNS_4arch4Sm80ELb0ELb1ELb1ELb1ELb1ELb1ELb1ELb0EEENS1_21CollectiveEpilogueFwdINS6_IJS8_SA_S9_EEENS6_IJNS7_ILi1EEESI_SI_EEESC_SE_Li256ELb1ELb1ELb0ELb0EEENS1_19SingleTileSchedulerILb1ELb0ELb1ELi128EEEEEEEEEvNT_6ParamsE --------------------------
	.section	.text._ZN7cutlass13device_kernelIN5flash19enable_sm80_to_sm89INS1_16FlashAttnFwdSm80INS1_25CollectiveMainloopFwdSm80ILi8ELi2ELb0EN4cute5tupleIJNS5_1CILi128EEENS7_ILi64EEENS7_ILi192EEEEEELi192ENS_10bfloat16_tEfNS_4arch4Sm80ELb0ELb1ELb1ELb1ELb1ELb1ELb1ELb0EEENS1_21CollectiveEpilogueFwdINS6_IJS8_SA_S9_EEENS6_IJNS7_ILi1EEESI_SI_EEESC_SE_Li256ELb1ELb1ELb0ELb0EEENS1_19SingleTileSchedulerILb1ELb0ELb1ELi128EEEEEEEEEvNT_6ParamsE,"ax",@progbits
	.sectioninfo	@"SHI_REGISTERS=255"
	.align	128
.text._ZN7cutlass13device_kernelIN5flash19enable_sm80_to_sm89INS1_16FlashAttnFwdSm80INS1_25CollectiveMainloopFwdSm80ILi8ELi2ELb0EN4cute5tupleIJNS5_1CILi128EEENS7_ILi64EEENS7_ILi192EEEEEELi192ENS_10bfloat16_tEfNS_4arch4Sm80ELb0ELb1ELb1ELb1ELb1ELb1ELb1ELb0EEENS1_21CollectiveEpilogueFwdINS6_IJS8_SA_S9_EEENS6_IJNS7_ILi1EEESI_SI_EEESC_SE_Li256ELb1ELb1ELb0ELb0EEENS1_19SingleTileSchedulerILb1ELb0ELb1ELi128EEEEEEEEEvNT_6ParamsE:
        .type           _ZN7cutlass13device_kernelIN5flash19enable_sm80_to_sm89INS1_16FlashAttnFwdSm80INS1_25CollectiveMainloopFwdSm80ILi8ELi2ELb0EN4cute5tupleIJNS5_1CILi128EEENS7_ILi64EEENS7_ILi192EEEEEELi192ENS_10bfloat16_tEfNS_4arch4Sm80ELb0ELb1ELb1ELb1ELb1ELb1ELb1ELb0EEENS1_21CollectiveEpilogueFwdINS6_IJS8_SA_S9_EEENS6_IJNS7_ILi1EEESI_SI_EEESC_SE_Li256ELb1ELb1ELb0ELb0EEENS1_19SingleTileSchedulerILb1ELb0ELb1ELi128EEEEEEEEEvNT_6ParamsE,@function
        .size           _ZN7cutlass13device_kernelIN5flash19enable_sm80_to_sm89INS1_16FlashAttnFwdSm80INS1_25CollectiveMainloopFwdSm80ILi8ELi2ELb0EN4cute5tupleIJNS5_1CILi128EEENS7_ILi64EEENS7_ILi192EEEEEELi192ENS_10bfloat16_tEfNS_4arch4Sm80ELb0ELb1ELb1ELb1ELb1ELb1ELb1ELb0EEENS1_21CollectiveEpilogueFwdINS6_IJS8_SA_S9_EEENS6_IJNS7_ILi1EEESI_SI_EEESC_SE_Li256ELb1ELb1ELb0ELb0EEENS1_19SingleTileSchedulerILb1ELb0ELb1ELi128EEEEEEEEEvNT_6ParamsE,(.L_x_1716 - _ZN7cutlass13device_kernelIN5flash19enable_sm80_to_sm89INS1_16FlashAttnFwdSm80INS1_25CollectiveMainloopFwdSm80ILi8ELi2ELb0EN4cute5tupleIJNS5_1CILi128EEENS7_ILi64EEENS7_ILi192EEEEEELi192ENS_10bfloat16_tEfNS_4arch4Sm80ELb0ELb1ELb1ELb1ELb1ELb1ELb1ELb0EEENS1_21CollectiveEpilogueFwdINS6_IJS8_SA_S9_EEENS6_IJNS7_ILi1EEESI_SI_EEESC_SE_Li256ELb1ELb1ELb0ELb0EEENS1_19SingleTileSchedulerILb1ELb0ELb1ELi128EEEEEEEEEvNT_6ParamsE)
        .other          _ZN7cutlass13device_kernelIN5flash19enable_sm80_to_sm89INS1_16FlashAttnFwdSm80INS1_25CollectiveMainloopFwdSm80ILi8ELi2ELb0EN4cute5tupleIJNS5_1CILi128EEENS7_ILi64EEENS7_ILi192EEEEEELi192ENS_10bfloat16_tEfNS_4arch4Sm80ELb0ELb1ELb1ELb1ELb1ELb1ELb1ELb0EEENS1_21CollectiveEpilogueFwdINS6_IJS8_SA_S9_EEENS6_IJNS7_ILi1EEESI_SI_EEESC_SE_Li256ELb1ELb1ELb0ELb0EEENS1_19SingleTileSchedulerILb1ELb0ELb1ELi128EEEEEEEEEvNT_6ParamsE,@"STO_CUDA_ENTRY STV_DEFAULT"
_ZN7cutlass13device_kernelIN5flash19enable_sm80_to_sm89INS1_16FlashAttnFwdSm80INS1_25CollectiveMainloopFwdSm80ILi8ELi2ELb0EN4cute5tupleIJNS5_1CILi128EEENS7_ILi64EEENS7_ILi192EEEEEELi192ENS_10bfloat16_tEfNS_4arch4Sm80ELb0ELb1ELb1ELb1ELb1ELb1ELb1ELb0EEENS1_21CollectiveEpilogueFwdINS6_IJS8_SA_S9_EEENS6_IJNS7_ILi1EEESI_SI_EEESC_SE_Li256ELb1ELb1ELb0ELb0EEENS1_19SingleTileSchedulerILb1ELb0ELb1ELi128EEEEEEEEEvNT_6ParamsE:
        /* <DEDUP_REMOVED lines=17> */
.L_x_1165:
        /* <DEDUP_REMOVED lines=8> */
.L_x_1167:
[----:B------:R-:W-:-:S05]  /*0190*/  MOV R0, c[0x0][0x54c] ;  /* 0x0001530000007a02 */ /* 0x000fca0000000f00 */
.L_x_1166:
[----:B-----5:R-:W-:Y:S01]  /*01a0*/  IMAD R0, R0, c[0x0][0x548], RZ ;  /* 0x0001520000007a24 */ /* 0x020fe200078e02ff */
[----:B------:R-:W-:-:S04]  /*01b0*/  SHF.L.U32 R155, R175, 0x7, RZ ;  /* 0x00000007af9b7819 */ /* 0x000fc800000006ff */
[----:B------:R-:W-:-:S04]  /*01c0*/  ISETP.GE.AND P0, PT, R155, R0, PT ;  /* 0x000000009b00720c */ /* 0x000fc80003f06270 */
[----:B------:R-:W-:Y:S01]  /*01d0*/  SEL R242, R5, 0xffffffff, !P0 ;  /* 0xffffffff05f27807 */ /* 0x000fe20004000000 */
[----:B------:R-:W-:Y:S05]  /*01e0*/  BRA `(.L_x_1168) ;  /* 0x0000012000007947 */ /* 0x000fea0003800000 */
.L_x_1164:
[----:B---3--:R-:W-:-:S04]  /*01f0*/  ISETP.NE.U32.AND P0, PT, RZ, c[0x0][0x568], PT ;  /* 0x00015a00ff007a0c */ /* 0x008fc80003f05070 */
[----:B------:R-:W-:-:S13]  /*0200*/  ISETP.NE.AND.EX P0, PT, RZ, c[0x0][0x56c], PT, P0 ;  /* 0x00015b00ff007a0c */ /* 0x000fda0003f05300 */
[----:B------:R-:W-:Y:S05]  /*0210*/  @!P0 BRA `(.L_x_1169) ;  /* 0x0000002000008947 */ /* 0x000fea0003800000 */
[----:B------:R1:W5:Y:S01]  /*0220*/  LDG.E R0, [R2.64] ;  /* 0x0000000602007981 */ /* 0x000362000c1e1900 */
[----:B------:R-:W-:Y:S05]  /*0230*/  BRA `(.L_x_1170) ;  /* 0x0000009000007947 */ /* 0x000fea0003800000 */
.L_x_1169:
        /* <DEDUP_REMOVED lines=8> */
.L_x_1171:
[----:B------:R-:W-:-:S05]  /*02c0*/  MOV R0, c[0x0][0x54c] ;  /* 0x0001530000007a02 */ /* 0x000fca0000000f00 */
.L_x_1170:
[----:B-----5:R-:W-:Y:S01]  /*02d0*/  IMAD R0, R0, c[0x0][0x548], RZ ;  /* 0x0001520000007a24 */ /* 0x020fe200078e02ff */
[----:B------:R-:W-:-:S04]  /*02e0*/  SHF.L.U32 R155, R175, 0x7, RZ ;  /* 0x00000007af9b7819 */ /* 0x000fc800000006ff */
[----:B------:R-:W-:-:S04]  /*02f0*/  ISETP.GE.AND P0, PT, R155, R0, PT ;  /* 0x000000009b00720c */ /* 0x000fc80003f06270 */
[----:B------:R-:W-:-:S04]  /*0300*/  SEL R242, R5, 0xffffffff, !P0 ;  /* 0xffffffff05f27807 */ /* 0x000fc80004000000 */
.L_x_1168:
        /* <DEDUP_REMOVED lines=43> */
.L_x_1172:
[----:B-----5:R1:W-:Y:S01]  /*05c0*/  STL [R1+0x58], R17 ;  /* 0x0000581101007387 */ /* 0x0203e20000100800 */
[----:B------:R-:W-:-:S04]  /*05d0*/  ISETP.NE.U32.AND P0, PT, RZ, c[0x0][0x368], PT ;  /* 0x0000da00ff007a0c */ /* 0x000fc80003f05070 */
[----:B------:R-:W-:-:S13]  /*05e0*/  ISETP.NE.AND.EX P0, PT, RZ, c[0x0][0x36c], PT, P0 ;  /* 0x0000db00ff007a0c */ /* 0x000fda0003f05300 */
[----:B------:R-:W-:Y:S05]  /*05f0*/  @!P0 BRA `(.L_x_1173) ;  /* 0x0000003000008947 */ /* 0x000fea0003800000 */
[----:B------:R-:W-:-:S05]  /*0600*/  IMAD.WIDE R4, R242, R12, c[0x0][0x368] ;  /* 0x0000da00f2047625 */ /* 0x000fca00078e020c */
[----:B------:R3:W5:Y:S01]  /*0610*/  LDG.E R8, [R4.64] ;  /* 0x0000000604087981 */ /* 0x000762000c1e1900 */
[----:B------:R-:W-:Y:S05]  /*0620*/  BRA `(.L_x_1174) ;  /* 0x0000004000007947 */ /* 0x000fea0003800000 */
.L_x_1173:
[----:B------:R-:W-:Y:S05]  /*0630*/  @!P2 BRA `(.L_x_1174) ;  /* 0x000000300000a947 */ /* 0x000fea0003800000 */
[----:B------:R3:W4:Y:S04]  /*0640*/  LDG.E R0, [R4.64] ;  /* 0x0000000604007981 */ /* 0x000728000c1e1900 */
[----:B---3--:R-:W4:Y:S02]  /*0650*/  LDG.E R4, [R4.64+0x4] ;  /* 0x0000040604047981 */ /* 0x008f24000c1e1900 */
[----:B----4-:R-:W-:Y:S02]  /*0660*/  IADD3 R8, -R0, R4, RZ ;  /* 0x0000000400087210 */ /* 0x010fe40007ffe1ff */
.L_x_1174:
        /* <DEDUP_REMOVED lines=37> */
.L_x_1176:
[----:B------:R-:W-:-:S13]  /*08c0*/  ISETP.NE.AND P0, PT, R6, 0x1, PT ;  /* 0x000000010600780c */ /* 0x000fda0003f05270 */
[----:B------:R-:W-:-:S05]  /*08d0*/  @P0 IMAD.HI.U32 R2, R0, c[0x0][0x330], RZ ;  /* 0x0000cc0000020a27 */ /* 0x000fca00078e00ff */
[----:B------:R-:W-:-:S05]  /*08e0*/  @P0 SHF.R.U32.HI R0, RZ, c[0x0][0x334], R2 ;  /* 0x0000cd00ff000a19 */ /* 0x000fca0000011602 */
.L_x_1177:
[----:B------:R-:W-:-:S05]  /*08f0*/  IMAD R0, R0, R6, c[0x0][0x32c] ;  /* 0x0000cb0000007624 */ /* 0x000fca00078e0206 */
[----:B------:R-:W-:Y:S02]  /*0900*/  IMNMX R4, R4, R0, PT ;  /* 0x0000000004047217 */ /* 0x000fe40003800200 */
.L_x_1175:
        /* <DEDUP_REMOVED lines=14> */
.L_x_1179:
[----:B------:R-:W-:-:S13]  /*09f0*/  ISETP.NE.AND P0, PT, R6, 0x1, PT ;  /* 0x000000010600780c */ /* 0x000fda0003f05270 */
[----:B------:R-:W-:-:S05]  /*0a00*/  @P0 IMAD.HI.U32 R2, R0, c[0x0][0x330], RZ ;  /* 0x0000cc0000020a27 */ /* 0x000fca00078e00ff */
[----:B------:R-:W-:-:S05]  /*0a10*/  @P0 SHF.R.U32.HI R0, RZ, c[0x0][0x334], R2 ;  /* 0x0000cd00ff000a19 */ /* 0x000fca0000011602 */
.L_x_1180:
[----:B------:R-:W-:-:S05]  /*0a20*/  IMAD R0, R0, c[0x0][0x32c], RZ ;  /* 0x0000cb0000007a24 */ /* 0x000fca00078e02ff */
[----:B------:R-:W-:Y:S02]  /*0a30*/  IMNMX R3, R3, R0, !PT ;  /* 0x0000000003037217 */ /* 0x000fe40007800200 */
.L_x_1178:
        /* <DEDUP_REMOVED lines=26> */
[----:B------:R-:W-:Y:S01]  /*0be0*/  IADD3 R16, R4, -0x1, RZ ;  /* 0xffffffff04107810 */ /* 0x000fe20007ffe0ff */
[----:B------:R-:W-:Y:S01]  /*0bf0*/  IMAD.IADD R153, R11, 0x1, R8 ;  /* 0x000000010b997824 */ /* 0x000fe200078e0208 */
[----:B------:R-:W-:Y:S01]  /*0c00*/  SHF.R.S32.HI R42, RZ, 0x1f, R174 ;  /* 0x0000001fff2a7819 */ /* 0x000fe200000114ae */
[----:B------:R-:W-:Y:S01]  /*0c10*/  IMAD.MOV.U32 R19, RZ, RZ, c[0x0][0x238] ;  /* 0x00008e00ff137624 */ /* 0x000fe200078e00ff */
[--C-:B------:R-:W-:Y:S01]  /*0c20*/  SHF.R.S32.HI R6, RZ, 0x1f, R16.reuse ;  /* 0x0000001fff067819 */ /* 0x100fe20000011410 */
[----:B------:R-:W-:Y:S01]  /*0c30*/  IMAD.MOV.U32 R25, RZ, RZ, R16 ;  /* 0x000000ffff197224 */ /* 0x000fe200078e0010 */
[----:B------:R-:W-:Y:S01]  /*0c40*/  LEA.HI R8, R42, R174, RZ, 0x3 ;  /* 0x000000ae2a087211 */ /* 0x000fe200078f18ff */
[----:B------:R-:W-:Y:S01]  /*0c50*/  IMAD.MOV.U32 R158, RZ, RZ, 0x6 ;  /* 0x00000006ff9e7424 */ /* 0x000fe200078e00ff */
[----:B------:R-:W-:Y:S01]  /*0c60*/  SHF.R.S32.HI R14, RZ, 0x1f, R242 ;  /* 0x0000001fff0e7819 */ /* 0x000fe200000114f2 */
[----:B------:R-:W-:Y:S01]  /*0c70*/  IMAD.MOV.U32 R22, RZ, RZ, c[0x0][0x258] ;  /* 0x00009600ff167624 */ /* 0x000fe200078e00ff */
[----:B------:R-:W-:Y:S01]  /*0c80*/  ISETP.GT.AND P0, PT, R25, R36, PT ;  /* 0x000000241900720c */ /* 0x000fe20003f04270 */
[C---:B------:R-:W-:Y:S01]  /*0c90*/  IMAD.SHL.U32 R168, R19.reuse, 0x40, RZ ;  /* 0x0000004013a87824 */ /* 0x040fe200078e00ff */
[-C--:B------:R-:W-:Y:S01]  /*0ca0*/  SHF.L.U64.HI R163, R19, R158.reuse, c[0x0][0x23c] ;  /* 0x00008f0013a37619 */ /* 0x080fe2000001029e */
[C---:B------:R-:W-:Y:S01]  /*0cb0*/  IMAD.SHL.U32 R170, R22.reuse, 0x40, RZ ;  /* 0x0000004016aa7824 */ /* 0x040fe200078e00ff */
[----:B------:R-:W-:Y:S01]  /*0cc0*/  SHF.L.U64.HI R164, R22, R158, c[0x0][0x25c] ;  /* 0x0000970016a47619 */ /* 0x000fe2000001029e */
[----:B------:R-:W-:Y:S01]  /*0cd0*/  IMAD R7, R33, c[0x0][0x240], RZ ;  /* 0x0000900021077a24 */ /* 0x000fe200078e02ff */
[----:B-1----:R-:W-:Y:S01]  /*0ce0*/  SEL R10, R14, RZ, !P4 ;  /* 0x000000ff0e0a7207 */ /* 0x002fe20006000000 */
[CC--:B------:R-:W-:Y:S01]  /*0cf0*/  IMAD R0, R163.reuse, R16.reuse, RZ ;  /* 0x00000010a3007224 */ /* 0x0c0fe200078e02ff */
[----:B------:R-:W-:Y:S01]  /*0d00*/  SHF.R.S32.HI R13, RZ, 0x1f, R15 ;  /* 0x0000001fff0d7819 */ /* 0x000fe2000001140f */
[----:B------:R-:W-:Y:S01]  /*0d10*/  IMAD R5, R164, R16, RZ ;  /* 0x00000010a4057224 */ /* 0x000fe200078e02ff */
[----:B------:R-:W-:Y:S01]  /*0d20*/  LEA.HI R30, R42, R174, RZ, 0x2 ;  /* 0x000000ae2a1e7211 */ /* 0x000fe200078f10ff */
[----:B------:R-:W-:Y:S01]  /*0d30*/  IMAD R17, R6, R168, R0 ;  /* 0x000000a806117224 */ /* 0x000fe200078e0200 */
[----:B------:R-:W-:Y:S01]  /*0d40*/  ULDC.U8 UR4, c[0x0][0x298] ;  /* 0x0000a60000047ab9 */ /* 0x000fe20000000000 */
[----:B------:R-:W-:Y:S01]  /*0d50*/  @P0 IADD3 R28, R4, -0x2, RZ ;  /* 0xfffffffe041c0810 */ /* 0x000fe20007ffe0ff */
[----:B------:R-:W-:Y:S01]  /*0d60*/  IMAD R18, R6, R170, R5 ;  /* 0x000000aa06127224 */ /* 0x000fe200078e0205 */
[----:B--2---:R-:W-:Y:S01]  /*0d70*/  LOP3.LUT R2, R8, 0x1ffffff8, RZ, 0xc0, !PT ;  /* 0x1ffffff808027812 */ /* 0x004fe200078ec0ff */
[----:B------:R-:W-:Y:S01]  /*0d80*/  IMAD R7, R32, c[0x0][0x244], R7 ;  /* 0x0000910020077a24 */ /* 0x000fe200078e0207 */
[----:B------:R-:W-:Y:S01]  /*0d90*/  SHF.R.S32.HI R8, RZ, 0x3, R8 ;  /* 0x00000003ff087819 */ /* 0x000fe20000011408 */
[----:B------:R-:W-:Y:S01]  /*0da0*/  @P0 IMAD R6, R163, R28, RZ ;  /* 0x0000001ca3060224 */ /* 0x000fe200078e02ff */
[----:B------:R-:W-:Y:S01]  /*0db0*/  @P0 SHF.R.S32.HI R9, RZ, 0x1f, R28 ;  /* 0x0000001fff090819 */ /* 0x000fe2000001141c */
[----:B------:R-:W-:Y:S01]  /*0dc0*/  IMAD.IADD R2, R174, 0x1, -R2 ;  /* 0x00000001ae027824 */ /* 0x000fe200078e0a02 */
[----:B------:R-:W-:Y:S01]  /*0dd0*/  SHF.R.S32.HI R99, RZ, 0x2, R30 ;  /* 0x00000002ff637819 */ /* 0x000fe2000001141e */
[----:B------:R-:W-:-:S02]  /*0de0*/  IMAD R0, R16, -0x40, -R8 ;  /* 0xffffffc010007824 */ /* 0x000fc400078e0a08 */
[----:B------:R-:W-:Y:S02]  /*0df0*/  IMAD.SHL.U32 R2, R2, 0x8, RZ ;  /* 0x0000000802027824 */ /* 0x000fe400078e00ff */
[----:B------:R-:W-:Y:S02]  /*0e00*/  IMAD.IADD R0, R0, 0x1, R222 ;  /* 0x0000000100007824 */ /* 0x000fe400078e02de */
[----:B------:R-:W-:Y:S01]  /*0e10*/  @P0 IMAD R29, R9, R168, R6 ;  /* 0x000000a8091d0224 */ /* 0x000fe200078e0206 */
[--C-:B------:R-:W-:Y:S01]  /*0e20*/  SHF.R.S32.HI R3, RZ, 0x1f, R2.reuse ;  /* 0x0000001fff037819 */ /* 0x100fe20000011402 */
[----:B------:R-:W-:Y:S01]  /*0e30*/  IMAD R11, R33, c[0x0][0x260], RZ ;  /* 0x00009800210b7a24 */ /* 0x000fe200078e02ff */
[----:B------:R-:W-:Y:S01]  /*0e40*/  SEL R9, R242, RZ, !P4 ;  /* 0x000000fff2097207 */ /* 0x000fe20006000000 */
[----:B------:R-:W-:Y:S01]  /*0e50*/  IMAD.SHL.U32 R166, R19, 0x20, RZ ;  /* 0x0000002013a67824 */ /* 0x000fe200078e00ff */
[----:B------:R-:W-:Y:S01]  /*0e60*/  ISETP.GE.AND P2, PT, R0, 0x1, PT ;  /* 0x000000010000780c */ /* 0x000fe20003f46270 */
[----:B------:R-:W-:Y:S01]  /*0e70*/  IMAD.WIDE.U32 R4, R32, c[0x0][0x240], R2 ;  /* 0x0000900020047a25 */ /* 0x000fe200078e0002 */
[----:B------:R-:W-:-:S02]  /*0e80*/  ISETP.GE.AND P1, PT, R0, 0x21, PT ;  /* 0x000000210000780c */ /* 0x000fc40003f26270 */
[----:B------:R-:W-:Y:S01]  /*0e90*/  ISETP.GE.AND P6, PT, R2, c[0x0][0x1d4], PT ;  /* 0x0000750002007a0c */ /* 0x000fe20003fc6270 */
[----:B------:R-:W-:Y:S02]  /*0ea0*/  IMAD.IADD R5, R5, 0x1, R7 ;  /* 0x0000000105057824 */ /* 0x000fe400078e0207 */
[----:B------:R-:W-:Y:S01]  /*0eb0*/  IMAD.WIDE.U32 R6, R32, c[0x0][0x260], R2 ;  /* 0x0000980020067a25 */ /* 0x000fe200078e0002 */
[----:B------:R-:W-:-:S03]  /*0ec0*/  IADD3 R3, P4, R8, R15, RZ ;  /* 0x0000000f08037210 */ /* 0x000fc60007f9e0ff */
[----:B------:R-:W-:Y:S01]  /*0ed0*/  IMAD R0, R10, c[0x0][0x248], RZ ;  /* 0x000092000a007a24 */ /* 0x000fe200078e02ff */
[----:B------:R-:W-:Y:S01]  /*0ee0*/  LEA.HI.X.SX32 R13, R8, R13, 0x1, P4 ;  /* 0x0000000d080d7211 */ /* 0x000fe200020f0eff */
[----:B------:R-:W-:Y:S02]  /*0ef0*/  IMAD R11, R32, c[0x0][0x264], R11 ;  /* 0x00009900200b7a24 */ /* 0x000fe400078e020b */
[----:B------:R-:W-:Y:S02]  /*0f00*/  IMAD R10, R10, c[0x0][0x268], RZ ;  /* 0x00009a000a0a7a24 */ /* 0x000fe400078e02ff */
[C---:B------:R-:W-:Y:S02]  /*0f10*/  IMAD R12, R9.reuse, c[0x0][0x24c], R0 ;  /* 0x00009300090c7a24 */ /* 0x040fe400078e0200 */
[----:B------:R-:W-:-:S04]  /*0f20*/  IMAD.WIDE.U32 R4, R9, c[0x0][0x248], R4 ;  /* 0x0000920009047a25 */ /* 0x000fc800078e0004 */
[----:B------:R-:W-:Y:S01]  /*0f30*/  IMAD.SHL.U32 R0, R8, 0x40, RZ ;  /* 0x0000004008007824 */ /* 0x000fe200078e00ff */
[----:B------:R-:W-:Y:S01]  /*0f40*/  IADD3 R8, R2, 0x40, RZ ;  /* 0x0000004002087810 */ /* 0x000fe20007ffe0ff */
[----:B------:R-:W-:Y:S02]  /*0f50*/  IMAD.IADD R7, R7, 0x1, R11 ;  /* 0x0000000107077824 */ /* 0x000fe400078e020b */
[----:B------:R-:W-:Y:S01]  /*0f60*/  IMAD R11, R9, c[0x0][0x26c], R10 ;  /* 0x00009b00090b7a24 */ /* 0x000fe200078e020a */
[----:B------:R-:W-:Y:S01]  /*0f70*/  LOP3.LUT R0, R0, 0x1c0, RZ, 0xc0, !PT ;  /* 0x000001c000007812 */ /* 0x000fe200078ec0ff */
[----:B------:R-:W-:Y:S01]  /*0f80*/  IMAD.IADD R5, R5, 0x1, R12 ;  /* 0x0000000105057824 */ /* 0x000fe200078e020c */
[----:B------:R-:W-:Y:S01]  /*0f90*/  ISETP.GE.AND P4, PT, R8, c[0x0][0x1d4], PT ;  /* 0x0000750008007a0c */ /* 0x000fe20003f86270 */
[----:B------:R-:W-:Y:S01]  /*0fa0*/  IMAD R10, R13, c[0x0][0x238], RZ ;  /* 0x00008e000d0a7a24 */ /* 0x000fe200078e02ff */
[----:B------:R-:W-:Y:S01]  /*0fb0*/  LOP3.LUT R8, R30, 0xfffffffc, RZ, 0xc0, !PT ;  /* 0xfffffffc1e087812 */ /* 0x000fe200078ec0ff */
[----:B------:R-:W-:Y:S01]  /*0fc0*/  IMAD.WIDE.U32 R6, R9, c[0x0][0x268], R6 ;  /* 0x00009a0009067a25 */ /* 0x000fe200078e0006 */
[----:B------:R-:W-:-:S02]  /*0fd0*/  LOP3.LUT R9, R0, 0x38, R2, 0xf8, !PT ;  /* 0x0000003800097812 */ /* 0x000fc400078ef802 */
[----:B------:R-:W-:Y:S01]  /*0fe0*/  SHF.R.U32.HI R0, RZ, 0x3, R0 ;  /* 0x00000003ff007819 */ /* 0x000fe20000011600 */
[C---:B------:R-:W-:Y:S01]  /*0ff0*/  IMAD R10, R3.reuse, c[0x0][0x23c], R10 ;  /* 0x00008f00030a7a24 */ /* 0x040fe200078e020a */
[----:B------:R-:W-:Y:S01]  /*1000*/  P2R R112, PR, RZ, 0x10 ;  /* 0x00000010ff707803 */ /* 0x000fe20000000000 */
[----:B------:R-:W-:Y:S01]  /*1010*/  IMAD.WIDE.U32 R120, R3, c[0x0][0x238], R4 ;  /* 0x00008e0003787a25 */ /* 0x000fe200078e0004 */
[----:B------:R-:W-:Y:S02]  /*1020*/  LOP3.LUT R0, R9, R0, RZ, 0x3c, !PT ;  /* 0x0000000009007212 */ /* 0x000fe400078e3cff */
[----:B------:R-:W-:Y:S01]  /*1030*/  IADD3 R2, R2, 0x80, RZ ;  /* 0x0000008002027810 */ /* 0x000fe20007ffe0ff */
[----:B------:R-:W-:Y:S02]  /*1040*/  IMAD.IADD R5, R7, 0x1, R11 ;  /* 0x0000000107057824 */ /* 0x000fe400078e020b */
[----:B------:R-:W-:Y:S01]  /*1050*/  IMAD.MOV.U32 R4, RZ, RZ, R6 ;  /* 0x000000ffff047224 */ /* 0x000fe200078e0006 */
[----:B------:R-:W-:Y:S01]  /*1060*/  ISETP.GE.AND P5, PT, R2, c[0x0][0x1d4], PT ;  /* 0x0000750002007a0c */ /* 0x000fe20003fa6270 */
[----:B------:R-:W-:Y:S01]  /*1070*/  IMAD.IADD R115, R121, 0x1, R10 ;  /* 0x0000000179737824 */ /* 0x000fe200078e020a */
[CC--:B------:R-:W-:Y:S01]  /*1080*/  LEA.HI R10, R42.reuse, R174.reuse, RZ, 0x6 ;  /* 0x000000ae2a0a7211 */ /* 0x0c0fe200078f30ff */
[----:B------:R-:W-:Y:S01]  /*1090*/  IMAD.MOV.U32 R114, RZ, RZ, R120 ;  /* 0x000000ffff727224 */ /* 0x000fe200078e0078 */
[----:B------:R-:W-:Y:S01]  /*10a0*/  LEA.HI R42, R42, R174, RZ, 0x5 ;  /* 0x000000ae2a2a7211 */ /* 0x000fe200078f28ff */
[----:B------:R-:W-:-:S02]  /*10b0*/  IMAD R7, R13, c[0x0][0x258], RZ ;  /* 0x000096000d077a24 */ /* 0x000fc400078e02ff */
[----:B------:R-:W-:-:S04]  /*10c0*/  IMAD.WIDE.U32 R118, R3, c[0x0][0x258], R4 ;  /* 0x0000960003767a25 */ /* 0x000fc800078e0004 */
[----:B------:R-:W-:-:S04]  /*10d0*/  IMAD.WIDE.U32 R4, R16, R168, R114 ;  /* 0x000000a810047225 */ /* 0x000fc800078e0072 */
[----:B------:R-:W-:Y:S02]  /*10e0*/  IMAD.MOV.U32 R9, RZ, RZ, 0x5 ;  /* 0x00000005ff097424 */ /* 0x000fe400078e00ff */
[----:B------:R-:W-:Y:S02]  /*10f0*/  IMAD R7, R3, c[0x0][0x25c], R7 ;  /* 0x0000970003077a24 */ /* 0x000fe400078e0207 */
[----:B------:R-:W-:Y:S01]  /*1100*/  IMAD.IADD R3, R5, 0x1, R17 ;  /* 0x0000000105037824 */ /* 0x000fe200078e0211 */
[----:B------:R-:W-:Y:S01]  /*1110*/  @P1 IADD3 R5, P4, R166, R4, RZ ;  /* 0x00000004a6051210 */ /* 0x000fe20007f9e0ff */
[----:B------:R-:W-:Y:S01]  /*1120*/  IMAD.IADD R117, R119, 0x1, R7 ;  /* 0x0000000177757824 */ /* 0x000fe200078e0207 */
[-C--:B------:R-:W-:Y:S01]  /*1130*/  SHF.L.U64.HI R159, R19, R9.reuse, c[0x0][0x23c] ;  /* 0x00008f00139f7619 */ /* 0x080fe20000010209 */
[----:B------:R-:W-:Y:S01]  /*1140*/  IMAD.MOV.U32 R116, RZ, RZ, R118 ;  /* 0x000000ffff747224 */ /* 0x000fe200078e0076 */
[----:B------:R-:W-:Y:S01]  /*1150*/  SHF.L.U64.HI R162, R22, R9, c[0x0][0x25c] ;  /* 0x0000970016a27619 */ /* 0x000fe20000010209 */
[----:B------:R-:W-:-:S02]  /*1160*/  IMAD.IADD R31, R174, 0x1, -R8 ;  /* 0x00000001ae1f7824 */ /* 0x000fc400078e0a08 */
[----:B------:R-:W-:Y:S02]  /*1170*/  IMAD.SHL.U32 R169, R22, 0x20, RZ ;  /* 0x0000002016a97824 */ /* 0x000fe400078e00ff */
[----:B------:R-:W-:Y:S02]  /*1180*/  IMAD.SHL.U32 R10, R10, 0x8, RZ ;  /* 0x000000080a0a7824 */ /* 0x000fe400078e00ff */
[----:B------:R-:W-:-:S03]  /*1190*/  @P0 IMAD.WIDE.U32 R12, R28, R168, R114 ;  /* 0x000000a81c0c0225 */ /* 0x000fc600078e0072 */
[----:B------:R-:W-:Y:S01]  /*11a0*/  LOP3.LUT R10, R0, 0xfffffe00, R10, 0xf8, !PT ;  /* 0xfffffe00000a7812 */ /* 0x000fe200078ef80a */
[----:B------:R-:W-:Y:S02]  /*11b0*/  @P0 IMAD.IADD R0, R13, 0x1, R29 ;  /* 0x000000010d000824 */ /* 0x000fe400078e021d */
[C---:B------:R-:W-:Y:S02]  /*11c0*/  IMAD.SHL.U32 R34, R31.reuse, 0x4, RZ ;  /* 0x000000041f227824 */ /* 0x040fe400078e00ff */
[----:B------:R-:W-:Y:S02]  /*11d0*/  @P2 IMAD.SHL.U32 R11, R10, 0x2, RZ ;  /* 0x000000020a0b2824 */ /* 0x000fe400078e00ff */
[----:B------:R-:W-:Y:S01]  /*11e0*/  IMAD.SHL.U32 R26, R31, 0x8, RZ ;  /* 0x000000081f1a7824 */ /* 0x000fe200078e00ff */
[----:B------:R-:W-:Y:S01]  /*11f0*/  IADD3 R38, R34, 0x20, RZ ;  /* 0x0000002022267810 */ /* 0x000fe20007ffe0ff */
[----:B------:R-:W-:Y:S01]  /*1200*/  IMAD.SHL.U32 R42, R42, 0x10, RZ ;  /* 0x000000102a2a7824 */ /* 0x000fe200078e00ff */
[----:B------:R-:W-:Y:S01]  /*1210*/  IADD3 R37, R34, 0x40, RZ ;  /* 0x0000004022257810 */ /* 0x000fe20007ffe0ff */
[----:B------:R-:W-:Y:S01]  /*1220*/  IMAD.WIDE.U32 R172, R32, c[0x0][0x210], RZ ;  /* 0x0000840020ac7a25 */ /* 0x000fe200078e00ff */
[----:B------:R-:W-:-:S02]  /*1230*/  SHF.R.S32.HI R27, RZ, 0x1f, R26 ;  /* 0x0000001fff1b7819 */ /* 0x000fc4000001141a */
[----:B------:R-:W-:Y:S01]  /*1240*/  SHF.R.S32.HI R35, RZ, 0x1f, R34 ;  /* 0x0000001fff237819 */ /* 0x000fe20000011422 */
[----:B------:R-:W-:Y:S01]  /*1250*/  IMAD.IADD R29, R34, 0x1, R38 ;  /* 0x00000001221d7824 */ /* 0x000fe200078e0226 */
[----:B------:R-:W-:Y:S01]  /*1260*/  LOP3.LUT R42, R42, 0xfffffe00, RZ, 0xc0, !PT ;  /* 0xfffffe002a2a7812 */ /* 0x000fe200078ec0ff */
[----:B------:R-:W-:Y:S01]  /*1270*/  IMAD.IADD R28, R34, 0x1, R37 ;  /* 0x00000001221c7824 */ /* 0x000fe200078e0225 */
[----:B------:R-:W-:Y:S01]  /*1280*/  IADD3 R101, R26, 0x80, RZ ;  /* 0x000000801a657810 */ /* 0x000fe20007ffe0ff */
[----:B------:R-:W-:Y:S01]  /*1290*/  IMAD.WIDE.U32 R160, R32, c[0x0][0x1e8], RZ ;  /* 0x00007a0020a07a25 */ /* 0x000fe200078e00ff */
[C---:B------:R-:W-:Y:S02]  /*12a0*/  IADD3 R102, R26.reuse, 0x60, RZ ;  /* 0x000000601a667810 */ /* 0x040fe40007ffe0ff */
[----:B------:R-:W-:Y:S01]  /*12b0*/  IADD3 R100, R26, 0xa0, RZ ;  /* 0x000000a01a647810 */ /* 0x000fe20007ffe0ff */
[----:B------:R-:W-:Y:S01]  /*12c0*/  IMAD.MOV.U32 R167, RZ, RZ, c[0x0][0x290] ;  /* 0x0000a400ffa77624 */ /* 0x000fe200078e00ff */
[C---:B------:R-:W-:Y:S01]  /*12d0*/  IADD3 R41, R34.reuse, 0x10, RZ ;  /* 0x0000001022297810 */ /* 0x040fe20007ffe0ff */
[----:B------:R-:W-:Y:S01]  /*12e0*/  IMAD.MOV.U32 R165, RZ, RZ, c[0x0][0x280] ;  /* 0x0000a000ffa57624 */ /* 0x000fe200078e00ff */
[C---:B------:R-:W-:Y:S01]  /*12f0*/  IADD3 R40, R34.reuse, 0x30, RZ ;  /* 0x0000003022287810 */ /* 0x040fe20007ffe0ff */
[----:B------:R-:W-:Y:S01]  /*1300*/  IMAD.MOV.U32 R176, RZ, RZ, 0x1 ;  /* 0x00000001ffb07424 */ /* 0x000fe200078e00ff */
[-C--:B------:R-:W-:Y:S01]  /*1310*/  SHF.L.U64.HI R157, R167, R158.reuse, c[0x0][0x294] ;  /* 0x0000a500a79d7619 */ /* 0x080fe2000001029e */
[----:B------:R-:W-:Y:S01]  /*1320*/  IMAD.MOV.U32 R171, RZ, RZ, c[0x0][0x27c] ;  /* 0x00009f00ffab7624 */ /* 0x000fe200078e00ff */
[----:B------:R-:W-:Y:S01]  /*1330*/  SHF.L.U64.HI R158, R165, R158, c[0x0][0x284] ;  /* 0x0000a100a59e7619 */ /* 0x000fe2000001029e */
[----:B------:R-:W-:Y:S01]  /*1340*/  IMAD.MOV.U32 R156, RZ, RZ, c[0x0][0x27c] ;  /* 0x00009f00ff9c7624 */ /* 0x000fe200078e00ff */
[----:B------:R-:W-:Y:S01]  /*1350*/  IADD3 R39, R34, 0x50, RZ ;  /* 0x0000005022277810 */ /* 0x000fe20007ffe0ff */
[----:B------:R-:W-:-:S02]  /*1360*/  IMAD.MOV.U32 R43, RZ, RZ, RZ ;  /* 0x000000ffff2b7224 */ /* 0x000fc400078e00ff */
[----:B------:R-:W-:Y:S02]  /*1370*/  IMAD.MOV.U32 R58, RZ, RZ, 0x1 ;  /* 0x00000001ff3a7424 */ /* 0x000fe400078e00ff */
[----:B------:R-:W-:Y:S02]  /*1380*/  IMAD.SHL.U32 R167, R167, 0x40, RZ ;  /* 0x00000040a7a77824 */ /* 0x000fe400078e00ff */
[----:B------:R-:W-:Y:S02]  /*1390*/  IMAD.SHL.U32 R165, R165, 0x40, RZ ;  /* 0x00000040a5a57824 */ /* 0x000fe400078e00ff */
[----:B------:R-:W-:Y:S02]  /*13a0*/  IMAD.SHL.U32 R156, R156, 0x2, RZ ;  /* 0x000000029c9c7824 */ /* 0x000fe400078e00ff */
[----:B------:R-:W-:Y:S01]  /*13b0*/  IMAD R110, R31, 0x40, R99 ;  /* 0x000000401f6e7824 */ /* 0x000fe200078e0263 */
[----:B---3--:R-:W-:Y:S01]  /*13c0*/  @P3 SHF.R.S32.HI R21, RZ, 0x1f, R20 ;  /* 0x0000001fff153819 */ /* 0x008fe20000011414 */
[----:B------:R-:W-:-:S02]  /*13d0*/  @!P3 IMAD.MOV.U32 R20, RZ, RZ, R242 ;  /* 0x000000ffff14b224 */ /* 0x000fc400078e00f2 */
[----:B------:R-:W-:Y:S01]  /*13e0*/  @!P3 IMAD.MOV.U32 R21, RZ, RZ, R14 ;  /* 0x000000ffff15b224 */ /* 0x000fe200078e000e */
[----:B------:R-:W-:Y:S01]  /*13f0*/  @P2 LEA R14, P3, R4, c[0x0][0x220], 0x1 ;  /* 0x00008800040e2a11 */ /* 0x000fe200078608ff */
[----:B------:R-:W-:-:S03]  /*1400*/  IMAD.WIDE.U32 R122, R20, c[0x0][0x2b0], RZ ;  /* 0x0000ac00147a7a25 */ /* 0x000fc600078e00ff */
[--C-:B------:R-:W-:Y:S01]  /*1410*/  @P2 LEA.HI.X R15, R4, c[0x0][0x224], R3.reuse, 0x1, P3 ;  /* 0x00008900040f2a11 */ /* 0x100fe200018f0c03 */
[----:B------:R-:W-:Y:S01]  /*1420*/  @P1 IMAD.X R4, R159, 0x1, R3, P4 ;  /* 0x000000019f041824 */ /* 0x000fe200020e0603 */
[C---:B------:R-:W-:Y:S01]  /*1430*/  @P1 LEA R6, P3, R5.reuse, c[0x0][0x220], 0x1 ;  /* 0x0000880005061a11 */ /* 0x040fe200078608ff */
[----:B------:R-:W-:Y:S01]  /*1440*/  IMAD.WIDE.U32 R2, R16, R170, R116 ;  /* 0x000000aa10027225 */ /* 0x000fe200078e0074 */
[----:B------:R-:W-:Y:S01]  /*1450*/  ISETP.NE.AND P4, PT, R112, RZ, PT ;  /* 0x000000ff7000720c */ /* 0x000fe20003f85270 */
[----:B------:R-:W-:Y:S01]  /*1460*/  @!PT LDS RZ, [RZ] ;  /* 0x00000000fffff984 */ /* 0x000fe20000000800 */
[----:B------:R-:W-:Y:S01]  /*1470*/  @!PT LDS RZ, [RZ] ;  /* 0x00000000fffff984 */ /* 0x000fe20000000800 */
[----:B------:R-:W-:Y:S01]  /*1480*/  @!PT LDS RZ, [RZ] ;  /* 0x00000000fffff984 */ /* 0x000fe20000000800 */
[----:B------:R1:W-:Y:S01]  /*1490*/  @P2 LDGSTS.E.BYPASS.LTC128B.128 [R11+0xc100], [R14.64], !P6 ;  /* 0x0c1000000e0b2fae */ /* 0x0003e2000f101d46 */
[----:B------:R-:W-:Y:S01]  /*14a0*/  @P1 LEA.HI.X R7, R5, c[0x0][0x224], R4, 0x1, P3 ;  /* 0x0000890005071a11 */ /* 0x000fe200018f0c04 */
[----:B------:R-:W-:Y:S01]  /*14b0*/  IMAD.IADD R3, R3, 0x1, R18 ;  /* 0x0000000103037824 */ /* 0x000fe200078e0212 */
[----:B------:R-:W-:Y:S01]  /*14c0*/  SHF.R.S32.HI R4, RZ, 0x1f, R99 ;  /* 0x0000001fff047819 */ /* 0x000fe20000011463 */
[----:B------:R-:W-:Y:S01]  /*14d0*/  IMAD.WIDE.U32 R18, R99, c[0x0][0x290], R26 ;  /* 0x0000a40063127a25 */ /* 0x000fe200078e001a */
[----:B------:R-:W-:-:S03]  /*14e0*/  @P2 LEA R8, P3, R2, c[0x0][0x250], 0x1 ;  /* 0x0000940002082a11 */ /* 0x000fc600078608ff */
[----:B------:R-:W-:Y:S01]  /*14f0*/  IMAD R5, R4, c[0x0][0x290], RZ ;  /* 0x0000a40004057a24 */ /* 0x000fe200078e02ff */
[----:B------:R-:W-:Y:S01]  /*1500*/  @P2 LEA.HI.X R9, R2, c[0x0][0x254], R3, 0x1, P3 ;  /* 0x0000950002092a11 */ /* 0x000fe200018f0c03 */
[----:B------:R-:W-:Y:S01]  /*1510*/  IMAD R4, R4, c[0x0][0x280], RZ ;  /* 0x0000a00004047a24 */ /* 0x000fe200078e02ff */
[----:B------:R-:W-:Y:S01]  /*1520*/  @P1 IADD3 R2, P3, R169, R2, RZ ;  /* 0x00000002a9021210 */ /* 0x000fe20007f7e0ff */
[C---:B------:R-:W-:Y:S01]  /*1530*/  IMAD R22, R99.reuse, c[0x0][0x294], R5 ;  /* 0x0000a50063167a24 */ /* 0x040fe200078e0205 */
[----:B------:R1:W-:Y:S01]  /*1540*/  @P2 LDGSTS.E.BYPASS.LTC128B.128 [R11+0xe100], [R14.64+0x80], !P4 ;  /* 0x0e1000800e0b2fae */ /* 0x0003e2000e101d46 */
[C---:B------:R-:W-:Y:S02]  /*1550*/  IMAD R23, R99.reuse, c[0x0][0x284], R4 ;  /* 0x0000a10063177a24 */ /* 0x040fe400078e0204 */
[----:B------:R-:W-:Y:S01]  /*1560*/  @P1 IMAD.X R3, R162, 0x1, R3, P3 ;  /* 0x00000001a2031824 */ /* 0x000fe200018e0603 */
[----:B------:R-:W-:Y:S01]  /*1570*/  @P1 LEA R4, P3, R2, c[0x0][0x250], 0x1 ;  /* 0x0000940002041a11 */ /* 0x000fe200078608ff */
[----:B------:R1:W-:Y:S01]  /*1580*/  @P2 LDGSTS.E.BYPASS.LTC128B.128 [R11+0x10100], [R14.64+0x100], !P5 ;  /* 0x101001000e0b2fae */ /* 0x0003e2000e901d46 */
[----:B------:R-:W-:-:S02]  /*1590*/  IMAD.WIDE.U32 R16, R99, c[0x0][0x280], R26 ;  /* 0x0000a00063107a25 */ /* 0x000fc400078e001a */
[----:B------:R-:W-:Y:S02]  /*15a0*/  @P1 LEA.HI.X R5, R2, c[0x0][0x254], R3, 0x1, P3 ;  /* 0x0000950002051a11 */ /* 0x000fe400018f0c03 */
[C---:B------:R-:W-:Y:S01]  /*15b0*/  @P0 LEA R2, P3, R12.reuse, c[0x0][0x220], 0x1 ;  /* 0x000088000c020a11 */ /* 0x040fe200078608ff */
[----:B------:R-:W-:Y:S02]  /*15c0*/  IMAD.IADD R19, R19, 0x1, R22 ;  /* 0x0000000113137824 */ /* 0x000fe400078e0216 */
[----:B------:R-:W-:Y:S01]  /*15d0*/  IMAD.IADD R17, R17, 0x1, R23 ;  /* 0x0000000111117824 */ /* 0x000fe200078e0217 */
[----:B------:R-:W-:Y:S01]  /*15e0*/  @P0 LEA.HI.X R3, R12, c[0x0][0x224], R0, 0x1, P3 ;  /* 0x000089000c030a11 */ /* 0x000fe200018f0c00 */
[----:B------:R-:W-:Y:S01]  /*15f0*/  @P1 IMAD.SHL.U32 R0, R10, 0x2, RZ ;  /* 0x000000020a001824 */ /* 0x000fe200078e00ff */
[----:B------:R-:W-:Y:S01]  /*1600*/  ISETP.GE.AND P3, PT, R26, c[0x0][0x27c], PT ;  /* 0x00009f001a007a0c */ /* 0x000fe20003f66270 */
[----:B------:R-:W-:-:S03]  /*1610*/  IMAD.WIDE.U32 R130, R24, c[0x0][0x290], R18 ;  /* 0x0000a40018827a25 */ /* 0x000fc600078e0012 */
[----:B------:R2:W-:Y:S01]  /*1620*/  @P1 LDGSTS.E.BYPASS.LTC128B.128 [R0+0xd100], [R6.64], !P6 ;  /* 0x0d10000006001fae */ /* 0x0005e2000f101d46 */
[----:B------:R-:W-:Y:S01]  /*1630*/  P2R R152, PR, RZ, 0x8 ;  /* 0x00000008ff987803 */ /* 0x000fe20000000000 */
[----:B------:R-:W-:Y:S02]  /*1640*/  IMAD.WIDE.U32 R128, R24, c[0x0][0x280], R16 ;  /* 0x0000a00018807a25 */ /* 0x000fe400078e0010 */
[----:B------:R2:W-:Y:S04]  /*1650*/  @P1 LDGSTS.E.BYPASS.LTC128B.128 [R0+0xf100], [R6.64+0x80], !P4 ;  /* 0x0f10008006001fae */ /* 0x0005e8000e101d46 */
[----:B------:R2:W-:Y:S04]  /*1660*/  @P1 LDGSTS.E.BYPASS.LTC128B.128 [R0+0x11100], [R6.64+0x100], !P5 ;  /* 0x1110010006001fae */ /* 0x0005e8000e901d46 */
[----:B------:R-:W0:Y:S01]  /*1670*/  LDGDEPBAR ;  /* 0x00000000000079af */ /* 0x000e220000000000 */
[----:B--2---:R-:W-:-:S03]  /*1680*/  @P2 IMAD.SHL.U32 R6, R10, 0x2, RZ ;  /* 0x000000020a062824 */ /* 0x004fc600078e00ff */
[----:B------:R-:W-:Y:S06]  /*1690*/  BAR.SYNC.DEFER_BLOCKING 0x0 ;  /* 0x0000000000007b1d */ /* 0x000fec0000010000 */
[----:B------:R-:W-:Y:S01]  /*16a0*/  @!PT LDS RZ, [RZ] ;  /* 0x00000000fffff984 */ /* 0x000fe20000000800 */
[----:B------:R-:W-:Y:S01]  /*16b0*/  @!PT LDS RZ, [RZ] ;  /* 0x00000000fffff984 */ /* 0x000fe20000000800 */
[----:B------:R-:W-:Y:S01]  /*16c0*/  @!PT LDS RZ, [RZ] ;  /* 0x00000000fffff984 */ /* 0x000fe20000000800 */
[----:B------:R2:W-:Y:S04]  /*16d0*/  @P2 LDGSTS.E.BYPASS.LTC128B.128 [R6+0x100], [R8.64], !P6 ;  /* 0x0010000008062fae */ /* 0x0005e8000f101d46 */
[----:B------:R2:W-:Y:S04]  /*16e0*/  @P2 LDGSTS.E.BYPASS.LTC128B.128 [R6+0x2100], [R8.64+0x80], !P4 ;  /* 0x0210008008062fae */ /* 0x0005e8000e101d46 */
[----:B------:R2:W-:Y:S01]  /*16f0*/  @P2 LDGSTS.E.BYPASS.LTC128B.128 [R6+0x4100], [R8.64+0x100], !P5 ;  /* 0x0410010008062fae */ /* 0x0005e2000e901d46 */
[----:B------:R-:W-:-:S03]  /*1700*/  ISETP.GE.AND P2, PT, R28, c[0x0][0x27c], PT ;  /* 0x00009f001c007a0c */ /* 0x000fc60003f46270 */
[----:B------:R3:W-:Y:S01]  /*1710*/  @P1 LDGSTS.E.BYPASS.LTC128B.128 [R0+0x1100], [R4.64], !P6 ;  /* 0x0110000004001fae */ /* 0x0007e2000f101d46 */
[----:B------:R-:W-:Y:S02]  /*1720*/  SEL R12, RZ, c[0x0][0x27c], !P2 ;  /* 0x00009f00ff0c7a07 */ /* 0x000fe40005000000 */
[----:B------:R-:W-:Y:S01]  /*1730*/  P2R R150, PR, RZ, 0x4 ;  /* 0x00000004ff967803 */ /* 0x000fe20000000000 */
[----:B------:R3:W-:Y:S02]  /*1740*/  @P1 LDGSTS.E.BYPASS.LTC128B.128 [R0+0x3100], [R4.64+0x80], !P4 ;  /* 0x0310008004001fae */ /* 0x0007e4000e101d46 */
[----:B------:R-:W-:Y:S02]  /*1750*/  IMAD.IADD R12, R28, 0x1, R12 ;  /* 0x000000011c0c7824 */ /* 0x000fe400078e020c */
[----:B------:R3:W-:Y:S04]  /*1760*/  @P1 LDGSTS.E.BYPASS.LTC128B.128 [R0+0x5100], [R4.64+0x100], !P5 ;  /* 0x0510010004001fae */ /* 0x0007e8000e901d46 */
[----:B------:R-:W0:Y:S01]  /*1770*/  LDGDEPBAR ;  /* 0x00000000000079af */ /* 0x000e220000000000 */
[----:B--2---:R-:W-:-:S04]  /*1780*/  IMAD.WIDE.U32 R8, R99, c[0x0][0x290], R34 ;  /* 0x0000a40063087a25 */ /* 0x004fc800078e0022 */
[----:B------:R-:W-:-:S04]  /*1790*/  IMAD.WIDE.U32 R6, R99, c[0x0][0x280], R34 ;  /* 0x0000a00063067a25 */ /* 0x000fc800078e0022 */
[----:B------:R-:W-:Y:S02]  /*17a0*/  IMAD.IADD R9, R22, 0x1, R9 ;  /* 0x0000000116097824 */ /* 0x000fe400078e0209 */
[----:B------:R-:W-:Y:S01]  /*17b0*/  IMAD.IADD R7, R23, 0x1, R7 ;  /* 0x0000000117077824 */ /* 0x000fe200078e0207 */
[----:B---3--:R-:W-:Y:S01]  /*17c0*/  SEL R0, RZ, c[0x0][0x27c], !P3 ;  /* 0x00009f00ff007a07 */ /* 0x008fe20005800000 */
[----:B------:R-:W-:Y:S01]  /*17d0*/  IMAD.WIDE.U32 R126, R24, c[0x0][0x290], R8 ;  /* 0x0000a400187e7a25 */ /* 0x000fe200078e0008 */
[----:B------:R-:W-:Y:S02]  /*17e0*/  ISETP.GE.AND P3, PT, R29, c[0x0][0x27c], PT ;  /* 0x00009f001d007a0c */ /* 0x000fe40003f66270 */
[----:B------:R-:W-:Y:S01]  /*17f0*/  @P0 LEA R4, P1, R166, R2, 0x1 ;  /* 0x00000002a6040211 */ /* 0x000fe200078208ff */
[----:B------:R-:W-:Y:S01]  /*1800*/  IMAD.IADD R0, R26, 0x1, R0 ;  /* 0x000000011a007824 */ /* 0x000fe200078e0200 */
[----:B------:R-:W-:Y:S01]  /*1810*/  SEL R13, RZ, c[0x0][0x27c], !P3 ;  /* 0x00009f00ff0d7a07 */ /* 0x000fe20005800000 */
[----:B------:R-:W-:Y:S01]  /*1820*/  IMAD.WIDE.U32 R124, R24, c[0x0][0x280], R6 ;  /* 0x0000a000187c7a25 */ /* 0x000fe200078e0006 */
[----:B------:R-:W-:-:S02]  /*1830*/  @P0 LEA.HI.X R5, R166, R3, R159, 0x1, P1 ;  /* 0x00000003a6050211 */ /* 0x000fc400008f0c9f */
[----:B-1----:R-:W-:Y:S01]  /*1840*/  SHF.R.S32.HI R11, RZ, 0x1f, R0 ;  /* 0x0000001fff0b7819 */ /* 0x002fe20000011400 */
[----:B------:R-:W-:Y:S01]  /*1850*/  IMAD.IADD R13, R29, 0x1, R13 ;  /* 0x000000011d0d7824 */ /* 0x000fe200078e020d */
[----:B------:R-:W-:Y:S02]  /*1860*/  P2R R151, PR, RZ, 0x8 ;  /* 0x00000008ff977803 */ /* 0x000fe40000000000 */
[CC--:B------:R-:W-:Y:S02]  /*1870*/  LEA.HI R22, R11.reuse, R0.reuse, RZ, 0x3 ;  /* 0x000000000b167211 */ /* 0x0c0fe400078f18ff */
[----:B------:R-:W-:Y:S02]  /*1880*/  SHF.R.S32.HI R14, RZ, 0x1f, R13 ;  /* 0x0000001fff0e7819 */ /* 0x000fe4000001140d */
[----:B------:R-:W-:Y:S02]  /*1890*/  LEA.HI R15, R11, R0, RZ, 0x6 ;  /* 0x000000000b0f7211 */ /* 0x000fe400078f30ff */
[----:B------:R-:W-:-:S02]  /*18a0*/  SHF.R.S32.HI R0, RZ, 0x1f, R30 ;  /* 0x0000001fff007819 */ /* 0x000fc4000001141e */
[----:B------:R-:W-:Y:S02]  /*18b0*/  SHF.R.S32.HI R11, RZ, 0x1f, R12 ;  /* 0x0000001fff0b7819 */ /* 0x000fe4000001140c */
[CC--:B------:R-:W-:Y:S02]  /*18c0*/  LEA.HI R23, R14.reuse, R13.reuse, RZ, 0x3 ;  /* 0x0000000d0e177211 */ /* 0x0c0fe400078f18ff */
[----:B------:R-:W-:Y:S02]  /*18d0*/  LEA.HI R30, R14, R13, RZ, 0x6 ;  /* 0x0000000d0e1e7211 */ /* 0x000fe400078f30ff */
[----:B------:R-:W-:Y:S01]  /*18e0*/  LEA.HI R13, R0, R99, RZ, 0x3 ;  /* 0x00000063000d7211 */ /* 0x000fe200078f18ff */
[----:B------:R-:W-:Y:S01]  /*18f0*/  @P0 IMAD.SHL.U32 R0, R10, 0x2, RZ ;  /* 0x000000020a000824 */ /* 0x000fe200078e00ff */
[CC--:B------:R-:W-:Y:S02]  /*1900*/  LEA.HI R14, R11.reuse, R12.reuse, RZ, 0x3 ;  /* 0x0000000c0b0e7211 */ /* 0x0c0fe400078f18ff */
[----:B------:R-:W-:-:S02]  /*1910*/  LEA.HI R12, R11, R12, RZ, 0x6 ;  /* 0x0000000c0b0c7211 */ /* 0x000fc400078f30ff */
[----:B------:R-:W-:Y:S01]  /*1920*/  LOP3.LUT R11, R13, 0xfffffff8, RZ, 0xc0, !PT ;  /* 0xfffffff80d0b7812 */ /* 0x000fe200078ec0ff */
[----:B------:R1:W-:Y:S01]  /*1930*/  @P0 LDGSTS.E.BYPASS.LTC128B.128 [R0+0x12100], [R2.64], !P6 ;  /* 0x1210000002000fae */ /* 0x0003e2000f101d46 */
[----:B------:R-:W-:Y:S02]  /*1940*/  SHF.R.S32.HI R145, RZ, 0x3, R22 ;  /* 0x00000003ff917819 */ /* 0x000fe40000011416 */
[----:B------:R-:W-:Y:S01]  /*1950*/  SHF.R.S32.HI R137, RZ, 0x3, R23 ;  /* 0x00000003ff897819 */ /* 0x000fe20000011417 */
[----:B------:R1:W-:Y:S01]  /*1960*/  @P0 LDGSTS.E.BYPASS.LTC128B.128 [R0+0x14100], [R2.64+0x80], !P4 ;  /* 0x1410008002000fae */ /* 0x0003e2000e101d46 */
[----:B------:R-:W-:Y:S01]  /*1970*/  IMAD.IADD R113, R99, 0x1, -R11 ;  /* 0x0000000163717824 */ /* 0x000fe200078e0a0b */
[----:B------:R-:W-:Y:S02]  /*1980*/  SHF.R.S32.HI R136, RZ, 0x3, R14 ;  /* 0x00000003ff887819 */ /* 0x000fe4000001140e */
[----:B------:R1:W-:Y:S01]  /*1990*/  @P0 LDGSTS.E.BYPASS.LTC128B.128 [R0+0x16100], [R2.64+0x100], !P5 ;  /* 0x1610010002000fae */ /* 0x0003e2000e901d46 */
[----:B------:R-:W-:-:S03]  /*19a0*/  ISETP.NE.AND P1, PT, R176, c[0x0][0x2b8], PT ;  /* 0x0000ae00b0007a0c */ /* 0x000fc60003f25270 */
[----:B------:R2:W-:Y:S04]  /*19b0*/  @P0 LDGSTS.E.BYPASS.LTC128B.128 [R0+0x13100], [R4.64], !P6 ;  /* 0x1310000004000fae */ /* 0x0005e8000f101d46 */
[----:B------:R2:W-:Y:S04]  /*19c0*/  @P0 LDGSTS.E.BYPASS.LTC128B.128 [R0+0x15100], [R4.64+0x80], !P4 ;  /* 0x1510008004000fae */ /* 0x0005e8000e101d46 */
[----:B------:R2:W-:Y:S01]  /*19d0*/  @P0 LDGSTS.E.BYPASS.LTC128B.128 [R0+0x17100], [R4.64+0x100], !P5 ;  /* 0x1710010004000fae */ /* 0x0005e2000e901d46 */
[----:B------:R-:W-:Y:S02]  /*19e0*/  LOP3.LUT P0, RZ, R113, 0x4, RZ, 0xc0, !PT ;  /* 0x0000000471ff7812 */ /* 0x000fe4000780c0ff */
[----:B------:R-:W-:Y:S01]  /*19f0*/  ISETP.GE.AND P0, PT, R171, 0x1, PT ;  /* 0x00000001ab00780c */ /* 0x000fe20003f06270 */
[----:B------:R-:W0:Y:S01]  /*1a00*/  LDGDEPBAR ;  /* 0x00000000000079af */ /* 0x000e220000000000 */
[----:B-1----:R-:W-:Y:S01]  /*1a10*/  SHF.R.S32.HI R2, RZ, 0x1f, R24 ;  /* 0x0000001fff027819 */ /* 0x002fe20000011418 */
[----:B------:R-:W-:-:S05]  /*1a20*/  IMAD.SHL.U32 R3, R113, 0x40, RZ ;  /* 0x0000004071037824 */ /* 0x000fca00078e00ff */
[----:B------:R-:W-:-:S04]  /*1a30*/  LOP3.LUT R103, R3, 0x1c0, RZ, 0xc0, !PT ;  /* 0x000001c003677812 */ /* 0x000fc800078ec0ff */
[----:B------:R-:W-:Y:S01]  /*1a40*/  SHF.R.U32.HI R104, RZ, 0x3, R103 ;  /* 0x00000003ff687819 */ /* 0x000fe20000011667 */
[C---:B--2---:R-:W-:Y:S01]  /*1a50*/  IMAD R0, R2.reuse, c[0x0][0x290], RZ ;  /* 0x0000a40002007a24 */ /* 0x044fe200078e02ff */
[C---:B------:R-:W-:Y:S01]  /*1a60*/  LOP3.LUT R4, R103.reuse, 0x38, R14, 0xf8, !PT ;  /* 0x0000003867047812 */ /* 0x040fe200078ef80e */
[----:B------:R-:W-:Y:S01]  /*1a70*/  IMAD R2, R2, c[0x0][0x280], RZ ;  /* 0x0000a00002027a24 */ /* 0x000fe200078e02ff */
[C---:B------:R-:W-:Y:S01]  /*1a80*/  LOP3.LUT R3, R103.reuse, 0x38, R23, 0xf8, !PT ;  /* 0x0000003867037812 */ /* 0x040fe200078ef817 */
[C---:B------:R-:W-:Y:S02]  /*1a90*/  IMAD R13, R24.reuse, c[0x0][0x294], R0 ;  /* 0x0000a500180d7a24 */ /* 0x040fe400078e0200 */
[----:B------:R-:W-:Y:S01]  /*1aa0*/  IMAD R11, R24, c[0x0][0x284], R2 ;  /* 0x0000a100180b7a24 */ /* 0x000fe200078e0202 */
[----:B------:R-:W-:Y:S01]  /*1ab0*/  LOP3.LUT R2, R103, 0x38, R22, 0xf8, !PT ;  /* 0x0000003867027812 */ /* 0x000fe200078ef816 */
[----:B------:R-:W-:Y:S01]  /*1ac0*/  IMAD.SHL.U32 R0, R15, 0x40, RZ ;  /* 0x000000400f007824 */ /* 0x000fe200078e00ff */
[-C--:B------:R-:W-:Y:S01]  /*1ad0*/  LOP3.LUT R3, R3, R104.reuse, RZ, 0x3c, !PT ;  /* 0x0000006803037212 */ /* 0x080fe200078e3cff */
[----:B------:R-:W-:Y:S01]  /*1ae0*/  IMAD.IADD R143, R131, 0x1, R13 ;  /* 0x00000001838f7824 */ /* 0x000fe200078e020d */
[----:B------:R-:W-:Y:S01]  /*1af0*/  LOP3.LUT R8, R2, R104, RZ, 0x3c, !PT ;  /* 0x0000006802087212 */ /* 0x000fe200078e3cff */
[----:B------:R-:W-:Y:S01]  /*1b00*/  IMAD.SHL.U32 R2, R30, 0x40, RZ ;  /* 0x000000401e027824 */ /* 0x000fe200078e00ff */
[----:B------:R-:W-:Y:S01]  /*1b10*/  LOP3.LUT R9, R0, 0xfffff000, RZ, 0xc0, !PT ;  /* 0xfffff00000097812 */ /* 0x000fe200078ec0ff */
[----:B------:R-:W-:-:S02]  /*1b20*/  IMAD.SHL.U32 R0, R12, 0x40, RZ ;  /* 0x000000400c007824 */ /* 0x000fc400078e00ff */
[----:B------:R-:W-:Y:S01]  /*1b30*/  IMAD.IADD R141, R13, 0x1, R127 ;  /* 0x000000010d8d7824 */ /* 0x000fe200078e027f */
[----:B------:R-:W-:Y:S01]  /*1b40*/  LOP3.LUT R5, R2, 0xfffff000, RZ, 0xc0, !PT ;  /* 0xfffff00002057812 */ /* 0x000fe200078ec0ff */
[----:B------:R-:W-:Y:S01]  /*1b50*/  IMAD.IADD R142, R129, 0x1, R11 ;  /* 0x00000001818e7824 */ /* 0x000fe200078e020b */
[----:B------:R-:W-:Y:S01]  /*1b60*/  LOP3.LUT R2, R0, 0xfffff000, RZ, 0xc0, !PT ;  /* 0xfffff00000027812 */ /* 0x000fe200078ec0ff */
[----:B------:R-:W-:Y:S01]  /*1b70*/  IMAD.IADD R140, R11, 0x1, R125 ;  /* 0x000000010b8c7824 */ /* 0x000fe200078e027d */
[----:B------:R-:W-:Y:S02]  /*1b80*/  LOP3.LUT R0, R4, R104, RZ, 0x3c, !PT ;  /* 0x0000006804007212 */ /* 0x000fe400078e3cff */
[--C-:B------:R-:W-:Y:S02]  /*1b90*/  IADD3 R148, R3, R5, R42.reuse ;  /* 0x0000000503947210 */ /* 0x100fe40007ffe02a */
[----:B------:R-:W-:Y:S01]  /*1ba0*/  IADD3 R147, R0, R2, R42 ;  /* 0x0000000200937210 */ /* 0x000fe20007ffe02a */
        /* <DEDUP_REMOVED lines=11> */
[----:B------:R-:W-:-:S02]  /*1c60*/  SHF.R.S32.HI R2, RZ, 0x1f, R102 ;  /* 0x0000001fff027819 */ /* 0x000fc40000011466 */
[----:B------:R-:W-:Y:S01]  /*1c70*/  LEA.HI R93, R0, R101, RZ, 0x3 ;  /* 0x00000065005d7211 */ /* 0x000fe200078f18ff */
[----:B------:R-:W-:Y:S01]  /*1c80*/  IMAD R0, R21, c[0x0][0x2b0], RZ ;  /* 0x0000ac0015007a24 */ /* 0x000fe200078e02ff */
[----:B------:R-:W-:Y:S02]  /*1c90*/  LEA.HI R94, R2, R102, RZ, 0x3 ;  /* 0x00000066025e7211 */ /* 0x000fe400078f18ff */
[----:B------:R-:W-:Y:S01]  /*1ca0*/  SHF.R.S32.HI R2, RZ, 0x1f, R28 ;  /* 0x0000001fff027819 */ /* 0x000fe2000001141c */
[----:B------:R-:W-:Y:S01]  /*1cb0*/  IMAD R4, R20, c[0x0][0x2b4], R0 ;  /* 0x0000ad0014047a24 */ /* 0x000fe200078e0200 */
[----:B------:R-:W-:Y:S02]  /*1cc0*/  LEA.HI R3, R3, R29, RZ, 0x3 ;  /* 0x0000001d03037211 */ /* 0x000fe400078f18ff */
[----:B------:R-:W-:Y:S01]  /*1cd0*/  LEA.HI R2, R2, R28, RZ, 0x3 ;  /* 0x0000001c02027211 */ /* 0x000fe200078f18ff */
[----:B------:R-:W-:Y:S01]  /*1ce0*/  IMAD.IADD R144, R123, 0x1, R4 ;  /* 0x000000017b907824 */ /* 0x000fe200078e0204 */
[----:B------:R-:W-:-:S02]  /*1cf0*/  LOP3.LUT R4, R22, 0xfffffff8, RZ, 0xc0, !PT ;  /* 0xfffffff816047812 */ /* 0x000fc400078ec0ff */
[----:B------:R-:W-:Y:S02]  /*1d00*/  LOP3.LUT R95, R2, 0xfffffff8, RZ, 0xc0, !PT ;  /* 0xfffffff8025f7812 */ /* 0x000fe400078ec0ff */
[----:B------:R-:W-:Y:S01]  /*1d10*/  SHF.R.S32.HI R2, RZ, 0x1f, R4 ;  /* 0x0000001fff027819 */ /* 0x000fe20000011404 */
[C---:B------:R-:W-:Y:S01]  /*1d20*/  IMAD.SHL.U32 R138, R4.reuse, 0x2, RZ ;  /* 0x00000002048a7824 */ /* 0x040fe200078e00ff */
[----:B------:R-:W-:Y:S02]  /*1d30*/  LOP3.LUT R0, R103, 0x18, R26, 0xf8, !PT ;  /* 0x0000001867007812 */ /* 0x000fe400078ef81a */
[----:B------:R-:W-:Y:S02]  /*1d40*/  LOP3.LUT R96, R3, 0xfffffff8, RZ, 0xc0, !PT ;  /* 0xfffffff803607812 */ /* 0x000fe400078ec0ff */
[----:B------:R-:W-:Y:S02]  /*1d50*/  SHF.L.U64.HI R139, R4, 0x1, R2 ;  /* 0x00000001048b7819 */ /* 0x000fe40000010202 */
[----:B------:R-:W-:-:S02]  /*1d60*/  LOP3.LUT R3, R23, 0xfffffff8, RZ, 0xc0, !PT ;  /* 0xfffffff817037812 */ /* 0x000fc400078ec0ff */
[----:B------:R-:W-:Y:S02]  /*1d70*/  LOP3.LUT R2, R14, 0xfffffff8, RZ, 0xc0, !PT ;  /* 0xfffffff80e027812 */ /* 0x000fe400078ec0ff */
[----:B------:R-:W-:Y:S01]  /*1d80*/  LOP3.LUT R0, R0, R104, RZ, 0x3c, !PT ;  /* 0x0000006800007212 */ /* 0x000fe200078e3cff */
[----:B------:R-:W-:Y:S01]  /*1d90*/  IMAD.SHL.U32 R134, R3, 0x2, RZ ;  /* 0x0000000203867824 */ /* 0x000fe200078e00ff */
[----:B------:R-:W-:Y:S01]  /*1da0*/  LOP3.LUT R94, R94, 0xfffffff8, RZ, 0xc0, !PT ;  /* 0xfffffff85e5e7812 */ /* 0x000fe200078ec0ff */
[----:B------:R-:W-:Y:S01]  /*1db0*/  IMAD.SHL.U32 R132, R2, 0x2, RZ ;  /* 0x0000000202847824 */ /* 0x000fe200078e00ff */
[----:B------:R-:W-:Y:S01]  /*1dc0*/  LOP3.LUT R93, R93, 0xfffffff8, RZ, 0xc0, !PT ;  /* 0xfffffff85d5d7812 */ /* 0x000fe200078ec0ff */
[----:B------:R-:W-:Y:S01]  /*1dd0*/  IMAD.IADD R0, R42, 0x1, R0 ;  /* 0x000000012a007824 */ /* 0x000fe200078e0200 */
[----:B------:R-:W-:Y:S02]  /*1de0*/  LOP3.LUT R92, R92, 0xfffffff8, RZ, 0xc0, !PT ;  /* 0xfffffff85c5c7812 */ /* 0x000fe400078ec0ff */
[----:B------:R-:W-:-:S02]  /*1df0*/  SHF.R.S32.HI R5, RZ, 0x1f, R3 ;  /* 0x0000001fff057819 */ /* 0x000fc40000011403 */
        /* <DEDUP_REMOVED lines=8> */
.L_x_1206:
[----:B------:R-:W-:Y:S01]  /*1e80*/  ISETP.NE.AND P1, PT, R176, c[0x0][0x2b8], PT ;  /* 0x0000ae00b0007a0c */ /* 0x000fe20003f25270 */
[----:B------:R-:W-:Y:S01]  /*1e90*/  IMAD.SHL.U32 R8, R25, 0x40, RZ ;  /* 0x0000004019087824 */ /* 0x000fe200078e00ff */
[----:B------:R-:W-:Y:S01]  /*1ea0*/  LOP3.LUT P2, RZ, R113, 0x4, RZ, 0xc0, !PT ;  /* 0x0000000471ff7812 */ /* 0x000fe2000784c0ff */
[----:B------:R-:W-:Y:S01]  /*1eb0*/  IMAD.MOV.U32 R87, RZ, RZ, RZ ;  /* 0x000000ffff577224 */ /* 0x000fe200078e00ff */
[----:B------:R-:W-:Y:S04]  /*1ec0*/  DEPBAR.LE SB0, 0x2 ;  /* 0x000080800000791a */ /* 0x000fe80000000000 */
[----:B-1----:R-:W-:Y:S01]  /*1ed0*/  IMAD.IADD R2, R110, 0x1, R8 ;  /* 0x000000016e027824 */ /* 0x002fe200078e0208 */
[----:B------:R-:W-:Y:S03]  /*1ee0*/  BSSY B1, `(.L_x_1182) ;  /* 0x00003f6000017945 */ /* 0x000fe60003800000 */
[----:B------:R-:W-:Y:S01]  /*1ef0*/  IMAD.IADD R4, R153, 0x1, R2 ;  /* 0x0000000199047824 */ /* 0x000fe200078e0202 */
[----:B------:R-:W-:Y:S03]  /*1f00*/  ISETP.GE.AND P0, PT, R2, R222, PT ;  /* 0x000000de0200720c */ /* 0x000fe60003f06270 */
[----:B------:R-:W-:Y:S01]  /*1f10*/  @P1 IMAD.HI.U32 R2, R4, c[0x0][0x2bc], RZ ;  /* 0x0000af0004021a27 */ /* 0x000fe200078e00ff */
[----:B------:R-:W-:Y:S03]  /*1f20*/  ISETP.GT.OR P0, PT, R110, 0x3f, P0 ;  /* 0x0000003f6e00780c */ /* 0x000fe60000704670 */
[----:B------:R-:W-:Y:S01]  /*1f30*/  IMAD.MOV.U32 R3, RZ, RZ, R4 ;  /* 0x000000ffff037224 */ /* 0x000fe200078e0004 */
[----:B------:R-:W-:Y:S09]  /*1f40*/  @P1 SHF.R.U32.HI R3, RZ, c[0x0][0x2c0], R2 ;  /* 0x0000b000ff031a19 */ /* 0x000ff20000011602 */
[C---:B------:R-:W-:Y:S04]  /*1f50*/  @!P0 IADD3 R2, P1, R3.reuse, R122, RZ ;  /* 0x0000007a03028210 */ /* 0x040fe80007f3e0ff */
[----:B------:R-:W-:Y:S01]  /*1f60*/  @!P0 LEA.HI.X.SX32 R5, R3, R144, 0x1, P1 ;  /* 0x0000009003058211 */ /* 0x000fe200008f0eff */
[----:B------:R-:W-:Y:S01]  /*1f70*/  IMAD.MOV R3, RZ, RZ, -R3 ;  /* 0x000000ffff037224 */ /* 0x000fe200078e0a03 */
[C---:B------:R-:W-:Y:S03]  /*1f80*/  @!P0 LEA R6, P1, R2.reuse, c[0x0][0x2a0], 0x2 ;  /* 0x0000a80002068a11 */ /* 0x040fe600078210ff */
[----:B------:R-:W-:Y:S01]  /*1f90*/  IMAD R90, R3, c[0x0][0x2b8], R4 ;  /* 0x0000ae00035a7a24 */ /* 0x000fe200078e0204 */
[----:B------:R-:W-:Y:S01]  /*1fa0*/  @!P0 LEA.HI.X R7, R2, c[0x0][0x2a4], R5, 0x2, P1 ;  /* 0x0000a90002078a11 */ /* 0x000fe200008f1405 */
[----:B------:R-:W-:Y:S04]  /*1fb0*/  IMAD R2, R43, 0x3000, R0 ;  /* 0x000030002b027824 */ /* 0x000fe800078e0200 */
[----:B------:R1:W5:Y:S01]  /*1fc0*/  @!P0 LDG.E R87, [R6.64] ;  /* 0x0000000606578981 */ /* 0x000362000c1e1900 */
[C---:B------:R-:W-:Y:S02]  /*1fd0*/  IADD3 R5, R2.reuse, 0x20, RZ ;  /* 0x0000002002057810 */ /* 0x040fe40007ffe0ff */
[C---:B------:R-:W-:Y:S01]  /*1fe0*/  @P2 IADD3 R5, R2.reuse, -0x20, RZ ;  /* 0xffffffe002052810 */ /* 0x040fe20007ffe0ff */
[----:B------:R-:W-:Y:S01]  /*1ff0*/  BAR.SYNC.DEFER_BLOCKING 0x0 ;  /* 0x0000000000007b1d */ /* 0x000fe20000010000 */
[----:B------:R-:W-:Y:S02]  /*2000*/  ISETP.GE.AND P2, PT, R171, 0x1, PT ;  /* 0x00000001ab00780c */ /* 0x000fe40003f46270 */
[----:B------:R-:W-:Y:S02]  /*2010*/  LEA R88, R2, 0x100, 0x1 ;  /* 0x0000010002587811 */ /* 0x000fe400078e08ff */
[----:B------:R-:W-:Y:S09]  /*2020*/  LEA R89, R5, 0x100, 0x1 ;  /* 0x0000010005597811 */ /* 0x000ff200078e08ff */
[----:B------:R-:W-:-:S05]  /*2030*/  @!P2 BRA `(.L_x_1183) ;  /* 0x00003ae00000a947 */ /* 0x000fca0003800000 */
[C---:B------:R-:W-:Y:S01]  /*2040*/  IMAD.WIDE.U32 R2, R90.reuse, c[0x0][0x1e0], RZ ;  /* 0x000078005a027a25 */ /* 0x040fe200078e00ff */
[----:B------:R-:W-:Y:S02]  /*2050*/  SHF.R.S32.HI R97, RZ, 0x1f, R90 ;  /* 0x0000001fff617819 */ /* 0x000fe4000001145a */
[----:B-----5:R-:W-:Y:S01]  /*2060*/  SHF.R.S32.HI R98, RZ, 0x1f, R87 ;  /* 0x0000001fff627819 */ /* 0x020fe20000011457 */
[----:B------:R-:W-:Y:S04]  /*2070*/  IMAD.WIDE.U32 R12, R167, R25, RZ ;  /* 0x00000019a70c7225 */ /* 0x000fe800078e00ff */
[----:B------:R-:W-:Y:S04]  /*2080*/  IMAD R4, R97, c[0x0][0x1e0], RZ ;  /* 0x0000780061047a24 */ /* 0x000fe800078e02ff */
[----:B------:R-:W-:Y:S05]  /*2090*/  IMAD R4, R90, c[0x0][0x1e4], R4 ;  /* 0x000079005a047a24 */ /* 0x000fea00078e0204 */
[----:B------:R-:W-:Y:S01]  /*20a0*/  IADD3 R3, R3, R4, RZ ;  /* 0x0000000403037210 */ /* 0x000fe20007ffe0ff */
[----:B------:R-:W-:Y:S04]  /*20b0*/  IMAD R4, R98, c[0x0][0x1f0], RZ ;  /* 0x00007c0062047a24 */ /* 0x000fe800078e02ff */
[C---:B------:R-:W-:Y:S04]  /*20c0*/  IMAD.WIDE.U32 R2, R87.reuse, c[0x0][0x1f0], R2 ;  /* 0x00007c0057027a25 */ /* 0x040fe800078e0002 */
[----:B------:R-:W-:Y:S01]  /*20d0*/  IMAD R4, R87, c[0x0][0x1f4], R4 ;  /* 0x00007d0057047a24 */ /* 0x000fe200078e0204 */
[----:B------:R-:W-:Y:S04]  /*20e0*/  IADD3 R2, P0, R160, R2, RZ ;  /* 0x00000002a0027210 */ /* 0x000fe80007f1e0ff */
[----:B------:R-:W-:Y:S01]  /*20f0*/  IADD3.X R3, R111, R3, R4, P0, !PT ;  /* 0x000000036f037210 */ /* 0x000fe200007fe404 */
[-C--:B------:R-:W-:Y:S01]  /*2100*/  IMAD R4, R158, R25.reuse, RZ ;  /* 0x000000199e047224 */ /* 0x080fe200078e02ff */
[C---:B------:R-:W-:Y:S04]  /*2110*/  LEA R15, P0, R2.reuse, c[0x0][0x1c8], 0x1 ;  /* 0x00007200020f7a11 */ /* 0x040fe800078008ff */
[----:B------:R-:W-:Y:S01]  /*2120*/  LEA.HI.X R76, R2, c[0x0][0x1cc], R3, 0x1, P0 ;  /* 0x00007300024c7a11 */ /* 0x000fe200000f0c03 */
[----:B------:R-:W-:Y:S01]  /*2130*/  IMAD R3, R157, R25, RZ ;  /* 0x000000199d037224 */ /* 0x000fe200078e02ff */
[----:B------:R-:W-:Y:S02]  /*2140*/  ISETP.NE.AND P0, PT, RZ, UR4, PT ;  /* 0x00000004ff007c0c */ /* 0x000fe4000bf05270 */
[----:B------:R-:W-:Y:S05]  /*2150*/  SHF.R.S32.HI R2, RZ, 0x1f, R25 ;  /* 0x0000001fff027819 */ /* 0x000fea0000011419 */
[C---:B------:R-:W-:Y:S02]  /*2160*/  IMAD R4, R2.reuse, R165, R4 ;  /* 0x000000a502047224 */ /* 0x040fe400078e0204 */
[----:B------:R-:W-:Y:S01]  /*2170*/  IMAD R3, R2, R167, R3 ;  /* 0x000000a702037224 */ /* 0x000fe200078e0203 */
[----:B------:R-:W-:Y:S01]  /*2180*/  IADD3 R2, -R8, R222, RZ ;  /* 0x000000de08027210 */ /* 0x000fe20007ffe1ff */
[----:B------:R-:W-:Y:S03]  /*2190*/  IMAD.WIDE.U32 R8, R165, R25, RZ ;  /* 0x00000019a5087225 */ /* 0x000fe600078e00ff */
[----:B------:R-:W-:Y:S02]  /*21a0*/  IMNMX R91, R2, 0x40, PT ;  /* 0x00000040025b7817 */ /* 0x000fe40003800200 */
        /* <DEDUP_REMOVED lines=62> */
.L_x_1186:
[----:B------:R-:W-:Y:S05]  /*2590*/  BSYNC B0 ;  /* 0x0000000000007941 */ /* 0x000fea0003800000 */
.L_x_1185:
[----:B------:R-:W2:Y:S04]  /*25a0*/  SHFL.IDX PT, R76, R76, RZ, 0x1c1f ;  /* 0x001c1fff4c4c7589 */ /* 0x000ea800000e0000 */
[----:B------:R3:W4:Y:S01]  /*25b0*/  SHFL.IDX PT, R71, R15, RZ, 0x1c1f ;  /* 0x001c1fff0f477589 */ /* 0x00072200000e0000 */
[----:B------:R-:W-:-:S05]  /*25c0*/  @P1 BRA `(.L_x_1187) ;  /* 0x0000387000001947 */ /* 0x000fca0003800000 */
[----:B-1---5:R-:W-:Y:S01]  /*25d0*/  MOV R4, R21 ;  /* 0x0000001500047202 */ /* 0x022fe20000000f00 */
[----:B------:R-:W-:Y:S01]  /*25e0*/  IMAD.MOV.U32 R9, RZ, RZ, R22 ;  /* 0x000000ffff097224 */ /* 0x000fe200078e0016 */
        /* <DEDUP_REMOVED lines=32> */
[----:B---3--:R-:W1:Y:S01]  /*27f0*/  LDS.128 R12, [R88+0xc000] ;  /* 0x00c00000580c7984 */ /* 0x008e620000000c00 */
[----:B------:R-:W-:Y:S01]  /*2800*/  MOV R5, R2 ;  /* 0x0000000200057202 */ /* 0x000fe20000000f00 */
[----:B------:R-:W-:Y:S01]  /*2810*/  IMAD.MOV.U32 R33, RZ, RZ, R44 ;  /* 0x000000ffff217224 */ /* 0x000fe200078e002c */
[----:B--2---:R-:W-:Y:S01]  /*2820*/  LEA.HI.X R67, R26, R76, R27, 0x1, P0 ;  /* 0x0000004c1a437211 */ /* 0x004fe200000f0c1b */
[----:B------:R-:W-:Y:S01]  /*2830*/  IMAD.MOV.U32 R46, RZ, RZ, R45 ;  /* 0x000000ffff2e7224 */ /* 0x000fe200078e002d */
[----:B------:R-:W-:Y:S01]  /*2840*/  ISETP.GE.AND P0, PT, R34, c[0x0][0x27c], PT ;  /* 0x00009f0022007a0c */ /* 0x000fe20003f06270 */
[----:B------:R-:W-:Y:S11]  /*2850*/  IMAD.MOV.U32 R4, RZ, RZ, R3 ;  /* 0x000000ffff047224 */ /* 0x000ff600078e0003 */
[----:B------:R-:W-:Y:S01]  /*2860*/  @!UPT UIADD3 URZ, URZ, URZ, URZ ;  /* 0x0000003f3f3ff290 */ /* 0x000fe2000fffe03f */
[----:B------:R-:W-:Y:S02]  /*2870*/  @!P0 SHF.R.U64 R44, R44, 0x10, R45 ;  /* 0x000000102c2c8819 */ /* 0x000fe4000000122d */
[----:B------:R-:W-:Y:S02]  /*2880*/  @!P0 SHF.R.U64 R8, R2, 0x10, R3 ;  /* 0x0000001002088819 */ /* 0x000fe40000001203 */
[----:B------:R-:W-:Y:S02]  /*2890*/  @!P0 SHF.R.U32.HI R9, RZ, 0x10, R45 ;  /* 0x00000010ff098819 */ /* 0x000fe4000001162d */
[----:B------:R-:W-:Y:S02]  /*28a0*/  @!P0 SHF.R.U32.HI R2, RZ, 0x10, R3 ;  /* 0x00000010ff028819 */ /* 0x000fe40000011603 */
[----:B------:R-:W-:Y:S02]  /*28b0*/  @!P0 PRMT R44, R33, 0x5410, R44 ;  /* 0x00005410212c8816 */ /* 0x000fe4000000002c */
[----:B------:R-:W-:Y:S02]  /*28c0*/  @!P0 PRMT R5, R5, 0x5410, R8 ;  /* 0x0000541005058816 */ /* 0x000fe40000000008 */
[----:B------:R-:W-:Y:S01]  /*28d0*/  @!P0 PRMT R47, R46, 0x5410, R9 ;  /* 0x000054102e2f8816 */ /* 0x000fe20000000009 */
[----:B------:R-:W-:Y:S01]  /*28e0*/  @!P0 IMAD.U32 R8, R44, 0x10000, RZ ;  /* 0x000100002c088824 */ /* 0x000fe200078e00ff */
[----:B------:R-:W-:Y:S02]  /*28f0*/  @!P0 PRMT R9, R4, 0x5410, R2 ;  /* 0x0000541004098816 */ /* 0x000fe40000000002 */
[C---:B------:R-:W-:Y:S02]  /*2900*/  @!P0 SHF.L.U32 R4, R5.reuse, 0x10, RZ ;  /* 0x0000001005048819 */ /* 0x040fe400000006ff */
[----:B------:R-:W-:Y:S02]  /*2910*/  @!P0 LOP3.LUT R44, R44, 0xffff0000, RZ, 0xc0, !PT ;  /* 0xffff00002c2c8812 */ /* 0x000fe400078ec0ff */
[----:B------:R-:W-:Y:S01]  /*2920*/  @!P0 LOP3.LUT R5, R5, 0xffff0000, RZ, 0xc0, !PT ;  /* 0xffff000005058812 */ /* 0x000fe200078ec0ff */
[C---:B-1----:R-:W-:Y:S01]  /*2930*/  @!P0 IMAD.U32 R33, R12.reuse, 0x10000, RZ ;  /* 0x000100000c218824 */ /* 0x042fe200078e00ff */
[----:B------:R-:W-:Y:S01]  /*2940*/  @!P0 LOP3.LUT R2, R12, 0xffff0000, RZ, 0xc0, !PT ;  /* 0xffff00000c028812 */ /* 0x000fe200078ec0ff */
[C---:B------:R-:W-:Y:S01]  /*2950*/  @!P0 IMAD.U32 R45, R13.reuse, 0x10000, RZ ;  /* 0x000100000d2d8824 */ /* 0x040fe200078e00ff */
[----:B------:R-:W-:Y:S03]  /*2960*/  @!P0 LOP3.LUT R3, R13, 0xffff0000, RZ, 0xc0, !PT ;  /* 0xffff00000d038812 */ /* 0x000fe600078ec0ff */
[C---:B------:R-:W-:Y:S02]  /*2970*/  @!P0 FMUL.FTZ R46, R2.reuse, R8 ;  /* 0x00000008022e8220 */ /* 0x040fe40000410000 */
[----:B------:R-:W-:Y:S02]  /*2980*/  @!P0 FMUL.FTZ R2, R2, R4 ;  /* 0x0000000402028220 */ /* 0x000fe40000410000 */
[----:B------:R-:W-:Y:S02]  /*2990*/  @!P0 FMUL.FTZ R48, R3, R44 ;  /* 0x0000002c03308220 */ /* 0x000fe40000410000 */
[----:B------:R-:W-:Y:S01]  /*29a0*/  @!P0 FFMA.FTZ R70, R33, R4, -R46 ;  /* 0x0000000421468223 */ /* 0x000fe2000001082e */
[----:B------:R-:W-:Y:S01]  /*29b0*/  @!P0 LOP3.LUT R4, R14, 0xffff0000, RZ, 0xc0, !PT ;  /* 0xffff00000e048812 */ /* 0x000fe200078ec0ff */
[----:B------:R-:W-:Y:S01]  /*29c0*/  @!P0 FFMA.FTZ R2, R8, R33, R2 ;  /* 0x0000002108028223 */ /* 0x000fe20000010002 */
[----:B------:R-:W-:Y:S01]  /*29d0*/  @!P0 SHF.L.U32 R33, R47, 0x10, RZ ;  /* 0x000000102f218819 */ /* 0x000fe200000006ff */
        /* <DEDUP_REMOVED lines=8> */
[C---:B------:R-:W-:Y:S01]  /*2a60*/  @!P0 FMUL.FTZ R65, R4.reuse, R33 ;  /* 0x0000002104418220 */ /* 0x040fe20000410000 */
        /* <DEDUP_REMOVED lines=17> */
.L_x_1189:
[----:B------:R-:W-:Y:S05]  /*2b80*/  BSYNC B0 ;  /* 0x0000000000007941 */ /* 0x000fea0003800000 */
.L_x_1188:
[----:B------:R-:W-:Y:S01]  /*2b90*/  ISETP.GE.AND P0, PT, R29, c[0x0][0x1d4], PT ;  /* 0x000075001d007a0c */ /* 0x000fe20003f06270 */
[----:B------:R-:W-:Y:S01]  /*2ba0*/  @!UPT UIADD3 URZ, URZ, URZ, URZ ;  /* 0x0000003f3f3ff290 */ /* 0x000fe2000fffe03f */
[----:B------:R-:W-:Y:S11]  /*2bb0*/  BSSY B0, `(.L_x_1190) ;  /* 0x0000038000007945 */ /* 0x000ff60003800000 */
[----:B------:R-:W-:-:S05]  /*2bc0*/  @P0 BRA `(.L_x_1191) ;  /* 0x0000036000000947 */ /* 0x000fca0003800000 */
[C---:B----4-:R-:W-:Y:S01]  /*2bd0*/  LEA R46, P0, R96.reuse, R71, 0x1 ;  /* 0x00000047602e7211 */ /* 0x050fe200078008ff */
[----:B-1-3--:R-:W1:Y:S03]  /*2be0*/  LDS.128 R12, [R89+0xc000] ;  /* 0x00c00000590c7984 */ /* 0x00ae660000000c00 */
[----:B--2---:R-:W-:Y:S02]  /*2bf0*/  LEA.HI.X R47, R96, R76, R106, 0x1, P0 ;  /* 0x0000004c602f7211 */ /* 0x004fe400000f0c6a */
[----:B------:R-:W-:Y:S11]  /*2c00*/  ISETP.GE.AND P0, PT, R41, c[0x0][0x27c], PT ;  /* 0x00009f0029007a0c */ /* 0x000ff60003f06270 */
[----:B------:R-:W-:Y:S02]  /*2c10*/  @!UPT UIADD3 URZ, URZ, URZ, URZ ;  /* 0x0000003f3f3ff290 */ /* 0x000fe4000fffe03f */
[----:B------:R-:W-:Y:S02]  /*2c20*/  @!P0 SHF.R.U64 R5, R50, 0x10, R51 ;  /* 0x0000001032058819 */ /* 0x000fe40000001233 */
[----:B------:R-:W-:Y:S02]  /*2c30*/  @!P0 SHF.R.U64 R2, R6, 0x10, R7 ;  /* 0x0000001006028819 */ /* 0x000fe40000001207 */
[----:B------:R-:W-:Y:S02]  /*2c40*/  @!P0 PRMT R5, R49, 0x5410, R5 ;  /* 0x0000541031058816 */ /* 0x000fe40000000005 */
[----:B------:R-:W-:Y:S02]  /*2c50*/  @!P0 PRMT R2, R11, 0x5432, R2 ;  /* 0x000054320b028816 */ /* 0x000fe40000000002 */
[----:B------:R-:W-:Y:S01]  /*2c60*/  @!P0 SHF.R.U32.HI R6, RZ, 0x10, R7 ;  /* 0x00000010ff068819 */ /* 0x000fe20000011607 */
[----:B------:R-:W-:Y:S01]  /*2c70*/  @!P0 IMAD.U32 R8, R5, 0x10000, RZ ;  /* 0x0001000005088824 */ /* 0x000fe200078e00ff */
[----:B------:R-:W-:Y:S01]  /*2c80*/  @!P0 SHF.R.U32.HI R44, RZ, 0x10, R51 ;  /* 0x00000010ff2c8819 */ /* 0x000fe20000011633 */
[C---:B------:R-:W-:Y:S01]  /*2c90*/  @!P0 IMAD.U32 R7, R2.reuse, 0x10000, RZ ;  /* 0x0001000002078824 */ /* 0x040fe200078e00ff */
        /* <DEDUP_REMOVED lines=20> */
[C---:B------:R-:W-:Y:S01]  /*2de0*/  @!P0 LOP3.LUT R5, R15.reuse, 0xffff0000, RZ, 0xc0, !PT ;  /* 0xffff00000f058812 */ /* 0x040fe200078ec0ff */
        /* <DEDUP_REMOVED lines=20> */
.L_x_1191:
[----:B------:R-:W-:Y:S05]  /*2f30*/  BSYNC B0 ;  /* 0x0000000000007941 */ /* 0x000fea0003800000 */
.L_x_1190:
        /* <DEDUP_REMOVED lines=58> */
.L_x_1193:
[----:B------:R-:W-:Y:S05]  /*32e0*/  BSYNC B0 ;  /* 0x0000000000007941 */ /* 0x000fea0003800000 */
.L_x_1192:
[----:B------:R-:W-:Y:S01]  /*32f0*/  ISETP.GE.AND P0, PT, R102, c[0x0][0x1d4], PT ;  /* 0x0000750066007a0c */ /* 0x000fe20003f06270 */
[----:B------:R-:W-:Y:S01]  /*3300*/  @!UPT UIADD3 URZ, URZ, URZ, URZ ;  /* 0x0000003f3f3ff290 */ /* 0x000fe2000fffe03f */
[----:B------:R-:W-:Y:S11]  /*3310*/  BSSY B0, `(.L_x_1194) ;  /* 0x0000038000007945 */ /* 0x000ff60003800000 */
[----:B------:R-:W-:-:S05]  /*3320*/  @P0 BRA `(.L_x_1195) ;  /* 0x0000036000000947 */ /* 0x000fca0003800000 */
[C---:B-1--4-:R-:W-:Y:S01]  /*3330*/  LEA R44, P0, R94.reuse, R71, 0x1 ;  /* 0x000000475e2c7211 */ /* 0x052fe200078008ff */
[----:B---3--:R-:W1:Y:S03]  /*3340*/  LDS.128 R12, [R89+0xe000] ;  /* 0x00e00000590c7984 */ /* 0x008e660000000c00 */
        /* <DEDUP_REMOVED lines=52> */
.L_x_1195:
[----:B------:R-:W-:Y:S05]  /*3690*/  BSYNC B0 ;  /* 0x0000000000007941 */ /* 0x000fea0003800000 */
.L_x_1194:
        /* <DEDUP_REMOVED lines=58> */
.L_x_1197:
[----:B------:R-:W-:Y:S05]  /*3a40*/  BSYNC B0 ;  /* 0x0000000000007941 */ /* 0x000fea0003800000 */
.L_x_1196:
[----:B------:R-:W-:Y:S11]  /*3a50*/  ISETP.GE.AND P0, PT, R100, c[0x0][0x1d4], PT ;  /* 0x0000750064007a0c */ /* 0x000ff60003f06270 */
[----:B------:R-:W-:Y:S02]  /*3a60*/  @!UPT UIADD3 URZ, URZ, URZ, URZ ;  /* 0x0000003f3f3ff290 */ /* 0x000fe4000fffe03f */
        /* <DEDUP_REMOVED lines=56> */
.L_x_1184:
        /* <DEDUP_REMOVED lines=47> */
.L_x_1199:
[----:B------:R-:W-:Y:S05]  /*40e0*/  BSYNC B0 ;  /* 0x0000000000007941 */ /* 0x000fea0003800000 */
.L_x_1198:
[----:B------:R2:W3:Y:S04]  /*40f0*/  SHFL.IDX PT, R77, R76, RZ, 0x1c1f ;  /* 0x001c1fff4c4d7589 */ /* 0x0004e800000e0000 */
[----:B------:R2:W4:Y:S01]  /*4100*/  SHFL.IDX PT, R76, R15, RZ, 0x1c1f ;  /* 0x001c1fff0f4c7589 */ /* 0x00052200000e0000 */
[----:B------:R-:W-:-:S05]  /*4110*/  @P1 BRA `(.L_x_1187) ;  /* 0x00001d2000001947 */ /* 0x000fca0003800000 */
[----:B-1---5:R-:W-:Y:S01]  /*4120*/  MOV R2, R21 ;  /* 0x0000001500027202 */ /* 0x022fe20000000f00 */
[----:B------:R-:W-:Y:S01]  /*4130*/  IMAD.MOV.U32 R9, RZ, RZ, R22 ;  /* 0x000000ffff097224 */ /* 0x000fe200078e0016 */
[----:B------:R-:W-:Y:S01]  /*4140*/  ISETP.GE.AND P0, PT, R26, c[0x0][0x1d4], PT ;  /* 0x000075001a007a0c */ /* 0x000fe20003f06270 */
[----:B------:R-:W-:Y:S01]  /*4150*/  IMAD.MOV.U32 R8, RZ, RZ, R23 ;  /* 0x000000ffff087224 */ /* 0x000fe200078e0017 */
[----:B------:R-:W-:Y:S01]  /*4160*/  IADD3 R154, -R156, c[0x0][0x1d4], RZ ;  /* 0x000075009c9a7a10 */ /* 0x000fe20007ffe1ff */
[----:B------:R-:W-:Y:S01]  /*4170*/  IMAD.MOV.U32 R3, RZ, RZ, R20 ;  /* 0x000000ffff037224 */ /* 0x000fe200078e0014 */
[----:B------:R-:W-:Y:S01]  /*4180*/  BSSY B0, `(.L_x_1200) ;  /* 0x0000099000007945 */ /* 0x000fe20003800000 */
[----:B------:R-:W-:Y:S01]  /*4190*/  IMAD R78, R43, 0x3000, RZ ;  /* 0x000030002b4e7824 */ /* 0x000fe200078e02ff */
        /* <DEDUP_REMOVED lines=18> */
[----:B------:R-:W-:Y:S02]  /*42c0*/  PRMT R72, R8, 0x5410, R9 ;  /* 0x0000541008487816 */ /* 0x000fe40000000009 */
[----:B------:R-:W-:Y:S01]  /*42d0*/  PRMT R59, R3, 0x5410, R2 ;  /* 0x00005410033b7816 */ /* 0x000fe20000000002 */
[----:B------:R-:W-:-:S05]  /*42e0*/  @P0 BRA `(.L_x_1201) ;  /* 0x0000082000000947 */ /* 0x000fca0003800000 */
[----:B------:R-:W-:Y:S01]  /*42f0*/  ISETP.NE.AND P2, PT, R152, RZ, PT ;  /* 0x000000ff9800720c */ /* 0x000fe20003f45270 */
[----:B------:R-:W-:Y:S01]  /*4300*/  IMAD.MOV.U32 R50, RZ, RZ, R44 ;  /* 0x000000ffff327224 */ /* 0x000fe200078e002c */
[----:B------:R-:W-:Y:S01]  /*4310*/  ISETP.GE.AND P0, PT, R26, c[0x0][0x27c], PT ;  /* 0x00009f001a007a0c */ /* 0x000fe20003f06270 */
[----:B------:R-:W-:Y:S01]  /*4320*/  IMAD.MOV.U32 R9, RZ, RZ, R4 ;  /* 0x000000ffff097224 */ /* 0x000fe200078e0004 */
[----:B------:R-:W-:Y:S01]  /*4330*/  SEL R2, R156, R154, !P2 ;  /* 0x0000009a9c027207 */ /* 0x000fe20005000000 */
[----:B------:R-:W-:Y:S01]  /*4340*/  IMAD.MOV.U32 R8, RZ, RZ, R5 ;  /* 0x000000ffff087224 */ /* 0x000fe200078e0005 */
[----:B------:R-:W-:Y:S02]  /*4350*/  MOV R48, R47 ;  /* 0x0000002f00307202 */ /* 0x000fe40000000f00 */
[----:B------:R-:W-:Y:S02]  /*4360*/  SHF.R.S32.HI R3, RZ, 0x1f, R2 ;  /* 0x0000001fff037819 */ /* 0x000fe40000011402 */
[----:B------:R-:W-:Y:S02]  /*4370*/  MOV R52, R45 ;  /* 0x0000002d00347202 */ /* 0x000fe40000000f00 */
[----:B------:R-:W-:Y:S03]  /*4380*/  LEA.HI R2, R3, R2, RZ, 0x4 ;  /* 0x0000000203027211 */ /* 0x000fe600078f20ff */
[----:B------:R-:W-:Y:S01]  /*4390*/  @!P0 SHF.R.U64 R51, R44, 0x10, R45 ;  /* 0x000000102c338819 */ /* 0x000fe2000000122d */
[----:B------:R-:W-:Y:S01]  /*43a0*/  IMAD.MOV.U32 R44, RZ, RZ, R46 ;  /* 0x000000ffff2c7224 */ /* 0x000fe200078e002e */
[----:B------:R-:W-:Y:S02]  /*43b0*/  LEA.HI.SX32 R2, R2, R145, 0x1c ;  /* 0x0000009102027211 */ /* 0x000fe400078fe2ff */
[----:B------:R-:W-:Y:S01]  /*43c0*/  @!P0 SHF.R.U64 R11, R4, 0x10, R5 ;  /* 0x00000010040b8819 */ /* 0x000fe20000001205 */
[----:B------:R-:W-:Y:S01]  /*43d0*/  IMAD.MOV.U32 R4, RZ, RZ, R6 ;  /* 0x000000ffff047224 */ /* 0x000fe200078e0006 */
[----:B------:R-:W-:Y:S01]  /*43e0*/  SHF.R.S32.HI R3, RZ, 0x1f, R2 ;  /* 0x0000001fff037819 */ /* 0x000fe20000011402 */
[----:B------:R-:W-:Y:S01]  /*43f0*/  IMAD.SHL.U32 R75, R2, 0x8, RZ ;  /* 0x00000008024b7824 */ /* 0x000fe200078e00ff */
[----:B------:R-:W-:Y:S02]  /*4400*/  @!P0 SHF.R.U32.HI R24, RZ, 0x10, R47 ;  /* 0x00000010ff188819 */ /* 0x000fe4000001162f */
[----:B------:R-:W-:Y:S02]  /*4410*/  LEA.HI R2, R3, R2, RZ, 0x3 ;  /* 0x0000000203027211 */ /* 0x000fe400078f18ff */
[----:B------:R-:W-:Y:S02]  /*4420*/  @!P0 PRMT R50, R50, 0x5410, R51 ;  /* 0x0000541032328816 */ /* 0x000fe40000000033 */
[----:B------:R-:W-:Y:S01]  /*4430*/  @!P0 SHF.R.U32.HI R49, RZ, 0x10, R45 ;  /* 0x00000010ff318819 */ /* 0x000fe2000001162d */
[----:B------:R-:W-:Y:S01]  /*4440*/  IMAD.SHL.U32 R2, R2, 0x200, RZ ;  /* 0x0000020002027824 */ /* 0x000fe200078e00ff */
[----:B------:R-:W-:Y:S02]  /*4450*/  LOP3.LUT R3, R103, 0x38, R75, 0xf8, !PT ;  /* 0x0000003867037812 */ /* 0x000fe400078ef84b */
[----:B------:R-:W-:Y:S02]  /*4460*/  @!P0 SHF.R.U64 R45, R46, 0x10, R47 ;  /* 0x000000102e2d8819 */ /* 0x000fe4000000122f */
[----:B------:R-:W-:Y:S02]  /*4470*/  LOP3.LUT R3, R3, R104, RZ, 0x3c, !PT ;  /* 0x0000006803037212 */ /* 0x000fe400078e3cff */
[----:B------:R-:W-:Y:S02]  /*4480*/  LOP3.LUT R2, R2, 0x7ffff000, RZ, 0xc0, !PT ;  /* 0x7ffff00002027812 */ /* 0x000fe400078ec0ff */
[----:B------:R-:W-:Y:S02]  /*4490*/  @!P0 SHF.R.U64 R6, R6, 0x10, R7 ;  /* 0x0000001006068819 */ /* 0x000fe40000001207 */
[----:B------:R-:W-:Y:S02]  /*44a0*/  IADD3 R2, R3, R2, R42 ;  /* 0x0000000203027210 */ /* 0x000fe40007ffe02a */
[----:B------:R-:W-:Y:S02]  /*44b0*/  IADD3 R3, R149, R78, RZ ;  /* 0x0000004e95037210 */ /* 0x000fe40007ffe0ff */
[----:B------:R-:W-:Y:S01]  /*44c0*/  @!P0 PRMT R56, R48, 0x5410, R24 ;  /* 0x0000541030388816 */ /* 0x000fe20000000018 */
[----:B------:R-:W-:Y:S01]  /*44d0*/  IMAD.IADD R2, R78, 0x1, R2 ;  /* 0x000000014e027824 */ /* 0x000fe200078e0202 */
[----:B------:R-:W-:Y:S01]  /*44e0*/  @!P0 SHF.R.U32.HI R5, RZ, 0x10, R5 ;  /* 0x00000010ff058819 */ /* 0x000fe20000011605 */
[----:B------:R-:W-:Y:S01]  /*44f0*/  IMAD.SHL.U32 R3, R3, 0x2, RZ ;  /* 0x0000000203037824 */ /* 0x000fe200078e00ff */
[----:B------:R-:W-:Y:S01]  /*4500*/  @!P0 PRMT R49, R52, 0x5410, R49 ;  /* 0x0000541034318816 */ /* 0x000fe20000000031 */
[----:B------:R-:W-:Y:S01]  /*4510*/  IMAD.SHL.U32 R2, R2, 0x2, RZ ;  /* 0x0000000202027824 */ /* 0x000fe200078e00ff */
[----:B------:R-:W-:Y:S02]  /*4520*/  @!P0 PRMT R52, R44, 0x5410, R45 ;  /* 0x000054102c348816 */ /* 0x000fe4000000002d */
[----:B------:R1:W5:Y:S01]  /*4530*/  LDS.128 R60, [R3+0xc100] ;  /* 0x00c10000033c7984 */ /* 0x0003620000000c00 */
[----:B------:R-:W-:Y:S02]  /*4540*/  @!P0 LOP3.LUT R44, R50, 0xffff0000, RZ, 0xc0, !PT ;  /* 0xffff0000322c8812 */ /* 0x000fe400078ec0ff */
[----:B------:R-:W-:Y:S02]  /*4550*/  @!P0 PRMT R8, R8, 0x5410, R5 ;  /* 0x0000541008088816 */ /* 0x000fe40000000005 */
[----:B------:R-:W-:Y:S03]  /*4560*/  @!P0 LOP3.LUT R48, R49, 0xffff0000, RZ, 0xc0, !PT ;  /* 0xffff000031308812 */ /* 0x000fe600078ec0ff */
[----:B--2---:R2:W4:Y:S01]  /*4570*/  LDS.128 R12, [R2+0xc100] ;  /* 0x00c10000020c7984 */ /* 0x0045220000000c00 */
[--C-:B-1----:R-:W-:Y:S01]  /*4580*/  IMAD.MOV.U32 R3, RZ, RZ, R7.reuse ;  /* 0x000000ffff037224 */ /* 0x102fe200078e0007 */
[----:B--2---:R-:W-:Y:S02]  /*4590*/  @!P0 SHF.R.U32.HI R2, RZ, 0x10, R7 ;  /* 0x00000010ff028819 */ /* 0x004fe40000011607 */
[----:B------:R-:W-:Y:S02]  /*45a0*/  @!P0 PRMT R7, R9, 0x5410, R11 ;  /* 0x0000541009078816 */ /* 0x000fe4000000000b */
[----:B------:R-:W-:Y:S02]  /*45b0*/  @!P0 PRMT R24, R3, 0x5410, R2 ;  /* 0x0000541003188816 */ /* 0x000fe40000000002 */
[----:B------:R-:W-:Y:S01]  /*45c0*/  @!P0 PRMT R9, R4, 0x5410, R6 ;  /* 0x0000541004098816 */ /* 0x000fe20000000006 */
[----:B------:R-:W-:Y:S01]  /*45d0*/  @!P0 IMAD.U32 R6, R50, 0x10000, RZ ;  /* 0x0001000032068824 */ /* 0x000fe200078e00ff */
[C---:B------:R-:W-:Y:S01]  /*45e0*/  @!P0 LOP3.LUT R5, R7.reuse, 0xffff0000, RZ, 0xc0, !PT ;  /* 0xffff000007058812 */ /* 0x040fe200078ec0ff */
[----:B------:R-:W-:Y:S02]  /*45f0*/  @!P0 IMAD.U32 R4, R7, 0x10000, RZ ;  /* 0x0001000007048824 */ /* 0x000fe400078e00ff */
[C---:B-----5:R-:W-:Y:S01]  /*4600*/  @!P0 IMAD.U32 R7, R60.reuse, 0x10000, RZ ;  /* 0x000100003c078824 */ /* 0x060fe200078e00ff */
[----:B------:R-:W-:Y:S01]  /*4610*/  @!P0 LOP3.LUT R45, R60, 0xffff0000, RZ, 0xc0, !PT ;  /* 0xffff00003c2d8812 */ /* 0x000fe200078ec0ff */
[----:B------:R-:W-:Y:S01]  /*4620*/  @!P0 IMAD.U32 R47, R61, 0x10000, RZ ;  /* 0x000100003d2f8824 */ /* 0x000fe200078e00ff */
[----:B------:R-:W-:Y:S01]  /*4630*/  @!P0 LOP3.LUT R53, R62, 0xffff0000, RZ, 0xc0, !PT ;  /* 0xffff00003e358812 */ /* 0x000fe200078ec0ff */
[C---:B------:R-:W-:Y:S01]  /*4640*/  @!P0 IMAD.U32 R50, R52.reuse, 0x10000, RZ ;  /* 0x0001000034328824 */ /* 0x040fe200078e00ff */
[----:B------:R-:W-:Y:S01]  /*4650*/  @!P0 LOP3.LUT R52, R52, 0xffff0000, RZ, 0xc0, !PT ;  /* 0xffff000034348812 */ /* 0x000fe200078ec0ff */
[----:B------:R-:W-:Y:S01]  /*4660*/  @!P0 IMAD.U32 R51, R62, 0x10000, RZ ;  /* 0x000100003e338824 */ /* 0x000fe200078e00ff */
[C---:B----4-:R-:W-:Y:S01]  /*4670*/  @!P0 SHF.L.U32 R2, R12.reuse, 0x10, RZ ;  /* 0x000000100c028819 */ /* 0x050fe200000006ff */
[C---:B------:R-:W-:Y:S01]  /*4680*/  @!P0 IMAD.U32 R55, R63.reuse, 0x10000, RZ ;  /* 0x000100003f378824 */ /* 0x040fe200078e00ff */
[----:B------:R-:W-:Y:S02]  /*4690*/  @!P0 LOP3.LUT R3, R12, 0xffff0000, RZ, 0xc0, !PT ;  /* 0xffff00000c038812 */ /* 0x000fe400078ec0ff */
[----:B------:R-:W-:Y:S01]  /*46a0*/  @!P0 LOP3.LUT R57, R63, 0xffff0000, RZ, 0xc0, !PT ;  /* 0xffff00003f398812 */ /* 0x000fe200078ec0ff */
[C---:B------:R-:W-:Y:S02]  /*46b0*/  @!P0 FMUL.FTZ R11, R2.reuse, R6 ;  /* 0x00000006020b8220 */ /* 0x040fe40000410000 */
[----:B------:R-:W-:Y:S02]  /*46c0*/  @!P0 FMUL.FTZ R46, R3, R44 ;  /* 0x0000002c032e8220 */ /* 0x000fe40000410000 */
[-C--:B------:R-:W-:Y:S02]  /*46d0*/  @!P0 FMUL.FTZ R2, R2, R4.reuse ;  /* 0x0000000402028220 */ /* 0x080fe40000410000 */
[----:B------:R-:W-:Y:S01]  /*46e0*/  @!P0 FFMA.FTZ R86, R7, R4, -R11 ;  /* 0x0000000407568223 */ /* 0x000fe2000001080b */
[----:B------:R-:W-:Y:S01]  /*46f0*/  @!P0 SHF.L.U32 R4, R13, 0x10, RZ ;  /* 0x000000100d048819 */ /* 0x000fe200000006ff */
[-C--:B------:R-:W-:Y:S02]  /*4700*/  @!P0 FMUL.FTZ R3, R3, R5.reuse ;  /* 0x0000000503038220 */ /* 0x080fe40000410000 */
[----:B------:R-:W-:Y:S01]  /*4710*/  @!P0 FFMA.FTZ R85, R45, R5, -R46 ;  /* 0x000000052d558223 */ /* 0x000fe2000001082e */
[----:B------:R-:W-:Y:S01]  /*4720*/  @!P0 LOP3.LUT R5, R13, 0xffff0000, RZ, 0xc0, !PT ;  /* 0xffff00000d058812 */ /* 0x000fe200078ec0ff */
[----:B------:R-:W-:Y:S01]  /*4730*/  @!P0 IMAD.U32 R46, R49, 0x10000, RZ ;  /* 0x00010000312e8824 */ /* 0x000fe200078e00ff */
[----:B------:R-:W-:Y:S01]  /*4740*/  @!P0 LOP3.LUT R49, R61, 0xffff0000, RZ, 0xc0, !PT ;  /* 0xffff00003d318812 */ /* 0x000fe200078ec0ff */
[----:B------:R-:W-:Y:S01]  /*4750*/  @!P0 FFMA.FTZ R2, R6, R7, R2 ;  /* 0x0000000706028223 */ /* 0x000fe20000010002 */
[C---:B------:R-:W-:Y:S01]  /*4760*/  @!P0 LOP3.LUT R7, R8.reuse, 0xffff0000, RZ, 0xc0, !PT ;  /* 0xffff000008078812 */ /* 0x040fe200078ec0ff */
[----:B------:R-:W-:Y:S02]  /*4770*/  @!P0 IMAD.U32 R6, R8, 0x10000, RZ ;  /* 0x0001000008068824 */ /* 0x000fe400078e00ff */
[C---:B------:R-:W-:Y:S02]  /*4780*/  @!P0 FMUL.FTZ R8, R4.reuse, R46 ;  /* 0x0000002e04088220 */ /* 0x040fe40000410000 */
[----:B------:R-:W-:Y:S02]  /*4790*/  @!P0 FMUL.FTZ R11, R5, R48 ;  /* 0x00000030050b8220 */ /* 0x000fe40000410000 */
[-C--:B------:R-:W-:Y:S02]  /*47a0*/  @!P0 FMUL.FTZ R4, R4, R6.reuse ;  /* 0x0000000604048220 */ /* 0x080fe40000410000 */
[----:B------:R-:W-:Y:S01]  /*47b0*/  @!P0 FFMA.FTZ R84, R47, R6, -R8 ;  /* 0x000000062f548223 */ /* 0x000fe20000010808 */
[C---:B------:R-:W-:Y:S01]  /*47c0*/  @!P0 SHF.L.U32 R6, R14.reuse, 0x10, RZ ;  /* 0x000000100e068819 */ /* 0x040fe200000006ff */
[-C--:B------:R-:W-:Y:S02]  /*47d0*/  @!P0 FMUL.FTZ R5, R5, R7.reuse ;  /* 0x0000000705058220 */ /* 0x080fe40000410000 */
[----:B------:R-:W-:Y:S01]  /*47e0*/  @!P0 FFMA.FTZ R83, R49, R7, -R11 ;  /* 0x0000000731538223 */ /* 0x000fe2000001080b */
[----:B------:R-:W-:Y:S01]  /*47f0*/  @!P0 LOP3.LUT R7, R14, 0xffff0000, RZ, 0xc0, !PT ;  /* 0xffff00000e078812 */ /* 0x000fe200078ec0ff */
[C---:B------:R-:W-:Y:S01]  /*4800*/  @!P0 IMAD.U32 R8, R9.reuse, 0x10000, RZ ;  /* 0x0001000009088824 */ /* 0x040fe200078e00ff */
[----:B------:R-:W-:Y:S01]  /*4810*/  @!P0 LOP3.LUT R9, R9, 0xffff0000, RZ, 0xc0, !PT ;  /* 0xffff000009098812 */ /* 0x000fe200078ec0ff */
[----:B------:R-:W-:Y:S02]  /*4820*/  @!P0 FMUL.FTZ R11, R6, R50 ;  /* 0x00000032060b8220 */ /* 0x000fe40000410000 */
[----:B------:R-:W-:Y:S02]  /*4830*/  @!P0 FMUL.FTZ R54, R7, R52 ;  /* 0x0000003407368220 */ /* 0x000fe40000410000 */
[----:B------:R-:W-:Y:S01]  /*4840*/  @!P0 FFMA.FTZ R3, R44, R45, R3 ;  /* 0x0000002d2c038223 */ /* 0x000fe20000010003 */
[----:B------:R-:W-:Y:S01]  /*4850*/  @!P0 F2FP.BF16.PACK_AB R44, R85, R86 ;  /* 0x00000056552c823e */ /* 0x000fe200000010ff */
[----:B------:R-:W-:Y:S01]  /*4860*/  @!P0 FMUL.FTZ R6, R6, R8 ;  /* 0x0000000806068220 */ /* 0x000fe20000410000 */
[----:B------:R-:W-:Y:S01]  /*4870*/  @!P0 F2FP.BF16.PACK_AB R45, R83, R84 ;  /* 0x00000054532d823e */ /* 0x000fe200000010ff */
[----:B------:R-:W-:Y:S01]  /*4880*/  @!P0 FFMA.FTZ R82, R51, R8, -R11 ;  /* 0x0000000833528223 */ /* 0x000fe2000001080b */
[----:B------:R-:W-:Y:S01]  /*4890*/  @!P0 SHF.L.U32 R8, R15, 0x10, RZ ;  /* 0x000000100f088819 */ /* 0x000fe200000006ff */
[----:B------:R-:W-:Y:S01]  /*48a0*/  @!P0 FMUL.FTZ R7, R7, R9 ;  /* 0x0000000907078220 */ /* 0x000fe20000410000 */
[----:B------:R-:W-:Y:S01]  /*48b0*/  @!P0 MOV R61, R45 ;  /* 0x0000002d003d8202 */ /* 0x000fe20000000f00 */
[----:B------:R-:W-:Y:S01]  /*48c0*/  @!P0 FFMA.FTZ R81, R53, R9, -R54 ;  /* 0x0000000935518223 */ /* 0x000fe20000010836 */
[----:B------:R-:W-:Y:S01]  /*48d0*/  @!P0 LOP3.LUT R9, R15, 0xffff0000, RZ, 0xc0, !PT ;  /* 0xffff00000f098812 */ /* 0x000fe200078ec0ff */
[C---:B------:R-:W-:Y:S01]  /*48e0*/  @!P0 IMAD.U32 R54, R56.reuse, 0x10000, RZ ;  /* 0x0001000038368824 */ /* 0x040fe200078e00ff */
[----:B------:R-:W-:Y:S01]  /*48f0*/  @!P0 LOP3.LUT R56, R56, 0xffff0000, RZ, 0xc0, !PT ;  /* 0xffff000038388812 */ /* 0x000fe200078ec0ff */
        /* <DEDUP_REMOVED lines=11> */
[----:B------:R-:W-:Y:S02]  /*49b0*/  @!P0 FMUL.FTZ R9, R9, R24 ;  /* 0x0000001809098220 */ /* 0x000fe40000410000 */
        /* <DEDUP_REMOVED lines=15> */
[----:B------:R-:W-:Y:S05]  /*4ab0*/  IADD3 R2, P0, R76, R138, RZ ;  /* 0x0000008a4c027210 */ /* 0x000fea0007f1e0ff */
[----:B---3--:R-:W-:Y:S01]  /*4ac0*/  IMAD.X R3, R77, 0x1, R139, P0 ;  /* 0x000000014d037824 */ /* 0x008fe200000e068b */
[C---:B------:R-:W-:Y:S04]  /*4ad0*/  ISETP.GE.AND P0, PT, R75.reuse, c[0x0][0x1d4], PT ;  /* 0x000075004b007a0c */ /* 0x040fe80003f06270 */
[----:B------:R1:W-:Y:S09]  /*4ae0*/  ST.E.128 [R2.64], R60 ;  /* 0x0000003c02007985 */ /* 0x0003f2000c101d06 */
[----:B------:R-:W-:Y:S05]  /*4af0*/  @!P0 IMAD.WIDE R4, R75, 0x2, R76 ;  /* 0x000000024b048825 */ /* 0x000fea00078e024c */
[----:B------:R1:W-:Y:S02]  /*4b00*/  @!P0 ST.E.128 [R4.64], R12 ;  /* 0x0000000c04008985 */ /* 0x0003e4000c101d06 */
.L_x_1201:
[----:B------:R-:W-:Y:S05]  /*4b10*/  BSYNC B0 ;  /* 0x0000000000007941 */ /* 0x000fea0003800000 */
.L_x_1200:
[----:B------:R-:W-:Y:S01]  /*4b20*/  ISETP.GE.AND P0, PT, R29, c[0x0][0x1d4], PT ;  /* 0x000075001d007a0c */ /* 0x000fe20003f06270 */
[----:B------:R-:W-:Y:S01]  /*4b30*/  @!UPT UIADD3 URZ, URZ, URZ, URZ ;  /* 0x0000003f3f3ff290 */ /* 0x000fe2000fffe03f */
[----:B------:R-:W-:Y:S11]  /*4b40*/  BSSY B0, `(.L_x_1202) ;  /* 0x000007c000007945 */ /* 0x000ff60003800000 */
[----:B------:R-:W-:-:S05]  /*4b50*/  @P0 BRA `(.L_x_1203) ;  /* 0x000007a000000947 */ /* 0x000fca0003800000 */
[----:B------:R-:W-:Y:S02]  /*4b60*/  ISETP.NE.AND P1, PT, R151, RZ, PT ;  /* 0x000000ff9700720c */ /* 0x000fe40003f25270 */
[----:B------:R-:W-:Y:S02]  /*4b70*/  ISETP.GE.AND P0, PT, R29, c[0x0][0x27c], PT ;  /* 0x00009f001d007a0c */ /* 0x000fe40003f06270 */
[----:B-1----:R-:W-:Y:S04]  /*4b80*/  SEL R2, R156, R154, !P1 ;  /* 0x0000009a9c027207 */ /* 0x002fe80004800000 */
[----:B------:R-:W-:Y:S04]  /*4b90*/  SHF.R.S32.HI R3, RZ, 0x1f, R2 ;  /* 0x0000001fff037819 */ /* 0x000fe80000011402 */
        /* <DEDUP_REMOVED lines=9> */
[----:B------:R-:W-:Y:S01]  /*4c30*/  @!P0 SHF.R.U32.HI R4, RZ, 0x10, R19 ;  /* 0x00000010ff048819 */ /* 0x000fe20000011613 */
[----:B------:R-:W-:Y:S01]  /*4c40*/  IMAD.SHL.U32 R2, R2, 0x200, RZ ;  /* 0x0000020002027824 */ /* 0x000fe200078e00ff */
[----:B------:R-:W-:Y:S02]  /*4c50*/  LOP3.LUT R3, R103, 0x38, R60, 0xf8, !PT ;  /* 0x0000003867037812 */ /* 0x000fe400078ef83c */
[----:B------:R-:W-:Y:S01]  /*4c60*/  @!P0 PRMT R8, R31, 0x5410, R4 ;  /* 0x000054101f088816 */ /* 0x000fe20000000004 */
[----:B------:R-:W-:Y:S01]  /*4c70*/  @!P0 IMAD.U32 R4, R7, 0x10000, RZ ;  /* 0x0001000007048824 */ /* 0x000fe200078e00ff */
[----:B------:R-:W-:Y:S02]  /*4c80*/  LOP3.LUT R3, R3, R104, RZ, 0x3c, !PT ;  /* 0x0000006803037212 */ /* 0x000fe400078e3cff */
[----:B------:R-:W-:Y:S02]  /*4c90*/  LOP3.LUT R2, R2, 0x7ffff000, RZ, 0xc0, !PT ;  /* 0x7ffff00002027812 */ /* 0x000fe400078ec0ff */
[--C-:B------:R-:W-:Y:S02]  /*4ca0*/  @!P0 SHF.R.U32.HI R44, RZ, 0x10, R67.reuse ;  /* 0x00000010ff2c8819 */ /* 0x100fe40000011643 */
[----:B------:R-:W-:Y:S01]  /*4cb0*/  IADD3 R2, R3, R2, R42 ;  /* 0x0000000203027210 */ /* 0x000fe20007ffe02a */
[----:B------:R-:W-:Y:S01]  /*4cc0*/  IMAD.IADD R3, R148, 0x1, R78 ;  /* 0x0000000194037824 */ /* 0x000fe200078e024e */
[----:B------:R-:W-:Y:S02]  /*4cd0*/  @!P0 LOP3.LUT R7, R7, 0xffff0000, RZ, 0xc0, !PT ;  /* 0xffff000007078812 */ /* 0x000fe400078ec0ff */
[----:B------:R-:W-:Y:S01]  /*4ce0*/  @!P0 PRMT R44, R72, 0x5410, R44 ;  /* 0x00005410482c8816 */ /* 0x000fe2000000002c */
[----:B------:R-:W-:Y:S01]  /*4cf0*/  IMAD.IADD R2, R78, 0x1, R2 ;  /* 0x000000014e027824 */ /* 0x000fe200078e0202 */
[----:B------:R-:W-:Y:S02]  /*4d00*/  SHF.L.U32 R3, R3, 0x1, RZ ;  /* 0x0000000103037819 */ /* 0x000fe400000006ff */
[----:B------:R-:W-:Y:S01]  /*4d10*/  @!P0 LOP3.LUT R50, R44, 0xffff0000, RZ, 0xc0, !PT ;  /* 0xffff00002c328812 */ /* 0x000fe200078ec0ff */
[----:B------:R-:W-:Y:S01]  /*4d20*/  IMAD.SHL.U32 R2, R2, 0x2, RZ ;  /* 0x0000000202027824 */ /* 0x000fe200078e00ff */
[----:B------:R-:W-:Y:S01]  /*4d30*/  @!P0 SHF.R.U64 R46, R66, 0x10, R67 ;  /* 0x00000010422e8819 */ /* 0x000fe20000001243 */
[----:B------:R-:W-:Y:S01]  /*4d40*/  @!P0 IMAD.U32 R48, R44, 0x10000, RZ ;  /* 0x000100002c308824 */ /* 0x000fe200078e00ff */
[----:B------:R1:W5:Y:S02]  /*4d50*/  LDS.128 R52, [R3+0xc100] ;  /* 0x00c1000003347984 */ /* 0x0003640000000c00 */
[----:B------:R-:W-:Y:S06]  /*4d60*/  @!P0 PRMT R46, R72, 0x5432, R46 ;  /* 0x00005432482e8816 */ /* 0x000fec000000002e */
[----:B--2---:R2:W4:Y:S01]  /*4d70*/  LDS.128 R12, [R2+0xc100] ;  /* 0x00c10000020c7984 */ /* 0x0045220000000c00 */
[----:B-1----:R-:W-:Y:S02]  /*4d80*/  @!P0 SHF.R.U32.HI R3, RZ, 0x10, R17 ;  /* 0x00000010ff038819 */ /* 0x002fe40000011611 */
[----:B------:R-:W-:Y:S02]  /*4d90*/  @!P0 PRMT R17, R59, 0x5432, R64 ;  /* 0x000054323b118816 */ /* 0x000fe40000000040 */
[----:B--2---:R-:W-:Y:S03]  /*4da0*/  @!P0 SHF.R.U64 R2, R18, 0x10, R19 ;  /* 0x0000001012028819 */ /* 0x004fe60000001213 */
[----:B------:R-:W-:Y:S01]  /*4db0*/  @!P0 IMAD.U32 R19, R17, 0x10000, RZ ;  /* 0x0001000011138824 */ /* 0x000fe200078e00ff */
[----:B------:R-:W-:Y:S02]  /*4dc0*/  @!P0 PRMT R18, R59, 0x5410, R5 ;  /* 0x000054103b128816 */ /* 0x000fe40000000005 */
[----:B------:R-:W-:Y:S02]  /*4dd0*/  @!P0 PRMT R5, R30, 0x5410, R3 ;  /* 0x000054101e058816 */ /* 0x000fe40000000003 */
[----:B------:R-:W-:Y:S01]  /*4de0*/  @!P0 PRMT R11, R31, 0x5432, R2 ;  /* 0x000054321f0b8816 */ /* 0x000fe20000000002 */
[----:B------:R-:W-:Y:S01]  /*4df0*/  @!P0 IMAD.U32 R9, R18, 0x10000, RZ ;  /* 0x0001000012098824 */ /* 0x000fe200078e00ff */
[----:B------:R-:W-:Y:S01]  /*4e00*/  @!P0 SHF.L.U32 R6, R5, 0x10, RZ ;  /* 0x0000001005068819 */ /* 0x000fe200000006ff */
[----:B-----5:R-:W-:Y:S01]  /*4e10*/  @!P0 IMAD.U32 R16, R52, 0x10000, RZ ;  /* 0x0001000034108824 */ /* 0x020fe200078e00ff */
[----:B------:R-:W-:Y:S01]  /*4e20*/  @!P0 LOP3.LUT R51, R55, 0xffff0000, RZ, 0xc0, !PT ;  /* 0xffff000037338812 */ /* 0x000fe200078ec0ff */
[----:B------:R-:W-:Y:S01]  /*4e30*/  @!P0 IMAD.U32 R24, R53, 0x10000, RZ ;  /* 0x0001000035188824 */ /* 0x000fe200078e00ff */
[----:B------:R-:W-:Y:S01]  /*4e40*/  @!P0 LOP3.LUT R47, R54, 0xffff0000, RZ, 0xc0, !PT ;  /* 0xffff0000362f8812 */ /* 0x000fe200078ec0ff */
[----:B------:R-:W-:Y:S02]  /*4e50*/  @!P0 IMAD.U32 R49, R55, 0x10000, RZ ;  /* 0x0001000037318824 */ /* 0x000fe400078e00ff */
[----:B----4-:R-:W-:Y:S02]  /*4e60*/  @!P0 IMAD.U32 R2, R12, 0x10000, RZ ;  /* 0x000100000c028824 */ /* 0x010fe400078e00ff */
[----:B------:R-:W-:Y:S02]  /*4e70*/  @!P0 IMAD.U32 R3, R13, 0x10000, RZ ;  /* 0x000100000d038824 */ /* 0x000fe400078e00ff */
[C---:B------:R-:W-:Y:S02]  /*4e80*/  @!P0 FMUL.FTZ R30, R2.reuse, R9 ;  /* 0x00000009021e8220 */ /* 0x040fe40000410000 */
[----:B------:R-:W-:Y:S02]  /*4e90*/  @!P0 FMUL.FTZ R31, R3, R19 ;  /* 0x00000013031f8220 */ /* 0x000fe40000410000 */
[-C--:B------:R-:W-:Y:S02]  /*4ea0*/  @!P0 FMUL.FTZ R2, R2, R4.reuse ;  /* 0x0000000402028220 */ /* 0x080fe40000410000 */
[----:B------:R-:W-:Y:S01]  /*4eb0*/  @!P0 FFMA.FTZ R65, R16, R4, -R30 ;  /* 0x0000000410418223 */ /* 0x000fe2000001081e */
[----:B------:R-:W-:Y:S01]  /*4ec0*/  @!P0 LOP3.LUT R30, R17, 0xffff0000, RZ, 0xc0, !PT ;  /* 0xffff0000111e8812 */ /* 0x000fe200078ec0ff */
[-C--:B------:R-:W-:Y:S01]  /*4ed0*/  @!P0 FMUL.FTZ R4, R3, R6.reuse ;  /* 0x0000000603048220 */ /* 0x080fe20000410000 */
[----:B------:R-:W-:Y:S01]  /*4ee0*/  @!P0 LOP3.LUT R17, R18, 0xffff0000, RZ, 0xc0, !PT ;  /* 0xffff000012118812 */ /* 0x000fe200078ec0ff */
[----:B------:R-:W-:Y:S01]  /*4ef0*/  @!P0 FFMA.FTZ R64, R24, R6, -R31 ;  /* 0x0000000618408223 */ /* 0x000fe2000001081f */
[----:B------:R-:W-:Y:S01]  /*4f00*/  @!P0 LOP3.LUT R6, R12, 0xffff0000, RZ, 0xc0, !PT ;  /* 0xffff00000c068812 */ /* 0x000fe200078ec0ff */
[----:B------:R-:W-:Y:S01]  /*4f10*/  @!P0 FFMA.FTZ R2, R9, R16, R2 ;  /* 0x0000001009028223 */ /* 0x000fe20000010002 */
[----:B------:R-:W-:Y:S02]  /*4f20*/  @!P0 LOP3.LUT R3, R13, 0xffff0000, RZ, 0xc0, !PT ;  /* 0xffff00000d038812 */ /* 0x000fe400078ec0ff */
[----:B------:R-:W-:Y:S01]  /*4f30*/  @!P0 LOP3.LUT R9, R5, 0xffff0000, RZ, 0xc0, !PT ;  /* 0xffff000005098812 */ /* 0x000fe200078ec0ff */
[----:B------:R-:W-:Y:S01]  /*4f40*/  @!P0 FMUL.FTZ R45, R6, R17 ;  /* 0x00000011062d8220 */ /* 0x000fe20000410000 */
[----:B------:R-:W-:Y:S01]  /*4f50*/  @!P0 LOP3.LUT R18, R52, 0xffff0000, RZ, 0xc0, !PT ;  /* 0xffff000034128812 */ /* 0x000fe200078ec0ff */
[----:B------:R-:W-:Y:S01]  /*4f60*/  @!P0 FMUL.FTZ R16, R3, R30 ;  /* 0x0000001e03108220 */ /* 0x000fe20000410000 */
[----:B------:R-:W-:Y:S01]  /*4f70*/  @!P0 LOP3.LUT R31, R53, 0xffff0000, RZ, 0xc0, !PT ;  /* 0xffff0000351f8812 */ /* 0x000fe200078ec0ff */
[----:B------:R-:W-:Y:S02]  /*4f80*/  @!P0 FMUL.FTZ R5, R3, R9 ;  /* 0x0000000903058220 */ /* 0x000fe40000410000 */
[-C--:B------:R-:W-:Y:S01]  /*4f90*/  @!P0 FMUL.FTZ R3, R6, R7.reuse ;  /* 0x0000000706038220 */ /* 0x080fe20000410000 */
[C---:B------:R-:W-:Y:S01]  /*4fa0*/  @!P0 SHF.L.U32 R6, R15.reuse, 0x10, RZ ;  /* 0x000000100f068819 */ /* 0x040fe200000006ff */
[----:B------:R-:W-:Y:S01]  /*4fb0*/  @!P0 FFMA.FTZ R62, R18, R7, -R45 ;  /* 0x00000007123e8223 */ /* 0x000fe2000001082d */
[----:B------:R-:W-:Y:S01]  /*4fc0*/  @!P0 LOP3.LUT R7, R15, 0xffff0000, RZ, 0xc0, !PT ;  /* 0xffff00000f078812 */ /* 0x000fe200078ec0ff */
[----:B------:R-:W-:Y:S01]  /*4fd0*/  @!P0 FFMA.FTZ R63, R31, R9, -R16 ;  /* 0x000000091f3f8223 */ /* 0x000fe20000010810 */
[C---:B------:R-:W-:Y:S01]  /*4fe0*/  @!P0 LOP3.LUT R16, R8.reuse, 0xffff0000, RZ, 0xc0, !PT ;  /* 0xffff000008108812 */ /* 0x040fe200078ec0ff */
[----:B------:R-:W-:Y:S02]  /*4ff0*/  @!P0 IMAD.U32 R9, R8, 0x10000, RZ ;  /* 0x0001000008098824 */ /* 0x000fe400078e00ff */
[C---:B------:R-:W-:Y:S02]  /*5000*/  @!P0 FMUL.FTZ R44, R6.reuse, R48 ;  /* 0x00000030062c8220 */ /* 0x040fe40000410000 */
[----:B------:R-:W-:Y:S02]  /*5010*/  @!P0 FMUL.FTZ R45, R7, R50 ;  /* 0x00000032072d8220 */ /* 0x000fe40000410000 */
[-C--:B------:R-:W-:Y:S02]  /*5020*/  @!P0 FMUL.FTZ R8, R6, R9.reuse ;  /* 0x0000000906088220 */ /* 0x080fe40000410000 */
[----:B------:R-:W-:Y:S02]  /*5030*/  @!P0 FFMA.FTZ R61, R49, R9, -R44 ;  /* 0x00000009313d8223 */ /* 0x000fe4000001082c */
[-C--:B------:R-:W-:Y:S01]  /*5040*/  @!P0 FMUL.FTZ R9, R7, R16.reuse ;  /* 0x0000001007098220 */ /* 0x080fe20000410000 */
[----:B------:R-:W-:Y:S01]  /*5050*/  @!P0 LOP3.LUT R7, R14, 0xffff0000, RZ, 0xc0, !PT ;  /* 0xffff00000e078812 */ /* 0x000fe200078ec0ff */
[----:B------:R-:W-:Y:S01]  /*5060*/  @!P0 FFMA.FTZ R59, R51, R16, -R45 ;  /* 0x00000010333b8223 */ /* 0x000fe2000001082d */
[C---:B------:R-:W-:Y:S01]  /*5070*/  @!P0 SHF.L.U32 R16, R11.reuse, 0x10, RZ ;  /* 0x000000100b108819 */ /* 0x040fe200000006ff */
[C---:B------:R-:W-:Y:S01]  /*5080*/  @!P0 IMAD.U32 R44, R46.reuse, 0x10000, RZ ;  /* 0x000100002e2c8824 */ /* 0x040fe200078e00ff */
[----:B------:R-:W-:Y:S01]  /*5090*/  @!P0 LOP3.LUT R46, R46, 0xffff0000, RZ, 0xc0, !PT ;  /* 0xffff00002e2e8812 */ /* 0x000fe200078ec0ff */
[----:B------:R-:W-:Y:S01]  /*50a0*/  @!P0 IMAD.U32 R6, R14, 0x10000, RZ ;  /* 0x000100000e068824 */ /* 0x000fe200078e00ff */
[----:B------:R-:W-:Y:S01]  /*50b0*/  @!P0 LOP3.LUT R11, R11, 0xffff0000, RZ, 0xc0, !PT ;  /* 0xffff00000b0b8812 */ /* 0x000fe200078ec0ff */
[----:B------:R-:W-:Y:S01]  /*50c0*/  @!P0 FFMA.FTZ R3, R17, R18, R3 ;  /* 0x0000001211038223 */ /* 0x000fe20000010003 */
[----:B------:R-:W-:Y:S01]  /*50d0*/  @!P0 F2FP.BF16.PACK_AB R18, R63, R64 ;  /* 0x000000403f12823e */ /* 0x000fe200000010ff */
[----:B------:R-:W-:Y:S01]  /*50e0*/  @!P0 IMAD.U32 R45, R54, 0x10000, RZ ;  /* 0x00010000362d8824 */ /* 0x000fe200078e00ff */
[----:B------:R-:W-:Y:S01]  /*50f0*/  @!P0 F2FP.BF16.PACK_AB R17, R62, R65 ;  /* 0x000000413e11823e */ /* 0x000fe200000010ff */
[C---:B------:R-:W-:Y:S01]  /*5100*/  @!P0 FMUL.FTZ R56, R6.reuse, R44 ;  /* 0x0000002c06388220 */ /* 0x040fe20000410000 */
[----:B------:R-:W-:Y:S01]  /*5110*/  @!P0 F2FP.BF16.PACK_AB R2, R3, R2 ;  /* 0x000000020302823e */ /* 0x000fe200000010ff */
[----:B------:R-:W-:Y:S02]  /*5120*/  @!P0 FMUL.FTZ R6, R6, R16 ;  /* 0x0000001006068220 */ /* 0x000fe40000410000 */
[----:B------:R-:W-:Y:S02]  /*5130*/  @!P0 FFMA.FTZ R4, R19, R24, R4 ;  /* 0x0000001813048223 */ /* 0x000fe40000010004 */
[C---:B------:R-:W-:Y:S02]  /*5140*/  @!P0 FMUL.FTZ R57, R7.reuse, R46 ;  /* 0x0000002e07398220 */ /* 0x040fe40000410000 */
[----:B------:R-:W-:Y:S02]  /*5150*/  @!P0 FMUL.FTZ R7, R7, R11 ;  /* 0x0000000b07078220 */ /* 0x000fe40000410000 */
[----:B------:R-:W-:Y:S02]  /*5160*/  @!P0 FFMA.FTZ R5, R30, R31, R5 ;  /* 0x0000001f1e058223 */ /* 0x000fe40000010005 */
[----:B------:R-:W-:Y:S02]  /*5170*/  @!P0 FFMA.FTZ R6, R44, R45, R6 ;  /* 0x0000002d2c068223 */ /* 0x000fe40000010006 */
[----:B------:R-:W-:Y:S01]  /*5180*/  @!P0 FFMA.FTZ R7, R46, R47, R7 ;  /* 0x0000002f2e078223 */ /* 0x000fe20000010007 */
[----:B------:R-:W-:Y:S01]  /*5190*/  @!P0 F2FP.BF16.PACK_AB R4, R5, R4 ;  /* 0x000000040504823e */ /* 0x000fe200000010ff */
[----:B------:R-:W-:Y:S02]  /*51a0*/  @!P0 FFMA.FTZ R8, R48, R49, R8 ;  /* 0x0000003130088223 */ /* 0x000fe40000010008 */
[----:B------:R-:W-:Y:S01]  /*51b0*/  @!P0 FFMA.FTZ R9, R50, R51, R9 ;  /* 0x0000003332098223 */ /* 0x000fe20000010009 */
[----:B------:R-:W-:Y:S01]  /*51c0*/  @!P0 F2FP.BF16.PACK_AB R6, R7, R6 ;  /* 0x000000060706823e */ /* 0x000fe200000010ff */
[----:B------:R-:W-:Y:S01]  /*51d0*/  @!P0 FFMA.FTZ R56, R45, R16, -R56 ;  /* 0x000000102d388223 */ /* 0x000fe20000010838 */
[----:B------:R-:W-:Y:S01]  /*51e0*/  @!P0 F2FP.BF16.PACK_AB R16, R59, R61 ;  /* 0x0000003d3b10823e */ /* 0x000fe200000010ff */
[----:B------:R-:W-:Y:S01]  /*51f0*/  @!P0 FFMA.FTZ R57, R47, R11, -R57 ;  /* 0x0000000b2f398223 */ /* 0x000fe20000010839 */
[----:B------:R-:W-:Y:S01]  /*5200*/  @!P0 F2FP.BF16.PACK_AB R8, R9, R8 ;  /* 0x000000080908823e */ /* 0x000fe200000010ff */
[----:B------:R-:W-:Y:S01]  /*5210*/  @!P0 IMAD.MOV.U32 R52, RZ, RZ, R17 ;  /* 0x000000ffff348224 */ /* 0x000fe200078e0011 */
[----:B------:R-:W-:Y:S01]  /*5220*/  @!P0 MOV R14, R6 ;  /* 0x00000006000e8202 */ /* 0x000fe20000000f00 */
[----:B------:R-:W-:Y:S01]  /*5230*/  @!P0 IMAD.MOV.U32 R53, RZ, RZ, R18 ;  /* 0x000000ffff358224 */ /* 0x000fe200078e0012 */
[----:B------:R-:W-:Y:S01]  /*5240*/  @!P0 F2FP.BF16.PACK_AB R11, R57, R56 ;  /* 0x00000038390b823e */ /* 0x000fe200000010ff */
[----:B------:R-:W-:Y:S02]  /*5250*/  @!P0 IMAD.MOV.U32 R55, RZ, RZ, R16 ;  /* 0x000000ffff378224 */ /* 0x000fe400078e0010 */
[----:B------:R-:W-:Y:S01]  /*5260*/  @!P0 IMAD.MOV.U32 R12, RZ, RZ, R2 ;  /* 0x000000ffff0c8224 */ /* 0x000fe200078e0002 */
[----:B------:R-:W-:Y:S01]  /*5270*/  @!P0 MOV R54, R11 ;  /* 0x0000000b00368202 */ /* 0x000fe20000000f00 */
[----:B------:R-:W-:Y:S02]  /*5280*/  @!P0 IMAD.MOV.U32 R13, RZ, RZ, R4 ;  /* 0x000000ffff0d8224 */ /* 0x000fe400078e0004 */
[----:B------:R-:W-:Y:S01]  /*5290*/  @!P0 IMAD.MOV.U32 R15, RZ, RZ, R8 ;  /* 0x000000ffff0f8224 */ /* 0x000fe200078e0008 */
[----:B------:R-:W-:Y:S05]  /*52a0*/  IADD3 R2, P0, R76, R134, RZ ;  /* 0x000000864c027210 */ /* 0x000fea0007f1e0ff */
[----:B---3--:R-:W-:Y:S01]  /*52b0*/  IMAD.X R3, R77, 0x1, R135, P0 ;  /* 0x000000014d037824 */ /* 0x008fe200000e0687 */
[C---:B------:R-:W-:Y:S04]  /*52c0*/  ISETP.GE.AND P0, PT, R60.reuse, c[0x0][0x1d4], PT ;  /* 0x000075003c007a0c */ /* 0x040fe80003f06270 */
[----:B------:R1:W-:Y:S09]  /*52d0*/  ST.E.128 [R2.64], R52 ;  /* 0x0000003402007985 */ /* 0x0003f2000c101d06 */
[----:B------:R-:W-:Y:S05]  /*52e0*/  @!P0 IMAD.WIDE R4, R60, 0x2, R76 ;  /* 0x000000023c048825 */ /* 0x000fea00078e024c */
[----:B------:R1:W-:Y:S02]  /*52f0*/  @!P0 ST.E.128 [R4.64], R12 ;  /* 0x0000000c04008985 */ /* 0x0003e4000c101d06 */
.L_x_1203:
[----:B------:R-:W-:Y:S05]  /*5300*/  BSYNC B0 ;  /* 0x0000000000007941 */ /* 0x000fea0003800000 */
.L_x_1202:
[----:B------:R-:W-:Y:S11]  /*5310*/  ISETP.GE.AND P0, PT, R28, c[0x0][0x1d4], PT ;  /* 0x000075001c007a0c */ /* 0x000ff60003f06270 */
[----:B------:R-:W-:Y:S02]  /*5320*/  @!UPT UIADD3 URZ, URZ, URZ, URZ ;  /* 0x0000003f3f3ff290 */ /* 0x000fe4000fffe03f */
[----:B------:R-:W-:-:S05]  /*5330*/  @P0 BRA `(.L_x_1187) ;  /* 0x00000b0000000947 */ /* 0x000fca0003800000 */
[----:B------:R-:W-:Y:S02]  /*5340*/  ISETP.NE.AND P1, PT, R150, RZ, PT ;  /* 0x000000ff9600720c */ /* 0x000fe40003f25270 */
        /* <DEDUP_REMOVED lines=11> */
[----:B------:R-:W-:Y:S02]  /*5400*/  @!P0 PRMT R11, R33, 0x5432, R4 ;  /* 0x00005432210b8816 */ /* 0x000fe40000000004 */
[----:B------:R-:W-:Y:S01]  /*5410*/  LOP3.LUT R3, R103, 0x38, R47, 0xf8, !PT ;  /* 0x0000003867037812 */ /* 0x000fe200078ef82f */
[----:B------:R-:W-:Y:S01]  /*5420*/  IMAD.SHL.U32 R2, R2, 0x200, RZ ;  /* 0x0000020002027824 */ /* 0x000fe200078e00ff */
[----:B------:R-:W-:Y:S02]  /*5430*/  @!P0 SHF.R.U32.HI R5, RZ, 0x10, R23 ;  /* 0x00000010ff058819 */ /* 0x000fe40000011617 */
[----:B------:R-:W-:Y:S02]  /*5440*/  LOP3.LUT R3, R3, R104, RZ, 0x3c, !PT ;  /* 0x0000006803037212 */ /* 0x000fe400078e3cff */
[----:B------:R-:W-:Y:S02]  /*5450*/  LOP3.LUT R2, R2, 0x7ffff000, RZ, 0xc0, !PT ;  /* 0x7ffff00002027812 */ /* 0x000fe400078ec0ff */
[----:B------:R-:W-:Y:S02]  /*5460*/  @!P0 PRMT R8, R33, 0x5410, R5 ;  /* 0x0000541021088816 */ /* 0x000fe40000000005 */
[----:B------:R-:W-:Y:S01]  /*5470*/  IADD3 R2, R3, R2, R42 ;  /* 0x0000000203027210 */ /* 0x000fe20007ffe02a */
[----:B------:R-:W-:Y:S01]  /*5480*/  IMAD.IADD R3, R147, 0x1, R78 ;  /* 0x0000000193037824 */ /* 0x000fe200078e024e */
[--C-:B------:R-:W-:Y:S02]  /*5490*/  @!P0 SHF.R.U64 R6, R68, 0x10, R69.reuse ;  /* 0x0000001044068819 */ /* 0x100fe40000001245 */
[----:B------:R-:W-:Y:S01]  /*54a0*/  @!P0 SHF.R.U32.HI R7, RZ, 0x10, R69 ;  /* 0x00000010ff078819 */ /* 0x000fe20000011645 */
[----:B------:R-:W-:Y:S01]  /*54b0*/  IMAD.IADD R2, R78, 0x1, R2 ;  /* 0x000000014e027824 */ /* 0x000fe200078e0202 */
[----:B------:R-:W-:Y:S01]  /*54c0*/  @!P0 PRMT R17, R73, 0x5410, R6 ;  /* 0x0000541049118816 */ /* 0x000fe20000000006 */
[----:B------:R-:W-:Y:S01]  /*54d0*/  IMAD.SHL.U32 R3, R3, 0x2, RZ ;  /* 0x0000000203037824 */ /* 0x000fe200078e00ff */
[--C-:B------:R-:W-:Y:S02]  /*54e0*/  @!P0 SHF.R.U32.HI R44, RZ, 0x10, R71.reuse ;  /* 0x00000010ff2c8819 */ /* 0x100fe40000011647 */
[----:B------:R-:W-:Y:S01]  /*54f0*/  SHF.L.U32 R2, R2, 0x1, RZ ;  /* 0x0000000102027819 */ /* 0x000fe200000006ff */
[C---:B------:R-:W-:Y:S01]  /*5500*/  @!P0 IMAD.U32 R9, R17.reuse, 0x10000, RZ ;  /* 0x0001000011098824 */ /* 0x040fe200078e00ff */
[----:B------:R1:W3:Y:S01]  /*5510*/  LDS.128 R48, [R3+0xc100] ;  /* 0x00c1000003307984 */ /* 0x0002e20000000c00 */
[----:B------:R-:W-:Y:S02]  /*5520*/  @!P0 LOP3.LUT R17, R17, 0xffff0000, RZ, 0xc0, !PT ;  /* 0xffff000011118812 */ /* 0x000fe400078ec0ff */
[----:B------:R-:W-:Y:S02]  /*5530*/  @!P0 PRMT R44, R74, 0x5410, R44 ;  /* 0x000054104a2c8816 */ /* 0x000fe4000000002c */
[----:B------:R-:W-:Y:S03]  /*5540*/  @!P0 SHF.R.U64 R30, R70, 0x10, R71 ;  /* 0x00000010461e8819 */ /* 0x000fe60000001247 */
[----:B--2---:R2:W4:Y:S01]  /*5550*/  LDS.128 R12, [R2+0xc100] ;  /* 0x00c10000020c7984 */ /* 0x0045220000000c00 */
[----:B------:R-:W-:Y:S02]  /*5560*/  @!P0 PRMT R30, R74, 0x5432, R30 ;  /* 0x000054324a1e8816 */ /* 0x000fe4000000001e */
[----:B-1----:R-:W-:Y:S04]  /*5570*/  @!P0 SHF.R.U32.HI R3, RZ, 0x10, R21 ;  /* 0x00000010ff038819 */ /* 0x002fe80000011615 */
[----:B------:R-:W-:Y:S02]  /*5580*/  @!P0 PRMT R6, R32, 0x5410, R3 ;  /* 0x0000541020068816 */ /* 0x000fe40000000003 */
[----:B--2---:R-:W-:Y:S02]  /*5590*/  @!P0 SHF.R.U64 R2, R20, 0x10, R21 ;  /* 0x0000001014028819 */ /* 0x004fe40000001215 */
[----:B------:R-:W-:Y:S02]  /*55a0*/  @!P0 PRMT R21, R73, 0x5432, R7 ;  /* 0x0000543249158816 */ /* 0x000fe40000000007 */
[----:B------:R-:W-:Y:S02]  /*55b0*/  @!P0 PRMT R2, R32, 0x5432, R2 ;  /* 0x0000543220028816 */ /* 0x000fe40000000002 */
[----:B------:R-:W-:Y:S02]  /*55c0*/  @!P0 SHF.L.U32 R32, R44, 0x10, RZ ;  /* 0x000000102c208819 */ /* 0x000fe400000006ff */
[C---:B------:R-:W-:Y:S01]  /*55d0*/  @!P0 LOP3.LUT R5, R2.reuse, 0xffff0000, RZ, 0xc0, !PT ;  /* 0xffff000002058812 */ /* 0x040fe200078ec0ff */
[----:B------:R-:W-:Y:S01]  /*55e0*/  @!P0 IMAD.U32 R7, R2, 0x10000, RZ ;  /* 0x0001000002078824 */ /* 0x000fe200078e00ff */
[----:B------:R-:W-:Y:S01]  /*55f0*/  @!P0 LOP3.LUT R44, R44, 0xffff0000, RZ, 0xc0, !PT ;  /* 0xffff00002c2c8812 */ /* 0x000fe200078ec0ff */
[----:B---3--:R-:W-:Y:S01]  /*5600*/  @!P0 IMAD.U32 R20, R49, 0x10000, RZ ;  /* 0x0001000031148824 */ /* 0x008fe200078e00ff */
[C---:B------:R-:W-:Y:S01]  /*5610*/  @!P0 SHF.L.U32 R16, R48.reuse, 0x10, RZ ;  /* 0x0000001030108819 */ /* 0x040fe200000006ff */
[----:B------:R-:W-:Y:S01]  /*5620*/  @!P0 IMAD.U32 R33, R51, 0x10000, RZ ;  /* 0x0001000033218824 */ /* 0x000fe200078e00ff */
[----:B------:R-:W-:Y:S02]  /*5630*/  @!P0 LOP3.LUT R18, R48, 0xffff0000, RZ, 0xc0, !PT ;  /* 0xffff000030128812 */ /* 0x000fe400078ec0ff */
[----:B------:R-:W-:Y:S01]  /*5640*/  @!P0 LOP3.LUT R22, R49, 0xffff0000, RZ, 0xc0, !PT ;  /* 0xffff000031168812 */ /* 0x000fe200078ec0ff */
[----:B----4-:R-:W-:Y:S01]  /*5650*/  @!P0 IMAD.U32 R4, R12, 0x10000, RZ ;  /* 0x000100000c048824 */ /* 0x010fe200078e00ff */
[----:B------:R-:W-:Y:S02]  /*5660*/  @!P0 LOP3.LUT R45, R51, 0xffff0000, RZ, 0xc0, !PT ;  /* 0xffff0000332d8812 */ /* 0x000fe400078ec0ff */
[----:B------:R-:W-:Y:S01]  /*5670*/  @!P0 LOP3.LUT R31, R50, 0xffff0000, RZ, 0xc0, !PT ;  /* 0xffff0000321f8812 */ /* 0x000fe200078ec0ff */
[----:B------:R-:W-:Y:S01]  /*5680*/  @!P0 FMUL.FTZ R19, R4, R9 ;  /* 0x0000000904138220 */ /* 0x000fe20000410000 */
[----:B------:R-:W-:Y:S01]  /*5690*/  @!P0 LOP3.LUT R3, R12, 0xffff0000, RZ, 0xc0, !PT ;  /* 0xffff00000c038812 */ /* 0x000fe200078ec0ff */
[-C--:B------:R-:W-:Y:S02]  /*56a0*/  @!P0 FMUL.FTZ R2, R4, R7.reuse ;  /* 0x0000000704028220 */ /* 0x080fe40000410000 */
[----:B------:R-:W-:Y:S02]  /*56b0*/  @!P0 FFMA.FTZ R59, R16, R7, -R19 ;  /* 0x00000007103b8223 */ /* 0x000fe40000010813 */
[C---:B------:R-:W-:Y:S02]  /*56c0*/  @!P0 FMUL.FTZ R4, R3.reuse, R17 ;  /* 0x0000001103048220 */ /* 0x040fe40000410000 */
[-C--:B------:R-:W-:Y:S02]  /*56d0*/  @!P0 FMUL.FTZ R3, R3, R5.reuse ;  /* 0x0000000503038220 */ /* 0x080fe40000410000 */
[----:B------:R-:W-:Y:S01]  /*56e0*/  @!P0 FFMA.FTZ R57, R18, R5, -R4 ;  /* 0x0000000512398223 */ /* 0x000fe20000010804 */
[----:B------:R-:W-:Y:S01]  /*56f0*/  @!P0 LOP3.LUT R5, R13, 0xffff0000, RZ, 0xc0, !PT ;  /* 0xffff00000d058812 */ /* 0x000fe200078ec0ff */
[C---:B------:R-:W-:Y:S01]  /*5700*/  @!P0 IMAD.U32 R19, R21.reuse, 0x10000, RZ ;  /* 0x0001000015138824 */ /* 0x040fe200078e00ff */
[----:B------:R-:W-:Y:S01]  /*5710*/  @!P0 LOP3.LUT R21, R21, 0xffff0000, RZ, 0xc0, !PT ;  /* 0xffff000015158812 */ /* 0x000fe200078ec0ff */
[----:B------:R-:W-:Y:S02]  /*5720*/  @!P0 IMAD.U32 R4, R13, 0x10000, RZ ;  /* 0x000100000d048824 */ /* 0x000fe400078e00ff */
[C---:B------:R-:W-:Y:S01]  /*5730*/  @!P0 IMAD.U32 R7, R6.reuse, 0x10000, RZ ;  /* 0x0001000006078824 */ /* 0x040fe200078e00ff */
[----:B------:R-:W-:Y:S01]  /*5740*/  @!P0 LOP3.LUT R6, R6, 0xffff0000, RZ, 0xc0, !PT ;  /* 0xffff000006068812 */ /* 0x000fe200078ec0ff */
[----:B------:R-:W-:Y:S02]  /*5750*/  @!P0 FFMA.FTZ R2, R9, R16, R2 ;  /* 0x0000001009028223 */ /* 0x000fe40000010002 */
[C---:B------:R-:W-:Y:S02]  /*5760*/  @!P0 FMUL.FTZ R16, R5.reuse, R21 ;  /* 0x0000001505108220 */ /* 0x040fe40000410000 */
[----:B------:R-:W-:Y:S02]  /*5770*/  @!P0 FMUL.FTZ R9, R4, R19 ;  /* 0x0000001304098220 */ /* 0x000fe40000410000 */
[-C--:B------:R-:W-:Y:S02]  /*5780*/  @!P0 FMUL.FTZ R5, R5, R6.reuse ;  /* 0x0000000605058220 */ /* 0x080fe40000410000 */
[----:B------:R-:W-:Y:S01]  /*5790*/  @!P0 FFMA.FTZ R55, R22, R6, -R16 ;  /* 0x0000000616378223 */ /* 0x000fe20000010810 */
[----:B------:R-:W-:Y:S01]  /*57a0*/  @!P0 LOP3.LUT R16, R8, 0xffff0000, RZ, 0xc0, !PT ;  /* 0xffff000008108812 */ /* 0x000fe200078ec0ff */
[C---:B------:R-:W-:Y:S02]  /*57b0*/  @!P0 IMAD.U32 R6, R15.reuse, 0x10000, RZ ;  /* 0x000100000f068824 */ /* 0x040fe400078e00ff */
[-C--:B------:R-:W-:Y:S02]  /*57c0*/  @!P0 FMUL.FTZ R4, R4, R7.reuse ;  /* 0x0000000704048220 */ /* 0x080fe40000410000 */
[----:B------:R-:W-:Y:S01]  /*57d0*/  @!P0 FFMA.FTZ R56, R20, R7, -R9 ;  /* 0x0000000714388223 */ /* 0x000fe20000010809 */
[----:B------:R-:W-:Y:S01]  /*57e0*/  @!P0 LOP3.LUT R7, R15, 0xffff0000, RZ, 0xc0, !PT ;  /* 0xffff00000f078812 */ /* 0x000fe200078ec0ff */
[----:B------:R-:W-:Y:S02]  /*57f0*/  @!P0 IMAD.U32 R9, R8, 0x10000, RZ ;  /* 0x0001000008098824 */ /* 0x000fe400078e00ff */
[C---:B------:R-:W-:Y:S02]  /*5800*/  @!P0 FMUL.FTZ R23, R6.reuse, R32 ;  /* 0x0000002006178220 */ /* 0x040fe40000410000 */
[----:B------:R-:W-:Y:S02]  /*5810*/  @!P0 FMUL.FTZ R24, R7, R44 ;  /* 0x0000002c07188220 */ /* 0x000fe40000410000 */
[-C--:B------:R-:W-:Y:S01]  /*5820*/  @!P0 FMUL.FTZ R8, R6, R9.reuse ;  /* 0x0000000906088220 */ /* 0x080fe20000410000 */
[C---:B------:R-:W-:Y:S01]  /*5830*/  @!P0 SHF.L.U32 R6, R14.reuse, 0x10, RZ ;  /* 0x000000100e068819 */ /* 0x040fe200000006ff */
[----:B------:R-:W-:Y:S02]  /*5840*/  @!P0 FFMA.FTZ R54, R33, R9, -R23 ;  /* 0x0000000921368223 */ /* 0x000fe40000010817 */
[-C--:B------:R-:W-:Y:S01]  /*5850*/  @!P0 FMUL.FTZ R9, R7, R16.reuse ;  /* 0x0000001007098220 */ /* 0x080fe20000410000 */
[----:B------:R-:W-:Y:S01]  /*5860*/  @!P0 LOP3.LUT R7, R14, 0xffff0000, RZ, 0xc0, !PT ;  /* 0xffff00000e078812 */ /* 0x000fe200078ec0ff */
[C---:B------:R-:W-:Y:S01]  /*5870*/  @!P0 IMAD.U32 R23, R30.reuse, 0x10000, RZ ;  /* 0x000100001e178824 */ /* 0x040fe200078e00ff */
[----:B------:R-:W-:Y:S01]  /*5880*/  @!P0 LOP3.LUT R30, R30, 0xffff0000, RZ, 0xc0, !PT ;  /* 0xffff00001e1e8812 */ /* 0x000fe200078ec0ff */
[----:B------:R-:W-:Y:S02]  /*5890*/  @!P0 FFMA.FTZ R53, R45, R16, -R24 ;  /* 0x000000102d358223 */ /* 0x000fe40000010818 */
[C---:B------:R-:W-:Y:S01]  /*58a0*/  @!P0 IMAD.U32 R16, R11.reuse, 0x10000, RZ ;  /* 0x000100000b108824 */ /* 0x040fe200078e00ff */
[----:B------:R-:W-:Y:S01]  /*58b0*/  @!P0 LOP3.LUT R11, R11, 0xffff0000, RZ, 0xc0, !PT ;  /* 0xffff00000b0b8812 */ /* 0x000fe200078ec0ff */
[----:B------:R-:W-:Y:S02]  /*58c0*/  @!P0 IMAD.U32 R24, R50, 0x10000, RZ ;  /* 0x0001000032188824 */ /* 0x000fe400078e00ff */
[C---:B------:R-:W-:Y:S02]  /*58d0*/  @!P0 FMUL.FTZ R46, R6.reuse, R23 ;  /* 0x00000017062e8220 */ /* 0x040fe40000410000 */
[----:B------:R-:W-:Y:S02]  /*58e0*/  @!P0 FMUL.FTZ R52, R7, R30 ;  /* 0x0000001e07348220 */ /* 0x000fe40000410000 */
[----:B------:R-:W-:Y:S01]  /*58f0*/  @!P0 FFMA.FTZ R3, R17, R18, R3 ;  /* 0x0000001211038223 */ /* 0x000fe20000010003 */
[----:B------:R-:W-:Y:S01]  /*5900*/  @!P0 F2FP.BF16.PACK_AB R17, R57, R59 ;  /* 0x0000003b3911823e */ /* 0x000fe200000010ff */
[----:B------:R-:W-:Y:S01]  /*5910*/  @!P0 FMUL.FTZ R6, R6, R16 ;  /* 0x0000001006068220 */ /* 0x000fe20000410000 */
[----:B------:R-:W-:Y:S01]  /*5920*/  @!P0 F2FP.BF16.PACK_AB R18, R55, R56 ;  /* 0x000000383712823e */ /* 0x000fe200000010ff */
[----:B------:R-:W-:Y:S01]  /*5930*/  @!P0 FFMA.FTZ R46, R24, R16, -R46 ;  /* 0x00000010182e8223 */ /* 0x000fe2000001082e */
[----:B------:R-:W-:Y:S01]  /*5940*/  @!P0 F2FP.BF16.PACK_AB R16, R53, R54 ;  /* 0x000000363510823e */ /* 0x000fe200000010ff */
[-C--:B------:R-:W-:Y:S01]  /*5950*/  @!P0 FFMA.FTZ R52, R31, R11.reuse, -R52 ;  /* 0x0000000b1f348223 */ /* 0x080fe20000010834 */
[----:B------:R-:W-:Y:S01]  /*5960*/  @!P0 MOV R49, R18 ;  /* 0x0000001200318202 */ /* 0x000fe20000000f00 */
[----:B------:R-:W-:Y:S01]  /*5970*/  @!P0 FFMA.FTZ R4, R19, R20, R4 ;  /* 0x0000001413048223 */ /* 0x000fe20000010004 */
[----:B------:R-:W-:Y:S01]  /*5980*/  @!P0 F2FP.BF16.PACK_AB R2, R3, R2 ;  /* 0x000000020302823e */ /* 0x000fe200000010ff */
        /* <DEDUP_REMOVED lines=25> */
.L_x_1183:
[C---:B------:R-:W-:Y:S01]  /*5b20*/  IMAD.WIDE.U32 R2, R90.reuse, c[0x0][0x1e0], RZ ;  /* 0x000078005a027a25 */ /* 0x040fe200078e00ff */
[----:B------:R-:W-:Y:S02]  /*5b30*/  SHF.R.S32.HI R97, RZ, 0x1f, R90 ;  /* 0x0000001fff617819 */ /* 0x000fe4000001145a */
[----:B-----5:R-:W-:Y:S03]  /*5b40*/  SHF.R.S32.HI R98, RZ, 0x1f, R87 ;  /* 0x0000001fff627819 */ /* 0x020fe60000011457 */
[----:B------:R-:W-:Y:S04]  /*5b50*/  IMAD R4, R97, c[0x0][0x1e0], RZ ;  /* 0x0000780061047a24 */ /* 0x000fe800078e02ff */
[----:B------:R-:W-:Y:S04]  /*5b60*/  IMAD R4, R90, c[0x0][0x1e4], R4 ;  /* 0x000079005a047a24 */ /* 0x000fe800078e0204 */
[----:B------:R-:W-:Y:S02]  /*5b70*/  IMAD.IADD R3, R3, 0x1, R4 ;  /* 0x0000000103037824 */ /* 0x000fe400078e0204 */
[----:B------:R-:W-:Y:S02]  /*5b80*/  IMAD R4, R98, c[0x0][0x1f0], RZ ;  /* 0x00007c0062047a24 */ /* 0x000fe400078e02ff */
[C---:B------:R-:W-:Y:S04]  /*5b90*/  IMAD.WIDE.U32 R2, R87.reuse, c[0x0][0x1f0], R2 ;  /* 0x00007c0057027a25 */ /* 0x040fe800078e0002 */
[----:B------:R-:W-:Y:S01]  /*5ba0*/  IMAD R4, R87, c[0x0][0x1f4], R4 ;  /* 0x00007d0057047a24 */ /* 0x000fe200078e0204 */
[----:B------:R-:W-:Y:S04]  /*5bb0*/  IADD3 R2, P0, R160, R2, RZ ;  /* 0x00000002a0027210 */ /* 0x000fe80007f1e0ff */
[----:B------:R-:W-:Y:S02]  /*5bc0*/  IADD3.X R3, R111, R3, R4, P0, !PT ;  /* 0x000000036f037210 */ /* 0x000fe400007fe404 */
[C---:B------:R-:W-:Y:S04]  /*5bd0*/  LEA R4, P0, R2.reuse, c[0x0][0x1c8], 0x1 ;  /* 0x0000720002047a11 */ /* 0x040fe800078008ff */
[----:B------:R-:W-:Y:S02]  /*5be0*/  LEA.HI.X R3, R2, c[0x0][0x1cc], R3, 0x1, P0 ;  /* 0x0000730002037a11 */ /* 0x000fe400000f0c03 */
[----:B------:R2:W3:Y:S08]  /*5bf0*/  SHFL.IDX PT, R2, R4, RZ, 0x1c1f ;  /* 0x001c1fff04027589 */ /* 0x0004f000000e0000 */
[----:B------:R-:W4:Y:S01]  /*5c00*/  SHFL.IDX PT, R3, R3, RZ, 0x1c1f ;  /* 0x001c1fff03037589 */ /* 0x000f2200000e0000 */
[----:B--2---:R-:W-:Y:S05]  /*5c10*/  IMAD.IADD R4, R222, 0x1, -R8 ;  /* 0x00000001de047824 */ /* 0x004fea00078e0a08 */
[----:B------:R-:W-:Y:S04]  /*5c20*/  IMNMX R91, R4, 0x40, PT ;  /* 0x00000040045b7817 */ /* 0x000fe80003800200 */
[----:B------:R-:W-:Y:S11]  /*5c30*/  ISETP.GT.AND P0, PT, R91, R99, PT ;  /* 0x000000635b00720c */ /* 0x000ff60003f04270 */
[----:B------:R-:W-:Y:S02]  /*5c40*/  @!UPT UIADD3 URZ, URZ, URZ, URZ ;  /* 0x0000003f3f3ff290 */ /* 0x000fe4000fffe03f */
[----:B------:R-:W-:-:S05]  /*5c50*/  @!P0 BRA `(.L_x_1187) ;  /* 0x000001e000008947 */ /* 0x000fca0003800000 */
[----:B---34-:R-:W-:Y:S02]  /*5c60*/  ISETP.GE.AND P2, PT, R26, c[0x0][0x1d4], PT ;  /* 0x000075001a007a0c */ /* 0x018fe40003f46270 */
[----:B------:R-:W-:Y:S02]  /*5c70*/  ISETP.GE.AND P1, PT, R29, c[0x0][0x1d4], PT ;  /* 0x000075001d007a0c */ /* 0x000fe40003f26270 */
[----:B------:R-:W-:Y:S02]  /*5c80*/  ISETP.GE.AND P4, PT, R28, c[0x0][0x1d4], PT ;  /* 0x000075001c007a0c */ /* 0x000fe40003f86270 */
[----:B------:R-:W-:Y:S07]  /*5c90*/  ISETP.GE.AND P3, PT, R102, c[0x0][0x1d4], PT ;  /* 0x0000750066007a0c */ /* 0x000fee0003f66270 */
[----:B------:R-:W2:Y:S01]  /*5ca0*/  @!P2 LDS.128 R12, [R88+0xc000] ;  /* 0x00c00000580ca984 */ /* 0x000ea20000000c00 */
[CC--:B-1----:R-:W-:Y:S04]  /*5cb0*/  @!P2 LEA R6, P0, R26.reuse, R2.reuse, 0x1 ;  /* 0x000000021a06a211 */ /* 0x0c2fe800078008ff */
[-C--:B------:R-:W-:Y:S02]  /*5cc0*/  @!P2 LEA.HI.X R7, R26, R3.reuse, R27, 0x1, P0 ;  /* 0x000000031a07a211 */ /* 0x080fe400000f0c1b */
[CC--:B------:R-:W-:Y:S04]  /*5cd0*/  @!P1 LEA R4, P0, R96.reuse, R2.reuse, 0x1 ;  /* 0x0000000260049211 */ /* 0x0c0fe800078008ff */
[-C--:B------:R-:W-:Y:S02]  /*5ce0*/  @!P1 LEA.HI.X R5, R96, R3.reuse, R106, 0x1, P0 ;  /* 0x0000000360059211 */ /* 0x080fe400000f0c6a */
[CC--:B------:R-:W-:Y:S04]  /*5cf0*/  @!P4 LEA R8, P0, R95.reuse, R2.reuse, 0x1 ;  /* 0x000000025f08c211 */ /* 0x0c0fe800078008ff */
[-C--:B------:R-:W-:Y:S01]  /*5d00*/  @!P4 LEA.HI.X R9, R95, R3.reuse, R105, 0x1, P0 ;  /* 0x000000035f09c211 */ /* 0x080fe200000f0c69 */
[----:B--2---:R1:W-:Y:S04]  /*5d10*/  @!P2 ST.E.128 [R6.64], R12 ;  /* 0x0000000c0600a985 */ /* 0x0043e8000c101d06 */
[----:B------:R-:W2:Y:S01]  /*5d20*/  @!P1 LDS.128 R12, [R89+0xc000] ;  /* 0x00c00000590c9984 */ /* 0x000ea20000000c00 */
[CC--:B-1----:R-:W-:Y:S04]  /*5d30*/  @!P3 LEA R6, P0, R94.reuse, R2.reuse, 0x1 ;  /* 0x000000025e06b211 */ /* 0x0c2fe800078008ff */
[-C--:B------:R-:W-:Y:S01]  /*5d40*/  @!P3 LEA.HI.X R7, R94, R3.reuse, R109, 0x1, P0 ;  /* 0x000000035e07b211 */ /* 0x080fe200000f0c6d */
[----:B--2---:R1:W-:Y:S01]  /*5d50*/  @!P1 ST.E.128 [R4.64], R12 ;  /* 0x0000000c04009985 */ /* 0x0043e2000c101d06 */
[----:B------:R-:W-:Y:S03]  /*5d60*/  ISETP.GE.AND P1, PT, R101, c[0x0][0x1d4], PT ;  /* 0x0000750065007a0c */ /* 0x000fe60003f26270 */
[----:B------:R-:W2:Y:S10]  /*5d70*/  @!P4 LDS.128 R16, [R88+0xe000] ;  /* 0x00e000005810c984 */ /* 0x000eb40000000c00 */
[CC--:B-1----:R-:W-:Y:S04]  /*5d80*/  @!P1 LEA R4, P0, R93.reuse, R2.reuse, 0x1 ;  /* 0x000000025d049211 */ /* 0x0c2fe800078008ff */
[-C--:B------:R-:W-:Y:S02]  /*5d90*/  @!P1 LEA.HI.X R5, R93, R3.reuse, R108, 0x1, P0 ;  /* 0x000000035d059211 */ /* 0x080fe400000f0c6c */
[----:B------:R-:W-:Y:S01]  /*5da0*/  ISETP.GE.AND P0, PT, R100, c[0x0][0x1d4], PT ;  /* 0x0000750064007a0c */ /* 0x000fe20003f06270 */
[----:B--2---:R-:W-:Y:S04]  /*5db0*/  @!P4 ST.E.128 [R8.64], R16 ;  /* 0x000000100800c985 */ /* 0x004fe8000c101d06 */
[----:B------:R-:W1:Y:S08]  /*5dc0*/  @!P3 LDS.128 R12, [R89+0xe000] ;  /* 0x00e00000590cb984 */ /* 0x000e700000000c00 */
[C---:B------:R-:W-:Y:S04]  /*5dd0*/  @!P0 LEA R2, P2, R92.reuse, R2, 0x1 ;  /* 0x000000025c028211 */ /* 0x040fe800078408ff */
[----:B------:R-:W-:Y:S01]  /*5de0*/  @!P0 LEA.HI.X R3, R92, R3, R107, 0x1, P2 ;  /* 0x000000035c038211 */ /* 0x000fe200010f0c6b */
[----:B-1----:R-:W-:Y:S04]  /*5df0*/  @!P3 ST.E.128 [R6.64], R12 ;  /* 0x0000000c0600b985 */ /* 0x002fe8000c101d06 */
[----:B------:R-:W1:Y:S04]  /*5e00*/  @!P1 LDS.128 R12, [R88+0x10000] ;  /* 0x01000000580c9984 */ /* 0x000e680000000c00 */
[----:B-1----:R-:W-:Y:S04]  /*5e10*/  @!P1 ST.E.128 [R4.64], R12 ;  /* 0x0000000c04009985 */ /* 0x002fe8000c101d06 */
[----:B------:R-:W1:Y:S04]  /*5e20*/  @!P0 LDS.128 R4, [R89+0x10000] ;  /* 0x0100000059048984 */ /* 0x000e680000000c00 */
[----:B-1----:R1:W-:Y:S02]  /*5e30*/  @!P0 ST.E.128 [R2.64], R4 ;  /* 0x0000000402008985 */ /* 0x0023e4000c101d06 */
.L_x_1187:
[----:B---34-:R-:W-:Y:S05]  /*5e40*/  BSYNC B1 ;  /* 0x0000000000017941 */ /* 0x018fea0003800000 */
.L_x_1182:
[----:B------:R-:W-:Y:S01]  /*5e50*/  ISETP.GT.AND P0, PT, R25, R36, PT ;  /* 0x000000241900720c */ /* 0x000fe20003f04270 */
[----:B-1----:R-:W-:Y:S01]  /*5e60*/  IMAD R8, R98, c[0x0][0x218], RZ ;  /* 0x0000860062087a24 */ /* 0x002fe200078e02ff */
[C---:B------:R-:W-:Y:S01]  /*5e70*/  ISETP.GE.AND P1, PT, R58.reuse, 0x1, PT ;  /* 0x000000013a00780c */ /* 0x040fe20003f26270 */
[----:B------:R-:W-:Y:S01]  /*5e80*/  BSSY B0, `(.L_x_1204) ;  /* 0x000004a000007945 */ /* 0x000fe20003800000 */
[----:B--2--5:R-:W-:Y:S01]  /*5e90*/  IADD3 R3, R58, 0x1, RZ ;  /* 0x000000013a037810 */ /* 0x024fe20007ffe0ff */
[----:B------:R-:W-:Y:S01]  /*5ea0*/  IMAD R8, R87, c[0x0][0x21c], R8 ;  /* 0x0000870057087a24 */ /* 0x000fe200078e0208 */
[----:B------:R-:W-:Y:S07]  /*5eb0*/  ISETP.NE.AND P2, PT, R112, RZ, PT ;  /* 0x000000ff7000720c */ /* 0x000fee0003f45270 */
[----:B------:R-:W-:Y:S01]  /*5ec0*/  @P0 IMAD R2, R58, 0x3000, R10 ;  /* 0x000030003a020824 */ /* 0x000fe200078e020a */
[----:B------:R-:W-:Y:S01]  /*5ed0*/  SEL R58, R3, RZ, !P1 ;  /* 0x000000ff033a7207 */ /* 0x000fe20004800000 */
[----:B------:R-:W-:Y:S01]  /*5ee0*/  @P0 IMAD.MOV.U32 R6, RZ, RZ, R118 ;  /* 0x000000ffff060224 */ /* 0x000fe200078e0076 */
[----:B------:R-:W-:Y:S01]  /*5ef0*/  @P0 IADD3 R3, R25, -0x1, RZ ;  /* 0xffffffff19030810 */ /* 0x000fe20007ffe0ff */
[----:B------:R-:W-:Y:S02]  /*5f00*/  @P0 IMAD.MOV.U32 R7, RZ, RZ, R117 ;  /* 0x000000ffff070224 */ /* 0x000fe400078e0075 */
[----:B------:R-:W-:Y:S01]  /*5f10*/  @P0 IMAD.SHL.U32 R2, R2, 0x2, RZ ;  /* 0x0000000202020824 */ /* 0x000fe200078e00ff */
[----:B------:R-:W-:Y:S01]  /*5f20*/  @P0 SHF.R.S32.HI R5, RZ, 0x1f, R3 ;  /* 0x0000001fff050819 */ /* 0x000fe20000011403 */
[----:B------:R-:W-:Y:S02]  /*5f30*/  @P0 IMAD R4, R164, R3, RZ ;  /* 0x00000003a4040224 */ /* 0x000fe400078e02ff */
[-C--:B------:R-:W-:Y:S04]  /*5f40*/  @P0 IMAD.WIDE.U32 R6, R3, R170.reuse, R6 ;  /* 0x000000aa03060225 */ /* 0x080fe800078e0006 */
[----:B------:R-:W-:Y:S01]  /*5f50*/  @P0 IMAD R3, R5, R170, R4 ;  /* 0x000000aa05030224 */ /* 0x000fe200078e0204 */
[C---:B------:R-:W-:Y:S03]  /*5f60*/  @P0 LEA R4, P1, R6.reuse, c[0x0][0x250], 0x1 ;  /* 0x0000940006040a11 */ /* 0x040fe600078208ff */
[----:B------:R-:W-:Y:S05]  /*5f70*/  @P0 IMAD.IADD R3, R7, 0x1, R3 ;  /* 0x0000000107030824 */ /* 0x000fea00078e0203 */
        /* <DEDUP_REMOVED lines=10> */
[----:B------:R1:W-:Y:S02]  /*6020*/  @P0 LDGSTS.E.BYPASS.LTC128B.128 [R2+0x4100], [R4.64+0x100], !P5 ;  /* 0x0410010004020fae */ /* 0x0003e4000e901d46 */
[----:B------:R-:W-:Y:S05]  /*6030*/  IMAD.WIDE.U32 R6, R87, c[0x0][0x218], R6 ;  /* 0x0000860057067a25 */ /* 0x000fea00078e0006 */
        /* <DEDUP_REMOVED lines=12> */
[----:B-1----:R1:W3:Y:S01]  /*6100*/  SHFL.IDX PT, R2, R9, RZ, 0x1c1f ;  /* 0x001c1fff09027589 */ /* 0x0022e200000e0000 */
        /* <DEDUP_REMOVED lines=8> */
[CC--:B---3--:R-:W-:Y:S04]  /*6190*/  @!P2 LEA R6, P0, R26.reuse, R2.reuse, 0x1 ;  /* 0x000000021a06a211 */ /* 0x0c8fe800078008ff */
[-C--:B------:R-:W-:Y:S02]  /*61a0*/  @!P2 LEA.HI.X R7, R26, R3.reuse, R27, 0x1, P0 ;  /* 0x000000031a07a211 */ /* 0x080fe400000f0c1b */
[CC--:B------:R-:W-:Y:S04]  /*61b0*/  @!P1 LEA R4, P0, R96.reuse, R2.reuse, 0x1 ;  /* 0x0000000260049211 */ /* 0x0c0fe800078008ff */
[-C--:B------:R-:W-:Y:S02]  /*61c0*/  @!P1 LEA.HI.X R5, R96, R3.reuse, R106, 0x1, P0 ;  /* 0x0000000360059211 */ /* 0x080fe400000f0c6a */
[CC--:B------:R-:W-:Y:S04]  /*61d0*/  @!P4 LEA R8, P0, R95.reuse, R2.reuse, 0x1 ;  /* 0x000000025f08c211 */ /* 0x0c0fe800078008ff */
[-C--:B-1----:R-:W-:Y:S01]  /*61e0*/  @!P4 LEA.HI.X R9, R95, R3.reuse, R105, 0x1, P0 ;  /* 0x000000035f09c211 */ /* 0x082fe200000f0c69 */
[----:B--2---:R1:W-:Y:S04]  /*61f0*/  @!P2 ST.E.128 [R6.64], R12 ;  /* 0x0000000c0600a985 */ /* 0x0043e8000c101d06 */
[----:B------:R-:W2:Y:S01]  /*6200*/  @!P1 LDS.128 R12, [R89] ;  /* 0x00000000590c9984 */ /* 0x000ea20000000c00 */
        /* <DEDUP_REMOVED lines=17> */
.L_x_1205:
[----:B--2---:R-:W-:Y:S05]  /*6320*/  BSYNC B0 ;  /* 0x0000000000007941 */ /* 0x004fea0003800000 */
.L_x_1204:
[C---:B------:R-:W-:Y:S02]  /*6330*/  ISETP.GE.AND P0, PT, R43.reuse, 0x1, PT ;  /* 0x000000012b00780c */ /* 0x040fe40003f06270 */
[----:B-1-3--:R-:W-:Y:S02]  /*6340*/  IADD3 R2, R43, 0x1, RZ ;  /* 0x000000012b027810 */ /* 0x00afe40007ffe0ff */
[----:B------:R-:W-:Y:S02]  /*6350*/  ISETP.NE.AND P2, PT, R112, RZ, PT ;  /* 0x000000ff7000720c */ /* 0x000fe40003f45270 */
[----:B------:R-:W-:Y:S02]  /*6360*/  SEL R43, R2, RZ, !P0 ;  /* 0x000000ff022b7207 */ /* 0x000fe40004000000 */
[----:B------:R-:W-:Y:S04]  /*6370*/  IADD3 R2, R25, -0x2, RZ ;  /* 0xfffffffe19027810 */ /* 0x000fe80007ffe0ff */
[----:B------:R-:W-:Y:S11]  /*6380*/  ISETP.GE.AND P0, PT, R2, R36, PT ;  /* 0x000000240200720c */ /* 0x000ff60003f06270 */
[----:B------:R-:W-:Y:S02]  /*6390*/  @!UPT UIADD3 URZ, URZ, URZ, URZ ;  /* 0x0000003f3f3ff290 */ /* 0x000fe4000fffe03f */
[----:B------:R-:W-:Y:S01]  /*63a0*/  @P0 SHF.R.S32.HI R6, RZ, 0x1f, R2 ;  /* 0x0000001fff060819 */ /* 0x000fe20000011402 */
[----:B------:R-:W-:Y:S02]  /*63b0*/  @P0 IMAD.MOV.U32 R4, RZ, RZ, R120 ;  /* 0x000000ffff040224 */ /* 0x000fe400078e0078 */
[----:B------:R-:W-:Y:S02]  /*63c0*/  @P0 IMAD.MOV.U32 R5, RZ, RZ, R115 ;  /* 0x000000ffff050224 */ /* 0x000fe400078e0073 */
[----:B------:R-:W-:Y:S04]  /*63d0*/  @P0 IMAD R3, R163, R2, RZ ;  /* 0x00000002a3030224 */ /* 0x000fe800078e02ff */
[-C--:B------:R-:W-:Y:S02]  /*63e0*/  @P0 IMAD R6, R6, R168.reuse, R3 ;  /* 0x000000a806060224 */ /* 0x080fe400078e0203 */
[----:B------:R-:W-:Y:S04]  /*63f0*/  @P0 IMAD.WIDE.U32 R2, R2, R168, R4 ;  /* 0x000000a802020225 */ /* 0x000fe800078e0004 */
[----:B------:R-:W-:Y:S01]  /*6400*/  @P0 IMAD.IADD R3, R3, 0x1, R6 ;  /* 0x0000000103030824 */ /* 0x000fe200078e0206 */
[C---:B------:R-:W-:Y:S04]  /*6410*/  @P0 LEA R4, P1, R2.reuse, c[0x0][0x220], 0x1 ;  /* 0x0000880002040a11 */ /* 0x040fe800078208ff */
[----:B------:R-:W-:Y:S01]  /*6420*/  @P0 LEA.HI.X R5, R2, c[0x0][0x224], R3, 0x1, P1 ;  /* 0x0000890002050a11 */ /* 0x000fe200008f0c03 */
[----:B------:R-:W-:Y:S01]  /*6430*/  @P0 IMAD R2, R58, 0x3000, R10 ;  /* 0x000030003a020824 */ /* 0x000fe200078e020a */
[----:B------:R-:W-:Y:S03]  /*6440*/  @P0 LEA R6, P1, R166, R4, 0x1 ;  /* 0x00000004a6060211 */ /* 0x000fe600078208ff */
[----:B------:R-:W-:Y:S01]  /*6450*/  @P0 IMAD.SHL.U32 R2, R2, 0x2, RZ ;  /* 0x0000000202020824 */ /* 0x000fe200078e00ff */
[----:B------:R-:W-:Y:S04]  /*6460*/  @P0 LEA.HI.X R7, R166, R5, R159, 0x1, P1 ;  /* 0x00000005a6070211 */ /* 0x000fe800008f0c9f */
[----:B------:R-:W-:Y:S01]  /*6470*/  @!PT LDS RZ, [RZ] ;  /* 0x00000000fffff984 */ /* 0x000fe20000000800 */
[----:B------:R-:W-:Y:S01]  /*6480*/  @!PT LDS RZ, [RZ] ;  /* 0x00000000fffff984 */ /* 0x000fe20000000800 */
[----:B------:R-:W-:Y:S01]  /*6490*/  @!PT LDS RZ, [RZ] ;  /* 0x00000000fffff984 */ /* 0x000fe20000000800 */
[----:B------:R1:W-:Y:S04]  /*64a0*/  @P0 LDGSTS.E.BYPASS.LTC128B.128 [R2+0xc100], [R4.64], !P6 ;  /* 0x0c10000004020fae */ /* 0x0003e8000f101d46 */
        /* <DEDUP_REMOVED lines=16> */
.L_x_1181:
[----:B---3--:R-:W-:Y:S01]  /*65b0*/  IMAD.MOV.U32 R4, RZ, RZ, 0x1 ;  /* 0x00000001ff047424 */ /* 0x008fe200078e00ff */
[----:B------:R-:W-:Y:S01]  /*65c0*/  IADD3 R0, R155, 0x7f, RZ ;  /* 0x0000007f9b007810 */ /* 0x000fe20007ffe0ff */
[----:B------:R2:W-:Y:S03]  /*65d0*/  STL.64 [R1], R174 ;  /* 0x000000ae01007387 */ /* 0x0005e60000100a00 */
[C---:B------:R-:W-:Y:S02]  /*65e0*/  ISETP.NE.AND P2, PT, R4.reuse, c[0x0][0x2c4], PT ;  /* 0x0000b10004007a0c */ /* 0x040fe40003f45270 */
[----:B------:R-:W-:-:S11]  /*65f0*/  ISETP.LE.AND P1, PT, R4, c[0x0][0x32c], PT ;  /* 0x0000cb0004007a0c */ /* 0x000fd60003f23270 */
        /* <DEDUP_REMOVED lines=16> */
.L_x_1209:
[----:B------:R-:W-:-:S13]  /*6700*/  ISETP.NE.AND P0, PT, R4, c[0x0][0x32c], PT ;  /* 0x0000cb0004007a0c */ /* 0x000fda0003f05270 */
[----:B------:R-:W-:-:S05]  /*6710*/  @P0 IMAD.HI.U32 R2, R0, c[0x0][0x330], RZ ;  /* 0x0000cc0000020a27 */ /* 0x000fca00078e00ff */
[----:B------:R-:W-:Y:S02]  /*6720*/  @P0 SHF.R.U32.HI R0, RZ, c[0x0][0x334], R2 ;  /* 0x0000cd00ff000a19 */ /* 0x000fe40000011602 */
.L_x_1210:
[----:B------:R-:W-:Y:S05]  /*6730*/  BSYNC B0 ;  /* 0x0000000000007941 */ /* 0x000fea0003800000 */
.L_x_1208:
[----:B------:R-:W-:-:S05]  /*6740*/  MOV R2, c[0x0][0x32c] ;  /* 0x0000cb0000027a02 */ /* 0x000fca0000000f00 */
[----:B------:R-:W-:-:S05]  /*6750*/  IMAD R0, R0, R2, c[0x0][0x32c] ;  /* 0x0000cb0000007624 */ /* 0x000fca00078e0202 */
[----:B------:R-:W-:-:S04]  /*6760*/  IMNMX R3, R3, R0, PT ;  /* 0x0000000003037217 */ /* 0x000fc80003800200 */
.L_x_1207:
        /* <DEDUP_REMOVED lines=21> */
.L_x_1213:
[----:B------:R-:W-:-:S04]  /*68c0*/  MOV R2, c[0x0][0x32c] ;  /* 0x0000cb0000027a02 */ /* 0x000fc80000000f00 */
[----:B------:R-:W-:-:S13]  /*68d0*/  ISETP.NE.AND P0, PT, R2, 0x1, PT ;  /* 0x000000010200780c */ /* 0x000fda0003f05270 */
[----:B------:R-:W-:-:S05]  /*68e0*/  @P0 IMAD.HI.U32 R2, R0, c[0x0][0x330], RZ ;  /* 0x0000cc0000020a27 */ /* 0x000fca00078e00ff */
[----:B------:R-:W-:Y:S02]  /*68f0*/  @P0 SHF.R.U32.HI R0, RZ, c[0x0][0x334], R2 ;  /* 0x0000cd00ff000a19 */ /* 0x000fe40000011602 */
.L_x_1214:
[----:B------:R-:W-:Y:S05]  /*6900*/  BSYNC B0 ;  /* 0x0000000000007941 */ /* 0x000fea0003800000 */
.L_x_1212:
[----:B------:R-:W-:-:S05]  /*6910*/  IMAD R0, R0, c[0x0][0x32c], RZ ;  /* 0x0000cb0000007a24 */ /* 0x000fca00078e02ff */
[----:B------:R-:W-:-:S04]  /*6920*/  IMNMX R3, R3, R0, !PT ;  /* 0x0000000003037217 */ /* 0x000fc80007800200 */
.L_x_1211:
[----:B------:R-:W-:Y:S01]  /*6930*/  SHF.R.S32.HI R0, RZ, 0x1f, R3 ;  /* 0x0000001fff007819 */ /* 0x000fe20000011403 */
[----:B------:R-:W-:Y:S01]  /*6940*/  IMAD.MOV.U32 R99, RZ, RZ, RZ ;  /* 0x000000ffff637224 */ /* 0x000fe200078e00ff */
[----:B------:R-:W-:Y:S01]  /*6950*/  PLOP3.LUT P1, PT, PT, PT, PT, 0x80, 0x0 ;  /* 0x000000000000781c */ /* 0x000fe20003f2f070 */
[----:B------:R-:W-:Y:S01]  /*6960*/  CS2R R12, SRZ ;  /* 0x00000000000c7805 */ /* 0x000fe2000001ff00 */
[----:B------:R-:W-:Y:S01]  /*6970*/  LEA.HI R0, R0, R3, RZ, 0x6 ;  /* 0x0000000300007211 */ /* 0x000fe200078f30ff */
[----:B------:R-:W-:Y:S01]  /*6980*/  CS2R R14, SRZ ;  /* 0x00000000000e7805 */ /* 0x000fe2000001ff00 */
[----:B------:R-:W-:Y:S01]  /*6990*/  IMAD.MOV.U32 R96, RZ, RZ, RZ ;  /* 0x000000ffff607224 */ /* 0x000fe200078e00ff */
[----:B------:R-:W-:Y:S01]  /*69a0*/  MOV R94, RZ ;  /* 0x000000ff005e7202 */ /* 0x000fe20000000f00 */
[----:B------:R-:W-:Y:S01]  /*69b0*/  CS2R R8, SRZ ;  /* 0x0000000000087805 */ /* 0x000fe2000001ff00 */
[----:B------:R-:W-:Y:S01]  /*69c0*/  SHF.R.S32.HI R0, RZ, 0x6, R0 ;  /* 0x00000006ff007819 */ /* 0x000fe20000011400 */
[----:B------:R-:W-:Y:S01]  /*69d0*/  IMAD.MOV.U32 R92, RZ, RZ, RZ ;  /* 0x000000ffff5c7224 */ /* 0x000fe200078e00ff */
[----:B-1----:R-:W-:Y:S01]  /*69e0*/  CS2R R10, SRZ ;  /* 0x00000000000a7805 */ /* 0x002fe2000001ff00 */
[----:B------:R-:W-:Y:S01]  /*69f0*/  IMAD.MOV.U32 R90, RZ, RZ, RZ ;  /* 0x000000ffff5a7224 */ /* 0x000fe200078e00ff */
[----:B------:R-:W-:Y:S01]  /*6a00*/  IMNMX R225, RZ, R0, !PT ;  /* 0x00000000ffe17217 */ /* 0x000fe20007800200 */
[----:B------:R-:W-:Y:S01]  /*6a10*/  IMAD.MOV.U32 R86, RZ, RZ, RZ ;  /* 0x000000ffff567224 */ /* 0x000fe200078e00ff */
[----:B------:R-:W-:Y:S01]  /*6a20*/  MOV R88, RZ ;  /* 0x000000ff00587202 */ /* 0x000fe20000000f00 */
[----:B------:R-:W-:Y:S01]  /*6a30*/  IMAD.MOV.U32 R16, RZ, RZ, RZ ;  /* 0x000000ffff107224 */ /* 0x000fe200078e00ff */
[----:B------:R-:W-:Y:S01]  /*6a40*/  ISETP.GT.AND P0, PT, R252, R225, PT ;  /* 0x000000e1fc00720c */ /* 0x000fe20003f04270 */
[----:B------:R-:W-:Y:S01]  /*6a50*/  CS2R R82, SRZ ;  /* 0x0000000000527805 */ /* 0x000fe2000001ff00 */
        /* <DEDUP_REMOVED lines=66> */
[----:B------:R-:W-:Y:S01]  /*6e80*/  LEA.HI R8, R6, R174, RZ, 0x4 ;  /* 0x000000ae06087211 */ /* 0x000fe200078f20ff */
[----:B------:R-:W-:Y:S01]  /*6e90*/  STL [R1+0x10], R17 ;  /* 0x0000101101007387 */ /* 0x000fe20000100800 */
[----:B------:R-:W-:Y:S02]  /*6ea0*/  LOP3.LUT R198, R16, 0xfffffff8, RZ, 0xc0, !PT ;  /* 0xfffffff810c67812 */ /* 0x000fe400078ec0ff */
[----:B------:R-:W-:-:S02]  /*6eb0*/  SHF.R.S32.HI R21, RZ, 0x3, R16 ;  /* 0x00000003ff157819 */ /* 0x000fc40000011410 */
[----:B------:R-:W-:Y:S01]  /*6ec0*/  ISETP.NE.AND.EX P0, PT, RZ, c[0x0][0x34c], PT, P0 ;  /* 0x0000d300ff007a0c */ /* 0x000fe20003f05300 */
[----:B------:R-:W-:Y:S01]  /*6ed0*/  IMAD.IADD R198, R174, 0x1, -R198 ;  /* 0x00000001aec67824 */ /* 0x000fe200078e0ac6 */
[CC--:B------:R-:W-:Y:S02]  /*6ee0*/  LEA.HI R22, R6.reuse, R174.reuse, RZ, 0x5 ;  /* 0x000000ae06167211 */ /* 0x0c0fe400078f28ff */
[----:B------:R-:W-:Y:S01]  /*6ef0*/  LEA.HI R18, R6, R174, RZ, 0x6 ;  /* 0x000000ae06127211 */ /* 0x000fe200078f30ff */
[----:B------:R-:W-:Y:S01]  /*6f00*/  IMAD R5, R198, 0x20, R21 ;  /* 0x00000020c6057824 */ /* 0x000fe200078e0215 */
[----:B------:R-:W-:Y:S01]  /*6f10*/  SEL R6, R242, RZ, !P0 ;  /* 0x000000fff2067207 */ /* 0x000fe20004000000 */
[----:B------:R-:W-:Y:S01]  /*6f20*/  IMAD.SHL.U32 R13, R198, 0x8, RZ ;  /* 0x00000008c60d7824 */ /* 0x000fe200078e00ff */
[----:B------:R-:W-:Y:S01]  /*6f30*/  SHF.R.S32.HI R10, RZ, 0x4, R8 ;  /* 0x00000004ff0a7819 */ /* 0x000fe20000011408 */
[----:B------:R-:W-:Y:S01]  /*6f40*/  IMAD.IADD R11, R155, 0x1, R5 ;  /* 0x000000019b0b7824 */ /* 0x000fe200078e0205 */
[----:B------:R-:W-:-:S02]  /*6f50*/  LOP3.LUT R5, R8, 0xfffffff0, RZ, 0xc0, !PT ;  /* 0xfffffff008057812 */ /* 0x000fc400078ec0ff */
[----:B------:R-:W-:Y:S02]  /*6f60*/  LEA.HI R8, R8, R10, RZ, 0x1 ;  /* 0x0000000a08087211 */ /* 0x000fe400078f08ff */
[----:B------:R-:W-:Y:S01]  /*6f70*/  LOP3.LUT P1, RZ, R198, 0x2, RZ, 0xc0, !PT ;  /* 0x00000002c6ff7812 */ /* 0x000fe2000782c0ff */
[----:B------:R-:W-:Y:S01]  /*6f80*/  IMAD.IADD R12, R174, 0x1, -R5 ;  /* 0x00000001ae0c7824 */ /* 0x000fe200078e0a05 */
[----:B-1----:R-:W-:Y:S02]  /*6f90*/  SHF.R.S32.HI R37, RZ, 0x1f, R37 ;  /* 0x0000001fff257819 */ /* 0x002fe40000011425 */
[C---:B------:R-:W-:Y:S02]  /*6fa0*/  IADD3 R23, R13.reuse, 0x80, RZ ;  /* 0x000000800d177810 */ /* 0x040fe40007ffe0ff */
[----:B------:R-:W-:Y:S01]  /*6fb0*/  ISETP.GE.AND P5, PT, R13, c[0x0][0x198], PT ;  /* 0x000066000d007a0c */ /* 0x000fe20003fa6270 */
[----:B------:R-:W-:Y:S01]  /*6fc0*/  IMAD R5, R37, c[0x0][0x1b8], RZ ;  /* 0x00006e0025057a24 */ /* 0x000fe200078e02ff */
[----:B------:R-:W-:Y:S01]  /*6fd0*/  IADD3 R26, R252, -0x1, RZ ;  /* 0xfffffffffc1a7810 */ /* 0x000fe20007ffe0ff */
[----:B------:R-:W1:Y:S02]  /*6fe0*/  S2R R37, SR_CTAID.Y ;  /* 0x0000000000257919 */ /* 0x000e640000002600 */
[----:B-1----:R-:W-:Y:S01]  /*6ff0*/  IMAD R5, R37, c[0x0][0x1bc], R5 ;  /* 0x00006f0025057a24 */ /* 0x002fe200078e0205 */
[----:B--2---:R-:W-:-:S05]  /*7000*/  SHF.R.S32.HI R2, RZ, 0x1f, R0 ;  /* 0x0000001fff027819 */ /* 0x004fca0000011400 */
[----:B------:R-:W-:-:S04]  /*7010*/  IMAD R2, R2, c[0x0][0x178], RZ ;  /* 0x00005e0002027a24 */ /* 0x000fc800078e02ff */
[C---:B------:R-:W-:Y:S02]  /*7020*/  IMAD R4, R0.reuse, c[0x0][0x17c], R2 ;  /* 0x00005f0000047a24 */ /* 0x040fe400078e0202 */
[----:B------:R-:W-:-:S04]  /*7030*/  IMAD.WIDE.U32 R2, R0, c[0x0][0x178], RZ ;  /* 0x00005e0000027a25 */ /* 0x000fc800078e00ff */
[----:B------:R-:W-:Y:S02]  /*7040*/  IMAD.IADD R3, R3, 0x1, R4 ;  /* 0x0000000103037824 */ /* 0x000fe400078e0204 */
[----:B------:R-:W-:-:S04]  /*7050*/  @P2 IMAD.HI.U32 R4, R11, c[0x0][0x2c8], RZ ;  /* 0x0000b2000b042a27 */ /* 0x000fc800078e00ff */
[----:B------:R-:W-:Y:S01]  /*7060*/  IMAD.MOV.U32 R0, RZ, RZ, R11 ;  /* 0x000000ffff007224 */ /* 0x000fe200078e000b */
[----:B------:R-:W-:Y:S01]  /*7070*/  @P2 SHF.R.U32.HI R0, RZ, c[0x0][0x2cc], R4 ;  /* 0x0000b300ff002a19 */ /* 0x000fe20000011604 */
[----:B------:R-:W-:Y:S01]  /*7080*/  IMAD.WIDE.U32 R2, R37, c[0x0][0x1b8], R2 ;  /* 0x00006e0025027a25 */ /* 0x000fe200078e0002 */
[----:B------:R-:W-:Y:S02]  /*7090*/  SHF.R.S32.HI R4, RZ, 0x1f, R242 ;  /* 0x0000001fff047819 */ /* 0x000fe400000114f2 */
[----:B------:R-:W-:Y:S01]  /*70a0*/  LOP3.LUT P2, RZ, R198, 0x4, RZ, 0xc0, !PT ;  /* 0x00000004c6ff7812 */ /* 0x000fe2000784c0ff */
[----:B------:R-:W-:Y:S01]  /*70b0*/  IMAD.IADD R3, R3, 0x1, R5 ;  /* 0x0000000103037824 */ /* 0x000fe200078e0205 */
[----:B------:R-:W-:Y:S01]  /*70c0*/  SEL R7, R4, RZ, !P0 ;  /* 0x000000ff04077207 */ /* 0x000fe20004000000 */
[----:B------:R-:W-:Y:S02]  /*70d0*/  IMAD.U32 R4, RZ, RZ, UR4 ;  /* 0x00000004ff047e24 */ /* 0x000fe4000f8e00ff */
[----:B------:R-:W-:-:S02]  /*70e0*/  IMAD.U32 R5, RZ, RZ, UR5 ;  /* 0x00000005ff057e24 */ /* 0x000fc4000f8e00ff */
[----:B------:R-:W-:Y:S02]  /*70f0*/  IMAD R7, R7, c[0x0][0x1c0], RZ ;  /* 0x0000700007077a24 */ /* 0x000fe400078e02ff */
[C---:B------:R-:W-:Y:S01]  /*7100*/  IMAD.WIDE.U32 R2, R6.reuse, c[0x0][0x1c0], R2 ;  /* 0x0000700006027a25 */ /* 0x040fe200078e0002 */
[----:B------:R1:W-:Y:S03]  /*7110*/  STL.64 [R1+0x8], R4 ;  /* 0x0000080401007387 */ /* 0x0003e60000100a00 */
[----:B------:R-:W-:Y:S01]  /*7120*/  IMAD R9, R6, c[0x0][0x1c4], R7 ;  /* 0x0000710006097a24 */ /* 0x000fe200078e0207 */
[----:B------:R-:W-:Y:S01]  /*7130*/  SHF.R.S32.HI R6, RZ, 0x1f, R0 ;  /* 0x0000001fff067819 */ /* 0x000fe20000011400 */
[----:B------:R-:W-:Y:S01]  /*7140*/  @!P3 IMAD.MOV.U32 R25, RZ, RZ, R242 ;  /* 0x000000ffff19b224 */ /* 0x000fe200078e00f2 */
[----:B------:R-:W-:Y:S01]  /*7150*/  LOP3.LUT R7, R8, 0xfffffffe, RZ, 0xc0, !PT ;  /* 0xfffffffe08077812 */ /* 0x000fe200078ec0ff */
[----:B------:R-:W-:Y:S01]  /*7160*/  IMAD.IADD R3, R3, 0x1, R9 ;  /* 0x0000000103037824 */ /* 0x000fe200078e0209 */
[----:B------:R-:W-:Y:S01]  /*7170*/  ISETP.GE.AND P3, PT, R23, c[0x0][0x198], PT ;  /* 0x0000660017007a0c */ /* 0x000fe20003f66270 */
[----:B------:R-:W-:-:S02]  /*7180*/  IMAD.MOV R8, RZ, RZ, -R0 ;  /* 0x000000ffff087224 */ /* 0x000fc400078e0a00 */
[----:B------:R-:W-:Y:S02]  /*7190*/  IMAD.IADD R15, R10, 0x1, -R7 ;  /* 0x000000010a0f7824 */ /* 0x000fe400078e0a07 */
[----:B------:R-:W-:-:S04]  /*71a0*/  IMAD.WIDE.U32 R2, R0, c[0x0][0x1b0], R2 ;  /* 0x00006c0000027a25 */ /* 0x000fc800078e0002 */
[----:B------:R-:W-:Y:S02]  /*71b0*/  IMAD R9, R8, c[0x0][0x2c4], R11 ;  /* 0x0000b10008097a24 */ /* 0x000fe400078e020b */
[----:B-1----:R-:W-:Y:S01]  /*71c0*/  IMAD R5, R6, c[0x0][0x1b0], RZ ;  /* 0x00006c0006057a24 */ /* 0x002fe200078e02ff */
[----:B------:R-:W-:Y:S01]  /*71d0*/  SHF.R.S32.HI R6, RZ, 0x1f, R12 ;  /* 0x0000001fff067819 */ /* 0x000fe2000001140c */
[----:B------:R-:W-:Y:S02]  /*71e0*/  IMAD.SHL.U32 R4, R21, 0x40, RZ ;  /* 0x0000004015047824 */ /* 0x000fe400078e00ff */
[----:B------:R-:W-:Y:S01]  /*71f0*/  IMAD R10, R0, c[0x0][0x1b4], R5 ;  /* 0x00006d00000a7a24 */ /* 0x000fe200078e0205 */
[----:B------:R-:W-:Y:S01]  /*7200*/  LEA.HI R14, R6, R12, RZ, 0x3 ;  /* 0x0000000c060e7211 */ /* 0x000fe200078f18ff */
[----:B------:R-:W-:Y:S01]  /*7210*/  IMAD.SHL.U32 R5, R198, 0x40, RZ ;  /* 0x00000040c6057824 */ /* 0x000fe200078e00ff */
[----:B------:R-:W-:Y:S01]  /*7220*/  LOP3.LUT R0, R4, 0x1c0, RZ, 0xc0, !PT ;  /* 0x000001c004007812 */ /* 0x000fe200078ec0ff */
[----:B------:R-:W-:-:S03]  /*7230*/  IMAD.IADD R3, R3, 0x1, R10 ;  /* 0x0000000103037824 */ /* 0x000fc600078e020a */
[----:B------:R-:W-:Y:S01]  /*7240*/  SHF.R.U32.HI R8, RZ, 0x3, R0 ;  /* 0x00000003ff087819 */ /* 0x000fe20000011600 */
[----:B------:R-:W-:Y:S01]  /*7250*/  IMAD.WIDE.U32 R2, R9, c[0x0][0x1a8], R2 ;  /* 0x00006a0009027a25 */ /* 0x000fe200078e0002 */
[----:B------:R-:W-:Y:S02]  /*7260*/  LOP3.LUT R6, R0, 0x38, R13, 0xf8, !PT ;  /* 0x0000003800067812 */ /* 0x000fe400078ef80d */
[----:B------:R-:W-:Y:S02]  /*7270*/  LOP3.LUT R0, R14, 0xfffffff8, RZ, 0xc0, !PT ;  /* 0xfffffff80e007812 */ /* 0x000fe400078ec0ff */
[----:B------:R-:W-:Y:S02]  /*7280*/  LOP3.LUT R4, R5, 0x1c0, RZ, 0xc0, !PT ;  /* 0x000001c005047812 */ /* 0x000fe400078ec0ff */
[----:B------:R-:W-:Y:S01]  /*7290*/  SHF.R.S32.HI R5, RZ, 0x1f, R9 ;  /* 0x0000001fff057819 */ /* 0x000fe20000011409 */
[----:B------:R-:W-:Y:S01]  /*72a0*/  IMAD.IADD R10, R12, 0x1, -R0 ;  /* 0x000000010c0a7824 */ /* 0x000fe200078e0a00 */
[----:B------:R-:W-:-:S02]  /*72b0*/  LOP3.LUT R7, R4, 0x8, R16, 0xf8, !PT ;  /* 0x0000000804077812 */ /* 0x000fc400078ef810 */
[----:B------:R-:W-:Y:S01]  /*72c0*/  SHF.R.U32.HI R4, RZ, 0x3, R4 ;  /* 0x00000003ff047819 */ /* 0x000fe20000011604 */
[----:B------:R-:W-:Y:S01]  /*72d0*/  IMAD.SHL.U32 R0, R10, 0x40, RZ ;  /* 0x000000400a007824 */ /* 0x000fe200078e00ff */
[----:B------:R-:W-:Y:S01]  /*72e0*/  LOP3.LUT R11, R6, R8, RZ, 0x3c, !PT ;  /* 0x00000008060b7212 */ /* 0x000fe200078e3cff */
[----:B------:R-:W-:Y:S01]  /*72f0*/  IMAD.SHL.U32 R8, R15, 0x8, RZ ;  /* 0x000000080f087824 */ /* 0x000fe200078e00ff */
[----:B------:R-:W-:Y:S01]  /*7300*/  LOP3.LUT R6, R7, R4, RZ, 0x3c, !PT ;  /* 0x0000000407067212 */ /* 0x000fe200078e3cff */
[----:B------:R-:W-:Y:S01]  /*7310*/  IMAD R4, R5, c[0x0][0x1a8], RZ ;  /* 0x00006a0005047a24 */ /* 0x000fe200078e02ff */
[----:B------:R-:W-:Y:S01]  /*7320*/  LOP3.LUT R0, R0, 0x1c0, RZ, 0xc0, !PT ;  /* 0x000001c000007812 */ /* 0x000fe200078ec0ff */
[----:B------:R-:W-:Y:S01]  /*7330*/  IMAD.SHL.U32 R5, R18, 0x8, RZ ;  /* 0x0000000812057824 */ /* 0x000fe200078e00ff */
[----:B------:R-:W-:Y:S01]  /*7340*/  LEA R19, P0, R2, c[0x0][0x160], 0x1 ;  /* 0x0000580002137a11 */ /* 0x000fe200078008ff */
[----:B------:R-:W-:Y:S01]  /*7350*/  IMAD R7, R9, c[0x0][0x1ac], R4 ;  /* 0x00006b0009077a24 */ /* 0x000fe200078e0204 */
[----:B------:R-:W-:Y:S01]  /*7360*/  SHF.R.U32.HI R4, RZ, 0x3, R0 ;  /* 0x00000003ff047819 */ /* 0x000fe20000011600 */
[----:B------:R-:W-:Y:S01]  /*7370*/  IMAD R6, R15, 0x200, R6 ;  /* 0x000002000f067824 */ /* 0x000fe200078e0206 */
[----:B------:R-:W-:-:S02]  /*7380*/  LOP3.LUT R20, R11, 0xfffffe00, R5, 0xf8, !PT ;  /* 0xfffffe000b147812 */ /* 0x000fc400078ef805 */
[----:B------:R-:W-:Y:S01]  /*7390*/  LOP3.LUT R5, R0, 0x8, R8, 0xf8, !PT ;  /* 0x0000000800057812 */ /* 0x000fe200078ef808 */
[----:B------:R-:W-:Y:S01]  /*73a0*/  IMAD.IADD R0, R3, 0x1, R7 ;  /* 0x0000000103007824 */ /* 0x000fe200078e0207 */
[----:B------:R-:W-:Y:S01]  /*73b0*/  LOP3.LUT P6, RZ, R10, 0x2, RZ, 0xc0, !PT ;  /* 0x000000020aff7812 */ /* 0x000fe200078cc0ff */
[----:B------:R-:W-:Y:S01]  /*73c0*/  IMAD.SHL.U32 R7, R14, 0x40, RZ ;  /* 0x000000400e077824 */ /* 0x000fe200078e00ff */
[----:B------:R-:W-:Y:S01]  /*73d0*/  LOP3.LUT R3, R5, R4, RZ, 0x3c, !PT ;  /* 0x0000000405037212 */ /* 0x000fe200078e3cff */
[----:B------:R-:W-:Y:S01]  /*73e0*/  IMAD.MOV.U32 R5, RZ, RZ, 0x10 ;  /* 0x00000010ff057424 */ /* 0x000fe200078e00ff */
[----:B------:R-:W-:Y:S01]  /*73f0*/  LEA.HI.X R18, R2, c[0x0][0x164], R0, 0x1, P0 ;  /* 0x0000590002127a11 */ /* 0x000fe200000f0c00 */
[----:B------:R-:W-:Y:S01]  /*7400*/  IMAD.SHL.U32 R0, R22, 0x20, RZ ;  /* 0x0000002016007824 */ /* 0x000fe200078e00ff */
[----:B------:R-:W-:Y:S01]  /*7410*/  LOP3.LUT R7, R7, 0xfffffe00, RZ, 0xc0, !PT ;  /* 0xfffffe0007077812 */ /* 0x000fe200078ec0ff */
[----:B------:R-:W-:Y:S01]  /*7420*/  IMAD.MOV.U32 R2, RZ, RZ, 0x20 ;  /* 0x00000020ff027424 */ /* 0x000fe200078e00ff */
[----:B------:R-:W-:-:S02]  /*7430*/  IADD3 R22, R13, 0x40, RZ ;  /* 0x000000400d167810 */ /* 0x000fc40007ffe0ff */
[----:B------:R-:W-:Y:S02]  /*7440*/  LOP3.LUT R0, R0, 0xfffffc00, RZ, 0xc0, !PT ;  /* 0xfffffc0000007812 */ /* 0x000fe400078ec0ff */
[----:B------:R-:W-:Y:S02]  /*7450*/  LOP3.LUT P0, RZ, R10, 0x4, RZ, 0xc0, !PT ;  /* 0x000000040aff7812 */ /* 0x000fe4000780c0ff */
[-C--:B------:R-:W-:Y:S02]  /*7460*/  IADD3 R4, R3, R7.reuse, R0 ;  /* 0x0000000703047210 */ /* 0x080fe40007ffe000 */
[----:B------:R-:W-:Y:S02]  /*7470*/  SEL R8, R5, 0xfffffff0, !P1 ;  /* 0xfffffff005087807 */ /* 0x000fe40004800000 */
[----:B------:R-:W-:Y:S02]  /*7480*/  ISETP.GE.AND P4, PT, R22, c[0x0][0x198], PT ;  /* 0x0000660016007a0c */ /* 0x000fe40003f86270 */
[----:B------:R-:W-:-:S02]  /*7490*/  LOP3.LUT R7, R3, R7, RZ, 0xfc, !PT ;  /* 0x0000000703077212 */ /* 0x000fc400078efcff */
[----:B------:R-:W-:Y:S02]  /*74a0*/  SEL R0, R2, 0xffffffe0, !P0 ;  /* 0xffffffe002007807 */ /* 0x000fe40004000000 */
[----:B------:R-:W-:Y:S01]  /*74b0*/  SEL R5, R5, 0xfffffff0, !P6 ;  /* 0xfffffff005057807 */ /* 0x000fe20007000000 */
[----:B------:R-:W-:Y:S05]  /*74c0*/  BRA.DIV ~URZ, `(.L_x_1216) ;  /* 0x00012a227f007947 */ /* 0x000fea000b800000 */
[----:B------:R1:W2:Y:S02]  /*74d0*/  SHFL.IDX PT, R9, R18, RZ, 0x181f ;  /* 0x00181fff12097589 */ /* 0x0002a400000e0000 */
.L_x_1329:
[----:B------:R-:W-:Y:S05]  /*74e0*/  BRA.DIV ~URZ, `(.L_x_1217) ;  /* 0x00012a827f007947 */ /* 0x000fea000b800000 */
[----:B------:R3:W4:Y:S02]  /*74f0*/  SHFL.IDX PT, R2, R19, RZ, 0x181f ;  /* 0x00181fff13027589 */ /* 0x00072400000e0000 */
.L_x_1330:
        /* <DEDUP_REMOVED lines=22> */
.L_x_1219:
[----:B------:R-:W-:Y:S05]  /*7660*/  BSYNC B0 ;  /* 0x0000000000007941 */ /* 0x000fea0003800000 */
.L_x_1218:
[----:B------:R-:W-:Y:S05]  /*7670*/  BRA.DIV ~URZ, `(.L_x_1220) ;  /* 0x000129727f007947 */ /* 0x000fea000b800000 */
[----:B--2---:R2:W1:Y:S04]  /*7680*/  SHFL.IDX PT, R9, R18, 0x1, 0x181f ;  /* 0x00381f0012097f89 */ /* 0x00446800000e0000 */
[----:B----4-:R2:W4:Y:S02]  /*7690*/  SHFL.IDX PT, R2, R19, 0x1, 0x181f ;  /* 0x00381f0013027f89 */ /* 0x01052400000e0000 */
.L_x_1331:
[----:B------:R-:W-:Y:S01]  /*76a0*/  IADD3 R3, R16, 0x20, RZ ;  /* 0x0000002010037810 */ /* 0x000fe20007ffe0ff */
[----:B------:R-:W-:Y:S03]  /*76b0*/  BSSY B0, `(.L_x_1221) ;  /* 0x0000014000007945 */ /* 0x000fe60003800000 */
[----:B------:R-:W-:Y:S01]  /*76c0*/  ISETP.GE.AND P0, PT, R3, R17, PT ;  /* 0x000000110300720c */ /* 0x000fe20003f06270 */
[----:B-1----:R-:W-:-:S12]  /*76d0*/  IMAD.MOV.U32 R3, RZ, RZ, R9 ;  /* 0x000000ffff037224 */ /* 0x002fd800078e0009 */
        /* <DEDUP_REMOVED lines=17> */
.L_x_1222:
[----:B------:R-:W-:Y:S05]  /*77f0*/  BSYNC B0 ;  /* 0x0000000000007941 */ /* 0x000fea0003800000 */
.L_x_1221:
[----:B------:R-:W-:Y:S05]  /*7800*/  BRA.DIV ~URZ, `(.L_x_1223) ;  /* 0x000128d27f007947 */ /* 0x000fea000b800000 */
[----:B-1----:R1:W2:Y:S02]  /*7810*/  SHFL.IDX PT, R9, R18, 0x2, 0x181f ;  /* 0x00581f0012097f89 */ /* 0x0022a400000e0000 */
.L_x_1332:
[----:B------:R-:W-:Y:S05]  /*7820*/  BRA.DIV ~URZ, `(.L_x_1224) ;  /* 0x000129327f007947 */ /* 0x000fea000b800000 */
[----:B----4-:R4:W1:Y:S02]  /*7830*/  SHFL.IDX PT, R2, R19, 0x2, 0x181f ;  /* 0x00581f0013027f89 */ /* 0x01086400000e0000 */
.L_x_1333:
[----:B------:R-:W-:Y:S01]  /*7840*/  IADD3 R3, R16, 0x40, RZ ;  /* 0x0000004010037810 */ /* 0x000fe20007ffe0ff */
[----:B------:R-:W-:Y:S03]  /*7850*/  BSSY B0, `(.L_x_1225) ;  /* 0x0000014000007945 */ /* 0x000fe60003800000 */
[----:B------:R-:W-:Y:S01]  /*7860*/  ISETP.GE.AND P0, PT, R3, R17, PT ;  /* 0x000000110300720c */ /* 0x000fe20003f06270 */
[----:B--2---:R-:W-:-:S12]  /*7870*/  IMAD.MOV.U32 R3, RZ, RZ, R9 ;  /* 0x000000ffff037224 */ /* 0x004fd800078e0009 */
        /* <DEDUP_REMOVED lines=17> */
.L_x_1226:
[----:B------:R-:W-:Y:S05]  /*7990*/  BSYNC B0 ;  /* 0x0000000000007941 */ /* 0x000fea0003800000 */
.L_x_1225:
[----:B------:R-:W-:Y:S05]  /*79a0*/  BRA.DIV ~URZ, `(.L_x_1227) ;  /* 0x000128327f007947 */ /* 0x000fea000b800000 */
[----:B-1----:R1:W2:Y:S04]  /*79b0*/  SHFL.IDX PT, R11, R18, 0x3, 0x181f ;  /* 0x00781f00120b7f89 */ /* 0x0022a800000e0000 */
[----:B------:R1:W3:Y:S02]  /*79c0*/  SHFL.IDX PT, R10, R19, 0x3, 0x181f ;  /* 0x00781f00130a7f89 */ /* 0x0002e400000e0000 */
.L_x_1334:
[----:B----4-:R-:W4:Y:S04]  /*79d0*/  LDL R21, [R1] ;  /* 0x0000000001157983 */ /* 0x010f280000100800 */
[----:B------:R1:W5:Y:S04]  /*79e0*/  LDL R24, [R1+0x64] ;  /* 0x0000640001187983 */ /* 0x0003680000100800 */
[----:B------:R1:W5:Y:S01]  /*79f0*/  LDL R231, [R1+0x48] ;  /* 0x0000480001e77983 */ /* 0x0003620000100800 */
[----:B------:R-:W-:Y:S01]  /*7a00*/  IADD3 R2, R16, 0x60, RZ ;  /* 0x0000006010027810 */ /* 0x000fe20007ffe0ff */
[----:B------:R-:W-:Y:S01]  /*7a10*/  ULDC.64 UR4, c[0x0][0x40] ;  /* 0x0000100000047ab9 */ /* 0x000fe20000000a00 */
[----:B------:R-:W-:Y:S01]  /*7a20*/  LOP3.LUT R240, R240, 0xfffffffe, RZ, 0xc0, !PT ;  /* 0xfffffffef0f07812 */ /* 0x000fe200078ec0ff */
[----:B------:R-:W3:Y:S01]  /*7a30*/  S2R R27, SR_CTAID.Y ;  /* 0x00000000001b7919 */ /* 0x000ee20000002600 */
[----:B------:R-:W-:Y:S01]  /*7a40*/  ISETP.GE.AND P0, PT, R2, R17, PT ;  /* 0x000000110200720c */ /* 0x000fe20003f06270 */
[----:B------:R-:W-:Y:S01]  /*7a50*/  UIADD3 UR4, UP0, UR4, 0x160, URZ ;  /* 0x0000016004047890 */ /* 0x000fe2000ff1e03f */
[----:B------:R-:W-:Y:S01]  /*7a60*/  IADD3 R2, P6, R1, c[0x0][0x20], RZ ;  /* 0x0000080001027a10 */ /* 0x000fe20007fde0ff */
[----:B-----5:R-:W-:-:S02]  /*7a70*/  IMAD.WIDE.U32 R228, R25, c[0x0][0x2b0], RZ ;  /* 0x0000ac0019e47a25 */ /* 0x020fc400078e00ff */
[----:B------:R-:W-:Y:S02]  /*7a80*/  UIADD3.X UR5, URZ, UR5, URZ, UP0, !UPT ;  /* 0x000000053f057290 */ /* 0x000fe400087fe43f */
[----:B------:R-:W-:-:S05]  /*7a90*/  IMAD.X R3, RZ, RZ, c[0x0][0x24], P6 ;  /* 0x00000900ff037624 */ /* 0x000fca00030e06ff */
[----:B------:R-:W-:Y:S01]  /*7aa0*/  STL.64 [R1+0x20], R2 ;  /* 0x0000200201007387 */ /* 0x000fe20000100a00 */
[----:B-1----:R-:W-:Y:S01]  /*7ab0*/  @!P0 IMAD.SHL.U32 R18, R20, 0x2, RZ ;  /* 0x0000000214128824 */ /* 0x002fe200078e00ff */
[----:B------:R-:W-:Y:S01]  /*7ac0*/  @!P0 SHF.R.S32.HI R14, RZ, 0x1f, R22 ;  /* 0x0000001fff0e8819 */ /* 0x000fe20000011416 */
[----:B--23--:R-:W-:Y:S01]  /*7ad0*/  @!P0 IMAD.WIDE R12, R13, 0x2, R10 ;  /* 0x000000020d0c8825 */ /* 0x00cfe200078e020a */
[----:B------:R-:W-:Y:S02]  /*7ae0*/  @!P0 SHF.R.S32.HI R9, RZ, 0x1f, R23 ;  /* 0x0000001fff098819 */ /* 0x000fe40000011417 */
[----:B------:R-:W-:Y:S02]  /*7af0*/  @!P0 LEA.HI R19, R14, R22, RZ, 0x3 ;  /* 0x000000160e138211 */ /* 0x000fe400078f18ff */
[----:B------:R-:W-:Y:S01]  /*7b00*/  @!PT LDS RZ, [RZ] ;  /* 0x00000000fffff984 */ /* 0x000fe20000000800 */
[----:B------:R-:W-:Y:S01]  /*7b10*/  @!PT LDS RZ, [RZ] ;  /* 0x00000000fffff984 */ /* 0x000fe20000000800 */
[----:B------:R-:W-:Y:S01]  /*7b20*/  @!PT LDS RZ, [RZ] ;  /* 0x00000000fffff984 */ /* 0x000fe20000000800 */
[----:B------:R1:W-:Y:S01]  /*7b30*/  @!P0 LDGSTS.E.BYPASS.LTC128B.128 [R18+0x1b100], [R12.64], !P5 ;  /* 0x1b1000000c128fae */ /* 0x0003e2000e901d46 */
[----:B------:R-:W-:Y:S02]  /*7b40*/  IADD3 R14, P6, R2, 0x48, RZ ;  /* 0x00000048020e7810 */ /* 0x000fe40007fde0ff */
[----:B------:R-:W-:-:S02]  /*7b50*/  @!P0 LEA.HI R9, R9, R23, RZ, 0x3 ;  /* 0x0000001709098211 */ /* 0x000fc400078f18ff */
[----:B------:R-:W-:Y:S01]  /*7b60*/  SHF.R.S32.HI R28, RZ, 0x1f, R27 ;  /* 0x0000001fff1c7819 */ /* 0x000fe2000001141b */
[----:B------:R-:W-:Y:S01]  /*7b70*/  IMAD.X R15, RZ, RZ, R3, P6 ;  /* 0x000000ffff0f7224 */ /* 0x000fe200030e0603 */
[----:B------:R-:W-:Y:S01]  /*7b80*/  @!P0 LOP3.LUT R9, R9, 0xfffffff8, RZ, 0xc0, !PT ;  /* 0xfffffff809098812 */ /* 0x000fe200078ec0ff */
[----:B------:R-:W2:Y:S04]  /*7b90*/  S2R R27, SR_CTAID.Y ;  /* 0x00000000001b7919 */ /* 0x000ea80000002600 */
[----:B------:R3:W-:Y:S01]  /*7ba0*/  STL.64 [R1+0x30], R14 ;  /* 0x0000300e01007387 */ /* 0x0007e20000100a00 */
[----:B-1----:R-:W-:-:S05]  /*7bb0*/  IADD3 R12, P5, R2, 0x4, RZ ;  /* 0x00000004020c7810 */ /* 0x002fca0007fbe0ff */
[----:B------:R-:W-:Y:S01]  /*7bc0*/  IMAD.X R13, RZ, RZ, R3, P5 ;  /* 0x000000ffff0d7224 */ /* 0x000fe200028e0603 */
[----:B------:R-:W-:Y:S01]  /*7bd0*/  IADD3 R16, P5, R2, 0x10, RZ ;  /* 0x0000001002107810 */ /* 0x000fe20007fbe0ff */
[----:B--2---:R-:W-:-:S03]  /*7be0*/  IMAD.WIDE.U32 R32, R27, c[0x0][0x210], RZ ;  /* 0x000084001b207a25 */ /* 0x004fc600078e00ff */
[----:B------:R1:W-:Y:S01]  /*7bf0*/  STL.64 [R1+0x38], R12 ;  /* 0x0000380c01007387 */ /* 0x0003e20000100a00 */
[----:B------:R-:W-:Y:S01]  /*7c00*/  IMAD.X R17, RZ, RZ, R3, P5 ;  /* 0x000000ffff117224 */ /* 0x000fe200028e0603 */
[----:B---3--:R-:W-:-:S04]  /*7c10*/  @!P0 LOP3.LUT R14, R19, 0xfffffff8, RZ, 0xc0, !PT ;  /* 0xfffffff8130e8812 */ /* 0x008fc800078ec0ff */
[----:B------:R2:W-:Y:S01]  /*7c20*/  STL.64 [R1+0x28], R16 ;  /* 0x0000281001007387 */ /* 0x0005e20000100a00 */
[----:B------:R-:W-:-:S04]  /*7c30*/  @!P0 IMAD.WIDE R14, R14, 0x2, R10 ;  /* 0x000000020e0e8825 */ /* 0x000fc800078e020a */
[----:B------:R-:W-:Y:S01]  /*7c40*/  @!P0 IMAD.WIDE R10, R9, 0x2, R10 ;  /* 0x00000002090a8825 */ /* 0x000fe200078e020a */
[----:B------:R3:W-:Y:S04]  /*7c50*/  @!P0 LDGSTS.E.BYPASS.LTC128B.128 [R18+0x1f100], [R14.64], !P4 ;  /* 0x1f1000000e128fae */ /* 0x0007e8000e101d46 */
[----:B------:R3:W-:Y:S04]  /*7c60*/  @!P0 LDGSTS.E.BYPASS.LTC128B.128 [R18+0x23100], [R10.64], !P3 ;  /* 0x231000000a128fae */ /* 0x0007e8000d901d46 */
[----:B------:R-:W0:Y:S01]  /*7c70*/  LDGDEPBAR ;  /* 0x00000000000079af */ /* 0x000e220000000000 */
[----:B-1----:R-:W-:-:S05]  /*7c80*/  IADD3 R12, P5, R2, 0x8, RZ ;  /* 0x00000008020c7810 */ /* 0x002fca0007fbe0ff */
[----:B------:R-:W-:Y:S01]  /*7c90*/  IMAD.X R13, RZ, RZ, R3, P5 ;  /* 0x000000ffff0d7224 */ /* 0x000fe200028e0603 */
[----:B--2---:R-:W-:-:S04]  /*7ca0*/  SHF.R.S32.HI R17, RZ, 0x1f, R25 ;  /* 0x0000001fff117819 */ /* 0x004fc80000011419 */
[----:B------:R1:W-:Y:S01]  /*7cb0*/  STL.64 [R1+0x40], R12 ;  /* 0x0000400c01007387 */ /* 0x0003e20000100a00 */
[C---:B---3--:R-:W-:Y:S02]  /*7cc0*/  IMAD R10, R28.reuse, c[0x0][0x210], RZ ;  /* 0x000084001c0a7a24 */ /* 0x048fe400078e02ff */
[----:B------:R-:W-:Y:S02]  /*7cd0*/  IMAD R11, R28, c[0x0][0x1e8], RZ ;  /* 0x00007a001c0b7a24 */ /* 0x000fe400078e02ff */
[C---:B------:R-:W-:Y:S02]  /*7ce0*/  IMAD R10, R27.reuse, c[0x0][0x214], R10 ;  /* 0x000085001b0a7a24 */ /* 0x040fe400078e020a */
[----:B------:R-:W-:-:S04]  /*7cf0*/  IMAD.WIDE.U32 R28, R27, c[0x0][0x1e8], RZ ;  /* 0x00007a001b1c7a25 */ /* 0x000fc800078e00ff */
[----:B------:R-:W-:Y:S02]  /*7d00*/  IMAD R11, R27, c[0x0][0x1ec], R11 ;  /* 0x00007b001b0b7a24 */ /* 0x000fe400078e020b */
[----:B------:R-:W-:Y:S02]  /*7d10*/  IMAD.IADD R234, R33, 0x1, R10 ;  /* 0x0000000121ea7824 */ /* 0x000fe400078e020a */
[----:B------:R-:W-:Y:S02]  /*7d20*/  IMAD.IADD R233, R29, 0x1, R11 ;  /* 0x000000011de97824 */ /* 0x000fe400078e020b */
[----:B-1----:R-:W-:Y:S02]  /*7d30*/  IMAD.U32 R12, RZ, RZ, UR4 ;  /* 0x00000004ff0c7e24 */ /* 0x002fe4000f8e00ff */
[----:B------:R-:W-:Y:S01]  /*7d40*/  IMAD.U32 R13, RZ, RZ, UR5 ;  /* 0x00000005ff0d7e24 */ /* 0x000fe2000f8e00ff */
[----:B------:R-:W-:Y:S04]  /*7d50*/  WARPSYNC 0xffffffff ;  /* 0xffffffff00007948 */ /* 0x000fe80003800000 */
[----:B------:R1:W-:Y:S02]  /*7d60*/  STL.64 [R1+0x18], R12 ;  /* 0x0000180c01007387 */ /* 0x0003e40000100a00 */
[----:B-1----:R-:W-:-:S04]  /*7d70*/  IMAD R12, R17, c[0x0][0x2b0], RZ ;  /* 0x0000ac00110c7a24 */ /* 0x002fc800078e02ff */
[----:B------:R-:W-:-:S04]  /*7d80*/  IMAD R12, R25, c[0x0][0x2b4], R12 ;  /* 0x0000ad00190c7a24 */ /* 0x000fc800078e020c */
[----:B------:R-:W-:Y:S01]  /*7d90*/  IMAD.IADD R232, R229, 0x1, R12 ;  /* 0x00000001e5e87824 */ /* 0x000fe200078e020c */
[----:B----4-:R-:W-:-:S04]  /*7da0*/  SHF.R.S32.HI R22, RZ, 0x1f, R21 ;  /* 0x0000001fff167819 */ /* 0x010fc80000011415 */
[----:B------:R-:W-:-:S04]  /*7db0*/  LEA.HI R16, R22, R21, RZ, 0x3 ;  /* 0x0000001516107211 */ /* 0x000fc800078f18ff */
[----:B------:R-:W-:-:S05]  /*7dc0*/  LOP3.LUT R9, R16, 0xfffffff8, RZ, 0xc0, !PT ;  /* 0xfffffff810097812 */ /* 0x000fca00078ec0ff */
[----:B------:R-:W-:-:S04]  /*7dd0*/  IMAD.IADD R9, R21, 0x1, -R9 ;  /* 0x0000000115097824 */ /* 0x000fc800078e0a09 */
[----:B------:R-:W-:-:S05]  /*7de0*/  IMAD.SHL.U32 R212, R9, 0x8, RZ ;  /* 0x0000000809d47824 */ /* 0x000fca00078e00ff */
[C---:B------:R-:W-:Y:S02]  /*7df0*/  ISETP.GE.AND P4, PT, R212.reuse, c[0x0][0x1d4], PT ;  /* 0x00007500d4007a0c */ /* 0x040fe40003f86270 */
[C---:B------:R-:W-:Y:S02]  /*7e00*/  IADD3 R30, R212.reuse, 0x40, RZ ;  /* 0x00000040d41e7810 */ /* 0x040fe40007ffe0ff */
[----:B------:R-:W-:Y:S02]  /*7e10*/  IADD3 R23, R212, 0x80, RZ ;  /* 0x00000080d4177810 */ /* 0x000fe40007ffe0ff */
[----:B------:R-:W-:Y:S02]  /*7e20*/  ISETP.GE.AND P5, PT, R30, c[0x0][0x1d4], PT ;  /* 0x000075001e007a0c */ /* 0x000fe40003fa6270 */
[----:B------:R-:W-:-:S04]  /*7e30*/  ISETP.GE.AND P6, PT, R23, c[0x0][0x1d4], PT ;  /* 0x0000750017007a0c */ /* 0x000fc80003fc6270 */
[----:B------:R-:W-:Y:S02]  /*7e40*/  SEL R10, RZ, 0x10, P6 ;  /* 0x00000010ff0a7807 */ /* 0x000fe40003000000 */
[----:B------:R-:W-:-:S04]  /*7e50*/  @P4 LOP3.LUT R240, R240, 0x1, RZ, 0xfc, !PT ;  /* 0x00000001f0f04812 */ /* 0x000fc800078efcff */
[----:B------:R-:W-:-:S04]  /*7e60*/  LOP3.LUT R240, R240, 0xfffffffd, RZ, 0xc0, !PT ;  /* 0xfffffffdf0f07812 */ /* 0x000fc800078ec0ff */
[----:B------:R-:W-:Y:S02]  /*7e70*/  @P5 LOP3.LUT R240, R240, 0x2, RZ, 0xfc, !PT ;  /* 0x00000002f0f05812 */ /* 0x000fe400078efcff */
[----:B------:R-:W-:Y:S01]  /*7e80*/  SHF.R.S32.HI R16, RZ, 0x3, R16 ;  /* 0x00000003ff107819 */ /* 0x000fe20000011410 */
[----:B------:R-:W-:Y:S01]  /*7e90*/  IMAD.MOV.U32 R27, RZ, RZ, c[0x0][0x2b8] ;  /* 0x0000ae00ff1b7624 */ /* 0x000fe200078e00ff */
[----:B------:R-:W-:Y:S01]  /*7ea0*/  BAR.SYNC.DEFER_BLOCKING 0x0 ;  /* 0x0000000000007b1d */ /* 0x000fe20000010000 */
[----:B------:R-:W-:Y:S02]  /*7eb0*/  IMAD.SHL.U32 R218, R26, 0x40, RZ ;  /* 0x000000401ada7824 */ /* 0x000fe400078e00ff */
        /* <DEDUP_REMOVED lines=14> */
[----:B------:R1:W2:Y:S01]  /*7fa0*/  @!P0 LDG.E R200, [R10.64] ;  /* 0x000000060ac88981 */ /* 0x0002a2000c1e1900 */
[----:B------:R-:W-:Y:S01]  /*7fb0*/  IMAD.MOV R3, RZ, RZ, -R3 ;  /* 0x000000ffff037224 */ /* 0x000fe200078e0a03 */
[----:B------:R-:W-:Y:S01]  /*7fc0*/  LEA.HI R21, R22, R21, RZ, 0x6 ;  /* 0x0000001516157211 */ /* 0x000fe200078f30ff */
[----:B------:R-:W-:Y:S01]  /*7fd0*/  BSSY B0, `(.L_x_1228) ;  /* 0x00000b6000007945 */ /* 0x000fe20003800000 */
[----:B------:R-:W-:Y:S01]  /*7fe0*/  IADD3 R22, -R16, R24, -R218 ;  /* 0x0000001810167210 */ /* 0x000fe20007ffe9da */
[----:B------:R-:W-:Y:S01]  /*7ff0*/  IMAD R201, R3, c[0x0][0x2b8], R9 ;  /* 0x0000ae0003c97a24 */ /* 0x000fe200078e0209 */
[----:B------:R-:W-:Y:S01]  /*8000*/  ISETP.GE.AND P3, PT, R30, c[0x0][0x1d4], PT ;  /* 0x000075001e007a0c */ /* 0x000fe20003f66270 */
[----:B------:R-:W-:-:S03]  /*8010*/  IMAD.WIDE R24, R212, 0x2, RZ ;  /* 0x00000002d4187825 */ /* 0x000fc600078e02ff */
[----:B------:R-:W-:Y:S01]  /*8020*/  SHF.R.S32.HI R14, RZ, 0x1f, R201 ;  /* 0x0000001fff0e7819 */ /* 0x000fe200000114c9 */
[----:B------:R-:W-:-:S04]  /*8030*/  IMAD.WIDE.U32 R12, R201, c[0x0][0x208], RZ ;  /* 0x00008200c90c7a25 */ /* 0x000fc800078e00ff */
[C---:B------:R-:W-:Y:S02]  /*8040*/  IMAD R3, R14.reuse, c[0x0][0x1e0], RZ ;  /* 0x000078000e037a24 */ /* 0x040fe400078e02ff */
[----:B------:R-:W-:Y:S02]  /*8050*/  IMAD R14, R14, c[0x0][0x208], RZ ;  /* 0x000082000e0e7a24 */ /* 0x000fe400078e02ff */
[C---:B------:R-:W-:Y:S02]  /*8060*/  IMAD R3, R201.reuse, c[0x0][0x1e4], R3 ;  /* 0x00007900c9037a24 */ /* 0x040fe400078e0203 */
[----:B-1----:R-:W-:-:S04]  /*8070*/  IMAD.WIDE.U32 R10, R201, c[0x0][0x1e0], RZ ;  /* 0x00007800c90a7a25 */ /* 0x002fc800078e00ff */
        /* <DEDUP_REMOVED lines=8> */
[C---:B------:R-:W-:Y:S02]  /*8100*/  LEA R19, P0, R3.reuse, c[0x0][0x1c8], 0x1 ;  /* 0x0000720003137a11 */ /* 0x040fe400078008ff */
[----:B------:R-:W-:Y:S02]  /*8110*/  SHF.R.S32.HI R16, RZ, 0x1f, R23 ;  /* 0x0000001fff107819 */ /* 0x000fe40000011417 */
[----:B------:R-:W-:Y:S02]  /*8120*/  LEA.HI.X R18, R3, c[0x0][0x1cc], R10, 0x1, P0 ;  /* 0x0000730003127a11 */ /* 0x000fe400000f0c0a */
[----:B------:R-:W-:Y:S01]  /*8130*/  SHFL.IDX PT, R10, R19, RZ, 0x181f ;  /* 0x00181fff130a7589 */ /* 0x000fe200000e0000 */
[----:B------:R-:W-:Y:S02]  /*8140*/  LOP3.LUT R3, R9, 0x1c0, RZ, 0xc0, !PT ;  /* 0x000001c009037812 */ /* 0x000fe400078ec0ff */
[----:B------:R-:W-:Y:S01]  /*8150*/  ISETP.GE.AND P0, PT, R22, 0x1, PT ;  /* 0x000000011600780c */ /* 0x000fe20003f06270 */
[----:B------:R-:W1:Y:S01]  /*8160*/  SHFL.IDX PT, R11, R18, RZ, 0x181f ;  /* 0x00181fff120b7589 */ /* 0x000e6200000e0000 */
[----:B------:R-:W-:-:S02]  /*8170*/  LOP3.LUT R9, R3, 0x38, R212, 0xf8, !PT ;  /* 0x0000003803097812 */ /* 0x000fc400078ef8d4 */
[----:B------:R-:W-:-:S04]  /*8180*/  SHF.R.U32.HI R3, RZ, 0x3, R3 ;  /* 0x00000003ff037819 */ /* 0x000fc80000011603 */
[----:B------:R-:W-:Y:S01]  /*8190*/  LOP3.LUT R15, R9, R3, RZ, 0x3c, !PT ;  /* 0x00000003090f7212 */ /* 0x000fe200078e3cff */
[----:B------:R-:W-:Y:S01]  /*81a0*/  IMAD R3, R201, c[0x0][0x20c], R14 ;  /* 0x00008300c9037a24 */ /* 0x000fe200078e020e */
[----:B------:R-:W-:Y:S01]  /*81b0*/  SHF.R.S32.HI R9, RZ, 0x1f, R30 ;  /* 0x0000001fff097819 */ /* 0x000fe2000001141e */
[----:B------:R-:W-:Y:S02]  /*81c0*/  IMAD.SHL.U32 R14, R21, 0x8, RZ ;  /* 0x00000008150e7824 */ /* 0x000fe400078e00ff */
[----:B------:R-:W-:Y:S01]  /*81d0*/  IMAD.IADD R13, R13, 0x1, R3 ;  /* 0x000000010d0d7824 */ /* 0x000fe200078e0203 */
[----:B------:R-:W-:Y:S02]  /*81e0*/  LEA.HI R9, R9, R30, RZ, 0x3 ;  /* 0x0000001e09097211 */ /* 0x000fe400078f18ff */
[----:B------:R-:W-:Y:S01]  /*81f0*/  LEA.HI R3, R16, R23, RZ, 0x3 ;  /* 0x0000001710037211 */ /* 0x000fe200078f18ff */
[----:B------:R-:W-:Y:S01]  /*8200*/  IMAD.WIDE.U32 R12, R200, c[0x0][0x218], R12 ;  /* 0x00008600c80c7a25 */ /* 0x000fe200078e000c */
[----:B------:R-:W-:-:S02]  /*8210*/  LOP3.LUT R235, R15, 0xfffffe00, R14, 0xf8, !PT ;  /* 0xfffffe000feb7812 */ /* 0x000fc400078ef80e */
[----:B------:R-:W-:Y:S01]  /*8220*/  LOP3.LUT R241, R9, 0xfffffff8, RZ, 0xc0, !PT ;  /* 0xfffffff809f17812 */ /* 0x000fe200078ec0ff */
[----:B------:R-:W-:Y:S01]  /*8230*/  IMAD R9, R20, c[0x0][0x218], RZ ;  /* 0x0000860014097a24 */ /* 0x000fe200078e02ff */
[----:B------:R-:W-:Y:S01]  /*8240*/  LOP3.LUT R227, R3, 0xfffffff8, RZ, 0xc0, !PT ;  /* 0xfffffff803e37812 */ /* 0x000fe200078ec0ff */
[----:B------:R-:W-:Y:S02]  /*8250*/  IMAD.SHL.U32 R148, R235, 0x2, RZ ;  /* 0x00000002eb947824 */ /* 0x000fe400078e00ff */
[----:B-1----:R-:W-:Y:S01]  /*8260*/  @P0 IMAD.WIDE R16, R212, 0x2, R10 ;  /* 0x00000002d4100825 */ /* 0x002fe200078e020a */
[----:B------:R-:W-:Y:S02]  /*8270*/  SHF.R.S32.HI R239, RZ, 0x1f, R227 ;  /* 0x0000001fffef7819 */ /* 0x000fe400000114e3 */
[----:B------:R-:W-:Y:S01]  /*8280*/  IADD3 R230, R148, 0x100, RZ ;  /* 0x0000010094e67810 */ /* 0x000fe20007ffe0ff */
[--C-:B------:R-:W-:Y:S01]  /*8290*/  @P0 IMAD.WIDE R14, R241, 0x2, R10.reuse ;  /* 0x00000002f10e0825 */ /* 0x100fe200078e020a */
[----:B------:R-:W-:Y:S01]  /*82a0*/  @!PT LDS RZ, [RZ] ;  /* 0x00000000fffff984 */ /* 0x000fe20000000800 */
[----:B------:R1:W-:Y:S03]  /*82b0*/  @P0 LDGSTS.E.BYPASS.LTC128B.128 [R148+0xc100], [R16.64], !P4 ;  /* 0x0c10000010940fae */ /* 0x0003e6000e101d46 */
[----:B------:R-:W-:Y:S01]  /*82c0*/  @P0 IMAD.WIDE R10, R227, 0x2, R10 ;  /* 0x00000002e30a0825 */ /* 0x000fe200078e020a */
[----:B------:R2:W-:Y:S03]  /*82d0*/  @P0 LDGSTS.E.BYPASS.LTC128B.128 [R148+0xe100], [R14.64], !P5 ;  /* 0x0e1000000e940fae */ /* 0x0005e6000e901d46 */
[----:B------:R-:W-:Y:S01]  /*82e0*/  IMAD R9, R200, c[0x0][0x21c], R9 ;  /* 0x00008700c8097a24 */ /* 0x000fe200078e0209 */
[----:B------:R3:W-:Y:S01]  /*82f0*/  @P0 LDGSTS.E.BYPASS.LTC128B.128 [R148+0x10100], [R10.64], !P6 ;  /* 0x101000000a940fae */ /* 0x0007e2000f101d46 */
[----:B------:R-:W-:-:S04]  /*8300*/  IADD3 R3, P0, R32, R12, RZ ;  /* 0x0000000c20037210 */ /* 0x000fc80007f1e0ff */
[----:B------:R-:W-:Y:S02]  /*8310*/  IADD3.X R12, R234, R13, R9, P0, !PT ;  /* 0x0000000dea0c7210 */ /* 0x000fe400007fe409 */
[----:B------:R-:W-:-:S04]  /*8320*/  LEA R9, P0, R3, c[0x0][0x1f8], 0x1 ;  /* 0x00007e0003097a11 */ /* 0x000fc800078008ff */
[----:B------:R-:W-:Y:S02]  /*8330*/  LEA.HI.X R3, R3, c[0x0][0x1fc], R12, 0x1, P0 ;  /* 0x00007f0003037a11 */ /* 0x000fe400000f0c0c */
[----:B------:R-:W-:Y:S01]  /*8340*/  ISETP.GT.AND P0, PT, R22, 0x20, PT ;  /* 0x000000201600780c */ /* 0x000fe20003f04270 */
[----:B-1----:R-:W-:Y:S04]  /*8350*/  SHFL.IDX PT, R16, R9, RZ, 0x181f ;  /* 0x00181fff09107589 */ /* 0x002fe800000e0000 */
[----:B------:R-:W-:Y:S04]  /*8360*/  SHFL.IDX PT, R17, R3, RZ, 0x181f ;  /* 0x00181fff03117589 */ /* 0x000fe800000e0000 */
[----:B---3--:R-:W-:Y:S04]  /*8370*/  SHFL.IDX PT, R10, R19, 0x1, 0x181f ;  /* 0x00381f00130a7f89 */ /* 0x008fe800000e0000 */
[----:B------:R-:W2:Y:S04]  /*8380*/  SHFL.IDX PT, R11, R18, 0x1, 0x181f ;  /* 0x00381f00120b7f89 */ /* 0x000ea800000e0000 */
[----:B------:R-:W1:Y:S04]  /*8390*/  SHFL.IDX PT, R9, R9, 0x1, 0x181f ;  /* 0x00381f0009097f89 */ /* 0x000e6800000e0000 */
[----:B------:R-:W3:Y:S01]  /*83a0*/  SHFL.IDX PT, R3, R3, 0x1, 0x181f ;  /* 0x00381f0003037f89 */ /* 0x000ee200000e0000 */
[----:B--2---:R-:W-:-:S04]  /*83b0*/  @P0 IMAD.WIDE R14, R212, 0x2, R10 ;  /* 0x00000002d40e0825 */ /* 0x004fc800078e020a */
[--C-:B------:R-:W-:Y:S01]  /*83c0*/  @P0 IMAD.WIDE R12, R241, 0x2, R10.reuse ;  /* 0x00000002f10c0825 */ /* 0x100fe200078e020a */
[----:B------:R1:W-:Y:S01]  /*83d0*/  @P0 LDGSTS.E.BYPASS.LTC128B.128 [R148+0xd100], [R14.64], !P4 ;  /* 0x0d1000000e940fae */ /* 0x0003e2000e101d46 */
[----:B------:R-:W-:Y:S02]  /*83e0*/  ISETP.GE.AND P4, PT, R212, c[0x0][0x1d4], PT ;  /* 0x00007500d4007a0c */ /* 0x000fe40003f86270 */
[----:B------:R-:W-:Y:S01]  /*83f0*/  @P0 IMAD.WIDE R10, R227, 0x2, R10 ;  /* 0x00000002e30a0825 */ /* 0x000fe200078e020a */
[----:B------:R2:W-:Y:S04]  /*8400*/  @P0 LDGSTS.E.BYPASS.LTC128B.128 [R148+0xf100], [R12.64], !P5 ;  /* 0x0f1000000c940fae */ /* 0x0005e8000e901d46 */
[----:B------:R4:W-:Y:S01]  /*8410*/  @P0 LDGSTS.E.BYPASS.LTC128B.128 [R148+0x11100], [R10.64], !P6 ;  /* 0x111000000a940fae */ /* 0x0009e2000f101d46 */
[----:B------:R-:W-:-:S03]  /*8420*/  IADD3 R20, P0, R16, R24, RZ ;  /* 0x0000001810147210 */ /* 0x000fc60007f1e0ff */
[----:B------:R-:W0:Y:S02]  /*8430*/  LDGDEPBAR ;  /* 0x00000000000079af */ /* 0x000e240000000000 */
[----:B------:R-:W-:Y:S02]  /*8440*/  IMAD.X R21, R17, 0x1, R25, P0 ;  /* 0x0000000111157824 */ /* 0x000fe400000e0619 */
[----:B--2---:R-:W-:-:S04]  /*8450*/  IMAD.WIDE R12, R241, 0x2, RZ ;  /* 0x00000002f10c7825 */ /* 0x004fc800078e02ff */
[----:B----4-:R-:W-:Y:S01]  /*8460*/  IMAD.WIDE R10, R227, 0x2, RZ ;  /* 0x00000002e30a7825 */ /* 0x010fe200078e02ff */
[----:B------:R-:W-:-:S05]  /*8470*/  IADD3 R18, P0, R16, R12, RZ ;  /* 0x0000000c10127210 */ /* 0x000fca0007f1e0ff */
[----:B------:R-:W-:Y:S01]  /*8480*/  IMAD.X R19, R17, 0x1, R13, P0 ;  /* 0x0000000111137824 */ /* 0x000fe200000e060d */
[----:B------:R-:W-:-:S05]  /*8490*/  IADD3 R16, P0, R16, R10, RZ ;  /* 0x0000000a10107210 */ /* 0x000fca0007f1e0ff */
[----:B------:R-:W-:Y:S01]  /*84a0*/  IMAD.X R17, R17, 0x1, R11, P0 ;  /* 0x0000000111117824 */ /* 0x000fe200000e060b */
[-C--:B-1----:R-:W-:Y:S02]  /*84b0*/  IADD3 R14, P0, R24, R9.reuse, RZ ;  /* 0x00000009180e7210 */ /* 0x082fe40007f1e0ff */
[----:B------:R-:W-:Y:S02]  /*84c0*/  IADD3 R24, R2, 0x18, RZ ;  /* 0x0000001802187810 */ /* 0x000fe40007ffe0ff */
[----:B------:R-:W-:Y:S01]  /*84d0*/  SHF.R.S32.HI R2, RZ, 0x1f, R241 ;  /* 0x0000001fff027819 */ /* 0x000fe200000114f1 */
[----:B---3--:R-:W-:Y:S01]  /*84e0*/  IMAD.X R15, R25, 0x1, R3, P0 ;  /* 0x00000001190f7824 */ /* 0x008fe200000e0603 */
[----:B------:R-:W-:-:S05]  /*84f0*/  IADD3 R12, P0, R12, R9, RZ ;  /* 0x000000090c0c7210 */ /* 0x000fca0007f1e0ff */
[----:B------:R-:W-:Y:S01]  /*8500*/  IMAD.X R13, R13, 0x1, R3, P0 ;  /* 0x000000010d0d7824 */ /* 0x000fe200000e0603 */
[----:B------:R-:W-:-:S05]  /*8510*/  IADD3 R10, P0, R10, R9, RZ ;  /* 0x000000090a0a7210 */ /* 0x000fca0007f1e0ff */
[----:B------:R-:W-:Y:S01]  /*8520*/  IMAD.X R11, R11, 0x1, R3, P0 ;  /* 0x000000010b0b7824 */ /* 0x000fe200000e0603 */
[C---:B------:R-:W-:Y:S02]  /*8530*/  ISETP.LT.OR P0, PT, R22.reuse, 0x1, P4 ;  /* 0x000000011600780c */ /* 0x040fe40002701670 */
[----:B------:R-:W-:Y:S02]  /*8540*/  ISETP.LT.OR P4, PT, R22, 0x21, P4 ;  /* 0x000000211600780c */ /* 0x000fe40002781670 */
[----:B------:R-:W-:-:S09]  /*8550*/  SHF.R.S32.HI R3, RZ, 0x1f, R212 ;  /* 0x0000001fff037819 */ /* 0x000fd200000114d4 */
[----:B------:R1:W-:Y:S01]  /*8560*/  LDGSTS.E.BYPASS.LTC128B.128 [R148+0x100], [R20.64], !P0 ;  /* 0x0010000014947fae */ /* 0x0003e2000c101d46 */
[C---:B------:R-:W-:Y:S02]  /*8570*/  ISETP.LT.OR P0, PT, R22.reuse, 0x1, P3 ;  /* 0x000000011600780c */ /* 0x040fe40001f01670 */
[----:B------:R-:W-:-:S11]  /*8580*/  ISETP.LT.OR P3, PT, R22, 0x21, P3 ;  /* 0x000000211600780c */ /* 0x000fd60001f61670 */
[----:B------:R1:W-:Y:S01]  /*8590*/  LDGSTS.E.BYPASS.LTC128B.128 [R148+0x2100], [R18.64], !P0 ;  /* 0x0210000012947fae */ /* 0x0003e2000c101d46 */
[----:B------:R-:W-:-:S04]  /*85a0*/  ISETP.GE.AND P0, PT, R23, c[0x0][0x1d4], PT ;  /* 0x0000750017007a0c */ /* 0x000fc80003f06270 */
[C---:B------:R-:W-:Y:S02]  /*85b0*/  ISETP.LT.OR P5, PT, R22.reuse, 0x1, P0 ;  /* 0x000000011600780c */ /* 0x040fe400007a1670 */
[----:B------:R-:W-:-:S11]  /*85c0*/  ISETP.LT.OR P0, PT, R22, 0x21, P0 ;  /* 0x000000211600780c */ /* 0x000fd60000701670 */
[----:B------:R1:W-:Y:S01]  /*85d0*/  LDGSTS.E.BYPASS.LTC128B.128 [R148+0x4100], [R16.64], !P5 ;  /* 0x0410000010947fae */ /* 0x0003e2000e901d46 */
[----:B------:R-:W-:-:S03]  /*85e0*/  ISETP.GT.AND P5, PT, R219, 0x3f, PT ;  /* 0x0000003fdb00780c */ /* 0x000fc60003fa4270 */
[----:B------:R1:W-:Y:S01]  /*85f0*/  LDGSTS.E.BYPASS.LTC128B.128 [R148+0x1100], [R14.64], !P4 ;  /* 0x011000000e947fae */ /* 0x0003e2000e101d46 */
[----:B------:R-:W-:-:S03]  /*8600*/  ISETP.GT.AND P4, PT, R26, R225, PT ;  /* 0x000000e11a00720c */ /* 0x000fc60003f84270 */
[----:B------:R1:W-:Y:S04]  /*8610*/  LDGSTS.E.BYPASS.LTC128B.128 [R148+0x3100], [R12.64], !P3 ;  /* 0x031000000c947fae */ /* 0x0003e8000d901d46 */
[----:B------:R1:W-:Y:S04]  /*8620*/  LDGSTS.E.BYPASS.LTC128B.128 [R148+0x5100], [R10.64], !P0 ;  /* 0x051000000a947fae */ /* 0x0003e8000c101d46 */
[----:B------:R-:W0:Y:S02]  /*8630*/  LDGDEPBAR ;  /* 0x00000000000079af */ /* 0x000e240000000000 */
        /* <DEDUP_REMOVED lines=9> */
[----:B-1----:R-:W-:Y:S02]  /*86d0*/  @!P5 LEA.HI.X.SX32 R11, R2, R232, 0x1, P0 ;  /* 0x000000e8020bd211 */ /* 0x002fe400000f0eff */
[----:B------:R-:W-:-:S04]  /*86e0*/  @!P5 LEA R10, P0, R9, c[0x0][0x2a0], 0x2 ;  /* 0x0000a800090ada11 */ /* 0x000fc800078010ff */
[----:B------:R-:W-:-:S05]  /*86f0*/  @!P5 LEA.HI.X R11, R9, c[0x0][0x2a4], R11, 0x2, P0 ;  /* 0x0000a900090bda11 */ /* 0x000fca00000f140b */
[----:B------:R-:W2:Y:S01]  /*8700*/  @!P5 LDG.E R200, [R10.64] ;  /* 0x000000060ac8d981 */ /* 0x000ea2000c1e1900 */
[----:B------:R-:W-:-:S04]  /*8710*/  IMAD.MOV R2, RZ, RZ, -R2 ;  /* 0x000000ffff027224 */ /* 0x000fc800078e0a02 */
[----:B------:R-:W-:-:S05]  /*8720*/  IMAD R201, R2, c[0x0][0x2b8], R3 ;  /* 0x0000ae0002c97a24 */ /* 0x000fca00078e0203 */
[----:B------:R-:W-:-:S05]  /*8730*/  SHF.R.S32.HI R2, RZ, 0x1f, R201 ;  /* 0x0000001fff027819 */ /* 0x000fca00000114c9 */
[----:B------:R-:W-:Y:S02]  /*8740*/  IMAD R9, R2, c[0x0][0x1e0], RZ ;  /* 0x0000780002097a24 */ /* 0x000fe400078e02ff */
[----:B------:R-:W-:-:S04]  /*8750*/  IMAD.WIDE.U32 R2, R201, c[0x0][0x1e0], RZ ;  /* 0x00007800c9027a25 */ /* 0x000fc800078e00ff */
[----:B------:R-:W-:-:S04]  /*8760*/  IMAD R9, R201, c[0x0][0x1e4], R9 ;  /* 0x00007900c9097a24 */ /* 0x000fc800078e0209 */
[----:B------:R-:W-:Y:S01]  /*8770*/  IMAD.IADD R3, R3, 0x1, R9 ;  /* 0x0000000103037824 */ /* 0x000fe200078e0209 */
[----:B--2---:R-:W-:-:S03]  /*8780*/  SHF.R.S32.HI R9, RZ, 0x1f, R200 ;  /* 0x0000001fff097819 */ /* 0x004fc600000114c8 */
[----:B------:R-:W-:-:S04]  /*8790*/  IMAD.WIDE.U32 R2, R200, c[0x0][0x1f0], R2 ;  /* 0x00007c00c8027a25 */ /* 0x000fc800078e0002 */
[----:B------:R-:W-:Y:S01]  /*87a0*/  IMAD R9, R9, c[0x0][0x1f0], RZ ;  /* 0x00007c0009097a24 */ /* 0x000fe200078e02ff */
[----:B------:R-:W-:-:S03]  /*87b0*/  IADD3 R2, P0, R28, R2, RZ ;  /* 0x000000021c027210 */ /* 0x000fc60007f1e0ff */
[----:B------:R-:W-:-:S05]  /*87c0*/  IMAD R9, R200, c[0x0][0x1f4], R9 ;  /* 0x00007d00c8097a24 */ /* 0x000fca00078e0209 */
[----:B------:R-:W-:Y:S02]  /*87d0*/  IADD3.X R3, R233, R3, R9, P0, !PT ;  /* 0x00000003e9037210 */ /* 0x000fe400007fe409 */
[----:B------:R-:W-:-:S04]  /*87e0*/  LEA R17, P0, R2, c[0x0][0x1c8], 0x1 ;  /* 0x0000720002117a11 */ /* 0x000fc800078008ff */
[----:B------:R-:W-:Y:S01]  /*87f0*/  LEA.HI.X R16, R2, c[0x0][0x1cc], R3, 0x1, P0 ;  /* 0x0000730002107a11 */ /* 0x000fe200000f0c03 */
[----:B------:R-:W-:Y:S06]  /*8800*/  BRA.DIV ~URZ, `(.L_x_1230) ;  /* 0x00011ac27f007947 */ /* 0x000fec000b800000 */
[----:B------:R1:W2:Y:S02]  /*8810*/  SHFL.IDX PT, R9, R16, RZ, 0x181f ;  /* 0x00181fff10097589 */ /* 0x0002a400000e0000 */
.L_x_1335:
[----:B------:R-:W-:Y:S05]  /*8820*/  BRA.DIV ~URZ, `(.L_x_1231) ;  /* 0x00011b227f007947 */ /* 0x000fea000b800000 */
[----:B------:R-:W3:Y:S01]  /*8830*/  SHFL.IDX PT, R2, R17, RZ, 0x181f ;  /* 0x00181fff11027589 */ /* 0x000ee200000e0000 */
[C---:B------:R-:W-:Y:S01]  /*8840*/  IMAD.SHL.U32 R20, R212.reuse, 0x2, RZ ;  /* 0x00000002d4147824 */ /* 0x040fe200078e00ff */
[----:B------:R-:W-:Y:S01]  /*8850*/  SHF.R.S32.HI R3, RZ, 0x1f, R212 ;  /* 0x0000001fff037819 */ /* 0x000fe200000114d4 */
[----:B------:R-:W-:Y:S01]  /*8860*/  IMAD.SHL.U32 R18, R241, 0x2, RZ ;  /* 0x00000002f1127824 */ /* 0x000fe200078e00ff */
[C---:B------:R-:W-:Y:S01]  /*8870*/  SHF.L.U64.HI R23, R227.reuse, 0x1, R239 ;  /* 0x00000001e3177819 */ /* 0x040fe200000102ef */
[----:B------:R-:W-:Y:S01]  /*8880*/  IMAD.SHL.U32 R22, R227, 0x2, RZ ;  /* 0x00000002e3167824 */ /* 0x000fe200078e00ff */
[----:B------:R-:W-:Y:S01]  /*8890*/  SHF.L.U64.HI R21, R212, 0x1, R3 ;  /* 0x00000001d4157819 */ /* 0x000fe20000010203 */
[----:B-1----:R-:W1:Y:S01]  /*88a0*/  SHFL.IDX PT, R16, R16, 0x1, 0x181f ;  /* 0x00381f0010107f89 */ /* 0x002e6200000e0000 */
[----:B------:R-:W-:-:S04]  /*88b0*/  SHF.R.S32.HI R3, RZ, 0x1f, R241 ;  /* 0x0000001fff037819 */ /* 0x000fc800000114f1 */
[----:B------:R-:W-:Y:S02]  /*88c0*/  SHF.L.U64.HI R19, R241, 0x1, R3 ;  /* 0x00000001f1137819 */ /* 0x000fe40000010203 */
[----:B------:R-:W-:-:S04]  /*88d0*/  IADD3 R3, R212, 0x40, RZ ;  /* 0x00000040d4037810 */ /* 0x000fc80007ffe0ff */
[----:B------:R-:W-:Y:S02]  /*88e0*/  ISETP.GE.AND P3, PT, R3, c[0x0][0x1d4], PT ;  /* 0x0000750003007a0c */ /* 0x000fe40003f66270 */
[----:B------:R-:W-:Y:S02]  /*88f0*/  SEL R3, RZ, 0x10, P6 ;  /* 0x00000010ff037807 */ /* 0x000fe40003000000 */
[----:B---3--:R-:W-:-:S05]  /*8900*/  IADD3 R14, P0, R2, R20, RZ ;  /* 0x00000014020e7210 */ /* 0x008fca0007f1e0ff */
[----:B--2---:R-:W-:Y:S01]  /*8910*/  IMAD.X R15, R9, 0x1, R21, P0 ;  /* 0x00000001090f7824 */ /* 0x004fe200000e0615 */
[----:B------:R-:W-:-:S05]  /*8920*/  IADD3 R12, P0, R2, R18, RZ ;  /* 0x00000012020c7210 */ /* 0x000fca0007f1e0ff */
[C---:B------:R-:W-:Y:S01]  /*8930*/  IMAD.X R13, R9.reuse, 0x1, R19, P0 ;  /* 0x00000001090d7824 */ /* 0x040fe200000e0613 */
[----:B------:R-:W-:Y:S02]  /*8940*/  IADD3 R10, P0, R2, R22, RZ ;  /* 0x00000016020a7210 */ /* 0x000fe40007f1e0ff */
[----:B------:R2:W3:Y:S03]  /*8950*/  SHFL.IDX PT, R2, R17, 0x1, 0x181f ;  /* 0x00381f0011027f89 */ /* 0x0004e600000e0000 */
[----:B------:R-:W-:Y:S01]  /*8960*/  IMAD.X R11, R9, 0x1, R23, P0 ;  /* 0x00000001090b7824 */ /* 0x000fe200000e0617 */
[----:B------:R-:W-:Y:S01]  /*8970*/  ISETP.GE.AND P0, PT, R212, c[0x0][0x1d4], PT ;  /* 0x00007500d4007a0c */ /* 0x000fe20003f06270 */
[----:B------:R-:W-:-:S12]  /*8980*/  IMAD.MOV.U32 R9, RZ, RZ, R3 ;  /* 0x000000ffff097224 */ /* 0x000fd800078e0003 */
[----:B------:R4:W-:Y:S04]  /*8990*/  LDGSTS.E.BYPASS.LTC128B.128 [R148+0x12100], [R14.64], !P0 ;  /* 0x121000000e947fae */ /* 0x0009e8000c101d46 */
[----:B------:R2:W-:Y:S04]  /*89a0*/  LDGSTS.E.BYPASS.LTC128B.128 [R148+0x14100], [R12.64], !P3 ;  /* 0x141000000c947fae */ /* 0x0005e8000d901d46 */
[----:B------:R2:W-:Y:S01]  /*89b0*/  LDGSTS.E.BYPASS.LTC128B.128 [R148+0x16100], [R10.64], !P6 ;  /* 0x161000000a947fae */ /* 0x0005e2000f101d46 */
[----:B----4-:R-:W-:Y:S02]  /*89c0*/  SEL R15, RZ, 0x10, P0 ;  /* 0x00000010ff0f7807 */ /* 0x010fe40000000000 */
[----:B------:R-:W-:-:S04]  /*89d0*/  SEL R14, RZ, 0x10, P3 ;  /* 0x00000010ff0e7807 */ /* 0x000fc80001800000 */
.L_x_1336:
[----:B-123--:R-:W-:Y:S02]  /*89e0*/  IADD3 R10, -R14, 0x10, RZ ;  /* 0x000000100e0a7810 */ /* 0x00efe40007ffe1ff */
[----:B------:R-:W-:-:S02]  /*89f0*/  IADD3 R12, -R15, 0x10, RZ ;  /* 0x000000100f0c7810 */ /* 0x000fc40007ffe1ff */
[----:B------:R-:W-:Y:S02]  /*8a00*/  LOP3.LUT R10, R10, 0xf, RZ, 0xc0, !PT ;  /* 0x0000000f0a0a7812 */ /* 0x000fe400078ec0ff */
[----:B------:R-:W-:Y:S02]  /*8a10*/  LOP3.LUT R12, R12, 0xf, RZ, 0xc0, !PT ;  /* 0x0000000f0c0c7812 */ /* 0x000fe400078ec0ff */
[----:B------:R-:W-:Y:S02]  /*8a20*/  IADD3 R10, P3, P0, R10, R2, R18 ;  /* 0x000000020a0a7210 */ /* 0x000fe4000787e012 */
[----:B------:R-:W-:Y:S02]  /*8a30*/  IADD3 R3, -R9, 0x10, RZ ;  /* 0x0000001009037810 */ /* 0x000fe40007ffe1ff */
[----:B------:R-:W-:Y:S02]  /*8a40*/  IADD3.X R11, RZ, R16, R19, P3, P0 ;  /* 0x00000010ff0b7210 */ /* 0x000fe40001fe0413 */
[----:B------:R-:W-:-:S02]  /*8a50*/  IADD3 R12, P3, P0, R12, R2, R20 ;  /* 0x000000020c0c7210 */ /* 0x000fc4000787e014 */
[----:B------:R-:W-:Y:S02]  /*8a60*/  LOP3.LUT R3, R3, 0xf, RZ, 0xc0, !PT ;  /* 0x0000000f03037812 */ /* 0x000fe400078ec0ff */
[----:B------:R-:W-:Y:S02]  /*8a70*/  IADD3.X R13, RZ, R16, R21, P3, P0 ;  /* 0x00000010ff0d7210 */ /* 0x000fe40001fe0415 */
[----:B------:R-:W-:-:S04]  /*8a80*/  IADD3 R2, P3, P0, R3, R2, R22 ;  /* 0x0000000203027210 */ /* 0x000fc8000787e016 */
[----:B------:R-:W-:Y:S02]  /*8a90*/  IADD3.X R3, RZ, R16, R23, P3, P0 ;  /* 0x00000010ff037210 */ /* 0x000fe40001fe0417 */
[----:B------:R-:W-:-:S13]  /*8aa0*/  ISETP.NE.U32.AND P0, PT, R15, RZ, PT ;  /* 0x000000ff0f00720c */ /* 0x000fda0003f05070 */
[----:B------:R-:W-:Y:S01]  /*8ab0*/  @!PT LDS RZ, [RZ] ;  /* 0x00000000fffff984 */ /* 0x000fe20000000800 */
[----:B------:R-:W-:Y:S01]  /*8ac0*/  @!PT LDS RZ, [RZ] ;  /* 0x00000000fffff984 */ /* 0x000fe20000000800 */
[----:B------:R-:W-:Y:S01]  /*8ad0*/  @!PT LDS RZ, [RZ] ;  /* 0x00000000fffff984 */ /* 0x000fe20000000800 */
[----:B------:R1:W-:Y:S01]  /*8ae0*/  LDGSTS.E.BYPASS.LTC128B.128.ZFILL [R148+0x13100], [R12.64], P0 ;  /* 0x131000000c947fae */ /* 0x0003e20008141d46 */
[----:B------:R-:W-:-:S13]  /*8af0*/  ISETP.NE.U32.AND P0, PT, R14, RZ, PT ;  /* 0x000000ff0e00720c */ /* 0x000fda0003f05070 */
[----:B------:R1:W-:Y:S01]  /*8b00*/  LDGSTS.E.BYPASS.LTC128B.128.ZFILL [R148+0x15100], [R10.64], P0 ;  /* 0x151000000a947fae */ /* 0x0003e20008141d46 */
[----:B------:R-:W-:-:S13]  /*8b10*/  ISETP.NE.U32.AND P0, PT, R9, RZ, PT ;  /* 0x000000ff0900720c */ /* 0x000fda0003f05070 */
[----:B------:R1:W-:Y:S02]  /*8b20*/  LDGSTS.E.BYPASS.LTC128B.128.ZFILL [R148+0x17100], [R2.64], P0 ;  /* 0x1710000002947fae */ /* 0x0003e40008141d46 */
.L_x_1229:
[----:B------:R-:W-:Y:S05]  /*8b30*/  BSYNC B0 ;  /* 0x0000000000007941 */ /* 0x000fea0003800000 */
.L_x_1228:
[----:B------:R-:W0:Y:S01]  /*8b40*/  LDGDEPBAR ;  /* 0x00000000000079af */ /* 0x000e220000000000 */
[----:B------:R-:W-:Y:S01]  /*8b50*/  BSSY B2, `(.L_x_1232) ;  /* 0x0000003000027945 */ /* 0x000fe20003800000 */
[----:B------:R-:W-:Y:S02]  /*8b60*/  MOV R110, 0x8b80 ;  /* 0x00008b80006e7802 */ /* 0x000fe40000000f00 */
[----:B-1----:R-:W-:Y:S05]  /*8b70*/  CALL.REL.NOINC `($_ZN7cutlass13device_kernelIN5flash19enable_sm80_to_sm89INS1_16FlashAttnFwdSm80INS1_25CollectiveMainloopFwdSm80ILi8ELi2ELb0EN4cute5tupleIJNS5_1CILi128EEENS7_ILi64EEENS7_ILi192EEEEEELi192ENS_10bfloat16_tEfNS_4arch4Sm80ELb0ELb1ELb1ELb1ELb1ELb1ELb1ELb0EEENS1_21CollectiveEpilogueFwdINS6_IJS8_SA_S9_EEENS6_IJNS7_ILi1EEESI_SI_EEESC_SE_Li256ELb1ELb1ELb0ELb0EEENS1_19SingleTileSchedulerILb1ELb0ELb1ELi128EEEEEEEEEvNT_6ParamsE$_ZZN5flash25CollectiveMainloopFwdSm80ILi8ELi2ELb0EN4cute5tupleIJNS1_1CILi128EEENS3_ILi64EEENS3_ILi192EEEEEELi192EN7cutlass10bfloat16_tEfNS8_4arch4Sm80ELb0ELb1ELb1ELb1ELb1ELb1ELb1ELb0EE3mmaINS_16FlashAttnFwdSm80ISC_NS_21CollectiveEpilogueFwdINS2_IJS4_S6_S5_EEENS2_IJNS3_ILi1EEESH_SH_EEES9_SB_Li256ELb1ELb1ELb0ELb0EEENS_19SingleTileSchedulerILb1ELb0ELb1ELi128EEEE13SharedStorageENS1_6TensorINS1_11ArrayEngineIfLm96EEENS1_6LayoutINS2_IJNS2_IJNS3_ILi2EEESS_EEESH_NS3_ILi24EEEEEENS2_IJNS2_IJSH_SS_EEENS3_ILi0EEENS3_ILi4EEEEEEEEEENS_7SoftmaxILi2ELi0EEEEEbRKNSC_6ParamsERT0_RT1_iRKNS_16SeqlenInfoQKNewKILb1ELb1EEENS2_IJiiiiEEERT_ENKUlvE_clEv) ;  /* 0x0001389000007944 */ /* 0x002fea0003c00000 */
[----:B------:R-:W-:Y:S05]  /*8b80*/  BSYNC B2 ;  /* 0x0000000000027941 */ /* 0x000fea0003800000 */
.L_x_1232:
[----:B------:R2:W5:Y:S01]  /*8b90*/  LDL R92, [R1] ;  /* 0x00000000015c7983 */ /* 0x0005620000100800 */
[----:B------:R-:W-:-:S04]  /*8ba0*/  DEPBAR.LE SB0, 0x2 ;  /* 0x000080800000791a */ /* 0x000fc80000000000 */
[----:B------:R2:W5:Y:S01]  /*8bb0*/  LDL R224, [R1+0x10] ;  /* 0x0000100001e07983 */ /* 0x0005620000100800 */
[----:B------:R-:W-:Y:S01]  /*8bc0*/  WARPSYNC 0xffffffff ;  /* 0xffffffff00007948 */ /* 0x000fe20003800000 */
[----:B------:R-:W-:Y:S01]  /*8bd0*/  IMAD.SHL.U32 R192, R5, 0x2, RZ ;  /* 0x0000000205c07824 */ /* 0x000fe200078e00ff */
[----:B------:R-:W-:Y:S01]  /*8be0*/  SHF.L.U32 R197, R8, 0x1, RZ ;  /* 0x0000000108c57819 */ /* 0x000fe200000006ff */
[----:B------:R-:W-:Y:S01]  /*8bf0*/  IMAD.SHL.U32 R193, R6, 0x2, RZ ;  /* 0x0000000206c17824 */ /* 0x000fe200078e00ff */
[----:B------:R-:W-:Y:S01]  /*8c00*/  BAR.SYNC.DEFER_BLOCKING 0x0 ;  /* 0x0000000000007b1d */ /* 0x000fe20000010000 */
[C---:B------:R-:W-:Y:S01]  /*8c10*/  LEA R188, R4.reuse, 0x18100, 0x1 ;  /* 0x0001810004bc7811 */ /* 0x040fe200078e08ff */
[----:B------:R-:W-:Y:S02]  /*8c20*/  IMAD.SHL.U32 R8, R4, 0x2, RZ ;  /* 0x0000000204087824 */ /* 0x000fe400078e00ff */
[C---:B------:R-:W-:Y:S01]  /*8c30*/  IMAD.IADD R4, R193.reuse, 0x1, R197 ;  /* 0x00000001c1047824 */ /* 0x040fe200078e02c5 */
[----:B------:R-:W-:Y:S01]  /*8c40*/  IADD3 R187, R188, R192, RZ ;  /* 0x000000c0bcbb7210 */ /* 0x000fe20007ffe0ff */
[----:B------:R-:W-:Y:S01]  /*8c50*/  BSSY B0, `(.L_x_1233) ;  /* 0x0000051000007945 */ /* 0x000fe20003800000 */
[----:B------:R-:W-:Y:S01]  /*8c60*/  IADD3 R196, R193, 0xc100, RZ ;  /* 0x0000c100c1c47810 */ /* 0x000fe20007ffe0ff */
[----:B-1----:R-:W1:Y:S04]  /*8c70*/  LDSM.16.M88.4 R8, [R8+0x18100] ;  /* 0x018100000808783b */ /* 0x002e680000000200 */
[----:B------:R2:W3:Y:S04]  /*8c80*/  LDSM.16.M88.4 R32, [R193+0xc100] ;  /* 0x00c10000c120783b */ /* 0x0004e80000000200 */
[----:B------:R2:W4:Y:S04]  /*8c90*/  LDSM.16.M88.4 R36, [R193+0xc900] ;  /* 0x00c90000c124783b */ /* 0x0005280000000200 */
[----:B-----5:R2:W1:Y:S04]  /*8ca0*/  LDSM.16.M88.4 R40, [R193+0xd100] ;  /* 0x00d10000c128783b */ /* 0x0204680000000200 */
[----:B------:R2:W1:Y:S04]  /*8cb0*/  LDSM.16.M88.4 R48, [R193+0xd900] ;  /* 0x00d90000c130783b */ /* 0x0004680000000200 */
[----:B------:R2:W1:Y:S04]  /*8cc0*/  LDSM.16.M88.4 R16, [R187] ;  /* 0x00000000bb10783b */ /* 0x0004680000000200 */
[----:B------:R2:W1:Y:S04]  /*8cd0*/  LDSM.16.M88.4 R56, [R4+0xc100] ;  /* 0x00c100000438783b */ /* 0x0004680000000200 */
[----:B------:R2:W1:Y:S04]  /*8ce0*/  LDSM.16.M88.4 R60, [R4+0xc900] ;  /* 0x00c90000043c783b */ /* 0x0004680000000200 */
[----:B------:R2:W1:Y:S04]  /*8cf0*/  LDSM.16.M88.4 R64, [R4+0xd100] ;  /* 0x00d100000440783b */ /* 0x0004680000000200 */
[----:B------:R2:W1:Y:S01]  /*8d00*/  LDSM.16.M88.4 R84, [R4+0xd900] ;  /* 0x00d900000454783b */ /* 0x0004620000000200 */
[----:B------:R-:W-:Y:S05]  /*8d10*/  @!P4 BRA `(.L_x_1234) ;  /* 0x000004400000c947 */ /* 0x000fea0003800000 */
[----:B------:R-:W5:Y:S01]  /*8d20*/  S2R R12, SR_CTAID.Y ;  /* 0x00000000000c7919 */ /* 0x000f620000002600 */
[----:B------:R-:W-:-:S02]  /*8d30*/  SHF.R.S32.HI R2, RZ, 0x1f, R201 ;  /* 0x0000001fff027819 */ /* 0x000fc400000114c9 */
[----:B------:R-:W-:-:S03]  /*8d40*/  SHF.R.S32.HI R6, RZ, 0x1f, R200 ;  /* 0x0000001fff067819 */ /* 0x000fc600000114c8 */
[----:B------:R-:W-:Y:S02]  /*8d50*/  IMAD R5, R2, c[0x0][0x208], RZ ;  /* 0x0000820002057a24 */ /* 0x000fe400078e02ff */
[----:B------:R-:W-:-:S04]  /*8d60*/  IMAD.WIDE.U32 R2, R201, c[0x0][0x208], RZ ;  /* 0x00008200c9027a25 */ /* 0x000fc800078e00ff */
[----:B------:R-:W-:-:S05]  /*8d70*/  IMAD R5, R201, c[0x0][0x20c], R5 ;  /* 0x00008300c9057a24 */ /* 0x000fca00078e0205 */
[----:B------:R-:W-:Y:S01]  /*8d80*/  IADD3 R3, R3, R5, RZ ;  /* 0x0000000503037210 */ /* 0x000fe20007ffe0ff */
[----:B------:R-:W-:-:S04]  /*8d90*/  IMAD R5, R6, c[0x0][0x218], RZ ;  /* 0x0000860006057a24 */ /* 0x000fc800078e02ff */
[----:B------:R-:W-:-:S04]  /*8da0*/  IMAD.WIDE.U32 R2, R200, c[0x0][0x218], R2 ;  /* 0x00008600c8027a25 */ /* 0x000fc800078e0002 */
[----:B-----5:R-:W-:-:S04]  /*8db0*/  IMAD.WIDE.U32 R12, R12, c[0x0][0x210], RZ ;  /* 0x000084000c0c7a25 */ /* 0x020fc800078e00ff */
[----:B------:R-:W-:Y:S01]  /*8dc0*/  IMAD R5, R200, c[0x0][0x21c], R5 ;  /* 0x00008700c8057a24 */ /* 0x000fe200078e0205 */
[----:B------:R-:W-:-:S04]  /*8dd0*/  IADD3 R2, P0, R12, R2, RZ ;  /* 0x000000020c027210 */ /* 0x000fc80007f1e0ff */
[----:B------:R-:W-:Y:S02]  /*8de0*/  IADD3.X R3, R234, R3, R5, P0, !PT ;  /* 0x00000003ea037210 */ /* 0x000fe400007fe405 */
[----:B------:R-:W-:-:S04]  /*8df0*/  LEA R22, P0, R2, c[0x0][0x1f8], 0x1 ;  /* 0x00007e0002167a11 */ /* 0x000fc800078008ff */
[----:B------:R-:W-:Y:S01]  /*8e00*/  LEA.HI.X R6, R2, c[0x0][0x1fc], R3, 0x1, P0 ;  /* 0x00007f0002067a11 */ /* 0x000fe200000f0c03 */
[----:B------:R-:W-:Y:S06]  /*8e10*/  BRA.DIV ~URZ, `(.L_x_1235) ;  /* 0x000118327f007947 */ /* 0x000fec000b800000 */
[----:B------:R2:W4:Y:S02]  /*8e20*/  SHFL.IDX PT, R5, R6, RZ, 0x181f ;  /* 0x00181fff06057589 */ /* 0x00052400000e0000 */
.L_x_1337:
[----:B------:R-:W-:Y:S05]  /*8e30*/  BRA.DIV ~URZ, `(.L_x_1236) ;  /* 0x000118927f007947 */ /* 0x000fea000b800000 */
[----:B------:R-:W5:Y:S01]  /*8e40*/  SHFL.IDX PT, R2, R22, RZ, 0x181f ;  /* 0x00181fff16027589 */ /* 0x000f6200000e0000 */
[----:B------:R-:W-:Y:S01]  /*8e50*/  SHF.R.S32.HI R12, RZ, 0x1f, R212 ;  /* 0x0000001fff0c7819 */ /* 0x000fe200000114d4 */
[C---:B------:R-:W-:Y:S01]  /*8e60*/  IMAD.SHL.U32 R25, R212.reuse, 0x2, RZ ;  /* 0x00000002d4197824 */ /* 0x040fe200078e00ff */
[----:B------:R-:W-:Y:S01]  /*8e70*/  SHF.R.S32.HI R3, RZ, 0x1f, R241 ;  /* 0x0000001fff037819 */ /* 0x000fe200000114f1 */
[----:B------:R-:W-:Y:S01]  /*8e80*/  IMAD.SHL.U32 R23, R241, 0x2, RZ ;  /* 0x00000002f1177824 */ /* 0x000fe200078e00ff */
[C---:B------:R-:W-:Y:S01]  /*8e90*/  SHF.L.U64.HI R26, R212.reuse, 0x1, R12 ;  /* 0x00000001d41a7819 */ /* 0x040fe2000001020c */
[----:B------:R-:W-:Y:S01]  /*8ea0*/  IMAD.SHL.U32 R27, R227, 0x2, RZ ;  /* 0x00000002e31b7824 */ /* 0x000fe200078e00ff */
[----:B------:R-:W-:Y:S02]  /*8eb0*/  SHF.L.U64.HI R24, R241, 0x1, R3 ;  /* 0x00000001f1187819 */ /* 0x000fe40000010203 */
[----:B------:R-:W-:-:S02]  /*8ec0*/  IADD3 R3, R212, 0x40, RZ ;  /* 0x00000040d4037810 */ /* 0x000fc40007ffe0ff */
[----:B------:R-:W-:Y:S02]  /*8ed0*/  ISETP.GE.AND P4, PT, R212, c[0x0][0x1d4], PT ;  /* 0x00007500d4007a0c */ /* 0x000fe40003f86270 */
[----:B------:R-:W-:Y:S02]  /*8ee0*/  ISETP.GE.AND P3, PT, R3, c[0x0][0x1d4], PT ;  /* 0x0000750003007a0c */ /* 0x000fe40003f66270 */
[----:B------:R-:W-:Y:S02]  /*8ef0*/  SHF.L.U64.HI R28, R227, 0x1, R239 ;  /* 0x00000001e31c7819 */ /* 0x000fe400000102ef */
[----:B------:R-:W-:Y:S02]  /*8f00*/  SEL R3, RZ, 0x10, P6 ;  /* 0x00000010ff037807 */ /* 0x000fe40003000000 */
[----:B-----5:R-:W-:-:S05]  /*8f10*/  IADD3 R12, P0, R2, R25, RZ ;  /* 0x00000019020c7210 */ /* 0x020fca0007f1e0ff */
[----:B----4-:R-:W-:Y:S01]  /*8f20*/  IMAD.X R13, R5, 0x1, R26, P0 ;  /* 0x00000001050d7824 */ /* 0x010fe200000e061a */
[----:B------:R-:W-:-:S04]  /*8f30*/  IADD3 R20, P0, R2, R23, RZ ;  /* 0x0000001702147210 */ /* 0x000fc80007f1e0ff */
[----:B------:R-:W-:Y:S01]  /*8f40*/  @!PT LDS RZ, [RZ] ;  /* 0x00000000fffff984 */ /* 0x000fe20000000800 */
[----:B------:R-:W-:Y:S01]  /*8f50*/  @!PT LDS RZ, [RZ] ;  /* 0x00000000fffff984 */ /* 0x000fe20000000800 */
[----:B------:R4:W-:Y:S01]  /*8f60*/  LDGSTS.E.BYPASS.LTC128B.128 [R230+0x6000], [R12.64], !P4 ;  /* 0x060000000ce67fae */ /* 0x0009e2000e101d46 */
[C---:B------:R-:W-:Y:S01]  /*8f70*/  IMAD.X R21, R5.reuse, 0x1, R24, P0 ;  /* 0x0000000105157824 */ /* 0x040fe200000e0618 */
[----:B------:R-:W-:Y:S02]  /*8f80*/  IADD3 R14, P0, R2, R27, RZ ;  /* 0x0000001b020e7210 */ /* 0x000fe40007f1e0ff */
[----:B------:R-:W2:Y:S03]  /*8f90*/  SHFL.IDX PT, R2, R22, 0x1, 0x181f ;  /* 0x00381f0016027f89 */ /* 0x000ea600000e0000 */
[----:B------:R-:W-:Y:S01]  /*8fa0*/  IMAD.X R15, R5, 0x1, R28, P0 ;  /* 0x00000001050f7824 */ /* 0x000fe200000e061c */
[----:B------:R5:W-:Y:S04]  /*8fb0*/  LDGSTS.E.BYPASS.LTC128B.128 [R230+0x8000], [R20.64], !P3 ;  /* 0x0800000014e67fae */ /* 0x000be8000d901d46 */
[----:B------:R4:W-:Y:S04]  /*8fc0*/  LDGSTS.E.BYPASS.LTC128B.128 [R230+0xa000], [R14.64], !P6 ;  /* 0x0a0000000ee67fae */ /* 0x0009e8000f101d46 */
[----:B------:R3:W1:Y:S01]  /*8fd0*/  SHFL.IDX PT, R5, R6, 0x1, 0x181f ;  /* 0x00381f0006057f89 */ /* 0x00066200000e0000 */
[----:B-----5:R-:W-:-:S02]  /*8fe0*/  SEL R21, RZ, 0x10, P4 ;  /* 0x00000010ff157807 */ /* 0x020fc40002000000 */
[----:B------:R-:W-:Y:S01]  /*8ff0*/  SEL R20, RZ, 0x10, P3 ;  /* 0x00000010ff147807 */ /* 0x000fe20001800000 */
[----:B--23--:R-:W-:-:S03]  /*9000*/  IMAD.MOV.U32 R6, RZ, RZ, R3 ;  /* 0x000000ffff067224 */ /* 0x00cfc600078e0003 */
.L_x_1338:
[----:B----4-:R-:W-:-:S04]  /*9010*/  IADD3 R3, -R20, 0x10, RZ ;  /* 0x0000001014037810 */ /* 0x010fc80007ffe1ff */
[----:B------:R-:W-:-:S04]  /*9020*/  LOP3.LUT R3, R3, 0xf, RZ, 0xc0, !PT ;  /* 0x0000000f03037812 */ /* 0x000fc800078ec0ff */
[----:B------:R-:W-:Y:S02]  /*9030*/  IADD3 R12, P3, P0, R3, R2, R23 ;  /* 0x00000002030c7210 */ /* 0x000fe4000787e017 */
[----:B------:R-:W-:Y:S02]  /*9040*/  IADD3 R3, -R21, 0x10, RZ ;  /* 0x0000001015037810 */ /* 0x000fe40007ffe1ff */
[----:B-1----:R-:W-:Y:S02]  /*9050*/  IADD3.X R13, RZ, R5, R24, P3, P0 ;  /* 0x00000005ff0d7210 */ /* 0x002fe40001fe0418 */
[----:B------:R-:W-:-:S04]  /*9060*/  LOP3.LUT R3, R3, 0xf, RZ, 0xc0, !PT ;  /* 0x0000000f03037812 */ /* 0x000fc800078ec0ff */
[----:B------:R-:W-:Y:S02]  /*9070*/  IADD3 R14, P3, P0, R3, R2, R25 ;  /* 0x00000002030e7210 */ /* 0x000fe4000787e019 */
[----:B------:R-:W-:Y:S02]  /*9080*/  IADD3 R3, -R6, 0x10, RZ ;  /* 0x0000001006037810 */ /* 0x000fe40007ffe1ff */
[----:B------:R-:W-:Y:S02]  /*9090*/  IADD3.X R15, RZ, R5, R26, P3, P0 ;  /* 0x00000005ff0f7210 */ /* 0x000fe40001fe041a */
[----:B------:R-:W-:-:S04]  /*90a0*/  LOP3.LUT R3, R3, 0xf, RZ, 0xc0, !PT ;  /* 0x0000000f03037812 */ /* 0x000fc800078ec0ff */
        /* <DEDUP_REMOVED lines=11> */
.L_x_1234:
[----:B------:R-:W-:Y:S05]  /*9160*/  BSYNC B0 ;  /* 0x0000000000007941 */ /* 0x000fea0003800000 */
.L_x_1233:
[----:B------:R-:W0:Y:S01]  /*9170*/  LDGDEPBAR ;  /* 0x00000000000079af */ /* 0x000e220000000000 */
[----:B------:R-:W-:Y:S02]  /*9180*/  WARPSYNC 0xffffffff ;  /* 0xffffffff00007948 */ /* 0x000fe40003800000 */
[----:B-1----:R-:W-:Y:S01]  /*9190*/  IMAD.MOV.U32 R2, RZ, RZ, 0x40 ;  /* 0x00000040ff027424 */ /* 0x002fe200078e00ff */
[C---:B---3--:R-:W-:Y:S01]  /*91a0*/  HMMA.16816.F32.BF16 R28, R8.reuse, R32, RZ ;  /* 0x00000020081c723c */ /* 0x048fe200000418ff */
[C---:B------:R-:W-:Y:S01]  /*91b0*/  IMAD R190, R0.reuse, 0x2, R188 ;  /* 0x0000000200be7824 */ /* 0x040fe200078e02bc */
[----:B------:R-:W-:Y:S01]  /*91c0*/  LDSM.16.M88.4 R88, [R193+0xe100] ;  /* 0x00e10000c158783b */ /* 0x000fe20000000200 */
[----:B------:R-:W-:Y:S01]  /*91d0*/  IMAD R189, R0, 0x2, R187 ;  /* 0x0000000200bd7824 */ /* 0x000fe200078e02bb */
[----:B------:R-:W-:Y:S02]  /*91e0*/  SEL R191, R2, 0xffffffc0, !P2 ;  /* 0xffffffc002bf7807 */ /* 0x000fe40005000000 */
[----:B------:R-:W-:Y:S02]  /*91f0*/  LDSM.16.M88.4 R12, [R190] ;  /* 0x00000000be0c783b */ /* 0x000fe40000000200 */
[C---:B------:R-:W-:Y:S01]  /*9200*/  HMMA.16816.F32.BF16 R24, R8.reuse, R34, RZ ;  /* 0x000000220818723c */ /* 0x040fe200000418ff */
[----:B------:R-:W-:Y:S01]  /*9210*/  IADD3 R3, R193, R191, RZ ;  /* 0x000000bfc1037210 */ /* 0x000fe20007ffe0ff */
[----:B------:R-:W-:Y:S01]  /*9220*/  IMAD.IADD R2, R191, 0x1, R4 ;  /* 0x00000001bf027824 */ /* 0x000fe200078e0204 */
[----:B------:R-:W3:Y:S04]  /*9230*/  LDL R93, [R1+0x4] ;  /* 0x00000400015d7983 */ /* 0x000ee80000100800 */
[----:B------:R-:W1:Y:S01]  /*9240*/  LDSM.16.M88.4 R68, [R3+0xc100] ;  /* 0x00c100000344783b */ /* 0x000e620000000200 */
[C---:B----4-:R-:W-:Y:S03]  /*9250*/  HMMA.16816.F32.BF16 R20, R8.reuse, R36, RZ ;  /* 0x000000240814723c */ /* 0x050fe600000418ff */
[----:B------:R-:W4:Y:S04]  /*9260*/  LDSM.16.M88.4 R72, [R3+0xc900] ;  /* 0x00c900000348783b */ /* 0x000f280000000200 */
[----:B------:R-:W5:Y:S01]  /*9270*/  LDSM.16.M88.4 R76, [R3+0xd900] ;  /* 0x00d90000034c783b */ /* 0x000f620000000200 */
[C---:B------:R-:W-:Y:S03]  /*9280*/  HMMA.16816.F32.BF16 R32, R8.reuse, R38, RZ ;  /* 0x000000260820723c */ /* 0x040fe600000418ff */
[----:B------:R-:W-:Y:S05]  /*9290*/  LDSM.16.M88.4 R80, [R2+0xc100] ;  /* 0x00c100000250783b */ /* 0x000fea0000000200 */
[C---:B------:R-:W-:Y:S08]  /*92a0*/  HMMA.16816.F32.BF16 R52, R8.reuse, R48, RZ ;  /* 0x000000300834723c */ /* 0x040ff000000418ff */
[C---:B------:R-:W-:Y:S08]  /*92b0*/  HMMA.16816.F32.BF16 R44, R8.reuse, R40, RZ ;  /* 0x00000028082c723c */ /* 0x040ff000000418ff */
[C---:B------:R-:W-:Y:S08]  /*92c0*/  HMMA.16816.F32.BF16 R40, R8.reuse, R42, RZ ;  /* 0x0000002a0828723c */ /* 0x040ff000000418ff */
[----:B------:R-:W-:Y:S01]  /*92d0*/  HMMA.16816.F32.BF16 R48, R8, R50, RZ ;  /* 0x000000320830723c */ /* 0x000fe200000418ff */
[----:B------:R-:W-:Y:S07]  /*92e0*/  LDSM.16.M88.4 R8, [R189] ;  /* 0x00000000bd08783b */ /* 0x000fee0000000200 */
[C---:B------:R-:W-:Y:S08]  /*92f0*/  HMMA.16816.F32.BF16 R36, R16.reuse, R56, R28 ;  /* 0x000000381024723c */ /* 0x040ff0000004181c */
[C---:B------:R-:W-:Y:S01]  /*9300*/  HMMA.16816.F32.BF16 R28, R16.reuse, R58, R24 ;  /* 0x0000003a101c723c */ /* 0x040fe20000041818 */
[----:B------:R-:W2:Y:S07]  /*9310*/  LDSM.16.M88.4 R56, [R3+0xd100] ;  /* 0x00d100000338783b */ /* 0x000eae0000000200 */
[C---:B------:R-:W-:Y:S08]  /*9320*/  HMMA.16816.F32.BF16 R24, R16.reuse, R60, R20 ;  /* 0x0000003c1018723c */ /* 0x040ff00000041814 */
[C---:B------:R-:W-:Y:S08]  /*9330*/  HMMA.16816.F32.BF16 R20, R16.reuse, R62, R32 ;  /* 0x0000003e1014723c */ /* 0x040ff00000041820 */
[C---:B------:R-:W-:Y:S08]  /*9340*/  HMMA.16816.F32.BF16 R60, R16.reuse, R84, R52 ;  /* 0x00000054103c723c */ /* 0x040ff00000041834 */
[C---:B------:R-:W-:Y:S08]  /*9350*/  HMMA.16816.F32.BF16 R32, R16.reuse, R64, R44 ;  /* 0x000000401020723c */ /* 0x040ff0000004182c */
[C---:B------:R-:W-:Y:S08]  /*9360*/  HMMA.16816.F32.BF16 R64, R16.reuse, R66, R40 ;  /* 0x000000421040723c */ /* 0x040ff00000041828 */
[----:B------:R-:W-:Y:S01]  /*9370*/  HMMA.16816.F32.BF16 R52, R16, R86, R48 ;  /* 0x000000561034723c */ /* 0x000fe20000041830 */
[----:B------:R-:W2:Y:S04]  /*9380*/  LDSM.16.M88.4 R84, [R2+0xc900] ;  /* 0x00c900000254783b */ /* 0x000ea80000000200 */
[----:B------:R-:W-:Y:S03]  /*9390*/  LDSM.16.M88.4 R16, [R188+0x4000] ;  /* 0x00400000bc10783b */ /* 0x000fe60000000200 */
[C---:B-1----:R-:W-:Y:S08]  /*93a0*/  HMMA.16816.F32.BF16 R48, R12.reuse, R68, R36 ;  /* 0x000000440c30723c */ /* 0x042ff00000041824 */
[C---:B------:R-:W-:Y:S01]  /*93b0*/  HMMA.16816.F32.BF16 R44, R12.reuse, R70, R28 ;  /* 0x000000460c2c723c */ /* 0x040fe2000004181c */
[----:B------:R-:W-:Y:S07]  /*93c0*/  LDSM.16.M88.4 R68, [R2+0xd100] ;  /* 0x00d100000244783b */ /* 0x000fee0000000200 */
[C---:B----4-:R-:W-:Y:S08]  /*93d0*/  HMMA.16816.F32.BF16 R40, R12.reuse, R72, R24 ;  /* 0x000000480c28723c */ /* 0x050ff00000041818 */
[C---:B------:R-:W-:Y:S01]  /*93e0*/  HMMA.16816.F32.BF16 R36, R12.reuse, R74, R20 ;  /* 0x0000004a0c24723c */ /* 0x040fe20000041814 */
[----:B------:R-:W1:Y:S07]  /*93f0*/  LDSM.16.M88.4 R72, [R2+0xd900] ;  /* 0x00d900000248783b */ /* 0x000e6e0000000200 */
[C---:B-----5:R-:W-:Y:S08]  /*9400*/  HMMA.16816.F32.BF16 R24, R12.reuse, R76, R60 ;  /* 0x0000004c0c18723c */ /* 0x060ff0000004183c */
[C---:B--2---:R-:W-:Y:S08]  /*9410*/  HMMA.16816.F32.BF16 R32, R12.reuse, R56, R32 ;  /* 0x000000380c20723c */ /* 0x044ff00000041820 */
[C---:B------:R-:W-:Y:S01]  /*9420*/  HMMA.16816.F32.BF16 R28, R12.reuse, R58, R64 ;  /* 0x0000003a0c1c723c */ /* 0x040fe20000041840 */
[----:B------:R-:W-:Y:S07]  /*9430*/  LDSM.16.M88.4 R64, [R4+0xf100] ;  /* 0x00f100000440783b */ /* 0x000fee0000000200 */
[----:B------:R-:W-:Y:S01]  /*9440*/  HMMA.16816.F32.BF16 R20, R12, R78, R52 ;  /* 0x0000004e0c14723c */ /* 0x000fe20000041834 */
[----:B------:R-:W2:Y:S07]  /*9450*/  LDSM.16.M88.4 R76, [R193+0xe900] ;  /* 0x00e90000c14c783b */ /* 0x000eae0000000200 */
[C---:B------:R-:W-:Y:S08]  /*9460*/  HMMA.16816.F32.BF16 R44, R8.reuse, R82, R44 ;  /* 0x00000052082c723c */ /* 0x040ff0000004182c */
[C---:B------:R-:W-:Y:S01]  /*9470*/  HMMA.16816.F32.BF16 R12, R8.reuse, R80, R48 ;  /* 0x00000050080c723c */ /* 0x040fe20000041830 */
[----:B------:R-:W4:Y:S07]  /*9480*/  LDSM.16.M88.4 R80, [R193+0xf100] ;  /* 0x00f10000c150783b */ /* 0x000f2e0000000200 */
[C---:B------:R-:W-:Y:S08]  /*9490*/  HMMA.16816.F32.BF16 R40, R8.reuse, R84, R40 ;  /* 0x000000540828723c */ /* 0x040ff00000041828 */
[C---:B------:R-:W-:Y:S01]  /*94a0*/  HMMA.16816.F32.BF16 R48, R8.reuse, R86, R36 ;  /* 0x000000560830723c */ /* 0x040fe20000041824 */
[----:B------:R-:W-:Y:S07]  /*94b0*/  LDSM.16.M88.4 R84, [R193+0x11100] ;  /* 0x01110000c154783b */ /* 0x000fee0000000200 */
[C---:B-1----:R-:W-:Y:S01]  /*94c0*/  HMMA.16816.F32.BF16 R56, R8.reuse, R72, R24 ;  /* 0x000000480838723c */ /* 0x042fe20000041818 */
[----:B------:R-:W1:Y:S07]  /*94d0*/  LDSM.16.M88.4 R24, [R193+0xf900] ;  /* 0x00f90000c118783b */ /* 0x000e6e0000000200 */
[C---:B------:R-:W-:Y:S08]  /*94e0*/  HMMA.16816.F32.BF16 R52, R8.reuse, R68, R32 ;  /* 0x000000440834723c */ /* 0x040ff00000041820 */
[C---:B------:R-:W-:Y:S01]  /*94f0*/  HMMA.16816.F32.BF16 R60, R8.reuse, R70, R28 ;  /* 0x00000046083c723c */ /* 0x040fe2000004181c */
[----:B------:R-:W-:Y:S04]  /*9500*/  LDSM.16.M88.4 R28, [R4+0xe100] ;  /* 0x00e10000041c783b */ /* 0x000fe80000000200 */
[----:B------:R-:W-:Y:S03]  /*9510*/  LDSM.16.M88.4 R68, [R4+0xf900] ;  /* 0x00f900000444783b */ /* 0x000fe60000000200 */
[----:B------:R-:W-:Y:S01]  /*9520*/  HMMA.16816.F32.BF16 R36, R8, R74, R20 ;  /* 0x0000004a0824723c */ /* 0x000fe20000041814 */
[----:B------:R-:W5:Y:S04]  /*9530*/  LDSM.16.M88.4 R8, [R187+0x4000] ;  /* 0x00400000bb08783b */ /* 0x000f680000000200 */
[----:B------:R-:W-:Y:S03]  /*9540*/  LDSM.16.M88.4 R72, [R3+0xe100] ;  /* 0x00e100000348783b */ /* 0x000fe60000000200 */
[C---:B------:R-:W-:Y:S01]  /*9550*/  HMMA.16816.F32.BF16 R32, R16.reuse, R90, R44 ;  /* 0x0000005a1020723c */ /* 0x040fe2000004182c */
[----:B------:R-:W1:Y:S07]  /*9560*/  LDSM.16.M88.4 R44, [R4+0xe900] ;  /* 0x00e90000042c783b */ /* 0x000e6e0000000200 */
[C---:B------:R-:W-:Y:S01]  /*9570*/  HMMA.16816.F32.BF16 R20, R16.reuse, R88, R12 ;  /* 0x000000581014723c */ /* 0x040fe2000004180c */
[----:B------:R-:W3:Y:S04]  /*9580*/  LDSM.16.M88.4 R12, [R190+0x4000] ;  /* 0x00400000be0c783b */ /* 0x000ee80000000200 */
[----:B------:R-:W-:Y:S03]  /*9590*/  LDSM.16.M88.4 R88, [R2+0xf900] ;  /* 0x00f900000258783b */ /* 0x000fe60000000200 */
[C---:B--2---:R-:W-:Y:S08]  /*95a0*/  HMMA.16816.F32.BF16 R40, R16.reuse, R76, R40 ;  /* 0x0000004c1028723c */ /* 0x044ff00000041828 */
[C---:B------:R-:W-:Y:S01]  /*95b0*/  HMMA.16816.F32.BF16 R48, R16.reuse, R78, R48 ;  /* 0x0000004e1030723c */ /* 0x040fe20000041830 */
[----:B------:R-:W-:Y:S07]  /*95c0*/  LDSM.16.M88.4 R76, [R3+0xf900] ;  /* 0x00f90000034c783b */ /* 0x000fee0000000200 */
[C---:B----4-:R-:W-:Y:S08]  /*95d0*/  HMMA.16816.F32.BF16 R52, R16.reuse, R80, R52 ;  /* 0x000000501034723c */ /* 0x050ff00000041834 */
[C---:B------:R-:W-:Y:S01]  /*95e0*/  HMMA.16816.F32.BF16 R60, R16.reuse, R82, R60 ;  /* 0x00000052103c723c */ /* 0x040fe2000004183c */
[----:B------:R-:W-:Y:S07]  /*95f0*/  LDSM.16.M88.4 R80, [R2+0xf100] ;  /* 0x00f100000250783b */ /* 0x000fee0000000200 */
[C---:B-1----:R-:W-:Y:S08]  /*9600*/  HMMA.16816.F32.BF16 R56, R16.reuse, R24, R56 ;  /* 0x000000181038723c */ /* 0x042ff00000041838 */
[----:B------:R-:W-:Y:S08]  /*9610*/  HMMA.16816.F32.BF16 R36, R16, R26, R36 ;  /* 0x0000001a1024723c */ /* 0x000ff00000041824 */
[C---:B-----5:R-:W-:Y:S08]  /*9620*/  HMMA.16816.F32.BF16 R16, R8.reuse, R28, R20 ;  /* 0x0000001c0810723c */ /* 0x060ff00000041814 */
[C---:B------:R-:W-:Y:S01]  /*9630*/  HMMA.16816.F32.BF16 R28, R8.reuse, R30, R32 ;  /* 0x0000001e081c723c */ /* 0x040fe20000041820 */
[----:B------:R-:W1:Y:S07]  /*9640*/  LDSM.16.M88.4 R32, [R3+0xe900] ;  /* 0x00e900000320783b */ /* 0x000e6e0000000200 */
[C---:B------:R-:W-:Y:S08]  /*9650*/  HMMA.16816.F32.BF16 R24, R8.reuse, R44, R40 ;  /* 0x0000002c0818723c */ /* 0x040ff00000041828 */
[C---:B------:R-:W-:Y:S01]  /*9660*/  HMMA.16816.F32.BF16 R20, R8.reuse, R46, R48 ;  /* 0x0000002e0814723c */ /* 0x040fe20000041830 */
[----:B------:R-:W2:Y:S07]  /*9670*/  LDSM.16.M88.4 R44, [R3+0xf100] ;  /* 0x00f10000032c783b */ /* 0x000eae0000000200 */
[C---:B------:R-:W-:Y:S08]  /*9680*/  HMMA.16816.F32.BF16 R40, R8.reuse, R64, R52 ;  /* 0x000000400828723c */ /* 0x040ff00000041834 */
[C---:B------:R-:W-:Y:S08]  /*9690*/  HMMA.16816.F32.BF16 R52, R8.reuse, R66, R60 ;  /* 0x000000420834723c */ /* 0x040ff0000004183c */
[C---:B------:R-:W-:Y:S08]  /*96a0*/  HMMA.16816.F32.BF16 R64, R8.reuse, R68, R56 ;  /* 0x000000440840723c */ /* 0x040ff00000041838 */
[----:B------:R-:W-:Y:S01]  /*96b0*/  HMMA.16816.F32.BF16 R60, R8, R70, R36 ;  /* 0x00000046083c723c */ /* 0x000fe20000041824 */
[----:B------:R-:W-:Y:S04]  /*96c0*/  LDSM.16.M88.4 R8, [R189+0x4000] ;  /* 0x00400000bd08783b */ /* 0x000fe80000000200 */
[----:B------:R-:W4:Y:S03]  /*96d0*/  LDSM.16.M88.4 R68, [R2+0xe100] ;  /* 0x00e100000244783b */ /* 0x000f260000000200 */
[C---:B---3--:R-:W-:Y:S08]  /*96e0*/  HMMA.16816.F32.BF16 R56, R12.reuse, R72, R16 ;  /* 0x000000480c38723c */ /* 0x048ff00000041810 */
[C---:B------:R-:W-:Y:S01]  /*96f0*/  HMMA.16816.F32.BF16 R48, R12.reuse, R74, R28 ;  /* 0x0000004a0c30723c */ /* 0x040fe2000004181c */
[----:B------:R-:W3:Y:S07]  /*9700*/  LDSM.16.M88.4 R72, [R2+0xe900] ;  /* 0x00e900000248783b */ /* 0x000eee0000000200 */
[C---:B-1----:R-:W-:Y:S08]  /*9710*/  HMMA.16816.F32.BF16 R36, R12.reuse, R32, R24 ;  /* 0x000000200c24723c */ /* 0x042ff00000041818 */
[C---:B------:R-:W-:Y:S01]  /*9720*/  HMMA.16816.F32.BF16 R32, R12.reuse, R34, R20 ;  /* 0x000000220c20723c */ /* 0x040fe20000041814 */
[----:B------:R-:W-:Y:S07]  /*9730*/  LDSM.16.M88.4 R20, [R188+0x8000] ;  /* 0x00800000bc14783b */ /* 0x000fee0000000200 */
[C---:B--2---:R-:W-:Y:S08]  /*9740*/  HMMA.16816.F32.BF16 R28, R12.reuse, R44, R40 ;  /* 0x0000002c0c1c723c */ /* 0x044ff00000041828 */
[C---:B------:R-:W-:Y:S01]  /*9750*/  HMMA.16816.F32.BF16 R16, R12.reuse, R76, R64 ;  /* 0x0000004c0c10723c */ /* 0x040fe20000041840 */
[----:B------:R-:W1:Y:S07]  /*9760*/  LDSM.16.M88.4 R64, [R193+0x10100] ;  /* 0x01010000c140783b */ /* 0x000e6e0000000200 */
[C---:B------:R-:W-:Y:S08]  /*9770*/  HMMA.16816.F32.BF16 R24, R12.reuse, R46, R52 ;  /* 0x0000002e0c18723c */ /* 0x040ff00000041834 */
[----:B------:R-:W-:Y:S01]  /*9780*/  HMMA.16816.F32.BF16 R60, R12, R78, R60 ;  /* 0x0000004e0c3c723c */ /* 0x000fe2000004183c */
[----:B------:R-:W2:Y:S07]  /*9790*/  LDSM.16.M88.4 R76, [R193+0x10900] ;  /* 0x01090000c14c783b */ /* 0x000eae0000000200 */
[C---:B----4-:R-:W-:Y:S08]  /*97a0*/  HMMA.16816.F32.BF16 R56, R8.reuse, R68, R56 ;  /* 0x000000440838723c */ /* 0x050ff00000041838 */
[C---:B------:R-:W-:Y:S01]  /*97b0*/  HMMA.16816.F32.BF16 R52, R8.reuse, R70, R48 ;  /* 0x000000460834723c */ /* 0x040fe20000041830 */
[----:B------:R-:W-:Y:S07]  /*97c0*/  LDSM.16.M88.4 R68, [R4+0x11100] ;  /* 0x011100000444783b */ /* 0x000fee0000000200 */
[C---:B---3--:R-:W-:Y:S01]  /*97d0*/  HMMA.16816.F32.BF16 R48, R8.reuse, R72, R36 ;  /* 0x000000480830723c */ /* 0x048fe20000041824 */
[----:B------:R-:W3:Y:S07]  /*97e0*/  LDSM.16.M88.4 R36, [R193+0x11900] ;  /* 0x01190000c124783b */ /* 0x000eee0000000200 */
[C---:B------:R-:W-:Y:S01]  /*97f0*/  HMMA.16816.F32.BF16 R44, R8.reuse, R74, R32 ;  /* 0x0000004a082c723c */ /* 0x040fe20000041820 */
[----:B------:R-:W-:Y:S07]  /*9800*/  LDSM.16.M88.4 R72, [R4+0x10100] ;  /* 0x010100000448783b */ /* 0x000fee0000000200 */
[C---:B------:R-:W-:Y:S08]  /*9810*/  HMMA.16816.F32.BF16 R12, R8.reuse, R80, R28 ;  /* 0x00000050080c723c */ /* 0x040ff0000004181c */
[C---:B------:R-:W-:Y:S01]  /*9820*/  HMMA.16816.F32.BF16 R32, R8.reuse, R88, R16 ;  /* 0x000000580820723c */ /* 0x040fe20000041810 */
[----:B------:R-:W4:Y:S07]  /*9830*/  LDSM.16.M88.4 R16, [R187+0x8000] ;  /* 0x00800000bb10783b */ /* 0x000f2e0000000200 */
[C---:B------:R-:W-:Y:S01]  /*9840*/  HMMA.16816.F32.BF16 R40, R8.reuse, R82, R24 ;  /* 0x000000520828723c */ /* 0x040fe20000041818 */
[----:B------:R-:W-:Y:S07]  /*9850*/  LDSM.16.M88.4 R80, [R3+0x10100] ;  /* 0x010100000350783b */ /* 0x000fee0000000200 */
[----:B------:R-:W-:Y:S08]  /*9860*/  HMMA.16816.F32.BF16 R24, R8, R90, R60 ;  /* 0x0000005a0818723c */ /* 0x000ff0000004183c */
[C---:B-1----:R-:W-:Y:S08]  /*9870*/  HMMA.16816.F32.BF16 R8, R20.reuse, R64, R56 ;  /* 0x000000401408723c */ /* 0x042ff00000041838 */
[C---:B------:R-:W-:Y:S01]  /*9880*/  HMMA.16816.F32.BF16 R28, R20.reuse, R66, R52 ;  /* 0x00000042141c723c */ /* 0x040fe20000041834 */
[----:B------:R-:W1:Y:S07]  /*9890*/  LDSM.16.M88.4 R64, [R4+0x10900] ;  /* 0x010900000440783b */ /* 0x000e6e0000000200 */
[C---:B------:R-:W-:Y:S01]  /*98a0*/  HMMA.16816.F32.BF16 R60, R20.reuse, R84, R12 ;  /* 0x00000054143c723c */ /* 0x040fe2000004180c */
[----:B------:R-:W5:Y:S07]  /*98b0*/  LDSM.16.M88.4 R12, [R190+0x8000] ;  /* 0x00800000be0c783b */ /* 0x000f6e0000000200 */
[C---:B--2---:R-:W-:Y:S08]  /*98c0*/  HMMA.16816.F32.BF16 R56, R20.reuse, R76, R48 ;  /* 0x0000004c1438723c */ /* 0x044ff00000041830 */
[C---:B------:R-:W-:Y:S01]  /*98d0*/  HMMA.16816.F32.BF16 R44, R20.reuse, R78, R44 ;  /* 0x0000004e142c723c */ /* 0x040fe2000004182c */
[----:B------:R-:W2:Y:S07]  /*98e0*/  LDSM.16.M88.4 R76, [R4+0x11900] ;  /* 0x01190000044c783b */ /* 0x000eae0000000200 */
[C---:B------:R-:W-:Y:S08]  /*98f0*/  HMMA.16816.F32.BF16 R52, R20.reuse, R86, R40 ;  /* 0x000000561434723c */ /* 0x040ff00000041828 */
[C---:B---3--:R-:W-:Y:S08]  /*9900*/  HMMA.16816.F32.BF16 R48, R20.reuse, R36, R32 ;  /* 0x000000241430723c */ /* 0x048ff00000041820 */
[----:B------:R-:W-:Y:S01]  /*9910*/  HMMA.16816.F32.BF16 R40, R20, R38, R24 ;  /* 0x000000261428723c */ /* 0x000fe20000041818 */
[----:B------:R-:W-:Y:S07]  /*9920*/  LDSM.16.M88.4 R36, [R3+0x10900] ;  /* 0x010900000324783b */ /* 0x000fee0000000200 */
[C---:B----4-:R-:W-:Y:S01]  /*9930*/  HMMA.16816.F32.BF16 R20, R16.reuse, R72, R8 ;  /* 0x000000481014723c */ /* 0x050fe20000041808 */
[----:B------:R-:W-:Y:S07]  /*9940*/  LDSM.16.M88.4 R8, [R189+0x8000] ;  /* 0x00800000bd08783b */ /* 0x000fee0000000200 */
[C---:B------:R-:W-:Y:S01]  /*9950*/  HMMA.16816.F32.BF16 R24, R16.reuse, R74, R28 ;  /* 0x0000004a1018723c */ /* 0x040fe2000004181c */
[----:B------:R-:W3:Y:S07]  /*9960*/  LDSM.16.M88.4 R72, [R2+0x10100] ;  /* 0x010100000248783b */ /* 0x000eee0000000200 */
[----:B-1----:R-:W-:Y:S08]  /*9970*/  HMMA.16816.F32.BF16 R32, R16, R64, R56 ;  /* 0x000000401020723c */ /* 0x002ff00000041838 */
[----:B-----5:R-:W-:Y:S08]  /*9980*/  HMMA.16816.F32.BF16 R20, R12, R80, R20 ;  /* 0x000000500c14723c */ /* 0x020ff00000041814 */
[C---:B------:R-:W-:Y:S08]  /*9990*/  HMMA.16816.F32.BF16 R44, R16.reuse, R66, R44 ;  /* 0x00000042102c723c */ /* 0x040ff0000004182c */
[C---:B------:R-:W-:Y:S08]  /*99a0*/  HMMA.16816.F32.BF16 R56, R16.reuse, R68, R60 ;  /* 0x000000441038723c */ /* 0x040ff0000004183c */
[C---:B------:R-:W-:Y:S08]  /*99b0*/  HMMA.16816.F32.BF16 R60, R16.reuse, R70, R52 ;  /* 0x00000046103c723c */ /* 0x040ff00000041834 */
[C---:B--2---:R-:W-:Y:S01]  /*99c0*/  HMMA.16816.F32.BF16 R52, R16.reuse, R78, R40 ;  /* 0x0000004e1034723c */ /* 0x044fe20000041828 */
[----:B------:R-:W1:Y:S07]  /*99d0*/  LDSM.16.M88.4 R40, [R2+0x10900] ;  /* 0x010900000228783b */ /* 0x000e6e0000000200 */
[----:B------:R-:W-:Y:S01]  /*99e0*/  HMMA.16816.F32.BF16 R64, R16, R76, R48 ;  /* 0x0000004c1040723c */ /* 0x000fe20000041830 */
[----:B------:R-:W2:Y:S07]  /*99f0*/  LDSM.16.M88.4 R48, [R3+0x11100] ;  /* 0x011100000330783b */ /* 0x000eae0000000200 */
[----:B------:R-:W-:Y:S01]  /*9a00*/  HMMA.16816.F32.BF16 R28, R12, R82, R24 ;  /* 0x000000520c1c723c */ /* 0x000fe20000041818 */
[----:B------:R-:W-:Y:S07]  /*9a10*/  LDSM.16.M88.4 R24, [R3+0x11900] ;  /* 0x011900000318783b */ /* 0x000fee0000000200 */
[----:B---3--:R-:W-:Y:S08]  /*9a20*/  HMMA.16816.F32.BF16 R68, R8, R72, R20 ;  /* 0x000000480844723c */ /* 0x008ff00000041814 */
[C---:B------:R-:W-:Y:S01]  /*9a30*/  HMMA.16816.F32.BF16 R20, R12.reuse, R36, R32 ;  /* 0x000000240c14723c */ /* 0x040fe20000041820 */
[----:B------:R-:W3:Y:S07]  /*9a40*/  LDSM.16.M88.4 R32, [R2+0x11100] ;  /* 0x011100000220783b */ /* 0x000eee0000000200 */
[----:B------:R-:W-:Y:S01]  /*9a50*/  HMMA.16816.F32.BF16 R16, R12, R38, R44 ;  /* 0x000000260c10723c */ /* 0x000fe2000004182c */
[----:B------:R4:W5:Y:S07]  /*9a60*/  LDSM.16.M88.4 R36, [R2+0x11900] ;  /* 0x011900000224783b */ /* 0x00096e0000000200 */
[C---:B------:R-:W-:Y:S08]  /*9a70*/  HMMA.16816.F32.BF16 R76, R8.reuse, R74, R28 ;  /* 0x0000004a084c723c */ /* 0x040ff0000004181c */
[----:B-1----:R-:W-:Y:S08]  /*9a80*/  HMMA.16816.F32.BF16 R72, R8, R40, R20 ;  /* 0x000000280848723c */ /* 0x002ff00000041814 */
[----:B--2---:R-:W-:Y:S08]  /*9a90*/  HMMA.16816.F32.BF16 R28, R12, R48, R56 ;  /* 0x000000300c1c723c */ /* 0x004ff00000041838 */
[----:B------:R-:W-:Y:S01]  /*9aa0*/  HMMA.16816.F32.BF16 R56, R8, R42, R16 ;  /* 0x0000002a0838723c */ /* 0x000fe20000041810 */
[----:B----4-:R-:W-:-:S02]  /*9ab0*/  FMUL.FTZ R2, R76, c[0x0][0x320] ;  /* 0x0000c8004c027a20 */ /* 0x010fc40000410000 */
[----:B------:R-:W-:Y:S02]  /*9ac0*/  FMUL.FTZ R3, R68, c[0x0][0x320] ;  /* 0x0000c80044037a20 */ /* 0x000fe40000410000 */
[----:B------:R1:W2:Y:S03]  /*9ad0*/  MUFU.TANH R46, R2 ;  /* 0x00000002002e7308 */ /* 0x0002a60000002400 */
[----:B------:R-:W-:Y:S05]  /*9ae0*/  HMMA.16816.F32.BF16 R16, R12, R50, R60 ;  /* 0x000000320c10723c */ /* 0x000fea000004183c */
[----:B------:R4:W2:Y:S01]  /*9af0*/  MUFU.TANH R48, R3 ;  /* 0x0000000300307308 */ /* 0x0008a20000002400 */
[----:B-1----:R-:W-:-:S07]  /*9b00*/  FMUL.FTZ R2, R77, c[0x0][0x320] ;  /* 0x0000c8004d027a20 */ /* 0x002fce0000410000 */
[----:B------:R1:W1:Y:S01]  /*9b10*/  MUFU.TANH R45, R2 ;  /* 0x00000002002d7308 */ /* 0x0002620000002400 */
[----:B----4-:R-:W-:Y:S01]  /*9b20*/  FMUL.FTZ R3, R69, c[0x0][0x320] ;  /* 0x0000c80045037a20 */ /* 0x010fe20000410000 */
[----:B------:R-:W-:-:S06]  /*9b30*/  SHF.R.S32.HI R4, RZ, 0x1f, R92 ;  /* 0x0000001fff047819 */ /* 0x000fcc000001145c */
[----:B------:R4:W2:Y:S01]  /*9b40*/  MUFU.TANH R47, R3 ;  /* 0x00000003002f7308 */ /* 0x0008a20000002400 */
[----:B-1----:R-:W-:-:S07]  /*9b50*/  FMUL.FTZ R2, R73, c[0x0][0x320] ;  /* 0x0000c80049027a20 */ /* 0x002fce0000410000 */
[----:B------:R1:W1:Y:S01]  /*9b60*/  MUFU.TANH R44, R2 ;  /* 0x00000002002c7308 */ /* 0x0002620000002400 */
[----:B----4-:R-:W-:Y:S01]  /*9b70*/  FMUL.FTZ R3, R70, c[0x0][0x320] ;  /* 0x0000c80046037a20 */ /* 0x010fe20000410000 */
[----:B---3--:R-:W-:Y:S06]  /*9b80*/  HMMA.16816.F32.BF16 R40, R8, R32, R28 ;  /* 0x000000200828723c */ /* 0x008fec000004181c */
[----:B------:R3:W4:Y:S01]  /*9b90*/  MUFU.TANH R49, R3 ;  /* 0x0000000300317308 */ /* 0x0007220000002400 */
[----:B-1----:R-:W-:Y:S01]  /*9ba0*/  FMUL.FTZ R2, R56, c[0x0][0x320] ;  /* 0x0000c80038027a20 */ /* 0x002fe20000410000 */
[----:B------:R-:W-:Y:S06]  /*9bb0*/  HMMA.16816.F32.BF16 R20, R12, R24, R64 ;  /* 0x000000180c14723c */ /* 0x000fec0000041840 */
[----:B------:R1:W1:Y:S01]  /*9bc0*/  MUFU.TANH R31, R2 ;  /* 0x00000002001f7308 */ /* 0x0002620000002400 */
[----:B---3--:R-:W-:Y:S01]  /*9bd0*/  LEA.HI R3, R4, R92, RZ, 0x2 ;  /* 0x0000005c04037211 */ /* 0x008fe200078f10ff */
[----:B------:R-:W-:-:S03]  /*9be0*/  FMUL.FTZ R5, R57, c[0x0][0x320] ;  /* 0x0000c80039057a20 */ /* 0x000fc60000410000 */
[----:B------:R-:W-:Y:S02]  /*9bf0*/  LOP3.LUT R3, R3, 0xfffffffc, RZ, 0xc0, !PT ;  /* 0xfffffffc03037812 */ /* 0x000fe400078ec0ff */
[----:B-1----:R-:W-:Y:S02]  /*9c00*/  LEA.HI R2, R4, R92, RZ, 0x5 ;  /* 0x0000005c04027211 */ /* 0x002fe400078f28ff */
[----:B------:R-:W-:Y:S02]  /*9c10*/  IADD3 R3, R92, -R3, RZ ;  /* 0x800000035c037210 */ /* 0x000fe40007ffe0ff */
[--C-:B------:R-:W-:Y:S02]  /*9c20*/  SHF.R.S32.HI R4, RZ, 0x5, R2.reuse ;  /* 0x00000005ff047819 */ /* 0x100fe40000011402 */
[----:B------:R-:W-:Y:S02]  /*9c30*/  SHF.R.S32.HI R6, RZ, 0x1f, R2 ;  /* 0x0000001fff067819 */ /* 0x000fe40000011402 */
[----:B------:R-:W-:Y:S01]  /*9c40*/  LOP3.LUT R2, R2, 0xffffffe0, RZ, 0xc0, !PT ;  /* 0xffffffe002027812 */ /* 0x000fe200078ec0ff */
[----:B------:R-:W-:Y:S01]  /*9c50*/  HMMA.16816.F32.BF16 R32, R8, R34, R16 ;  /* 0x000000220820723c */ /* 0x000fe20000041810 */
[----:B------:R-:W-:Y:S01]  /*9c60*/  LEA.HI R6, R6, R4, RZ, 0x3 ;  /* 0x0000000406067211 */ /* 0x000fe200078f18ff */
[----:B------:R1:W3:Y:S02]  /*9c70*/  MUFU.TANH R30, R5 ;  /* 0x00000005001e7308 */ /* 0x0002e40000002400 */
[----:B------:R-:W-:Y:S01]  /*9c80*/  IMAD.IADD R2, R92, 0x1, -R2 ;  /* 0x000000015c027824 */ /* 0x000fe200078e0a02 */
[----:B------:R-:W-:-:S03]  /*9c90*/  LOP3.LUT R6, R6, 0xffffff8, RZ, 0xc0, !PT ;  /* 0x0ffffff806067812 */ /* 0x000fc600078ec0ff */
[----:B------:R-:W-:Y:S01]  /*9ca0*/  HMMA.16816.F32.BF16 R12, R12, R26, R52 ;  /* 0x0000001a0c0c723c */ /* 0x000fe20000041834 */
[----:B------:R-:W-:Y:S01]  /*9cb0*/  SHF.R.S32.HI R17, RZ, 0x1f, R2 ;  /* 0x0000001fff117819 */ /* 0x000fe20000011402 */
[----:B------:R-:W-:Y:S01]  /*9cc0*/  IMAD.IADD R6, R4, 0x1, -R6 ;  /* 0x0000000104067824 */ /* 0x000fe200078e0a06 */
[----:B-1----:R-:W-:-:S04]  /*9cd0*/  LEA.HI R5, R3, R3, RZ, 0x1 ;  /* 0x0000000303057211 */ /* 0x002fc800078f08ff */
[----:B------:R-:W-:Y:S01]  /*9ce0*/  LOP3.LUT R5, R5, 0x1ffffffe, RZ, 0xc0, !PT ;  /* 0x1ffffffe05057812 */ /* 0x000fe200078ec0ff */
[----:B------:R-:W-:-:S03]  /*9cf0*/  IMAD.MOV.U32 R94, RZ, RZ, 0x1 ;  /* 0x00000001ff5e7424 */ /* 0x000fc600078e00ff */
[----:B------:R-:W-:Y:S02]  /*9d00*/  IADD3 R4, R3, -R5, RZ ;  /* 0x8000000503047210 */ /* 0x000fe40007ffe0ff */
[----:B------:R-:W-:Y:S01]  /*9d10*/  LEA.HI R3, R17, R2, RZ, 0x2 ;  /* 0x0000000211037211 */ /* 0x000fe200078f10ff */
[----:B------:R-:W-:Y:S01]  /*9d20*/  FMUL.FTZ R5, R41, c[0x0][0x320] ;  /* 0x0000c80029057a20 */ /* 0x000fe20000410000 */
[----:B------:R-:W-:Y:S02]  /*9d30*/  ISETP.NE.AND P0, PT, R94, c[0x0][0x2c4], PT ;  /* 0x0000b1005e007a0c */ /* 0x000fe40003f05270 */
[----:B------:R-:W-:Y:S01]  /*9d40*/  SHF.R.S32.HI R238, RZ, 0x2, R3 ;  /* 0x00000002ffee7819 */ /* 0x000fe20000011403 */
[----:B------:R-:W-:Y:S01]  /*9d50*/  FMUL.FTZ R16, R72, c[0x0][0x320] ;  /* 0x0000c80048107a20 */ /* 0x000fe20000410000 */
[----:B-----5:R-:W-:Y:S01]  /*9d60*/  HMMA.16816.F32.BF16 R24, R8, R36, R20 ;  /* 0x000000240818723c */ /* 0x020fe20000041814 */
[----:B------:R1:W1:Y:S01]  /*9d70*/  MUFU.TANH R21, R5 ;  /* 0x0000000500157308 */ /* 0x0002620000002400 */
[----:B------:R-:W-:Y:S01]  /*9d80*/  IMAD.SHL.U32 R237, R6, 0x10, RZ ;  /* 0x0000001006ed7824 */ /* 0x000fe200078e00ff */
[----:B------:R-:W-:Y:S01]  /*9d90*/  SHF.L.U32 R236, R4, 0x3, RZ ;  /* 0x0000000304ec7819 */ /* 0x000fe200000006ff */
[----:B------:R-:W-:-:S05]  /*9da0*/  FMUL.FTZ R4, R32, c[0x0][0x320] ;  /* 0x0000c80020047a20 */ /* 0x000fca0000410000 */
[----:B------:R5:W2:Y:S01]  /*9db0*/  MUFU.TANH R29, R16 ;  /* 0x00000010001d7308 */ /* 0x000aa20000002400 */
[----:B-1----:R-:W-:-:S07]  /*9dc0*/  IMAD R5, R93, 0x80, R238 ;  /* 0x000000805d057824 */ /* 0x002fce00078e02ee */
[----:B------:R1:W1:Y:S01]  /*9dd0*/  MUFU.TANH R20, R4 ;  /* 0x0000000400147308 */ /* 0x0002620000002400 */
[----:B------:R-:W-:Y:S01]  /*9de0*/  IADD3 R5, R236, R5, R237 ;  /* 0x00000005ec057210 */ /* 0x000fe20007ffe0ed */
[----:B-----5:R-:W-:-:S06]  /*9df0*/  FMUL.FTZ R16, R40, c[0x0][0x320] ;  /* 0x0000c80028107a20 */ /* 0x020fcc0000410000 */
[----:B------:R5:W2:Y:S01]  /*9e00*/  MUFU.TANH R28, R16 ;  /* 0x00000010001c7308 */ /* 0x000aa20000002400 */
[----:B-1----:R-:W-:Y:S01]  /*9e10*/  @P0 IMAD.HI.U32 R4, R5, c[0x0][0x2c8], RZ ;  /* 0x0000b20005040a27 */ /* 0x002fe200078e00ff */
[----:B-----5:R-:W-:Y:S04]  /*9e20*/  HMMA.16816.F32.BF16 R16, R8, R38, R12 ;  /* 0x000000260810723c */ /* 0x020fe8000004180c */
[----:B------:R-:W-:Y:S02]  /*9e30*/  @P0 SHF.R.U32.HI R5, RZ, c[0x0][0x2cc], R4 ;  /* 0x0000b300ff050a19 */ /* 0x000fe40000011604 */
[----:B------:R-:W-:-:S03]  /*9e40*/  LOP3.LUT R3, R3, 0x7ffffffc, RZ, 0xc0, !PT ;  /* 0x7ffffffc03037812 */ /* 0x000fc600078ec0ff */
[----:B------:R-:W1:Y:S01]  /*9e50*/  SHFL.IDX PT, R4, R5, RZ, 0x1c1f ;  /* 0x001c1fff05047589 */ /* 0x000e6200000e0000 */
[----:B------:R-:W-:Y:S02]  /*9e60*/  FMUL.FTZ R6, R33, c[0x0][0x320] ;  /* 0x0000c80021067a20 */ /* 0x000fe40000410000 */
[----:B------:R-:W-:Y:S02]  /*9e70*/  IMAD.IADD R3, R2, 0x1, -R3 ;  /* 0x0000000102037824 */ /* 0x000fe400078e0a03 */
[----:B------:R5:W1:Y:S01]  /*9e80*/  MUFU.TANH R15, R6 ;  /* 0x00000006000f7308 */ /* 0x000a620000002400 */
[----:B------:R-:W-:Y:S01]  /*9e90*/  IADD3 R2, R223, 0x1, -R218 ;  /* 0x00000001df027810 */ /* 0x000fe20007ffe8da */
[----:B------:R-:W-:Y:S01]  /*9ea0*/  FMUL.FTZ R8, R25, c[0x0][0x320] ;  /* 0x0000c80019087a20 */ /* 0x000fe20000410000 */
[----:B------:R-:W-:Y:S02]  /*9eb0*/  SHF.L.U32 R222, R3, 0x1, RZ ;  /* 0x0000000103de7819 */ /* 0x000fe400000006ff */
[----:B------:R-:W-:-:S02]  /*9ec0*/  ISETP.LE.AND P3, PT, R94, c[0x0][0x32c], PT ;  /* 0x0000cb005e007a0c */ /* 0x000fc40003f63270 */
[----:B------:R-:W-:-:S03]  /*9ed0*/  IADD3 R2, -R224, R2, -R222 ;  /* 0x00000002e0027210 */ /* 0x000fc60007ffe9de */
[----:B------:R-:W-:Y:S02]  /*9ee0*/  FMUL.FTZ R10, R17, c[0x0][0x320] ;  /* 0x0000c800110a7a20 */ /* 0x000fe40000410000 */
[----:B-----5:R-:W-:-:S04]  /*9ef0*/  FMUL.FTZ R6, R24, c[0x0][0x320] ;  /* 0x0000c80018067a20 */ /* 0x020fc80000410000 */
[----:B------:R5:W1:Y:S01]  /*9f00*/  MUFU.TANH R14, R6 ;  /* 0x00000006000e7308 */ /* 0x000a620000002400 */
[----:B------:R-:W-:Y:S01]  /*9f10*/  ULDC UR4, c[0x0][0x324] ;  /* 0x0000c90000047ab9 */ /* 0x000fe20000000800 */
[----:B------:R-:W-:Y:S01]  /*9f20*/  IADD3 R9, R2, c[0x0][0x328], RZ ;  /* 0x0000ca0002097a10 */ /* 0x000fe20007ffe0ff */
[----:B------:R-:W-:-:S05]  /*9f30*/  ULOP3.LUT UR4, URZ, UR4, URZ, 0x33, !UPT ;  /* 0x000000043f047292 */ /* 0x000fca000f8e333f */
[----:B------:R-:W2:Y:S01]  /*9f40*/  MUFU.TANH R10, R10 ;  /* 0x0000000a000a7308 */ /* 0x000ea20000002400 */
[----:B-----5:R-:W-:-:S07]  /*9f50*/  FMUL.FTZ R6, R16, c[0x0][0x320] ;  /* 0x0000c80010067a20 */ /* 0x020fce0000410000 */
[----:B------:R-:W2:Y:S01]  /*9f60*/  MUFU.TANH R8, R8 ;  /* 0x0000000800087308 */ /* 0x000ea20000002400 */
[----:B-1----:R-:W-:-:S07]  /*9f70*/  IMAD.IADD R3, R9, 0x1, R4 ;  /* 0x0000000109037824 */ /* 0x002fce00078e0204 */
[----:B------:R1:W1:Y:S01]  /*9f80*/  MUFU.TANH R13, R6 ;  /* 0x00000006000d7308 */ /* 0x0002620000002400 */
[----:B------:R-:W-:Y:S02]  /*9f90*/  IADD3 R12, -R222, R223, -R218 ;  /* 0x000000dfde0c7210 */ /* 0x000fe40007ffe9da */
[----:B------:R-:W-:Y:S02]  /*9fa0*/  IADD3 R11, R2, UR4, RZ ;  /* 0x00000004020b7c10 */ /* 0x000fe4000fffe0ff */
[----:B------:R-:W-:Y:S02]  /*9fb0*/  IMNMX R3, R12, R3, PT ;  /* 0x000000030c037217 */ /* 0x000fe40003800200 */
[----:B------:R-:W-:Y:S01]  /*9fc0*/  IADD3 R2, R11, R4, RZ ;  /* 0x000000040b027210 */ /* 0x000fe20007ffe0ff */
[----:B------:R-:W-:Y:S05]  /*9fd0*/  @!P3 BRA `(.L_x_1237) ;  /* 0x000001300000b947 */ /* 0x000fea0003800000 */
[----:B--234-:R-:W-:Y:S01]  /*9fe0*/  IADD3 R4, -R224, R223, R4 ;  /* 0x000000dfe0047210 */ /* 0x01cfe20007ffe104 */
[----:B------:R-:W-:Y:S03]  /*9ff0*/  BSSY B0, `(.L_x_1238) ;  /* 0x000000c000007945 */ /* 0x000fe60003800000 */
[----:B------:R-:W-:-:S13]  /*a000*/  ISETP.GT.AND P0, PT, R4, -0x1, PT ;  /* 0xffffffff0400780c */ /* 0x000fda0003f04270 */
[----:B------:R-:W-:Y:S05]  /*a010*/  @P0 BRA `(.L_x_1239) ;  /* 0x0000006000000947 */ /* 0x000fea0003800000 */
[----:B------:R-:W-:Y:S02]  /*a020*/  ISETP.NE.AND P0, PT, R94, c[0x0][0x32c], PT ;  /* 0x0000cb005e007a0c */ /* 0x000fe40003f05270 */
[----:B------:R-:W-:-:S11]  /*a030*/  LOP3.LUT R4, RZ, R4, RZ, 0x33, !PT ;  /* 0x00000004ff047212 */ /* 0x000fd600078e33ff */
[----:B-1----:R-:W-:-:S05]  /*a040*/  @P0 IMAD.HI.U32 R6, R4, c[0x0][0x330], RZ ;  /* 0x0000cc0004060a27 */ /* 0x002fca00078e00ff */
[----:B------:R-:W-:-:S04]  /*a050*/  @P0 SHF.R.U32.HI R4, RZ, c[0x0][0x334], R6 ;  /* 0x0000cd00ff040a19 */ /* 0x000fc80000011606 */
[----:B------:R-:W-:Y:S01]  /*a060*/  LOP3.LUT R4, RZ, R4, RZ, 0x33, !PT ;  /* 0x00000004ff047212 */ /* 0x000fe200078e33ff */
[----:B------:R-:W-:Y:S05]  /*a070*/  BRA `(.L_x_1240) ;  /* 0x0000003000007947 */ /* 0x000fea0003800000 */
.L_x_1239:
[----:B------:R-:W-:-:S13]  /*a080*/  ISETP.NE.AND P0, PT, R94, c[0x0][0x32c], PT ;  /* 0x0000cb005e007a0c */ /* 0x000fda0003f05270 */
[----:B-1----:R-:W-:-:S05]  /*a090*/  @P0 IMAD.HI.U32 R6, R4, c[0x0][0x330], RZ ;  /* 0x0000cc0004060a27 */ /* 0x002fca00078e00ff */
[----:B------:R-:W-:Y:S02]  /*a0a0*/  @P0 SHF.R.U32.HI R4, RZ, c[0x0][0x334], R6 ;  /* 0x0000cd00ff040a19 */ /* 0x000fe40000011606 */
.L_x_1240:
[----:B------:R-:W-:Y:S05]  /*a0b0*/  BSYNC B0 ;  /* 0x0000000000007941 */ /* 0x000fea0003800000 */
.L_x_1238:
[----:B------:R-:W-:-:S04]  /*a0c0*/  IMAD R4, R4, c[0x0][0x32c], -R218 ;  /* 0x0000cb0004047a24 */ /* 0x000fc800078e0ada */
[----:B------:R-:W-:-:S05]  /*a0d0*/  IMAD.IADD R4, R4, 0x1, -R222 ;  /* 0x0000000104047824 */ /* 0x000fca00078e0ade */
[----:B------:R-:W-:Y:S02]  /*a0e0*/  IADD3 R6, R4, c[0x0][0x32c], RZ ;  /* 0x0000cb0004067a10 */ /* 0x000fe40007ffe0ff */
[----:B------:R-:W-:Y:S02]  /*a0f0*/  IMNMX R2, R2, R4, !PT ;  /* 0x0000000402027217 */ /* 0x000fe40007800200 */
[----:B------:R-:W-:Y:S02]  /*a100*/  IMNMX R3, R3, R6, PT ;  /* 0x0000000603037217 */ /* 0x000fe40003800200 */
.L_x_1237:
[----:B--234-:R-:W-:Y:S01]  /*a110*/  ISETP.GT.AND P2, PT, R252, RZ, PT ;  /* 0x000000fffc00720c */ /* 0x01cfe20003f44270 */
[----:B------:R-:W2:Y:S03]  /*a120*/  SHFL.IDX PT, R4, R5, 0x1, 0x1c1f ;  /* 0x003c1f0005047f89 */ /* 0x000ea600000e0000 */
        /* <DEDUP_REMOVED lines=44> */
[----:B-1----:R-:W-:Y:S02]  /*a3f0*/  FSEL R203, R13, -INF , !P0 ;  /* 0xff8000000dcb7808 */ /* 0x002fe40004000000 */
[----:B------:R-:W-:Y:S01]  /*a400*/  ISETP.GT.AND P0, PT, R2, 0x39, P2 ;  /* 0x000000390200780c */ /* 0x000fe20001704270 */
[----:B------:R-:W-:-:S03]  /*a410*/  FMUL.FTZ R2, R74, c[0x0][0x320] ;  /* 0x0000c8004a027a20 */ /* 0x000fc60000410000 */
[----:B------:R-:W-:Y:S01]  /*a420*/  ISETP.LT.OR P0, PT, R3, 0x3a, P0 ;  /* 0x0000003a0300780c */ /* 0x000fe20000701670 */
[----:B------:R1:W3:Y:S01]  /*a430*/  MUFU.TANH R20, R2 ;  /* 0x0000000200147308 */ /* 0x0002e20000002400 */
[----:B--2---:R-:W-:Y:S02]  /*a440*/  IMAD.IADD R3, R9, 0x1, R4 ;  /* 0x0000000109037824 */ /* 0x004fe400078e0204 */
[----:B------:R-:W-:-:S03]  /*a450*/  FSEL R208, R10, -INF , !P0 ;  /* 0xff8000000ad07808 */ /* 0x000fc60004000000 */
[----:B------:R-:W-:Y:S01]  /*a460*/  IMNMX R3, R12, R3, PT ;  /* 0x000000030c037217 */ /* 0x000fe20003800200 */
[----:B-1----:R-:W-:-:S04]  /*a470*/  FMUL.FTZ R2, R26, c[0x0][0x320] ;  /* 0x0000c8001a027a20 */ /* 0x002fc80000410000 */
[----:B------:R1:W2:Y:S02]  /*a480*/  MUFU.TANH R28, R2 ;  /* 0x00000002001c7308 */ /* 0x0002a40000002400 */
[----:B-1----:R-:W-:-:S06]  /*a490*/  FMUL.FTZ R2, R27, c[0x0][0x320] ;  /* 0x0000c8001b027a20 */ /* 0x002fcc0000410000 */
[----:B------:R1:W4:Y:S02]  /*a4a0*/  MUFU.TANH R27, R2 ;  /* 0x00000002001b7308 */ /* 0x0003240000002400 */
[----:B-1----:R-:W-:-:S06]  /*a4b0*/  FMUL.FTZ R2, R42, c[0x0][0x320] ;  /* 0x0000c8002a027a20 */ /* 0x002fcc0000410000 */
[----:B------:R1:W1:Y:S02]  /*a4c0*/  MUFU.TANH R17, R2 ;  /* 0x0000000200117308 */ /* 0x0002640000002400 */
        /* <DEDUP_REMOVED lines=22> */
[----:B-1----:R-:W-:Y:S01]  /*a630*/  IMAD.IADD R2, R11, 0x1, R4 ;  /* 0x000000010b027824 */ /* 0x002fe200078e0204 */
[----:B------:R-:W-:Y:S05]  /*a640*/  @!P3 BRA `(.L_x_1241) ;  /* 0x000001300000b947 */ /* 0x000fea0003800000 */
[----:B--234-:R-:W-:Y:S01]  /*a650*/  IADD3 R4, -R224, R223, R4 ;  /* 0x000000dfe0047210 */ /* 0x01cfe20007ffe104 */
        /* <DEDUP_REMOVED lines=9> */
.L_x_1243:
[----:B------:R-:W-:-:S13]  /*a6f0*/  ISETP.NE.AND P0, PT, R94, c[0x0][0x32c], PT ;  /* 0x0000cb005e007a0c */ /* 0x000fda0003f05270 */
[----:B------:R-:W-:-:S05]  /*a700*/  @P0 IMAD.HI.U32 R5, R4, c[0x0][0x330], RZ ;  /* 0x0000cc0004050a27 */ /* 0x000fca00078e00ff */
[----:B------:R-:W-:Y:S02]  /*a710*/  @P0 SHF.R.U32.HI R4, RZ, c[0x0][0x334], R5 ;  /* 0x0000cd00ff040a19 */ /* 0x000fe40000011605 */
.L_x_1244:
[----:B------:R-:W-:Y:S05]  /*a720*/  BSYNC B0 ;  /* 0x0000000000007941 */ /* 0x000fea0003800000 */
.L_x_1242:
[----:B------:R-:W-:-:S04]  /*a730*/  IMAD R4, R4, c[0x0][0x32c], -R218 ;  /* 0x0000cb0004047a24 */ /* 0x000fc800078e0ada */
[----:B------:R-:W-:-:S05]  /*a740*/  IMAD.IADD R4, R4, 0x1, -R222 ;  /* 0x0000000104047824 */ /* 0x000fca00078e0ade */
[----:B------:R-:W-:Y:S02]  /*a750*/  IADD3 R5, R4, c[0x0][0x32c], RZ ;  /* 0x0000cb0004057a10 */ /* 0x000fe40007ffe0ff */
[----:B------:R-:W-:Y:S02]  /*a760*/  IMNMX R2, R2, R4, !PT ;  /* 0x0000000402027217 */ /* 0x000fe40007800200 */
[----:B------:R-:W-:Y:S02]  /*a770*/  IMNMX R3, R3, R5, PT ;  /* 0x0000000503037217 */ /* 0x000fe40003800200 */
.L_x_1241:
[----:B--234-:R-:W-:Y:S01]  /*a780*/  ISETP.GT.AND P0, PT, R2, 0x1, P2 ;  /* 0x000000010200780c */ /* 0x01cfe20001704270 */
[----:B------:R-:W-:-:S04]  /*a790*/  DEPBAR.LE SB0, 0x2 ;  /* 0x000080800000791a */ /* 0x000fc80000000000 */
[----:B------:R-:W-:Y:S01]  /*a7a0*/  BAR.SYNC.DEFER_BLOCKING 0x0 ;  /* 0x0000000000007b1d */ /* 0x000fe20000010000 */
[----:B------:R-:W-:Y:S01]  /*a7b0*/  ISETP.LT.OR P0, PT, R3, 0x2, P0 ;  /* 0x000000020300780c */ /* 0x000fe20000701670 */
[----:B------:R-:W-:Y:S01]  /*a7c0*/  IMAD.SHL.U32 R194, R7, 0x2, RZ ;  /* 0x0000000207c27824 */ /* 0x000fe200078e00ff */
[----:B------:R-:W-:Y:S02]  /*a7d0*/  FMNMX.FTZ R103, R22, R23, !PT ;  /* 0x0000001716677209 */ /* 0x000fe40007810000 */
[----:B------:R-:W-:Y:S01]  /*a7e0*/  FSEL R15, R15, -INF , !P0 ;  /* 0xff8000000f0f7808 */ /* 0x000fe20004000000 */
[----:B------:R-:W-:Y:S01]  /*a7f0*/  IMAD R195, R0, 0x2, R194 ;  /* 0x0000000200c37824 */ /* 0x000fe200078e02c2 */
[----:B------:R-:W-:Y:S01]  /*a800*/  ISETP.GT.AND P0, PT, R2, 0x8, P2 ;  /* 0x000000080200780c */ /* 0x000fe20001704270 */
[----:B------:R-:W-:Y:S01]  /*a810*/  BSSY B0, `(.L_x_1245) ;  /* 0x00001af000007945 */ /* 0x000fe20003800000 */
[----:B------:R-:W-:Y:S01]  /*a820*/  FMNMX.FTZ R103, R24, R103, !PT ;  /* 0x0000006718677209 */ /* 0x000fe20007810000 */
[----:B------:R-:W-:Y:S01]  /*a830*/  IMAD.IADD R9, R192, 0x1, R195 ;  /* 0x00000001c0097824 */ /* 0x000fe200078e02c3 */
[----:B------:R-:W-:-:S02]  /*a840*/  ISETP.LT.OR P0, PT, R3, 0x9, P0 ;  /* 0x000000090300780c */ /* 0x000fc40000701670 */
[----:B------:R-:W-:Y:S02]  /*a850*/  FMNMX.FTZ R103, R25, R103, !PT ;  /* 0x0000006719677209 */ /* 0x000fe40007810000 */
[----:B------:R-:W-:Y:S02]  /*a860*/  FSEL R13, R13, -INF , !P0 ;  /* 0xff8000000d0d7808 */ /* 0x000fe40004000000 */
[----:B------:R-:W-:Y:S02]  /*a870*/  ISETP.GT.AND P0, PT, R2, 0x9, P2 ;  /* 0x000000090200780c */ /* 0x000fe40001704270 */
[----:B------:R-:W-:Y:S02]  /*a880*/  FMNMX.FTZ R103, R45, R103, !PT ;  /* 0x000000672d677209 */ /* 0x000fe40007810000 */
[----:B------:R-:W-:Y:S02]  /*a890*/  ISETP.LT.OR P0, PT, R3, 0xa, P0 ;  /* 0x0000000a0300780c */ /* 0x000fe40000701670 */
[----:B------:R-:W-:Y:S01]  /*a8a0*/  FMNMX.FTZ R103, R46, R103, !PT ;  /* 0x000000672e677209 */ /* 0x000fe20007810000 */
[----:B------:R-:W-:Y:S01]  /*a8b0*/  LDSM.16.MT88.4 R40, [R9+0x2100] ;  /* 0x002100000928783b */ /* 0x000fe20000004200 */
[----:B------:R-:W-:-:S02]  /*a8c0*/  FSEL R10, R10, -INF , !P0 ;  /* 0xff8000000a0a7808 */ /* 0x000fc40004000000 */
[----:B------:R-:W-:Y:S01]  /*a8d0*/  ISETP.GT.AND P0, PT, R2, 0x10, P2 ;  /* 0x000000100200780c */ /* 0x000fe20001704270 */
[----:B------:R-:W-:Y:S01]  /*a8e0*/  LDSM.16.MT88.4 R36, [R194+0x100] ;  /* 0x00010000c224783b */ /* 0x000fe20000004200 */
[----:B------:R-:W-:Y:S02]  /*a8f0*/  FMNMX.FTZ R103, R47, R103, !PT ;  /* 0x000000672f677209 */ /* 0x000fe40007810000 */
[----:B------:R-:W-:Y:S02]  /*a900*/  ISETP.LT.OR P0, PT, R3, 0x11, P0 ;  /* 0x000000110300780c */ /* 0x000fe40000701670 */
[----:B------:R-:W-:Y:S02]  /*a910*/  FMNMX.FTZ R103, R62, R103, !PT ;  /* 0x000000673e677209 */ /* 0x000fe40007810000 */
[----:B------:R-:W-:Y:S02]  /*a920*/  FSEL R44, R20, -INF , !P0 ;  /* 0xff800000142c7808 */ /* 0x000fe40004000000 */
[----:B------:R-:W-:-:S02]  /*a930*/  ISETP.GT.AND P0, PT, R2, 0x11, P2 ;  /* 0x000000110200780c */ /* 0x000fc40001704270 */
[----:B------:R-:W-:Y:S02]  /*a940*/  FMNMX.FTZ R103, R142, R103, !PT ;  /* 0x000000678e677209 */ /* 0x000fe40007810000 */
[----:B------:R-:W-:Y:S02]  /*a950*/  ISETP.LT.OR P0, PT, R3, 0x12, P0 ;  /* 0x000000120300780c */ /* 0x000fe40000701670 */
[----:B------:R-:W-:Y:S02]  /*a960*/  FMNMX.FTZ R103, R141, R103, !PT ;  /* 0x000000678d677209 */ /* 0x000fe40007810000 */
[----:B------:R-:W-:Y:S02]  /*a970*/  FSEL R11, R14, -INF , !P0 ;  /* 0xff8000000e0b7808 */ /* 0x000fe40004000000 */
[----:B------:R-:W-:Y:S02]  /*a980*/  ISETP.GT.AND P0, PT, R2, 0x18, P2 ;  /* 0x000000180200780c */ /* 0x000fe40001704270 */
[----:B------:R-:W-:-:S02]  /*a990*/  FMNMX.FTZ R103, R143, R103, !PT ;  /* 0x000000678f677209 */ /* 0x000fc40007810000 */
[----:B------:R-:W-:Y:S02]  /*a9a0*/  ISETP.LT.OR P0, PT, R3, 0x19, P0 ;  /* 0x000000190300780c */ /* 0x000fe40000701670 */
[----:B------:R-:W-:Y:S02]  /*a9b0*/  FMNMX.FTZ R103, R149, R103, !PT ;  /* 0x0000006795677209 */ /* 0x000fe40007810000 */
[----:B------:R-:W-:Y:S02]  /*a9c0*/  FSEL R60, R6, -INF , !P0 ;  /* 0xff800000063c7808 */ /* 0x000fe40004000000 */
[----:B------:R-:W-:Y:S02]  /*a9d0*/  ISETP.GT.AND P0, PT, R2, 0x19, P2 ;  /* 0x000000190200780c */ /* 0x000fe40001704270 */
[----:B------:R-:W-:Y:S02]  /*a9e0*/  FMNMX.FTZ R103, R199, R103, !PT ;  /* 0x00000067c7677209 */ /* 0x000fe40007810000 */
[----:B------:R-:W-:-:S02]  /*a9f0*/  ISETP.LT.OR P0, PT, R3, 0x1a, P0 ;  /* 0x0000001a0300780c */ /* 0x000fc40000701670 */
[----:B------:R-:W-:Y:S02]  /*aa00*/  FMNMX.FTZ R103, R202, R103, !PT ;  /* 0x00000067ca677209 */ /* 0x000fe40007810000 */
[----:B------:R-:W-:Y:S02]  /*aa10*/  FSEL R61, R16, -INF , !P0 ;  /* 0xff800000103d7808 */ /* 0x000fe40004000000 */
[C---:B------:R-:W-:Y:S02]  /*aa20*/  ISETP.GT.AND P0, PT, R2.reuse, 0x20, P2 ;  /* 0x000000200200780c */ /* 0x040fe40001704270 */
[----:B------:R-:W-:Y:S02]  /*aa30*/  FMNMX.FTZ R103, R203, R103, !PT ;  /* 0x00000067cb677209 */ /* 0x000fe40007810000 */
[----:B------:R-:W-:Y:S02]  /*aa40*/  ISETP.LT.OR P0, PT, R3, 0x21, P0 ;  /* 0x000000210300780c */ /* 0x000fe40000701670 */
[----:B------:R-:W-:-:S02]  /*aa50*/  ISETP.GT.AND P3, PT, R2, 0x38, P2 ;  /* 0x000000380200780c */ /* 0x000fc40001764270 */
[----:B------:R-:W-:Y:S02]  /*aa60*/  FSEL R63, R17, -INF , !P0 ;  /* 0xff800000113f7808 */ /* 0x000fe40004000000 */
[----:B------:R-:W-:Y:S02]  /*aa70*/  ISETP.GT.AND P0, PT, R2, 0x21, P2 ;  /* 0x000000210200780c */ /* 0x000fe40001704270 */
[----:B------:R-:W-:Y:S02]  /*aa80*/  FMNMX.FTZ R103, R208, R103, !PT ;  /* 0x00000067d0677209 */ /* 0x000fe40007810000 */
[----:B------:R-:W-:-:S03]  /*aa90*/  ISETP.LT.OR P0, PT, R3, 0x22, P0 ;  /* 0x000000220300780c */ /* 0x000fc60000701670 */
[----:B------:R-:W1:Y:S01]  /*aaa0*/  SHFL.BFLY PT, R5, R103, 0x2, 0x1f ;  /* 0x0c401f0067057f89 */ /* 0x000e6200000e0000 */
[----:B------:R-:W-:Y:S01]  /*aab0*/  FSEL R101, R8, -INF , !P0 ;  /* 0xff80000008657808 */ /* 0x000fe20004000000 */
[----:B------:R-:W-:Y:S01]  /*aac0*/  IMAD.IADD R8, R192, 0x1, R194 ;  /* 0x00000001c0087824 */ /* 0x000fe200078e02c2 */
[----:B------:R-:W-:-:S03]  /*aad0*/  ISETP.GT.AND P0, PT, R2, RZ, P2 ;  /* 0x000000ff0200720c */ /* 0x000fc60001704270 */
[----:B------:R-:W-:Y:S01]  /*aae0*/  IMAD R0, R0, 0x2, R8 ;  /* 0x0000000200007824 */ /* 0x000fe200078e0208 */
[----:B------:R-:W-:Y:S01]  /*aaf0*/  ISETP.LT.OR P0, PT, R3, 0x1, P0 ;  /* 0x000000010300780c */ /* 0x000fe20000701670 */
[----:B------:R-:W-:Y:S03]  /*ab00*/  LDSM.16.MT88.4 R32, [R8+0x100] ;  /* 0x000100000820783b */ /* 0x000fe60000004200 */
[----:B------:R-:W-:Y:S02]  /*ab10*/  FSEL R6, R49, -INF , !P0 ;  /* 0xff80000031067808 */ /* 0x000fe40004000000 */
[----:B------:R-:W-:Y:S02]  /*ab20*/  ISETP.GT.AND P0, PT, R2, 0x28, P2 ;  /* 0x000000280200780c */ /* 0x000fe40001704270 */
[----:B------:R-:W-:Y:S02]  /*ab30*/  FMNMX.FTZ R4, R6, R15, !PT ;  /* 0x0000000f06047209 */ /* 0x000fe40007810000 */
[----:B------:R-:W-:-:S02]  /*ab40*/  ISETP.LT.OR P0, PT, R3, 0x29, P0 ;  /* 0x000000290300780c */ /* 0x000fc40000701670 */
[----:B------:R-:W-:Y:S02]  /*ab50*/  FMNMX.FTZ R4, R13, R4, !PT ;  /* 0x000000040d047209 */ /* 0x000fe40007810000 */
[----:B------:R-:W-:Y:S02]  /*ab60*/  FSEL R100, R19, -INF , !P0 ;  /* 0xff80000013647808 */ /* 0x000fe40004000000 */
[----:B------:R-:W-:Y:S02]  /*ab70*/  FMNMX.FTZ R4, R10, R4, !PT ;  /* 0x000000040a047209 */ /* 0x000fe40007810000 */
[----:B------:R-:W-:Y:S02]  /*ab80*/  ISETP.GT.AND P0, PT, R2, 0x29, P2 ;  /* 0x000000290200780c */ /* 0x000fe40001704270 */
[----:B------:R-:W-:Y:S02]  /*ab90*/  FMNMX.FTZ R4, R44, R4, !PT ;  /* 0x000000042c047209 */ /* 0x000fe40007810000 */
[----:B------:R-:W-:-:S02]  /*aba0*/  ISETP.LT.OR P0, PT, R3, 0x2a, P0 ;  /* 0x0000002a0300780c */ /* 0x000fc40000701670 */
[----:B------:R-:W-:Y:S02]  /*abb0*/  FMNMX.FTZ R4, R11, R4, !PT ;  /* 0x000000040b047209 */ /* 0x000fe40007810000 */
[----:B------:R-:W-:Y:S02]  /*abc0*/  FSEL R140, R18, -INF , !P0 ;  /* 0xff800000128c7808 */ /* 0x000fe40004000000 */
[----:B------:R-:W-:Y:S01]  /*abd0*/  FMNMX.FTZ R4, R60, R4, !PT ;  /* 0x000000043c047209 */ /* 0x000fe20007810000 */
[----:B------:R-:W-:Y:S01]  /*abe0*/  LDSM.16.MT88.4 R16, [R8+0x2100] ;  /* 0x002100000810783b */ /* 0x000fe20000004200 */
        /* <DEDUP_REMOVED lines=12> */
[----:B------:R-:W-:Y:S02]  /*acb0*/  ISETP.GT.AND P0, PT, R2, 0x39, P2 ;  /* 0x000000390200780c */ /* 0x000fe40001704270 */
[----:B------:R-:W-:Y:S02]  /*acc0*/  ISETP.LT.OR P2, PT, R3, 0x39, P3 ;  /* 0x000000390300780c */ /* 0x000fe40001f41670 */
[----:B------:R-:W-:Y:S02]  /*acd0*/  FMNMX.FTZ R2, R151, R4, !PT ;  /* 0x0000000497027209 */ /* 0x000fe40007810000 */
[----:B------:R-:W-:-:S02]  /*ace0*/  ISETP.LT.OR P0, PT, R3, 0x3a, P0 ;  /* 0x0000003a0300780c */ /* 0x000fc40000701670 */
[----:B------:R-:W-:Y:S02]  /*acf0*/  FSEL R184, R26, -INF , !P2 ;  /* 0xff8000001ab87808 */ /* 0x000fe40005000000 */
        /* <DEDUP_REMOVED lines=13> */
[----:B------:R-:W-:-:S04]  /*add0*/  FFMA.FTZ R4, R22, c[0x0][0x2d0], -R3 ;  /* 0x0000b40016047a23 */ /* 0x000fc80000010803 */
[----:B------:R2:W-:Y:S01]  /*ade0*/  MUFU.EX2 R251, R4 ;  /* 0x0000000400fb7308 */ /* 0x0005e20000000800 */
[----:B-1----:R-:W-:Y:S01]  /*adf0*/  FMNMX.FTZ R102, R2, R102, !PT ;  /* 0x0000006602667209 */ /* 0x002fe20007810000 */
[--C-:B------:R-:W-:Y:S02]  /*ae00*/  FFMA.FTZ R2, R24, c[0x0][0x2d0], -R3.reuse ;  /* 0x0000b40018027a23 */ /* 0x100fe40000010803 */
[----:B--2---:R-:W-:Y:S01]  /*ae10*/  FFMA.FTZ R4, R23, c[0x0][0x2d0], -R3 ;  /* 0x0000b40017047a23 */ /* 0x004fe20000010803 */
[----:B------:R-:W-:-:S03]  /*ae20*/  FSETP.NEU.FTZ.AND P0, PT, R102, -INF , PT ;  /* 0xff8000006600780b */ /* 0x000fc60003f1d000 */
[----:B------:R1:W-:Y:S01]  /*ae30*/  MUFU.EX2 R248, R2 ;  /* 0x0000000200f87308 */ /* 0x0003e20000000800 */
[----:B------:R-:W-:Y:S07]  /*ae40*/  LDSM.16.MT88.4 R20, [R194+0x2100] ;  /* 0x00210000c214783b */ /* 0x000fee0000004200 */
[----:B------:R2:W-:Y:S01]  /*ae50*/  MUFU.EX2 R249, R4 ;  /* 0x0000000400f97308 */ /* 0x0005e20000000800 */
[----:B-1----:R-:W-:-:S05]  /*ae60*/  FMUL.FTZ R2, R102, c[0x0][0x2d0] ;  /* 0x0000b40066027a20 */ /* 0x002fca0000410000 */
[----:B------:R-:W-:Y:S01]  /*ae70*/  FSEL R2, R2, RZ, P0 ;  /* 0x000000ff02027208 */ /* 0x000fe20000000000 */
[----:B--2---:R-:W-:Y:S02]  /*ae80*/  FFMA.FTZ R4, R25, c[0x0][0x2d0], -R3 ;  /* 0x0000b40019047a23 */ /* 0x004fe40000010803 */
[----:B------:R-:W-:Y:S02]  /*ae90*/  LDSM.16.MT88.4 R24, [R0+0x100] ;  /* 0x000100000018783b */ /* 0x000fe40000004200 */
[----:B------:R1:W2:Y:S02]  /*aea0*/  MUFU.EX2 R250, R4 ;  /* 0x0000000400fa7308 */ /* 0x0002a40000000800 */
[----:B-1----:R-:W-:Y:S01]  /*aeb0*/  FFMA.FTZ R4, R6, c[0x0][0x2d0], -R2 ;  /* 0x0000b40006047a23 */ /* 0x002fe20000010802 */
[----:B--2---:R-:W-:-:S05]  /*aec0*/  F2FP.BF16.PACK_AB R6, R250, R248 ;  /* 0x000000f8fa06723e */ /* 0x004fca00000010ff */
[----:B------:R1:W-:Y:S02]  /*aed0*/  MUFU.EX2 R216, R4 ;  /* 0x0000000400d87308 */ /* 0x0003e40000000800 */
[----:B-1----:R-:W-:-:S06]  /*aee0*/  FFMA.FTZ R4, R15, c[0x0][0x2d0], -R2 ;  /* 0x0000b4000f047a23 */ /* 0x002fcc0000010802 */
[----:B------:R1:W2:Y:S02]  /*aef0*/  MUFU.EX2 R215, R4 ;  /* 0x0000000400d77308 */ /* 0x0002a40000000800 */
[--C-:B-1----:R-:W-:Y:S01]  /*af00*/  FFMA.FTZ R4, R13, c[0x0][0x2d0], -R2.reuse ;  /* 0x0000b4000d047a23 */ /* 0x102fe20000010802 */
[----:B--2---:R-:W-:Y:S01]  /*af10*/  F2FP.BF16.PACK_AB R5, R215, R216 ;  /* 0x000000d8d705723e */ /* 0x004fe200000010ff */
[----:B------:R-:W1:Y:S04]  /*af20*/  LDSM.16.MT88.4 R12, [R195+0x2100] ;  /* 0x00210000c30c783b */ /* 0x000e680000004200 */
[----:B------:R2:W-:Y:S02]  /*af30*/  MUFU.EX2 R214, R4 ;  /* 0x0000000400d67308 */ /* 0x0005e40000000800 */
[----:B--2---:R-:W-:-:S02]  /*af40*/  FFMA.FTZ R4, R10, c[0x0][0x2d0], -R2 ;  /* 0x0000b4000a047a23 */ /* 0x004fc40000010802 */
[----:B------:R-:W-:-:S04]  /*af50*/  FFMA.FTZ R10, R45, c[0x0][0x2d0], -R3 ;  /* 0x0000b4002d0a7a23 */ /* 0x000fc80000010803 */
[----:B------:R2:W3:Y:S08]  /*af60*/  MUFU.EX2 R217, R4 ;  /* 0x0000000400d97308 */ /* 0x0004f00000000800 */
[----:B------:R4:W-:Y:S01]  /*af70*/  MUFU.EX2 R245, R10 ;  /* 0x0000000a00f57308 */ /* 0x0009e20000000800 */
[----:B--2---:R-:W-:Y:S02]  /*af80*/  F2FP.BF16.PACK_AB R4, R249, R251 ;  /* 0x000000fbf904723e */ /* 0x004fe400000010ff */
[----:B---3--:R-:W-:Y:S01]  /*af90*/  F2FP.BF16.PACK_AB R7, R217, R214 ;  /* 0x000000d6d907723e */ /* 0x008fe200000010ff */
[----:B----4-:R-:W-:-:S06]  /*afa0*/  FFMA.FTZ R10, R46, c[0x0][0x2d0], -R3 ;  /* 0x0000b4002e0a7a23 */ /* 0x010fcc0000010803 */
[C---:B------:R-:W-:Y:S01]  /*afb0*/  HMMA.16816.F32.BF16 R96, R4.reuse, R28, RZ ;  /* 0x0000001c0460723c */ /* 0x040fe200000418ff */
        /* <DEDUP_REMOVED lines=8> */
[----:B-1----:R-:W-:Y:S01]  /*b040*/  HMMA.16816.F32.BF16 R64, R4, R12, RZ ;  /* 0x0000000c0440723c */ /* 0x002fe200000418ff */
[----:B--2---:R-:W-:-:S07]  /*b050*/  FFMA.FTZ R10, R62, c[0x0][0x2d0], -R3 ;  /* 0x0000b4003e0a7a23 */ /* 0x004fce0000010803 */
[C---:B------:R-:W-:Y:S01]  /*b060*/  HMMA.16816.F32.BF16 R56, R4.reuse, R14, RZ ;  /* 0x0000000e0438723c */ /* 0x040fe200000418ff */
[----:B------:R1:W2:Y:S01]  /*b070*/  LDSM.16.MT88.4 R12, [R0+0x4100] ;  /* 0x00410000000c783b */ /* 0x0002a20000004200 */
[----:B------:R-:W1:Y:S06]  /*b080*/  MUFU.EX2 R246, R10 ;  /* 0x0000000a00f67308 */ /* 0x000e6c0000000800 */
[C---:B------:R-:W-:Y:S08]  /*b090*/  HMMA.16816.F32.BF16 R80, R4.reuse, R20, RZ ;  /* 0x000000140450723c */ /* 0x040ff000000418ff */
[----:B------:R-:W-:Y:S01]  /*b0a0*/  HMMA.16816.F32.BF16 R76, R4, R22, RZ ;  /* 0x00000016044c723c */ /* 0x000fe200000418ff */
[----:B------:R-:W2:Y:S01]  /*b0b0*/  LDSM.16.MT88.4 R20, [R8+0x4100] ;  /* 0x004100000814783b */ /* 0x000ea20000004200 */
[----:B-1----:R-:W-:-:S06]  /*b0c0*/  FFMA.FTZ R0, R44, c[0x0][0x2d0], -R2 ;  /* 0x0000b4002c007a23 */ /* 0x002fcc0000010802 */
[C---:B------:R-:W-:Y:S01]  /*b0d0*/  HMMA.16816.F32.BF16 R48, R4.reuse, R40, RZ ;  /* 0x000000280430723c */ /* 0x040fe200000418ff */
[----:B------:R-:W-:Y:S01]  /*b0e0*/  LDSM.16.MT88.4 R44, [R8+0x900] ;  /* 0x00090000082c783b */ /* 0x000fe20000004200 */
[----:B------:R1:W-:Y:S06]  /*b0f0*/  MUFU.EX2 R210, R0 ;  /* 0x0000000000d27308 */ /* 0x0003ec0000000800 */
[C---:B------:R-:W-:Y:S01]  /*b100*/  HMMA.16816.F32.BF16 R52, R4.reuse, R42, RZ ;  /* 0x0000002a0434723c */ /* 0x040fe200000418ff */
[----:B------:R-:W2:Y:S07]  /*b110*/  LDSM.16.MT88.4 R40, [R194+0x900] ;  /* 0x00090000c228783b */ /* 0x000eae0000004200 */
[----:B----4-:R-:W-:Y:S01]  /*b120*/  HMMA.16816.F32.BF16 R120, R4, R28, RZ ;  /* 0x0000001c0478723c */ /* 0x010fe200000418ff */
[----:B-1----:R-:W-:-:S04]  /*b130*/  FFMA.FTZ R0, R11, c[0x0][0x2d0], -R2 ;  /* 0x0000b4000b007a23 */ /* 0x002fc80000010802 */
[----:B------:R1:W4:Y:S03]  /*b140*/  MUFU.EX2 R213, R0 ;  /* 0x0000000000d57308 */ /* 0x0003260000000800 */
[C---:B------:R-:W-:Y:S01]  /*b150*/  HMMA.16816.F32.BF16 R124, R4.reuse, R30, RZ ;  /* 0x0000001e047c723c */ /* 0x040fe200000418ff */
[----:B------:R-:W2:Y:S07]  /*b160*/  LDSM.16.MT88.4 R28, [R194+0x2900] ;  /* 0x00290000c21c783b */ /* 0x000eae0000004200 */
[----:B------:R-:W-:Y:S01]  /*b170*/  HMMA.16816.F32.BF16 R116, R4, R36, RZ ;  /* 0x000000240474723c */ /* 0x000fe200000418ff */
[----:B-1----:R-:W-:-:S07]  /*b180*/  FFMA.FTZ R0, R60, c[0x0][0x2d0], -R2 ;  /* 0x0000b4003c007a23 */ /* 0x002fce0000010802 */
[C---:B------:R-:W-:Y:S01]  /*b190*/  HMMA.16816.F32.BF16 R112, R4.reuse, R38, RZ ;  /* 0x000000260470723c */ /* 0x040fe200000418ff */
[----:B------:R-:W1:Y:S01]  /*b1a0*/  LDSM.16.MT88.4 R36, [R195+0x900] ;  /* 0x00090000c324783b */ /* 0x000e620000004200 */
[----:B------:R3:W-:Y:S06]  /*b1b0*/  MUFU.EX2 R209, R0 ;  /* 0x0000000000d17308 */ /* 0x0007ec0000000800 */
[C---:B------:R-:W-:Y:S08]  /*b1c0*/  HMMA.16816.F32.BF16 R88, R4.reuse, R24, RZ ;  /* 0x000000180458723c */ /* 0x040ff000000418ff */
[----:B------:R-:W-:Y:S01]  /*b1d0*/  HMMA.16816.F32.BF16 R84, R4, R26, RZ ;  /* 0x0000001a0454723c */ /* 0x000fe200000418ff */
[----:B------:R-:W1:Y:S01]  /*b1e0*/  LDSM.16.MT88.4 R24, [R8+0x2900] ;  /* 0x002900000818783b */ /* 0x000e620000004200 */
[----:B---3--:R-:W-:-:S04]  /*b1f0*/  FFMA.FTZ R0, R61, c[0x0][0x2d0], -R2 ;  /* 0x0000b4003d007a23 */ /* 0x008fc80000010802 */
[----:B------:R3:W1:Y:S02]  /*b200*/  MUFU.EX2 R211, R0 ;  /* 0x0000000000d37308 */ /* 0x0006640000000800 */
[C---:B-----5:R-:W-:Y:S08]  /*b210*/  HMMA.16816.F32.BF16 R136, R4.reuse, R16, RZ ;  /* 0x000000100488723c */ /* 0x060ff000000418ff */
[----:B------:R-:W-:Y:S01]  /*b220*/  HMMA.16816.F32.BF16 R144, R4, R18, RZ ;  /* 0x000000120490723c */ /* 0x000fe200000418ff */
[----:B------:R-:W5:Y:S01]  /*b230*/  LDSM.16.MT88.4 R16, [R195+0x2900] ;  /* 0x00290000c310783b */ /* 0x000f620000004200 */
[----:B---3--:R-:W-:-:S06]  /*b240*/  FFMA.FTZ R0, R142, c[0x0][0x2d0], -R3 ;  /* 0x0000b4008e007a23 */ /* 0x008fcc0000010803 */
[C---:B--2---:R-:W-:Y:S01]  /*b250*/  HMMA.16816.F32.BF16 R156, R4.reuse, R12, RZ ;  /* 0x0000000c049c723c */ /* 0x044fe200000418ff */
[----:B------:R2:W-:Y:S07]  /*b260*/  MUFU.EX2 R243, R0 ;  /* 0x0000000000f37308 */ /* 0x0005ee0000000800 */
[C---:B------:R-:W-:Y:S01]  /*b270*/  HMMA.16816.F32.BF16 R160, R4.reuse, R14, RZ ;  /* 0x0000000e04a0723c */ /* 0x040fe200000418ff */
[----:B------:R-:W3:Y:S07]  /*b280*/  LDSM.16.MT88.4 R12, [R9+0x2900] ;  /* 0x00290000090c783b */ /* 0x000eee0000004200 */
[----:B------:R-:W-:Y:S01]  /*b290*/  HMMA.16816.F32.BF16 R128, R4, R20, RZ ;  /* 0x000000140480723c */ /* 0x000fe200000418ff */
[----:B--2---:R-:W-:-:S04]  /*b2a0*/  FFMA.FTZ R0, R141, c[0x0][0x2d0], -R3 ;  /* 0x0000b4008d007a23 */ /* 0x004fc80000010803 */
[----:B------:R2:W1:Y:S03]  /*b2b0*/  MUFU.EX2 R226, R0 ;  /* 0x0000000000e27308 */ /* 0x0004660000000800 */
[C---:B------:R-:W-:Y:S01]  /*b2c0*/  HMMA.16816.F32.BF16 R132, R4.reuse, R22, RZ ;  /* 0x000000160484723c */ /* 0x040fe200000418ff */
[----:B------:R-:W3:Y:S07]  /*b2d0*/  LDSM.16.MT88.4 R20, [R194+0x4900] ;  /* 0x00490000c214783b */ /* 0x000eee0000004200 */
[----:B------:R-:W-:Y:S01]  /*b2e0*/  HMMA.16816.F32.BF16 R104, R4, R32, RZ ;  /* 0x000000200468723c */ /* 0x000fe200000418ff */
[----:B--2---:R-:W-:-:S07]  /*b2f0*/  FFMA.FTZ R0, R143, c[0x0][0x2d0], -R3 ;  /* 0x0000b4008f007a23 */ /* 0x004fce0000010803 */
[----:B------:R-:W-:Y:S01]  /*b300*/  HMMA.16816.F32.BF16 R108, R4, R34, RZ ;  /* 0x00000022046c723c */ /* 0x000fe200000418ff */
[----:B------:R-:W2:Y:S01]  /*b310*/  LDSM.16.MT88.4 R32, [R9+0x900] ;  /* 0x000900000920783b */ /* 0x000ea20000004200 */
[----:B------:R5:W-:Y:S05]  /*b320*/  MUFU.EX2 R221, R0 ;  /* 0x0000000000dd7308 */ /* 0x000bea0000000800 */
[----:B------:R-:W-:Y:S02]  /*b330*/  F2FP.BF16.PACK_AB R4, R247, R245 ;  /* 0x000000f5f704723e */ /* 0x000fe400000010ff */
[----:B------:R-:W-:Y:S02]  /*b340*/  F2FP.BF16.PACK_AB R6, R246, R244 ;  /* 0x000000f4f606723e */ /* 0x000fe400000010ff */
[----:B----4-:R-:W-:-:S02]  /*b350*/  F2FP.BF16.PACK_AB R5, R213, R210 ;  /* 0x000000d2d505723e */ /* 0x010fc400000010ff */
[----:B-1----:R-:W-:Y:S01]  /*b360*/  F2FP.BF16.PACK_AB R7, R211, R209 ;  /* 0x000000d1d307723e */ /* 0x002fe200000010ff */
[----:B-----5:R-:W-:-:S06]  /*b370*/  FFMA.FTZ R0, R149, c[0x0][0x2d0], -R3 ;  /* 0x0000b40095007a23 */ /* 0x020fcc0000010803 */
[C---:B------:R-:W-:Y:S01]  /*b380*/  HMMA.16816.F32.BF16 R176, R4.reuse, R40, R116 ;  /* 0x0000002804b0723c */ /* 0x040fe20000041874 */
[----:B------:R1:W4:Y:S07]  /*b390*/  MUFU.EX2 R220, R0 ;  /* 0x0000000000dc7308 */ /* 0x00032e0000000800 */
[C---:B------:R-:W-:Y:S08]  /*b3a0*/  HMMA.16816.F32.BF16 R116, R4.reuse, R44, R104 ;  /* 0x0000002c0474723c */ /* 0x040ff00000041868 */
[----:B------:R-:W-:Y:S01]  /*b3b0*/  HMMA.16816.F32.BF16 R104, R4, R46, R108 ;  /* 0x0000002e0468723c */ /* 0x000fe2000004186c */
[----:B-1----:R-:W-:-:S04]  /*b3c0*/  FFMA.FTZ R0, R63, c[0x0][0x2d0], -R2 ;  /* 0x0000b4003f007a23 */ /* 0x002fc80000010802 */
[----:B------:R1:W-:Y:S03]  /*b3d0*/  MUFU.EX2 R150, R0 ;  /* 0x0000000000967308 */ /* 0x0003e60000000800 */
[C---:B------:R-:W-:Y:S08]  /*b3e0*/  HMMA.16816.F32.BF16 R108, R4.reuse, R28, R80 ;  /* 0x0000001c046c723c */ /* 0x040ff00000041850 */
[----:B------:R-:W-:Y:S01]  /*b3f0*/  HMMA.16816.F32.BF16 R164, R4, R38, R92 ;  /* 0x0000002604a4723c */ /* 0x000fe2000004185c */
[----:B-1----:R-:W-:-:S07]  /*b400*/  FFMA.FTZ R0, R101, c[0x0][0x2d0], -R2 ;  /* 0x0000b40065007a23 */ /* 0x002fce0000010802 */
[C---:B------:R-:W-:Y:S01]  /*b410*/  HMMA.16816.F32.BF16 R80, R4.reuse, R26, R72 ;  /* 0x0000001a0450723c */ /* 0x040fe20000041848 */
[----:B------:R1:W5:Y:S07]  /*b420*/  MUFU.EX2 R149, R0 ;  /* 0x0000000000957308 */ /* 0x00036e0000000800 */
[C---:B------:R-:W-:Y:S01]  /*b430*/  HMMA.16816.F32.BF16 R168, R4.reuse, R36, R96 ;  /* 0x0000002404a8723c */ /* 0x040fe20000041860 */
[----:B------:R-:W-:Y:S07]  /*b440*/  LDSM.16.MT88.4 R36, [R195+0x1100] ;  /* 0x00110000c324783b */ /* 0x000fee0000004200 */
[----:B------:R-:W-:Y:S01]  /*b450*/  HMMA.16816.F32.BF16 R92, R4, R24, R68 ;  /* 0x00000018045c723c */ /* 0x000fe20000041844 */
[----:B------:R-:W-:Y:S01]  /*b460*/  LDSM.16.MT88.4 R24, [R8+0x3100] ;  /* 0x003100000818783b */ /* 0x000fe20000004200 */
[----:B-1----:R-:W-:-:S04]  /*b470*/  FFMA.FTZ R0, R100, c[0x0][0x2d0], -R2 ;  /* 0x0000b40064007a23 */ /* 0x002fc80000010802 */
[----:B------:R1:W-:Y:S02]  /*b480*/  MUFU.EX2 R101, R0 ;  /* 0x0000000000657308 */ /* 0x0003e40000000800 */
[C---:B------:R-:W-:Y:S08]  /*b490*/  HMMA.16816.F32.BF16 R72, R4.reuse, R16, R64 ;  /* 0x000000100448723c */ /* 0x040ff00000041840 */
[----:B------:R-:W-:Y:S01]  /*b4a0*/  HMMA.16816.F32.BF16 R96, R4, R30, R76 ;  /* 0x0000001e0460723c */ /* 0x000fe2000004184c */
[----:B------:R-:W2:Y:S01]  /*b4b0*/  LDSM.16.MT88.4 R28, [R8+0x4900] ;  /* 0x00490000081c783b */ /* 0x000ea20000004200 */
[----:B-1----:R-:W-:-:S06]  /*b4c0*/  FFMA.FTZ R0, R140, c[0x0][0x2d0], -R2 ;  /* 0x0000b4008c007a23 */ /* 0x002fcc0000010802 */
[C---:B------:R-:W-:Y:S01]  /*b4d0*/  HMMA.16816.F32.BF16 R68, R4.reuse, R18, R56 ;  /* 0x000000120444723c */ /* 0x040fe20000041838 */
[----:B------:R-:W1:Y:S01]  /*b4e0*/  LDSM.16.MT88.4 R16, [R195+0x4900] ;  /* 0x00490000c310783b */ /* 0x000e620000004200 */
[----:B------:R4:W1:Y:S06]  /*b4f0*/  MUFU.EX2 R100, R0 ;  /* 0x0000000000647308 */ /* 0x00086c0000000800 */
[C---:B---3--:R-:W-:Y:S08]  /*b500*/  HMMA.16816.F32.BF16 R64, R4.reuse, R12, R48 ;  /* 0x0000000c0440723c */ /* 0x048ff00000041830 */
[----:B------:R-:W-:Y:S01]  /*b510*/  HMMA.16816.F32.BF16 R52, R4, R14, R52 ;  /* 0x0000000e0434723c */ /* 0x000fe20000041834 */
[----:B------:R-:W3:Y:S01]  /*b520*/  LDSM.16.MT88.4 R12, [R9+0x4900] ;  /* 0x00490000090c783b */ /* 0x000ee20000004200 */
[----:B----4-:R-:W-:-:S04]  /*b530*/  FFMA.FTZ R0, R199, c[0x0][0x2d0], -R3 ;  /* 0x0000b400c7007a23 */ /* 0x010fc80000010803 */
[----:B------:R4:W-:Y:S02]  /*b540*/  MUFU.EX2 R199, R0 ;  /* 0x0000000000c77308 */ /* 0x0009e40000000800 */
[C---:B------:R-:W-:Y:S08]  /*b550*/  HMMA.16816.F32.BF16 R172, R4.reuse, R42, R112 ;  /* 0x0000002a04ac723c */ /* 0x040ff00000041870 */
[----:B------:R-:W-:Y:S01]  /*b560*/  HMMA.16816.F32.BF16 R40, R4, R20, R120 ;  /* 0x000000140428723c */ /* 0x000fe20000041878 */
[----:B------:R-:W-:Y:S01]  /*b570*/  LDSM.16.MT88.4 R120, [R8+0x1900] ;  /* 0x001900000878783b */ /* 0x000fe20000004200 */
[----:B----4-:R-:W-:-:S06]  /*b580*/  FFMA.FTZ R0, R202, c[0x0][0x2d0], -R3 ;  /* 0x0000b400ca007a23 */ /* 0x010fcc0000010803 */
[C---:B------:R-:W-:Y:S01]  /*b590*/  HMMA.16816.F32.BF16 R48, R4.reuse, R22, R124 ;  /* 0x000000160430723c */ /* 0x040fe2000004187c */
[----:B------:R-:W4:Y:S07]  /*b5a0*/  LDSM.16.MT88.4 R20, [R194+0x1100] ;  /* 0x00110000c214783b */ /* 0x000f2e0000004200 */
[C---:B--2---:R-:W-:Y:S08]  /*b5b0*/  HMMA.16816.F32.BF16 R152, R4.reuse, R32, R88 ;  /* 0x000000200498723c */ /* 0x044ff00000041858 */
[C---:B------:R-:W-:Y:S01]  /*b5c0*/  HMMA.16816.F32.BF16 R112, R4.reuse, R34, R84 ;  /* 0x000000220470723c */ /* 0x040fe20000041854 */
[----:B------:R-:W-:Y:S07]  /*b5d0*/  LDSM.16.MT88.4 R32, [R194+0x5100] ;  /* 0x00510000c220783b */ /* 0x000fee0000004200 */
[C---:B------:R-:W-:Y:S01]  /*b5e0*/  HMMA.16816.F32.BF16 R76, R4.reuse, R28, R128 ;  /* 0x0000001c044c723c */ /* 0x040fe20000041880 */
[----:B------:R-:W-:Y:S07]  /*b5f0*/  LDSM.16.MT88.4 R128, [R195+0x1900] ;  /* 0x00190000c380783b */ /* 0x000fee0000004200 */
[C---:B------:R-:W-:Y:S01]  /*b600*/  HMMA.16816.F32.BF16 R44, R4.reuse, R30, R132 ;  /* 0x0000001e042c723c */ /* 0x040fe20000041884 */
[----:B------:R-:W2:Y:S07]  /*b610*/  LDSM.16.MT88.4 R28, [R8+0x1100] ;  /* 0x00110000081c783b */ /* 0x000eae0000004200 */
[C---:B-1----:R-:W-:Y:S01]  /*b620*/  HMMA.16816.F32.BF16 R56, R4.reuse, R16, R136 ;  /* 0x000000100438723c */ /* 0x042fe20000041888 */
[----:B------:R-:W-:Y:S07]  /*b630*/  LDSM.16.MT88.4 R136, [R9+0x1900] ;  /* 0x001900000988783b */ /* 0x000fee0000004200 */
[C---:B------:R-:W-:Y:S01]  /*b640*/  HMMA.16816.F32.BF16 R60, R4.reuse, R18, R144 ;  /* 0x00000012043c723c */ /* 0x040fe20000041890 */
[----:B------:R-:W1:Y:S07]  /*b650*/  LDSM.16.MT88.4 R16, [R9+0x1100] ;  /* 0x001100000910783b */ /* 0x000e6e0000004200 */
[C---:B---3--:R-:W-:Y:S08]  /*b660*/  HMMA.16816.F32.BF16 R88, R4.reuse, R12, R156 ;  /* 0x0000000c0458723c */ /* 0x048ff0000004189c */
[----:B------:R-:W-:Y:S01]  /*b670*/  HMMA.16816.F32.BF16 R84, R4, R14, R160 ;  /* 0x0000000e0454723c */ /* 0x000fe200000418a0 */
[----:B------:R-:W3:Y:S06]  /*b680*/  LDSM.16.MT88.4 R12, [R194+0x3100] ;  /* 0x00310000c20c783b */ /* 0x000eec0000004200 */
[----:B------:R-:W-:-:S02]  /*b690*/  F2FP.BF16.PACK_AB R4, R226, R243 ;  /* 0x000000f3e204723e */ /* 0x000fc400000010ff */
[----:B------:R-:W-:Y:S02]  /*b6a0*/  F2FP.BF16.PACK_AB R6, R220, R221 ;  /* 0x000000dddc06723e */ /* 0x000fe400000010ff */
[----:B-----5:R-:W-:Y:S02]  /*b6b0*/  F2FP.BF16.PACK_AB R5, R149, R150 ;  /* 0x000000969505723e */ /* 0x020fe400000010ff */
[----:B------:R-:W-:-:S07]  /*b6c0*/  F2FP.BF16.PACK_AB R7, R100, R101 ;  /* 0x000000656407723e */ /* 0x000fce00000010ff */
[C---:B----4-:R-:W-:Y:S08]  /*b6d0*/  HMMA.16816.F32.BF16 R204, R4.reuse, R20, R176 ;  /* 0x0000001404cc723c */ /* 0x050ff000000418b0 */
[C---:B------:R-:W-:Y:S01]  /*b6e0*/  HMMA.16816.F32.BF16 R180, R4.reuse, R22, R172 ;  /* 0x0000001604b4723c */ /* 0x040fe200000418ac */
[----:B------:R-:W4:Y:S07]  /*b6f0*/  LDSM.16.MT88.4 R20, [R195+0x3100] ;  /* 0x00310000c314783b */ /* 0x000f2e0000004200 */
[C---:B--2---:R-:W-:Y:S08]  /*b700*/  HMMA.16816.F32.BF16 R116, R4.reuse, R28, R116 ;  /* 0x0000001c0474723c */ /* 0x044ff00000041874 */
[C---:B------:R-:W-:Y:S01]  /*b710*/  HMMA.16816.F32.BF16 R104, R4.reuse, R30, R104 ;  /* 0x0000001e0468723c */ /* 0x040fe20000041868 */
[----:B------:R-:W2:Y:S07]  /*b720*/  LDSM.16.MT88.4 R28, [R9+0x3100] ;  /* 0x00310000091c783b */ /* 0x000eae0000004200 */
[C---:B------:R-:W-:Y:S08]  /*b730*/  HMMA.16816.F32.BF16 R124, R4.reuse, R36, R168 ;  /* 0x00000024047c723c */ /* 0x040ff000000418a8 */
[C---:B------:R-:W-:Y:S08]  /*b740*/  HMMA.16816.F32.BF16 R132, R4.reuse, R38, R164 ;  /* 0x000000260484723c */ /* 0x040ff000000418a4 */
[C---:B-1----:R-:W-:Y:S08]  /*b750*/  HMMA.16816.F32.BF16 R176, R4.reuse, R16, R152 ;  /* 0x0000001004b0723c */ /* 0x042ff00000041898 */
[C---:B------:R-:W-:Y:S01]  /*b760*/  HMMA.16816.F32.BF16 R172, R4.reuse, R18, R112 ;  /* 0x0000001204ac723c */ /* 0x040fe20000041870 */
[----:B------:R-:W1:Y:S04]  /*b770*/  LDSM.16.MT88.4 R16, [R195+0x5100] ;  /* 0x00510000c310783b */ /* 0x000e680000004200 */
[----:B------:R-:W-:Y:S03]  /*b780*/  LDSM.16.MT88.4 R112, [R194+0x1900] ;  /* 0x00190000c270783b */ /* 0x000fe60000004200 */
[C---:B---3--:R-:W-:Y:S08]  /*b790*/  HMMA.16816.F32.BF16 R168, R4.reuse, R12, R108 ;  /* 0x0000000c04a8723c */ /* 0x048ff0000004186c */
[C---:B------:R-:W-:Y:S01]  /*b7a0*/  HMMA.16816.F32.BF16 R164, R4.reuse, R14, R96 ;  /* 0x0000000e04a4723c */ /* 0x040fe20000041860 */
[----:B------:R-:W3:Y:S07]  /*b7b0*/  LDSM.16.MT88.4 R12, [R8+0x5100] ;  /* 0x00510000080c783b */ /* 0x000eee0000004200 */
[C---:B----4-:R-:W-:Y:S01]  /*b7c0*/  HMMA.16816.F32.BF16 R160, R4.reuse, R20, R72 ;  /* 0x0000001404a0723c */ /* 0x050fe20000041848 */
[----:B------:R-:W-:Y:S07]  /*b7d0*/  LDSM.16.MT88.4 R72, [R194+0x5900] ;  /* 0x00590000c248783b */ /* 0x000fee0000004200 */
[C---:B------:R-:W-:Y:S01]  /*b7e0*/  HMMA.16816.F32.BF16 R156, R4.reuse, R22, R68 ;  /* 0x00000016049c723c */ /* 0x040fe20000041844 */
[----:B------:R-:W4:Y:S07]  /*b7f0*/  LDSM.16.MT88.4 R20, [R9+0x5100] ;  /* 0x005100000914783b */ /* 0x000f2e0000004200 */
[C---:B------:R-:W-:Y:S01]  /*b800*/  HMMA.16816.F32.BF16 R36, R4.reuse, R26, R80 ;  /* 0x0000001a0424723c */ /* 0x040fe20000041850 */
[----:B------:R5:W1:Y:S01]  /*b810*/  MUFU.EX2 R27, R0 ;  /* 0x00000000001b7308 */ /* 0x000a620000000800 */
[----:B------:R-:W-:Y:S06]  /*b820*/  LDSM.16.MT88.4 R80, [R8+0x5900] ;  /* 0x005900000850783b */ /* 0x000fec0000004200 */
[C---:B------:R-:W-:Y:S08]  /*b830*/  HMMA.16816.F32.BF16 R92, R4.reuse, R24, R92 ;  /* 0x00000018045c723c */ /* 0x040ff0000004185c */
[C---:B--2---:R-:W-:Y:S01]  /*b840*/  HMMA.16816.F32.BF16 R152, R4.reuse, R28, R64 ;  /* 0x0000001c0498723c */ /* 0x044fe20000041840 */
[--C-:B-----5:R-:W-:Y:S01]  /*b850*/  FFMA.FTZ R0, R203, c[0x0][0x2d0], -R3.reuse ;  /* 0x0000b400cb007a23 */ /* 0x120fe20000010803 */
[----:B------:R-:W-:Y:S01]  /*b860*/  LDSM.16.MT88.4 R64, [R9+0x3900] ;  /* 0x003900000940783b */ /* 0x000fe20000004200 */
[----:B------:R-:W-:Y:S01]  /*b870*/  FFMA.FTZ R3, R208, c[0x0][0x2d0], -R3 ;  /* 0x0000b400d0037a23 */ /* 0x000fe20000010803 */
[----:B-1----:R-:W-:Y:S01]  /*b880*/  F2FP.BF16.PACK_AB R96, R27, R199 ;  /* 0x000000c71b60723e */ /* 0x002fe200000010ff */
[----:B------:R1:W-:Y:S03]  /*b890*/  MUFU.EX2 R26, R0 ;  /* 0x00000000001a7308 */ /* 0x0003e60000000800 */
[C---:B------:R-:W-:Y:S05]  /*b8a0*/  HMMA.16816.F32.BF16 R68, R4.reuse, R30, R52 ;  /* 0x0000001e0444723c */ /* 0x040fea0000041834 */
[----:B------:R-:W2:Y:S03]  /*b8b0*/  MUFU.EX2 R25, R3 ;  /* 0x0000000300197308 */ /* 0x000ea60000000800 */
[----:B------:R-:W-:Y:S01]  /*b8c0*/  HMMA.16816.F32.BF16 R140, R4, R32, R40 ;  /* 0x00000020048c723c */ /* 0x000fe20000041828 */
[----:B------:R-:W-:Y:S01]  /*b8d0*/  LDSM.16.MT88.4 R40, [R194+0x3900] ;  /* 0x00390000c228783b */ /* 0x000fe20000004200 */
[----:B-1----:R-:W-:-:S06]  /*b8e0*/  FFMA.FTZ R0, R151, c[0x0][0x2d0], -R2 ;  /* 0x0000b40097007a23 */ /* 0x002fcc0000010802 */
[----:B------:R-:W-:Y:S01]  /*b8f0*/  HMMA.16816.F32.BF16 R144, R4, R34, R48 ;  /* 0x000000220490723c */ /* 0x000fe20000041830 */
[----:B------:R1:W-:Y:S01]  /*b900*/  MUFU.EX2 R24, R0 ;  /* 0x0000000000187308 */ /* 0x0003e20000000800 */
[----:B------:R-:W5:Y:S01]  /*b910*/  LDSM.16.MT88.4 R48, [R8+0x3900] ;  /* 0x003900000830783b */ /* 0x000f620000004200 */
[----:B--2---:R-:W-:-:S05]  /*b920*/  F2FP.BF16.PACK_AB R98, R25, R26 ;  /* 0x0000001a1962723e */ /* 0x004fca00000010ff */
[C---:B------:R-:W-:Y:S01]  /*b930*/  HMMA.16816.F32.BF16 R28, R4.reuse, R16, R56 ;  /* 0x00000010041c723c */ /* 0x040fe20000041838 */
[----:B------:R-:W2:Y:S07]  /*b940*/  LDSM.16.MT88.4 R56, [R195+0x3900] ;  /* 0x00390000c338783b */ /* 0x000eae0000004200 */
[----:B------:R-:W-:Y:S01]  /*b950*/  HMMA.16816.F32.BF16 R32, R4, R18, R60 ;  /* 0x000000120420723c */ /* 0x000fe2000004183c */
[----:B-1----:R-:W-:-:S04]  /*b960*/  FFMA.FTZ R0, R185, c[0x0][0x2d0], -R2 ;  /* 0x0000b400b9007a23 */ /* 0x002fc80000010802 */
[----:B------:R1:W1:Y:S03]  /*b970*/  MUFU.EX2 R11, R0 ;  /* 0x00000000000b7308 */ /* 0x0002660000000800 */
[C---:B---3--:R-:W-:Y:S08]  /*b980*/  HMMA.16816.F32.BF16 R76, R4.reuse, R12, R76 ;  /* 0x0000000c044c723c */ /* 0x048ff0000004184c */
[----:B----4-:R-:W-:Y:S01]  /*b990*/  HMMA.16816.F32.BF16 R16, R4, R20, R88 ;  /* 0x000000140410723c */ /* 0x010fe20000041858 */
[----:B------:R-:W3:Y:S01]  /*b9a0*/  LDSM.16.MT88.4 R88, [R195+0x5900] ;  /* 0x00590000c358783b */ /* 0x000ee20000004200 */
[--C-:B-1----:R-:W-:Y:S01]  /*b9b0*/  FFMA.FTZ R0, R184, c[0x0][0x2d0], -R2.reuse ;  /* 0x0000b400b8007a23 */ /* 0x102fe20000010802 */
[----:B------:R-:W-:Y:S01]  /*b9c0*/  F2FP.BF16.PACK_AB R97, R11, R24 ;  /* 0x000000180b61723e */ /* 0x000fe200000010ff */
[----:B------:R-:W-:-:S04]  /*b9d0*/  FFMA.FTZ R2, R186, c[0x0][0x2d0], -R2 ;  /* 0x0000b400ba027a23 */ /* 0x000fc80000010802 */
[C---:B------:R-:W-:Y:S01]  /*b9e0*/  HMMA.16816.F32.BF16 R12, R4.reuse, R14, R44 ;  /* 0x0000000e040c723c */ /* 0x040fe2000004182c */
[----:B------:R1:W-:Y:S07]  /*b9f0*/  MUFU.EX2 R10, R0 ;  /* 0x00000000000a7308 */ /* 0x0003ee0000000800 */
[----:B------:R-:W-:Y:S01]  /*ba00*/  HMMA.16816.F32.BF16 R20, R4, R22, R84 ;  /* 0x000000160414723c */ /* 0x000fe20000041854 */
[----:B------:R4:W2:Y:S01]  /*ba10*/  MUFU.EX2 R3, R2 ;  /* 0x0000000200037308 */ /* 0x0008a20000000800 */
[----:B------:R-:W3:Y:S01]  /*ba20*/  LDSM.16.MT88.4 R4, [R9+0x5900] ;  /* 0x005900000904783b */ /* 0x000ee20000004200 */
[----:B-1----:R-:W-:-:S04]  /*ba30*/  FADD.FTZ R0, R216, R215 ;  /* 0x000000d7d8007221 */ /* 0x002fc80000010000 */
[----:B------:R-:W-:Y:S02]  /*ba40*/  FADD.FTZ R0, R214, R0 ;  /* 0x00000000d6007221 */ /* 0x000fe40000010000 */
[----:B----4-:R-:W-:Y:S01]  /*ba50*/  FADD.FTZ R2, R251, R249 ;  /* 0x000000f9fb027221 */ /* 0x010fe20000010000 */
[----:B--2---:R-:W-:Y:S01]  /*ba60*/  F2FP.BF16.PACK_AB R99, R3, R10 ;  /* 0x0000000a0363723e */ /* 0x004fe200000010ff */
[----:B------:R-:W-:Y:S02]  /*ba70*/  FADD.FTZ R0, R217, R0 ;  /* 0x00000000d9007221 */ /* 0x000fe40000010000 */
[----:B------:R-:W-:Y:S02]  /*ba80*/  FADD.FTZ R2, R248, R2 ;  /* 0x00000002f8027221 */ /* 0x000fe40000010000 */
[----:B------:R-:W-:Y:S02]  /*ba90*/  FADD.FTZ R0, R210, R0 ;  /* 0x00000000d2007221 */ /* 0x000fe40000010000 */
[----:B------:R-:W-:Y:S01]  /*baa0*/  FADD.FTZ R2, R250, R2 ;  /* 0x00000002fa027221 */ /* 0x000fe20000010000 */
[----:B-----5:R-:W-:Y:S01]  /*bab0*/  HMMA.16816.F32.BF16 R44, R96, R48, R92 ;  /* 0x00000030602c723c */ /* 0x020fe2000004185c */
[----:B------:R-:W-:-:S02]  /*bac0*/  FADD.FTZ R0, R213, R0 ;  /* 0x00000000d5007221 */ /* 0x000fc40000010000 */
[----:B------:R-:W-:Y:S02]  /*bad0*/  FADD.FTZ R2, R245, R2 ;  /* 0x00000002f5027221 */ /* 0x000fe40000010000 */
[----:B------:R-:W-:Y:S02]  /*bae0*/  FADD.FTZ R0, R209, R0 ;  /* 0x00000000d1007221 */ /* 0x000fe40000010000 */
[----:B------:R-:W-:Y:S01]  /*baf0*/  FADD.FTZ R2, R247, R2 ;  /* 0x00000002f7027221 */ /* 0x000fe20000010000 */
[----:B------:R-:W-:Y:S01]  /*bb00*/  HMMA.16816.F32.BF16 R124, R96, R128, R124 ;  /* 0x00000080607c723c */ /* 0x000fe2000004187c */
[----:B------:R-:W-:Y:S02]  /*bb10*/  FADD.FTZ R0, R211, R0 ;  /* 0x00000000d3007221 */ /* 0x000fe40000010000 */
[----:B------:R-:W-:Y:S02]  /*bb20*/  FADD.FTZ R2, R244, R2 ;  /* 0x00000002f4027221 */ /* 0x000fe40000010000 */
[----:B------:R-:W-:-:S02]  /*bb30*/  FADD.FTZ R0, R150, R0 ;  /* 0x0000000096007221 */ /* 0x000fc40000010000 */
[----:B------:R-:W-:Y:S01]  /*bb40*/  FADD.FTZ R2, R246, R2 ;  /* 0x00000002f6027221 */ /* 0x000fe20000010000 */
[C---:B------:R-:W-:Y:S01]  /*bb50*/  HMMA.16816.F32.BF16 R60, R96.reuse, R64, R152 ;  /* 0x00000040603c723c */ /* 0x040fe20000041898 */
[----:B------:R-:W-:Y:S02]  /*bb60*/  FADD.FTZ R0, R149, R0 ;  /* 0x0000000095007221 */ /* 0x000fe40000010000 */
[----:B------:R-:W-:Y:S02]  /*bb70*/  FADD.FTZ R2, R243, R2 ;  /* 0x00000002f3027221 */ /* 0x000fe40000010000 */
[----:B------:R-:W-:Y:S02]  /*bb80*/  FADD.FTZ R0, R101, R0 ;  /* 0x0000000065007221 */ /* 0x000fe40000010000 */
[----:B------:R-:W-:Y:S01]  /*bb90*/  FADD.FTZ R2, R226, R2 ;  /* 0x00000002e2027221 */ /* 0x000fe20000010000 */
[----:B------:R-:W-:Y:S03]  /*bba0*/  HMMA.16816.F32.BF16 R48, R96, R50, R36 ;  /* 0x000000326030723c */ /* 0x000fe60000041824 */
[----:B------:R-:W-:-:S02]  /*bbb0*/  FADD.FTZ R2, R221, R2 ;  /* 0x00000002dd027221 */ /* 0x000fc40000010000 */
[----:B------:R-:W-:Y:S01]  /*bbc0*/  FADD.FTZ R221, R100, R0 ;  /* 0x0000000064dd7221 */ /* 0x000fe20000010000 */
[----:B------:R-:W-:Y:S01]  /*bbd0*/  IADD3 R0, R252, -0x3, RZ ;  /* 0xfffffffdfc007810 */ /* 0x000fe20007ffe0ff */
[----:B------:R-:W-:Y:S01]  /*bbe0*/  FADD.FTZ R220, R220, R2 ;  /* 0x00000002dcdc7221 */ /* 0x000fe20000010000 */
[C---:B------:R-:W-:Y:S01]  /*bbf0*/  HMMA.16816.F32.BF16 R128, R96.reuse, R130, R132 ;  /* 0x000000826080723c */ /* 0x040fe20000041884 */
[----:B------:R-:W-:Y:S01]  /*bc00*/  FADD.FTZ R221, R24, R221 ;  /* 0x000000dd18dd7221 */ /* 0x000fe20000010000 */
[----:B------:R-:W-:Y:S01]  /*bc10*/  ISETP.GE.AND P0, PT, R0, R225, PT ;  /* 0x000000e10000720c */ /* 0x000fe20003f06270 */
[----:B------:R-:W-:Y:S02]  /*bc20*/  FADD.FTZ R220, R199, R220 ;  /* 0x000000dcc7dc7221 */ /* 0x000fe40000010000 */
[----:B------:R-:W-:Y:S02]  /*bc30*/  FADD.FTZ R221, R11, R221 ;  /* 0x000000dd0bdd7221 */ /* 0x000fe40000010000 */
[----:B------:R-:W-:Y:S01]  /*bc40*/  FADD.FTZ R220, R27, R220 ;  /* 0x000000dc1bdc7221 */ /* 0x000fe20000010000 */
[----:B------:R-:W-:Y:S01]  /*bc50*/  HMMA.16816.F32.BF16 R64, R96, R66, R68 ;  /* 0x000000426040723c */ /* 0x000fe20000041844 */
[----:B------:R-:W-:-:S02]  /*bc60*/  FADD.FTZ R221, R10, R221 ;  /* 0x000000dd0add7221 */ /* 0x000fc40000010000 */
[----:B------:R-:W-:Y:S02]  /*bc70*/  FADD.FTZ R220, R26, R220 ;  /* 0x000000dc1adc7221 */ /* 0x000fe40000010000 */
[----:B------:R-:W-:Y:S02]  /*bc80*/  FADD.FTZ R221, R3, R221 ;  /* 0x000000dd03dd7221 */ /* 0x000fe40000010000 */
[----:B------:R-:W-:Y:S01]  /*bc90*/  FADD.FTZ R220, R25, R220 ;  /* 0x000000dc19dc7221 */ /* 0x000fe20000010000 */
[C---:B------:R-:W-:Y:S08]  /*bca0*/  HMMA.16816.F32.BF16 R116, R96.reuse, R120, R116 ;  /* 0x000000786074723c */ /* 0x040ff00000041874 */
        /* <DEDUP_REMOVED lines=17> */
[----:B------:R-:W-:Y:S07]  /*bdc0*/  @!UPT UIADD3 URZ, URZ, URZ, URZ ;  /* 0x0000003f3f3ff290 */ /* 0x000fee000fffe03f */
[----:B------:R-:W-:Y:S11]  /*bdd0*/  @!P0 BRA `(.L_x_1246) ;  /* 0x0000052000008947 */ /* 0x000ff60003800000 */
[----:B------:R-:W-:Y:S01]  /*bde0*/  IMAD.MOV.U32 R202, RZ, RZ, 0x1 ;  /* 0x00000001ffca7424 */ /* 0x000fe200078e00ff */
[----:B------:R-:W-:Y:S01]  /*bdf0*/  IADD3 R201, R219, R218, R231 ;  /* 0x000000dadbc97210 */ /* 0x000fe20007ffe0e7 */
[----:B------:R-:W-:-:S03]  /*be00*/  IMAD.MOV.U32 R200, RZ, RZ, RZ ;  /* 0x000000ffffc87224 */ /* 0x000fc600078e00ff */
[----:B------:R-:W-:Y:S02]  /*be10*/  ISETP.NE.AND P0, PT, R202, c[0x0][0x2b8], PT ;  /* 0x0000ae00ca007a0c */ /* 0x000fe40003f05270 */
        /* <DEDUP_REMOVED lines=8> */
[----:B------:R1:W2:Y:S01]  /*bea0*/  @!P5 LDG.E R200, [R2.64] ;  /* 0x0000000602c8d981 */ /* 0x0002a2000c1e1900 */
[----:B------:R-:W-:-:S03]  /*beb0*/  IMAD.MOV R0, RZ, RZ, -R0 ;  /* 0x000000ffff007224 */ /* 0x000fc600078e0a00 */
[----:B------:R-:W3:Y:S01]  /*bec0*/  S2R R202, SR_CTAID.Y ;  /* 0x0000000000ca7919 */ /* 0x000ee20000002600 */
[----:B------:R-:W-:-:S05]  /*bed0*/  IMAD R201, R0, c[0x0][0x2b8], R201 ;  /* 0x0000ae0000c97a24 */ /* 0x000fca00078e02c9 */
[----:B------:R-:W-:-:S05]  /*bee0*/  SHF.R.S32.HI R0, RZ, 0x1f, R201 ;  /* 0x0000001fff007819 */ /* 0x000fca00000114c9 */
[----:B------:R-:W-:-:S04]  /*bef0*/  IMAD R0, R0, c[0x0][0x1e0], RZ ;  /* 0x0000780000007a24 */ /* 0x000fc800078e02ff */
[C---:B------:R-:W-:Y:S02]  /*bf00*/  IMAD R0, R201.reuse, c[0x0][0x1e4], R0 ;  /* 0x00007900c9007a24 */ /* 0x040fe400078e0200 */
[----:B-1----:R-:W-:-:S04]  /*bf10*/  IMAD.WIDE.U32 R2, R201, c[0x0][0x1e0], RZ ;  /* 0x00007800c9027a25 */ /* 0x002fc800078e00ff */
[----:B------:R-:W-:Y:S02]  /*bf20*/  IMAD.IADD R3, R3, 0x1, R0 ;  /* 0x0000000103037824 */ /* 0x000fe400078e0200 */
[----:B---3--:R-:W-:Y:S01]  /*bf30*/  IMAD.WIDE.U32 R202, R202, c[0x0][0x1e8], RZ ;  /* 0x00007a00caca7a25 */ /* 0x008fe200078e00ff */
        /* <DEDUP_REMOVED lines=10> */
.L_x_1339:
[----:B------:R-:W-:Y:S05]  /*bfe0*/  BRA.DIV ~URZ, `(.L_x_1248) ;  /* 0x0000ea627f007947 */ /* 0x000fea000b800000 */
[----:B------:R-:W3:Y:S01]  /*bff0*/  SHFL.IDX PT, R0, R13, RZ, 0x181f ;  /* 0x00181fff0d007589 */ /* 0x000ee200000e0000 */
[----:B------:R-:W-:Y:S01]  /*c000*/  SHF.R.S32.HI R2, RZ, 0x1f, R241 ;  /* 0x0000001fff027819 */ /* 0x000fe200000114f1 */
[C---:B------:R-:W-:Y:S01]  /*c010*/  IMAD.SHL.U32 R12, R212.reuse, 0x2, RZ ;  /* 0x00000002d40c7824 */ /* 0x040fe200078e00ff */
[----:B------:R-:W-:Y:S01]  /*c020*/  SHF.R.S32.HI R3, RZ, 0x1f, R212 ;  /* 0x0000001fff037819 */ /* 0x000fe200000114d4 */
[----:B------:R-:W-:Y:S01]  /*c030*/  IMAD.SHL.U32 R15, R241, 0x2, RZ ;  /* 0x00000002f10f7824 */ /* 0x000fe200078e00ff */
[C---:B------:R-:W-:Y:S01]  /*c040*/  IADD3 R19, R212.reuse, 0x40, RZ ;  /* 0x00000040d4137810 */ /* 0x040fe20007ffe0ff */
[----:B------:R-:W-:Y:S01]  /*c050*/  IMAD.SHL.U32 R17, R227, 0x2, RZ ;  /* 0x00000002e3117824 */ /* 0x000fe200078e00ff */
[----:B------:R-:W-:Y:S02]  /*c060*/  SHF.L.U64.HI R16, R241, 0x1, R2 ;  /* 0x00000001f1107819 */ /* 0x000fe40000010202 */
[----:B------:R-:W-:-:S02]  /*c070*/  SHF.L.U64.HI R14, R212, 0x1, R3 ;  /* 0x00000001d40e7819 */ /* 0x000fc40000010203 */
[----:B------:R-:W-:Y:S02]  /*c080*/  ISETP.GE.AND P4, PT, R212, c[0x0][0x1d4], PT ;  /* 0x00007500d4007a0c */ /* 0x000fe40003f86270 */
[----:B------:R-:W-:Y:S02]  /*c090*/  ISETP.GE.AND P3, PT, R19, c[0x0][0x1d4], PT ;  /* 0x0000750013007a0c */ /* 0x000fe40003f66270 */
[----:B------:R-:W-:Y:S02]  /*c0a0*/  SHF.L.U64.HI R18, R227, 0x1, R239 ;  /* 0x00000001e3127819 */ /* 0x000fe400000102ef */
[----:B------:R-:W-:Y:S02]  /*c0b0*/  SEL R19, RZ, 0x10, P6 ;  /* 0x00000010ff137807 */ /* 0x000fe40003000000 */
[----:B------:R-:W-:Y:S02]  /*c0c0*/  SEL R11, RZ, 0x10, P4 ;  /* 0x00000010ff0b7807 */ /* 0x000fe40002000000 */
[----:B------:R-:W-:-:S02]  /*c0d0*/  SEL R10, RZ, 0x10, P3 ;  /* 0x00000010ff0a7807 */ /* 0x000fc40001800000 */
[C---:B---3--:R-:W-:Y:S02]  /*c0e0*/  IADD3 R2, P0, R0.reuse, R12, RZ ;  /* 0x0000000c00027210 */ /* 0x048fe40007f1e0ff */
[----:B------:R-:W-:-:S03]  /*c0f0*/  IADD3 R8, P2, R0, R15, RZ ;  /* 0x0000000f00087210 */ /* 0x000fc60007f5e0ff */
[----:B--2---:R-:W-:Y:S01]  /*c100*/  IMAD.X R3, R4, 0x1, R14, P0 ;  /* 0x0000000104037824 */ /* 0x004fe200000e060e */
[----:B------:R-:W-:Y:S01]  /*c110*/  IADD3 R6, P0, R0, R17, RZ ;  /* 0x0000001100067210 */ /* 0x000fe20007f1e0ff */
[C---:B------:R-:W-:Y:S01]  /*c120*/  IMAD.X R9, R4.reuse, 0x1, R16, P2 ;  /* 0x0000000104097824 */ /* 0x040fe200010e0610 */
[----:B------:R-:W2:Y:S03]  /*c130*/  SHFL.IDX PT, R0, R13, 0x1, 0x181f ;  /* 0x00381f000d007f89 */ /* 0x000ea600000e0000 */
[----:B------:R-:W-:Y:S01]  /*c140*/  IMAD.X R7, R4, 0x1, R18, P0 ;  /* 0x0000000104077824 */ /* 0x000fe200000e0612 */
[----:B------:R-:W-:Y:S01]  /*c150*/  @!PT LDS RZ, [RZ] ;  /* 0x00000000fffff984 */ /* 0x000fe20000000800 */
[----:B------:R3:W-:Y:S04]  /*c160*/  LDGSTS.E.BYPASS.LTC128B.128 [R148+0xc100], [R2.64], !P4 ;  /* 0x0c10000002947fae */ /* 0x0007e8000e101d46 */
[----:B------:R3:W-:Y:S04]  /*c170*/  LDGSTS.E.BYPASS.LTC128B.128 [R148+0xe100], [R8.64], !P3 ;  /* 0x0e10000008947fae */ /* 0x0007e8000d901d46 */
[----:B------:R3:W-:Y:S04]  /*c180*/  LDGSTS.E.BYPASS.LTC128B.128 [R148+0x10100], [R6.64], !P6 ;  /* 0x1010000006947fae */ /* 0x0007e8000f101d46 */
[----:B------:R4:W1:Y:S02]  /*c190*/  SHFL.IDX PT, R4, R5, 0x1, 0x181f ;  /* 0x00381f0005047f89 */ /* 0x00086400000e0000 */
[----:B-1--4-:R-:W-:-:S02]  /*c1a0*/  IMAD.MOV.U32 R5, RZ, RZ, R19 ;  /* 0x000000ffff057224 */ /* 0x012fc400078e0013 */
.L_x_1340:
[----:B--23--:R-:W-:Y:S02]  /*c1b0*/  IADD3 R8, -R11, 0x10, RZ ;  /* 0x000000100b087810 */ /* 0x00cfe40007ffe1ff */
        /* <DEDUP_REMOVED lines=11> */
[----:B------:R-:W-:Y:S02]  /*c270*/  ISETP.NE.U32.AND P0, PT, R11, RZ, PT ;  /* 0x000000ff0b00720c */ /* 0x000fe40003f05070 */
[----:B------:R-:W-:-:S11]  /*c280*/  ISETP.NE.U32.AND P2, PT, R10, RZ, PT ;  /* 0x000000ff0a00720c */ /* 0x000fd60003f45070 */
[----:B------:R-:W-:Y:S01]  /*c290*/  @!PT LDS RZ, [RZ] ;  /* 0x00000000fffff984 */ /* 0x000fe20000000800 */
[----:B------:R-:W-:Y:S01]  /*c2a0*/  @!PT LDS RZ, [RZ] ;  /* 0x00000000fffff984 */ /* 0x000fe20000000800 */
[----:B------:R-:W-:Y:S01]  /*c2b0*/  @!PT LDS RZ, [RZ] ;  /* 0x00000000fffff984 */ /* 0x000fe20000000800 */
[----:B------:R1:W-:Y:S01]  /*c2c0*/  LDGSTS.E.BYPASS.LTC128B.128.ZFILL [R148+0xd100], [R8.64], P0 ;  /* 0x0d10000008947fae */ /* 0x0003e20008141d46 */
[----:B------:R-:W-:-:S03]  /*c2d0*/  ISETP.NE.U32.AND P0, PT, R5, RZ, PT ;  /* 0x000000ff0500720c */ /* 0x000fc60003f05070 */
[----:B------:R1:W-:Y:S10]  /*c2e0*/  LDGSTS.E.BYPASS.LTC128B.128.ZFILL [R148+0xf100], [R6.64], P2 ;  /* 0x0f10000006947fae */ /* 0x0003f40009141d46 */
[----:B------:R1:W-:Y:S02]  /*c2f0*/  LDGSTS.E.BYPASS.LTC128B.128.ZFILL [R148+0x11100], [R2.64], P0 ;  /* 0x1110000002947fae */ /* 0x0003e40008141d46 */
.L_x_1246:
[----:B------:R-:W-:Y:S05]  /*c300*/  BSYNC B0 ;  /* 0x0000000000007941 */ /* 0x000fea0003800000 */
.L_x_1245:
[----:B------:R-:W2:Y:S04]  /*c310*/  LDL R4, [R1+0x4] ;  /* 0x0000040001047983 */ /* 0x000ea80000100800 */
[----:B------:R-:W3:Y:S04]  /*c320*/  LDL R5, [R1+0x64] ;  /* 0x0000640001057983 */ /* 0x000ee80000100800 */
[----:B-1----:R-:W3:Y:S01]  /*c330*/  LDL R3, [R1+0x58] ;  /* 0x0000580001037983 */ /* 0x002ee20000100800 */
[----:B------:R-:W-:Y:S01]  /*c340*/  IMAD.MOV.U32 R6, RZ, RZ, 0x1 ;  /* 0x00000001ff067424 */ /* 0x000fe200078e00ff */
[----:B------:R-:W-:-:S02]  /*c350*/  IADD3 R199, R252, -0x2, RZ ;  /* 0xfffffffefcc77810 */ /* 0x000fc40007ffe0ff */
[----:B------:R-:W0:Y:S02]  /*c360*/  LDGDEPBAR ;  /* 0x00000000000079af */ /* 0x000e240000000000 */
[C---:B------:R-:W-:Y:S02]  /*c370*/  ISETP.NE.AND P4, PT, R6.reuse, c[0x0][0x2c4], PT ;  /* 0x0000b10006007a0c */ /* 0x040fe40003f85270 */
[----:B------:R-:W-:Y:S01]  /*c380*/  ISETP.LE.AND P3, PT, R6, c[0x0][0x32c], PT ;  /* 0x0000cb0006007a0c */ /* 0x000fe20003f63270 */
[----:B--2---:R-:W-:-:S10]  /*c390*/  IMAD.SHL.U32 R4, R4, 0x80, RZ ;  /* 0x0000008004047824 */ /* 0x004fd400078e00ff */
[----:B------:R-:W-:-:S04]  /*c3a0*/  @P4 IMAD.HI.U32 R2, R4, c[0x0][0x2c8], RZ ;  /* 0x0000b20004024a27 */ /* 0x000fc800078e00ff */
[----:B------:R-:W-:Y:S01]  /*c3b0*/  IMAD.MOV.U32 R0, RZ, RZ, R4 ;  /* 0x000000ffff007224 */ /* 0x000fe200078e0004 */
[----:B------:R-:W-:-:S04]  /*c3c0*/  @P4 SHF.R.U32.HI R0, RZ, c[0x0][0x2cc], R2 ;  /* 0x0000b300ff004a19 */ /* 0x000fc80000011602 */
[----:B---3--:R-:W-:-:S04]  /*c3d0*/  IADD3 R2, -R3, R5, R0 ;  /* 0x0000000503027210 */ /* 0x008fc80007ffe100 */
[----:B------:R-:W-:Y:S01]  /*c3e0*/  IADD3 R0, R2, c[0x0][0x328], RZ ;  /* 0x0000ca0002007a10 */ /* 0x000fe20007ffe0ff */
[----:B------:R-:W-:Y:S05]  /*c3f0*/  @!P3 BRA `(.L_x_1249) ;  /* 0x000001100000b947 */ /* 0x000fea0003800000 */
        /* <DEDUP_REMOVED lines=10> */
.L_x_1251:
[----:B------:R-:W-:-:S13]  /*c4a0*/  ISETP.NE.AND P0, PT, R6, c[0x0][0x32c], PT ;  /* 0x0000cb0006007a0c */ /* 0x000fda0003f05270 */
[----:B------:R-:W-:-:S05]  /*c4b0*/  @P0 IMAD.HI.U32 R2, R3, c[0x0][0x330], RZ ;  /* 0x0000cc0003020a27 */ /* 0x000fca00078e00ff */
[----:B------:R-:W-:Y:S02]  /*c4c0*/  @P0 SHF.R.U32.HI R3, RZ, c[0x0][0x334], R2 ;  /* 0x0000cd00ff030a19 */ /* 0x000fe40000011602 */
.L_x_1252:
[----:B------:R-:W-:Y:S05]  /*c4d0*/  BSYNC B0 ;  /* 0x0000000000007941 */ /* 0x000fea0003800000 */
.L_x_1250:
[----:B------:R-:W-:-:S05]  /*c4e0*/  MOV R2, c[0x0][0x32c] ;  /* 0x0000cb0000027a02 */ /* 0x000fca0000000f00 */
[----:B------:R-:W-:-:S05]  /*c4f0*/  IMAD R3, R3, R2, c[0x0][0x32c] ;  /* 0x0000cb0003037624 */ /* 0x000fca00078e0202 */
[----:B------:R-:W-:-:S04]  /*c500*/  IMNMX R0, R0, R3, PT ;  /* 0x0000000300007217 */ /* 0x000fc80003800200 */
.L_x_1249:
[----:B------:R-:W-:Y:S01]  /*c510*/  SHF.R.S32.HI R2, RZ, 0x1f, R0 ;  /* 0x0000001fff027819 */ /* 0x000fe20000011400 */
[----:B------:R-:W-:Y:S02]  /*c520*/  IMAD.MOV.U32 R185, RZ, RZ, 0x1 ;  /* 0x00000001ffb97424 */ /* 0x000fe400078e00ff */
[----:B------:R-:W-:Y:S01]  /*c530*/  IMAD.MOV.U32 R202, RZ, RZ, RZ ;  /* 0x000000ffffca7224 */ /* 0x000fe200078e00ff */
[----:B------:R-:W-:-:S04]  /*c540*/  LEA.HI R0, R2, R0, RZ, 0x6 ;  /* 0x0000000002007211 */ /* 0x000fc800078f30ff */
[----:B------:R-:W-:-:S04]  /*c550*/  SHF.R.S32.HI R0, RZ, 0x6, R0 ;  /* 0x00000006ff007819 */ /* 0x000fc80000011400 */
[----:B------:R-:W-:-:S04]  /*c560*/  IMNMX R226, R225, R0, !PT ;  /* 0x00000000e1e27217 */ /* 0x000fc80007800200 */
[----:B------:R-:W-:-:S13]  /*c570*/  ISETP.GE.AND P0, PT, R199, R226, PT ;  /* 0x000000e2c700720c */ /* 0x000fda0003f06270 */
[----:B------:R-:W-:Y:S05]  /*c580*/  @!P0 BRA `(.L_x_1253) ;  /* 0x00003d8000008947 */ /* 0x000fea0003800000 */
[C---:B------:R-:W-:Y:S01]  /*c590*/  IADD3 R5, R212.reuse, 0x40, RZ ;  /* 0x00000040d4057810 */ /* 0x040fe20007ffe0ff */
[C---:B------:R-:W-:Y:S01]  /*c5a0*/  IMAD.SHL.U32 R243, R212.reuse, 0x2, RZ ;  /* 0x00000002d4f37824 */ /* 0x040fe200078e00ff */
[----:B------:R-:W-:Y:S01]  /*c5b0*/  SHF.R.S32.HI R6, RZ, 0x1f, R212 ;  /* 0x0000001fff067819 */ /* 0x000fe200000114d4 */
[----:B------:R-:W-:Y:S01]  /*c5c0*/  IMAD.SHL.U32 R205, R241, 0x2, RZ ;  /* 0x00000002f1cd7824 */ /* 0x000fe200078e00ff */
[----:B------:R-:W-:Y:S01]  /*c5d0*/  SHF.R.S32.HI R3, RZ, 0x1f, R241 ;  /* 0x0000001fff037819 */ /* 0x000fe200000114f1 */
[----:B------:R-:W-:Y:S01]  /*c5e0*/  IMAD.SHL.U32 R203, R227, 0x2, RZ ;  /* 0x00000002e3cb7824 */ /* 0x000fe200078e00ff */
[----:B------:R-:W-:Y:S01]  /*c5f0*/  ISETP.GE.AND P2, PT, R5, c[0x0][0x1d4], PT ;  /* 0x0000750005007a0c */ /* 0x000fe20003f46270 */
[----:B------:R-:W-:Y:S01]  /*c600*/  IMAD.MOV.U32 R202, RZ, RZ, RZ ;  /* 0x000000ffffca7224 */ /* 0x000fe200078e00ff */
[----:B------:R-:W-:Y:S01]  /*c610*/  SHF.L.U64.HI R207, R212, 0x1, R6 ;  /* 0x00000001d4cf7819 */ /* 0x000fe20000010206 */
[----:B------:R-:W-:Y:S01]  /*c620*/  IMAD.MOV.U32 R185, RZ, RZ, 0x1 ;  /* 0x00000001ffb97424 */ /* 0x000fe200078e00ff */
[----:B------:R-:W-:-:S02]  /*c630*/  SHF.L.U64.HI R206, R241, 0x1, R3 ;  /* 0x00000001f1ce7819 */ /* 0x000fc40000010203 */
[----:B------:R-:W-:Y:S02]  /*c640*/  SEL R218, RZ, 0x10, P2 ;  /* 0x00000010ffda7807 */ /* 0x000fe40001000000 */
[----:B------:R-:W-:Y:S02]  /*c650*/  SHF.L.U64.HI R204, R227, 0x1, R239 ;  /* 0x00000001e3cc7819 */ /* 0x000fe400000102ef */
.L_x_1270:
[----:B------:R-:W-:Y:S04]  /*c660*/  DEPBAR.LE SB0, 0x2 ;  /* 0x000080800000791a */ /* 0x000fe80000000000 */
[----:B------:R-:W-:Y:S01]  /*c670*/  WARPSYNC 0xffffffff ;  /* 0xffffffff00007948 */ /* 0x000fe20003800000 */
[----:B------:R-:W-:Y:S01]  /*c680*/  BAR.SYNC.DEFER_BLOCKING 0x0 ;  /* 0x0000000000007b1d */ /* 0x000fe20000010000 */
[----:B------:R-:W-:Y:S01]  /*c690*/  MOV R186, 0x20 ;  /* 0x0000002000ba7802 */ /* 0x000fe20000000f00 */
[----:B------:R-:W-:Y:S01]  /*c6a0*/  IMAD R0, R185, 0x6000, R196 ;  /* 0x00006000b9007824 */ /* 0x000fe200078e02c4 */
[----:B------:R-:W-:Y:S01]  /*c6b0*/  ISETP.GE.AND P0, PT, R225, R199, PT ;  /* 0x000000c7e100720c */ /* 0x000fe20003f06270 */
[----:B------:R-:W-:Y:S01]  /*c6c0*/  IMAD R104, R185, 0x6000, R193 ;  /* 0x00006000b9687824 */ /* 0x000fe200078e02c1 */
[----:B------:R-:W-:Y:S04]  /*c6d0*/  SEL R186, R186, 0xffffffe0, !P1 ;  /* 0xffffffe0baba7807 */ /* 0x000fe80004800000 */
[----:B------:R-:W-:Y:S01]  /*c6e0*/  IADD3 R101, R0, R186, RZ ;  /* 0x000000ba00657210 */ /* 0x000fe20007ffe0ff */
[----:B------:R1:W2:Y:S01]  /*c6f0*/  LDSM.16.M88.4 R8, [R104+0xc100] ;  /* 0x00c100006808783b */ /* 0x0002a20000000200 */
[----:B------:R-:W-:Y:S03]  /*c700*/  BSSY B0, `(.L_x_1254) ;  /* 0x0000045000007945 */ /* 0x000fe60003800000 */
[----:B------:R1:W3:Y:S04]  /*c710*/  LDSM.16.M88.4 R16, [R104+0xc900] ;  /* 0x00c900006810783b */ /* 0x0002e80000000200 */
[----:B------:R1:W4:Y:S04]  /*c720*/  LDSM.16.M88.4 R24, [R104+0xd100] ;  /* 0x00d100006818783b */ /* 0x0003280000000200 */
[----:B------:R-:W1:Y:S04]  /*c730*/  LDSM.16.M88.4 R104, [R104+0xd900] ;  /* 0x00d900006868783b */ /* 0x000e680000000200 */
[----:B------:R1:W1:Y:S04]  /*c740*/  LDSM.16.M88.4 R32, [R188] ;  /* 0x00000000bc20783b */ /* 0x0002680000000200 */
[----:B------:R1:W1:Y:S04]  /*c750*/  LDSM.16.M88.4 R140, [R187] ;  /* 0x00000000bb8c783b */ /* 0x0002680000000200 */
[----:B------:R1:W1:Y:S04]  /*c760*/  LDSM.16.M88.4 R144, [R101] ;  /* 0x000000006590783b */ /* 0x0002680000000200 */
[----:B------:R1:W1:Y:S04]  /*c770*/  LDSM.16.M88.4 R148, [R101+0x800] ;  /* 0x000800006594783b */ /* 0x0002680000000200 */
[----:B------:R1:W1:Y:S04]  /*c780*/  LDSM.16.M88.4 R152, [R101+0x1000] ;  /* 0x001000006598783b */ /* 0x0002680000000200 */
[----:B------:R1:W1:Y:S01]  /*c790*/  LDSM.16.M88.4 R156, [R101+0x1800] ;  /* 0x00180000659c783b */ /* 0x0002620000000200 */
[----:B------:R-:W-:-:S05]  /*c7a0*/  @P0 BRA `(.L_x_1255) ;  /* 0x000003a000000947 */ /* 0x000fca0003800000 */
[----:B------:R-:W5:Y:S01]  /*c7b0*/  S2R R6, SR_CTAID.Y ;  /* 0x0000000000067919 */ /* 0x000f620000002600 */
[----:B------:R-:W-:Y:S02]  /*c7c0*/  SHF.R.S32.HI R2, RZ, 0x1f, R201 ;  /* 0x0000001fff027819 */ /* 0x000fe400000114c9 */
[----:B------:R-:W-:Y:S03]  /*c7d0*/  SHF.R.S32.HI R5, RZ, 0x1f, R200 ;  /* 0x0000001fff057819 */ /* 0x000fe600000114c8 */
[----:B------:R-:W-:Y:S02]  /*c7e0*/  IMAD R4, R2, c[0x0][0x208], RZ ;  /* 0x0000820002047a24 */ /* 0x000fe400078e02ff */
[C---:B------:R-:W-:Y:S04]  /*c7f0*/  IMAD.WIDE.U32 R2, R201.reuse, c[0x0][0x208], RZ ;  /* 0x00008200c9027a25 */ /* 0x040fe800078e00ff */
[----:B------:R-:W-:Y:S02]  /*c800*/  IMAD R4, R201, c[0x0][0x20c], R4 ;  /* 0x00008300c9047a24 */ /* 0x000fe400078e0204 */
[----:B------:R-:W-:Y:S03]  /*c810*/  IMAD R5, R5, c[0x0][0x218], RZ ;  /* 0x0000860005057a24 */ /* 0x000fe600078e02ff */
[----:B------:R-:W-:Y:S01]  /*c820*/  IADD3 R3, R3, R4, RZ ;  /* 0x0000000403037210 */ /* 0x000fe20007ffe0ff */
[C---:B------:R-:W-:Y:S04]  /*c830*/  IMAD R5, R200.reuse, c[0x0][0x21c], R5 ;  /* 0x00008700c8057a24 */ /* 0x040fe800078e0205 */
        /* <DEDUP_REMOVED lines=8> */
.L_x_1341:
[----:B------:R-:W-:-:S05]  /*c8c0*/  BRA.DIV ~URZ, `(.L_x_1257) ;  /* 0x0000e5027f007947 */ /* 0x000fca000b800000 */
[----:B------:R-:W5:Y:S01]  /*c8d0*/  SHFL.IDX PT, R2, R20, RZ, 0x181f ;  /* 0x00181fff14027589 */ /* 0x000f6200000e0000 */
[----:B------:R-:W-:Y:S03]  /*c8e0*/  IADD3 R3, R212, 0x40, RZ ;  /* 0x00000040d4037810 */ /* 0x000fe60007ffe0ff */
[----:B----4-:R-:W4:Y:S01]  /*c8f0*/  SHFL.IDX PT, R5, R5, 0x1, 0x181f ;  /* 0x00381f0005057f89 */ /* 0x010f2200000e0000 */
[----:B------:R-:W-:Y:S02]  /*c900*/  ISETP.GE.AND P2, PT, R3, c[0x0][0x1d4], PT ;  /* 0x0000750003007a0c */ /* 0x000fe40003f46270 */
[----:B------:R-:W-:Y:S02]  /*c910*/  SEL R3, RZ, 0x10, P6 ;  /* 0x00000010ff037807 */ /* 0x000fe40003000000 */
[----:B-----5:R-:W-:Y:S05]  /*c920*/  IADD3 R6, P0, R2, R243, RZ ;  /* 0x000000f302067210 */ /* 0x020fea0007f1e0ff */
[----:B---3--:R-:W-:Y:S01]  /*c930*/  IMAD.X R7, R4, 0x1, R207, P0 ;  /* 0x0000000104077824 */ /* 0x008fe200000e06cf */
[----:B------:R-:W-:Y:S05]  /*c940*/  IADD3 R14, P0, R2, R205, RZ ;  /* 0x000000cd020e7210 */ /* 0x000fea0007f1e0ff */
[----:B------:R-:W-:Y:S01]  /*c950*/  IMAD.X R15, R4, 0x1, R206, P0 ;  /* 0x00000001040f7824 */ /* 0x000fe200000e06ce */
[----:B------:R-:W-:Y:S02]  /*c960*/  IADD3 R12, P0, R2, R203, RZ ;  /* 0x000000cb020c7210 */ /* 0x000fe40007f1e0ff */
[----:B------:R3:W2:Y:S03]  /*c970*/  SHFL.IDX PT, R2, R20, 0x1, 0x181f ;  /* 0x00381f0014027f89 */ /* 0x0006a600000e0000 */
[----:B------:R-:W-:Y:S01]  /*c980*/  IMAD.X R13, R4, 0x1, R204, P0 ;  /* 0x00000001040d7824 */ /* 0x000fe200000e06cc */
[----:B------:R-:W-:Y:S01]  /*c990*/  ISETP.GE.AND P0, PT, R212, c[0x0][0x1d4], PT ;  /* 0x00007500d4007a0c */ /* 0x000fe20003f06270 */
[----:B------:R-:W-:Y:S11]  /*c9a0*/  IMAD R4, R202, 0x6000, R230 ;  /* 0x00006000ca047824 */ /* 0x000ff600078e02e6 */
[----:B------:R-:W-:Y:S01]  /*c9b0*/  @!UPT UIADD3 URZ, URZ, URZ, URZ ;  /* 0x0000003f3f3ff290 */ /* 0x000fe2000fffe03f */
[----:B------:R3:W-:Y:S04]  /*c9c0*/  LDGSTS.E.BYPASS.LTC128B.128 [R4], [R6.64], !P0 ;  /* 0x0000000006047fae */ /* 0x0007e8000c101d46 */
[----:B------:R5:W-:Y:S04]  /*c9d0*/  LDGSTS.E.BYPASS.LTC128B.128 [R4+0x2000], [R14.64], !P2 ;  /* 0x020000000e047fae */ /* 0x000be8000d101d46 */
[----:B------:R3:W-:Y:S01]  /*c9e0*/  LDGSTS.E.BYPASS.LTC128B.128 [R4+0x4000], [R12.64], !P6 ;  /* 0x040000000c047fae */ /* 0x0007e2000f101d46 */
[----:B-----5:R-:W-:Y:S02]  /*c9f0*/  IMAD.MOV.U32 R15, RZ, RZ, R218 ;  /* 0x000000ffff0f7224 */ /* 0x020fe400078e00da */
[----:B------:R-:W-:Y:S03]  /*ca00*/  IMAD.MOV.U32 R14, RZ, RZ, R3 ;  /* 0x000000ffff0e7224 */ /* 0x000fe600078e0003 */
.L_x_1342:
[----:B--234-:R-:W-:Y:S02]  /*ca10*/  IADD3 R12, -R15, 0x10, RZ ;  /* 0x000000100f0c7810 */ /* 0x01cfe40007ffe1ff */
[----:B------:R-:W-:Y:S02]  /*ca20*/  IADD3 R6, -R14, 0x10, RZ ;  /* 0x000000100e067810 */ /* 0x000fe40007ffe1ff */
[----:B------:R-:W-:Y:S02]  /*ca30*/  LOP3.LUT R12, R12, 0xf, RZ, 0xc0, !PT ;  /* 0x0000000f0c0c7812 */ /* 0x000fe400078ec0ff */
[----:B------:R-:W-:Y:S02]  /*ca40*/  LOP3.LUT R6, R6, 0xf, RZ, 0xc0, !PT ;  /* 0x0000000f06067812 */ /* 0x000fe400078ec0ff */
[-C--:B------:R-:W-:Y:S04]  /*ca50*/  IADD3 R12, P2, P0, R12, R2.reuse, R205 ;  /* 0x000000020c0c7210 */ /* 0x080fe8000785e0cd */
[-C--:B------:R-:W-:Y:S02]  /*ca60*/  IADD3.X R13, RZ, R5.reuse, R206, P2, P0 ;  /* 0x00000005ff0d7210 */ /* 0x080fe400017e04ce */
[----:B------:R-:W-:Y:S04]  /*ca70*/  IADD3 R6, P2, P0, R6, R2, R203 ;  /* 0x0000000206067210 */ /* 0x000fe8000785e0cb */
[----:B------:R-:W-:Y:S02]  /*ca80*/  IADD3.X R7, RZ, R5, R204, P2, P0 ;  /* 0x00000005ff077210 */ /* 0x000fe400017e04cc */
[----:B------:R-:W-:Y:S02]  /*ca90*/  IADD3 R2, P0, R2, R243, RZ ;  /* 0x000000f302027210 */ /* 0x000fe40007f1e0ff */
[----:B------:R-:W-:Y:S03]  /*caa0*/  ISETP.GE.AND P2, PT, R212, c[0x0][0x1d4], PT ;  /* 0x00007500d4007a0c */ /* 0x000fe60003f46270 */
[----:B------:R-:W-:Y:S01]  /*cab0*/  IMAD.X R3, R5, 0x1, R207, P0 ;  /* 0x0000000105037824 */ /* 0x000fe200000e06cf */
[----:B------:R-:W-:Y:S09]  /*cac0*/  ISETP.NE.U32.AND P0, PT, R15, RZ, PT ;  /* 0x000000ff0f00720c */ /* 0x000ff20003f05070 */
[----:B------:R-:W-:Y:S01]  /*cad0*/  @!PT LDS RZ, [RZ] ;  /* 0x00000000fffff984 */ /* 0x000fe20000000800 */
[----:B------:R-:W-:Y:S01]  /*cae0*/  @!PT LDS RZ, [RZ] ;  /* 0x00000000fffff984 */ /* 0x000fe20000000800 */
[----:B------:R-:W-:Y:S01]  /*caf0*/  @!PT LDS RZ, [RZ] ;  /* 0x00000000fffff984 */ /* 0x000fe20000000800 */
[----:B------:R2:W-:Y:S04]  /*cb00*/  LDGSTS.E.BYPASS.LTC128B.128 [R4+0x1000], [R2.64], !P2 ;  /* 0x0100000002047fae */ /* 0x0005e8000d101d46 */
[----:B------:R2:W-:Y:S01]  /*cb10*/  LDGSTS.E.BYPASS.LTC128B.128.ZFILL [R4+0x3000], [R12.64], P0 ;  /* 0x030000000c047fae */ /* 0x0005e20008141d46 */
[----:B------:R-:W-:Y:S11]  /*cb20*/  ISETP.NE.U32.AND P0, PT, R14, RZ, PT ;  /* 0x000000ff0e00720c */ /* 0x000ff60003f05070 */
[----:B------:R-:W-:Y:S02]  /*cb30*/  @!UPT UIADD3 URZ, URZ, URZ, URZ ;  /* 0x0000003f3f3ff290 */ /* 0x000fe4000fffe03f */
[----:B------:R2:W-:Y:S02]  /*cb40*/  LDGSTS.E.BYPASS.LTC128B.128.ZFILL [R4+0x5000], [R6.64], P0 ;  /* 0x0500000006047fae */ /* 0x0005e40008141d46 */
.L_x_1255:
[----:B------:R-:W-:Y:S05]  /*cb50*/  BSYNC B0 ;  /* 0x0000000000007941 */ /* 0x000fea0003800000 */
.L_x_1254:
[----:B------:R-:W0:Y:S01]  /*cb60*/  LDGDEPBAR ;  /* 0x00000000000079af */ /* 0x000e220000000000 */
[----:B------:R-:W-:Y:S01]  /*cb70*/  WARPSYNC 0xffffffff ;  /* 0xffffffff00007948 */ /* 0x000fe20003800000 */
[C---:B-12---:R-:W-:Y:S03]  /*cb80*/  HMMA.16816.F32.BF16 R4, R32.reuse, R8, RZ ;  /* 0x000000082004723c */ /* 0x046fe600000418ff */
[----:B------:R-:W-:Y:S02]  /*cb90*/  ISETP.GE.AND P0, PT, R202, 0x1, PT ;  /* 0x00000001ca00780c */ /* 0x000fe40003f06270 */
[C---:B------:R-:W-:Y:S02]  /*cba0*/  IADD3 R184, R191.reuse, R101, RZ ;  /* 0x00000065bfb87210 */ /* 0x040fe40007ffe0ff */
[----:B------:R-:W-:Y:S01]  /*cbb0*/  IADD3 R100, R0, R186, RZ ;  /* 0x000000ba00647210 */ /* 0x000fe20007ffe0ff */
[C---:B------:R-:W-:Y:S01]  /*cbc0*/  HMMA.16816.F32.BF16 R8, R32.reuse, R10, RZ ;  /* 0x0000000a2008723c */ /* 0x040fe200000418ff */
[-C--:B------:R-:W-:Y:S01]  /*cbd0*/  IADD3 R3, R186, R0.reuse, R191 ;  /* 0x00000000ba037210 */ /* 0x080fe20007ffe0bf */
[----:B------:R-:W-:Y:S02]  /*cbe0*/  LDSM.16.M88.4 R172, [R184+0x800] ;  /* 0x00080000b8ac783b */ /* 0x000fe40000000200 */
[----:B------:R-:W-:Y:S04]  /*cbf0*/  IADD3 R2, R202, 0x1, RZ ;  /* 0x00000001ca027810 */ /* 0x000fe80007ffe0ff */
[C---:B---3--:R-:W-:Y:S01]  /*cc00*/  HMMA.16816.F32.BF16 R12, R32.reuse, R16, RZ ;  /* 0x00000010200c723c */ /* 0x048fe200000418ff */
[----:B------:R-:W-:Y:S01]  /*cc10*/  SEL R202, R2, RZ, !P0 ;  /* 0x000000ff02ca7207 */ /* 0x000fe20004000000 */
[----:B------:R-:W2:Y:S02]  /*cc20*/  LDL R186, [R1+0x4] ;  /* 0x0000040001ba7983 */ /* 0x000ea40000100800 */
[----:B------:R-:W-:Y:S02]  /*cc30*/  IADD3 R2, R191, R0, RZ ;  /* 0x00000000bf027210 */ /* 0x000fe40007ffe0ff */
[----:B------:R-:W-:Y:S02]  /*cc40*/  LDSM.16.M88.4 R176, [R184+0x1000] ;  /* 0x00100000b8b0783b */ /* 0x000fe40000000200 */
[C---:B------:R-:W-:Y:S06]  /*cc50*/  HMMA.16816.F32.BF16 R16, R32.reuse, R18, RZ ;  /* 0x000000122010723c */ /* 0x040fec00000418ff */
[----:B------:R-:W-:Y:S02]  /*cc60*/  LDSM.16.M88.4 R160, [R2] ;  /* 0x0000000002a0783b */ /* 0x000fe40000000200 */
[C---:B----4-:R-:W-:Y:S06]  /*cc70*/  HMMA.16816.F32.BF16 R20, R32.reuse, R24, RZ ;  /* 0x000000182014723c */ /* 0x050fec00000418ff */
[----:B------:R-:W-:Y:S02]  /*cc80*/  LDSM.16.M88.4 R164, [R2+0x800] ;  /* 0x0008000002a4783b */ /* 0x000fe40000000200 */
[C---:B------:R-:W-:Y:S06]  /*cc90*/  HMMA.16816.F32.BF16 R24, R32.reuse, R26, RZ ;  /* 0x0000001a2018723c */ /* 0x040fec00000418ff */
[----:B------:R-:W-:Y:S02]  /*cca0*/  LDSM.16.M88.4 R168, [R2+0x1000] ;  /* 0x0010000002a8783b */ /* 0x000fe40000000200 */
[C---:B------:R-:W-:Y:S06]  /*ccb0*/  HMMA.16816.F32.BF16 R28, R32.reuse, R104, RZ ;  /* 0x00000068201c723c */ /* 0x040fec00000418ff */
[----:B------:R-:W-:Y:S02]  /*ccc0*/  LDSM.16.M88.4 R180, [R184+0x1800] ;  /* 0x00180000b8b4783b */ /* 0x000fe40000000200 */
[----:B------:R-:W-:Y:S06]  /*ccd0*/  HMMA.16816.F32.BF16 R32, R32, R106, RZ ;  /* 0x0000006a2020723c */ /* 0x000fec00000418ff */
[----:B------:R-:W1:Y:S02]  /*cce0*/  LDSM.16.M88.4 R104, [R190] ;  /* 0x00000000be68783b */ /* 0x000e640000000200 */
[C---:B------:R-:W-:Y:S08]  /*ccf0*/  HMMA.16816.F32.BF16 R4, R140.reuse, R144, R4 ;  /* 0x000000908c04723c */ /* 0x040ff00000041804 */
[C---:B------:R-:W-:Y:S01]  /*cd00*/  HMMA.16816.F32.BF16 R8, R140.reuse, R146, R8 ;  /* 0x000000928c08723c */ /* 0x040fe20000041808 */
[----:B------:R-:W3:Y:S07]  /*cd10*/  LDSM.16.M88.4 R144, [R2+0x1800] ;  /* 0x001800000290783b */ /* 0x000eee0000000200 */
[C---:B------:R-:W-:Y:S08]  /*cd20*/  HMMA.16816.F32.BF16 R12, R140.reuse, R148, R12 ;  /* 0x000000948c0c723c */ /* 0x040ff0000004180c */
[C---:B------:R-:W-:Y:S01]  /*cd30*/  HMMA.16816.F32.BF16 R16, R140.reuse, R150, R16 ;  /* 0x000000968c10723c */ /* 0x040fe20000041810 */
[----:B------:R-:W-:Y:S07]  /*cd40*/  LDSM.16.M88.4 R148, [R189] ;  /* 0x00000000bd94783b */ /* 0x000fee0000000200 */
[C---:B------:R-:W-:Y:S08]  /*cd50*/  HMMA.16816.F32.BF16 R20, R140.reuse, R152, R20 ;  /* 0x000000988c14723c */ /* 0x040ff00000041814 */
[C---:B------:R-:W-:Y:S01]  /*cd60*/  HMMA.16816.F32.BF16 R24, R140.reuse, R154, R24 ;  /* 0x0000009a8c18723c */ /* 0x040fe20000041818 */
[----:B------:R-:W4:Y:S07]  /*cd70*/  LDSM.16.M88.4 R152, [R184] ;  /* 0x00000000b898783b */ /* 0x000f2e0000000200 */
[C---:B------:R-:W-:Y:S08]  /*cd80*/  HMMA.16816.F32.BF16 R28, R140.reuse, R156, R28 ;  /* 0x0000009c8c1c723c */ /* 0x040ff0000004181c */
[----:B------:R-:W-:Y:S01]  /*cd90*/  HMMA.16816.F32.BF16 R32, R140, R158, R32 ;  /* 0x0000009e8c20723c */ /* 0x000fe20000041820 */
[----:B------:R-:W-:Y:S07]  /*cda0*/  LDSM.16.M88.4 R140, [R188+0x4000] ;  /* 0x00400000bc8c783b */ /* 0x000fee0000000200 */
[C---:B-1----:R-:W-:Y:S01]  /*cdb0*/  HMMA.16816.F32.BF16 R4, R104.reuse, R160, R4 ;  /* 0x000000a06804723c */ /* 0x042fe20000041804 */
[----:B------:R-:W1:Y:S07]  /*cdc0*/  LDSM.16.M88.4 R156, [R0+0x2000] ;  /* 0x00200000009c783b */ /* 0x000e6e0000000200 */
[C---:B------:R-:W-:Y:S01]  /*cdd0*/  HMMA.16816.F32.BF16 R8, R104.reuse, R162, R8 ;  /* 0x000000a26808723c */ /* 0x040fe20000041808 */
[----:B------:R-:W5:Y:S07]  /*cde0*/  LDSM.16.M88.4 R160, [R0+0x2800] ;  /* 0x0028000000a0783b */ /* 0x000f6e0000000200 */
[C---:B------:R-:W-:Y:S08]  /*cdf0*/  HMMA.16816.F32.BF16 R12, R104.reuse, R164, R12 ;  /* 0x000000a4680c723c */ /* 0x040ff0000004180c */
[C---:B------:R-:W-:Y:S01]  /*ce00*/  HMMA.16816.F32.BF16 R16, R104.reuse, R166, R16 ;  /* 0x000000a66810723c */ /* 0x040fe20000041810 */
[----:B------:R-:W1:Y:S07]  /*ce10*/  LDSM.16.M88.4 R164, [R0+0x3000] ;  /* 0x0030000000a4783b */ /* 0x000e6e0000000200 */
[C---:B------:R-:W-:Y:S08]  /*ce20*/  HMMA.16816.F32.BF16 R20, R104.reuse, R168, R20 ;  /* 0x000000a86814723c */ /* 0x040ff00000041814 */
[C---:B------:R-:W-:Y:S01]  /*ce30*/  HMMA.16816.F32.BF16 R24, R104.reuse, R170, R24 ;  /* 0x000000aa6818723c */ /* 0x040fe20000041818 */
[----:B------:R-:W1:Y:S07]  /*ce40*/  LDSM.16.M88.4 R168, [R0+0x3800] ;  /* 0x0038000000a8783b */ /* 0x000e6e0000000200 */
[C---:B---3--:R-:W-:Y:S08]  /*ce50*/  HMMA.16816.F32.BF16 R28, R104.reuse, R144, R28 ;  /* 0x00000090681c723c */ /* 0x048ff0000004181c */
[----:B------:R-:W-:Y:S01]  /*ce60*/  HMMA.16816.F32.BF16 R32, R104, R146, R32 ;  /* 0x000000926820723c */ /* 0x000fe20000041820 */
[----:B------:R-:W-:Y:S07]  /*ce70*/  LDSM.16.M88.4 R104, [R187+0x4000] ;  /* 0x00400000bb68783b */ /* 0x000fee0000000200 */
[C---:B----4-:R-:W-:Y:S01]  /*ce80*/  HMMA.16816.F32.BF16 R4, R148.reuse, R152, R4 ;  /* 0x000000989404723c */ /* 0x050fe20000041804 */
[----:B------:R-:W3:Y:S07]  /*ce90*/  LDSM.16.M88.4 R144, [R101+0x2000] ;  /* 0x002000006590783b */ /* 0x000eee0000000200 */
[C---:B------:R-:W-:Y:S01]  /*cea0*/  HMMA.16816.F32.BF16 R8, R148.reuse, R154, R8 ;  /* 0x0000009a9408723c */ /* 0x040fe20000041808 */
[----:B------:R-:W4:Y:S07]  /*ceb0*/  LDSM.16.M88.4 R152, [R100+0x2800] ;  /* 0x002800006498783b */ /* 0x000f2e0000000200 */
[C---:B------:R-:W-:Y:S08]  /*cec0*/  HMMA.16816.F32.BF16 R12, R148.reuse, R172, R12 ;  /* 0x000000ac940c723c */ /* 0x040ff0000004180c */
[C---:B------:R-:W-:Y:S01]  /*ced0*/  HMMA.16816.F32.BF16 R16, R148.reuse, R174, R16 ;  /* 0x000000ae9410723c */ /* 0x040fe20000041810 */
[----:B------:R-:W2:Y:S07]  /*cee0*/  LDSM.16.M88.4 R172, [R100+0x3000] ;  /* 0x0030000064ac783b */ /* 0x000eae0000000200 */
[C---:B------:R-:W-:Y:S08]  /*cef0*/  HMMA.16816.F32.BF16 R20, R148.reuse, R176, R20 ;  /* 0x000000b09414723c */ /* 0x040ff00000041814 */
[C---:B------:R-:W-:Y:S01]  /*cf00*/  HMMA.16816.F32.BF16 R24, R148.reuse, R178, R24 ;  /* 0x000000b29418723c */ /* 0x040fe20000041818 */
[----:B------:R-:W2:Y:S07]  /*cf10*/  LDSM.16.M88.4 R176, [R100+0x3800] ;  /* 0x0038000064b0783b */ /* 0x000eae0000000200 */
[C---:B------:R-:W-:Y:S08]  /*cf20*/  HMMA.16816.F32.BF16 R28, R148.reuse, R180, R28 ;  /* 0x000000b4941c723c */ /* 0x040ff0000004181c */
[----:B------:R-:W-:Y:S01]  /*cf30*/  HMMA.16816.F32.BF16 R32, R148, R182, R32 ;  /* 0x000000b69420723c */ /* 0x000fe20000041820 */
[----:B------:R-:W-:Y:S07]  /*cf40*/  LDSM.16.M88.4 R148, [R190+0x4000] ;  /* 0x00400000be94783b */ /* 0x000fee0000000200 */
[C---:B-1----:R-:W-:Y:S01]  /*cf50*/  HMMA.16816.F32.BF16 R4, R140.reuse, R156, R4 ;  /* 0x0000009c8c04723c */ /* 0x042fe20000041804 */
[----:B------:R-:W-:Y:S07]  /*cf60*/  LDSM.16.M88.4 R180, [R101+0x4000] ;  /* 0x0040000065b4783b */ /* 0x000fee0000000200 */
[C---:B------:R-:W-:Y:S01]  /*cf70*/  HMMA.16816.F32.BF16 R8, R140.reuse, R158, R8 ;  /* 0x0000009e8c08723c */ /* 0x040fe20000041808 */
[----:B------:R-:W1:Y:S07]  /*cf80*/  LDSM.16.M88.4 R156, [R2+0x2000] ;  /* 0x00200000029c783b */ /* 0x000e6e0000000200 */
[C---:B-----5:R-:W-:Y:S08]  /*cf90*/  HMMA.16816.F32.BF16 R12, R140.reuse, R160, R12 ;  /* 0x000000a08c0c723c */ /* 0x060ff0000004180c */
[C---:B------:R-:W-:Y:S01]  /*cfa0*/  HMMA.16816.F32.BF16 R16, R140.reuse, R162, R16 ;  /* 0x000000a28c10723c */ /* 0x040fe20000041810 */
[----:B------:R-:W5:Y:S07]  /*cfb0*/  LDSM.16.M88.4 R160, [R2+0x2800] ;  /* 0x0028000002a0783b */ /* 0x000f6e0000000200 */
[C---:B------:R-:W-:Y:S08]  /*cfc0*/  HMMA.16816.F32.BF16 R20, R140.reuse, R164, R20 ;  /* 0x000000a48c14723c */ /* 0x040ff00000041814 */
[C---:B------:R-:W-:Y:S01]  /*cfd0*/  HMMA.16816.F32.BF16 R24, R140.reuse, R166, R24 ;  /* 0x000000a68c18723c */ /* 0x040fe20000041818 */
[----:B------:R-:W1:Y:S07]  /*cfe0*/  LDSM.16.M88.4 R164, [R2+0x3000] ;  /* 0x0030000002a4783b */ /* 0x000e6e0000000200 */
[C---:B------:R-:W-:Y:S08]  /*cff0*/  HMMA.16816.F32.BF16 R28, R140.reuse, R168, R28 ;  /* 0x000000a88c1c723c */ /* 0x040ff0000004181c */
[----:B------:R-:W-:Y:S01]  /*d000*/  HMMA.16816.F32.BF16 R32, R140, R170, R32 ;  /* 0x000000aa8c20723c */ /* 0x000fe20000041820 */
[----:B------:R-:W1:Y:S07]  /*d010*/  LDSM.16.M88.4 R140, [R2+0x3800] ;  /* 0x00380000028c783b */ /* 0x000e6e0000000200 */
[C---:B---3--:R-:W-:Y:S01]  /*d020*/  HMMA.16816.F32.BF16 R4, R104.reuse, R144, R4 ;  /* 0x000000906804723c */ /* 0x048fe20000041804 */
[----:B------:R-:W-:Y:S07]  /*d030*/  LDSM.16.M88.4 R168, [R0+0x4000] ;  /* 0x0040000000a8783b */ /* 0x000fee0000000200 */
[C---:B------:R-:W-:Y:S01]  /*d040*/  HMMA.16816.F32.BF16 R8, R104.reuse, R146, R8 ;  /* 0x000000926808723c */ /* 0x040fe20000041808 */
[----:B------:R-:W-:Y:S07]  /*d050*/  LDSM.16.M88.4 R144, [R184+0x2000] ;  /* 0x00200000b890783b */ /* 0x000fee0000000200 */
[C---:B----4-:R-:W-:Y:S08]  /*d060*/  HMMA.16816.F32.BF16 R12, R104.reuse, R152, R12 ;  /* 0x00000098680c723c */ /* 0x050ff0000004180c */
        /* <DEDUP_REMOVED lines=12> */
[C---:B-----5:R-:W-:Y:S08]  /*d130*/  HMMA.16816.F32.BF16 R12, R148.reuse, R160, R12 ;  /* 0x000000a0940c723c */ /* 0x060ff0000004180c */
[C---:B------:R-:W-:Y:S01]  /*d140*/  HMMA.16816.F32.BF16 R16, R148.reuse, R162, R16 ;  /* 0x000000a29410723c */ /* 0x040fe20000041810 */
[----:B------:R-:W3:Y:S07]  /*d150*/  LDSM.16.M88.4 R160, [R3+0x3800] ;  /* 0x0038000003a0783b */ /* 0x000eee0000000200 */
[C---:B------:R-:W-:Y:S08]  /*d160*/  HMMA.16816.F32.BF16 R20, R148.reuse, R164, R20 ;  /* 0x000000a49414723c */ /* 0x040ff00000041814 */
[C---:B------:R-:W-:Y:S01]  /*d170*/  HMMA.16816.F32.BF16 R24, R148.reuse, R166, R24 ;  /* 0x000000a69418723c */ /* 0x040fe20000041818 */
[----:B------:R-:W4:Y:S07]  /*d180*/  LDSM.16.M88.4 R164, [R188+0x8000] ;  /* 0x00800000bca4783b */ /* 0x000f2e0000000200 */
[C---:B------:R-:W-:Y:S08]  /*d190*/  HMMA.16816.F32.BF16 R28, R148.reuse, R140, R28 ;  /* 0x0000008c941c723c */ /* 0x040ff0000004181c */
[----:B------:R-:W-:Y:S01]  /*d1a0*/  HMMA.16816.F32.BF16 R32, R148, R142, R32 ;  /* 0x0000008e9420723c */ /* 0x000fe20000041820 */
[----:B------:R-:W5:Y:S07]  /*d1b0*/  LDSM.16.M88.4 R140, [R0+0x4800] ;  /* 0x00480000008c783b */ /* 0x000f6e0000000200 */
[C---:B--2---:R-:W-:Y:S01]  /*d1c0*/  HMMA.16816.F32.BF16 R4, R104.reuse, R144, R4 ;  /* 0x000000906804723c */ /* 0x044fe20000041804 */
[----:B------:R-:W2:Y:S07]  /*d1d0*/  LDSM.16.M88.4 R148, [R0+0x5000] ;  /* 0x005000000094783b */ /* 0x000eae0000000200 */
[C---:B------:R-:W-:Y:S01]  /*d1e0*/  HMMA.16816.F32.BF16 R8, R104.reuse, R146, R8 ;  /* 0x000000926808723c */ /* 0x040fe20000041808 */
[----:B------:R-:W-:Y:S07]  /*d1f0*/  LDSM.16.M88.4 R144, [R100+0x5000] ;  /* 0x005000006490783b */ /* 0x000fee0000000200 */
[C---:B------:R-:W-:Y:S08]  /*d200*/  HMMA.16816.F32.BF16 R12, R104.reuse, R152, R12 ;  /* 0x00000098680c723c */ /* 0x040ff0000004180c */
[C---:B------:R-:W-:Y:S01]  /*d210*/  HMMA.16816.F32.BF16 R16, R104.reuse, R154, R16 ;  /* 0x0000009a6810723c */ /* 0x040fe20000041810 */
[----:B------:R-:W-:Y:S07]  /*d220*/  LDSM.16.M88.4 R152, [R100+0x5800] ;  /* 0x005800006498783b */ /* 0x000fee0000000200 */
[C---:B-1----:R-:W-:Y:S08]  /*d230*/  HMMA.16816.F32.BF16 R20, R104.reuse, R156, R20 ;  /* 0x0000009c6814723c */ /* 0x042ff00000041814 */
[C---:B------:R-:W-:Y:S01]  /*d240*/  HMMA.16816.F32.BF16 R24, R104.reuse, R158, R24 ;  /* 0x0000009e6818723c */ /* 0x040fe20000041818 */
[----:B------:R-:W-:Y:S07]  /*d250*/  LDSM.16.M88.4 R156, [R190+0x8000] ;  /* 0x00800000be9c783b */ /* 0x000fee0000000200 */
[C---:B---3--:R-:W-:Y:S08]  /*d260*/  HMMA.16816.F32.BF16 R28, R104.reuse, R160, R28 ;  /* 0x000000a0681c723c */ /* 0x048ff0000004181c */
[----:B------:R-:W-:Y:S01]  /*d270*/  HMMA.16816.F32.BF16 R32, R104, R162, R32 ;  /* 0x000000a26820723c */ /* 0x000fe20000041820 */
[----:B------:R-:W1:Y:S07]  /*d280*/  LDSM.16.M88.4 R104, [R100+0x4800] ;  /* 0x004800006468783b */ /* 0x000e6e0000000200 */
[C---:B----4-:R-:W-:Y:S01]  /*d290*/  HMMA.16816.F32.BF16 R4, R164.reuse, R168, R4 ;  /* 0x000000a8a404723c */ /* 0x050fe20000041804 */
[----:B------:R-:W3:Y:S07]  /*d2a0*/  LDSM.16.M88.4 R160, [R2+0x4000] ;  /* 0x0040000002a0783b */ /* 0x000eee0000000200 */
[C---:B------:R-:W-:Y:S01]  /*d2b0*/  HMMA.16816.F32.BF16 R8, R164.reuse, R170, R8 ;  /* 0x000000aaa408723c */ /* 0x040fe20000041808 */
[----:B------:R-:W-:Y:S07]  /*d2c0*/  LDSM.16.M88.4 R168, [R189+0x8000] ;  /* 0x00800000bda8783b */ /* 0x000fee0000000200 */
[C---:B-----5:R-:W-:Y:S08]  /*d2d0*/  HMMA.16816.F32.BF16 R12, R164.reuse, R140, R12 ;  /* 0x0000008ca40c723c */ /* 0x060ff0000004180c */
[C---:B------:R-:W-:Y:S01]  /*d2e0*/  HMMA.16816.F32.BF16 R16, R164.reuse, R142, R16 ;  /* 0x0000008ea410723c */ /* 0x040fe20000041810 */
[----:B------:R-:W4:Y:S07]  /*d2f0*/  LDSM.16.M88.4 R140, [R2+0x4800] ;  /* 0x00480000028c783b */ /* 0x000f2e0000000200 */
[C---:B--2---:R-:W-:Y:S08]  /*d300*/  HMMA.16816.F32.BF16 R20, R164.reuse, R148, R20 ;  /* 0x00000094a414723c */ /* 0x044ff00000041814 */
[C---:B------:R-:W-:Y:S01]  /*d310*/  HMMA.16816.F32.BF16 R24, R164.reuse, R150, R24 ;  /* 0x00000096a418723c */ /* 0x040fe20000041818 */
[----:B------:R-:W2:Y:S07]  /*d320*/  LDSM.16.M88.4 R148, [R2+0x5000] ;  /* 0x005000000294783b */ /* 0x000eae0000000200 */
[C---:B------:R-:W-:Y:S08]  /*d330*/  HMMA.16816.F32.BF16 R28, R164.reuse, R172, R28 ;  /* 0x000000aca41c723c */ /* 0x040ff0000004181c */
[----:B------:R-:W-:Y:S01]  /*d340*/  HMMA.16816.F32.BF16 R32, R164, R174, R32 ;  /* 0x000000aea420723c */ /* 0x000fe20000041820 */
[----:B------:R-:W5:Y:S07]  /*d350*/  LDSM.16.M88.4 R164, [R2+0x5800] ;  /* 0x0058000002a4783b */ /* 0x000f6e0000000200 */
[C---:B------:R-:W-:Y:S01]  /*d360*/  HMMA.16816.F32.BF16 R4, R176.reuse, R180, R4 ;  /* 0x000000b4b004723c */ /* 0x040fe20000041804 */
[----:B------:R-:W2:Y:S07]  /*d370*/  LDSM.16.M88.4 R172, [R184+0x4000] ;  /* 0x00400000b8ac783b */ /* 0x000eae0000000200 */
[C---:B------:R-:W-:Y:S08]  /*d380*/  HMMA.16816.F32.BF16 R8, R176.reuse, R182, R8 ;  /* 0x000000b6b008723c */ /* 0x040ff00000041808 */
[C---:B-1----:R-:W-:Y:S08]  /*d390*/  HMMA.16816.F32.BF16 R12, R176.reuse, R104, R12 ;  /* 0x00000068b00c723c */ /* 0x042ff0000004180c */
[C---:B------:R-:W-:Y:S01]  /*d3a0*/  HMMA.16816.F32.BF16 R16, R176.reuse, R106, R16 ;  /* 0x0000006ab010723c */ /* 0x040fe20000041810 */
[----:B------:R-:W1:Y:S07]  /*d3b0*/  LDSM.16.M88.4 R104, [R3+0x4800] ;  /* 0x004800000368783b */ /* 0x000e6e0000000200 */
[C---:B------:R-:W-:Y:S08]  /*d3c0*/  HMMA.16816.F32.BF16 R20, R176.reuse, R144, R20 ;  /* 0x00000090b014723c */ /* 0x040ff00000041814 */
[C---:B------:R-:W-:Y:S08]  /*d3d0*/  HMMA.16816.F32.BF16 R24, R176.reuse, R146, R24 ;  /* 0x00000092b018723c */ /* 0x040ff00000041818 */
[C---:B------:R-:W-:Y:S08]  /*d3e0*/  HMMA.16816.F32.BF16 R28, R176.reuse, R152, R28 ;  /* 0x00000098b01c723c */ /* 0x040ff0000004181c */
[----:B------:R-:W-:Y:S08]  /*d3f0*/  HMMA.16816.F32.BF16 R32, R176, R154, R32 ;  /* 0x0000009ab020723c */ /* 0x000ff00000041820 */
[C---:B---3--:R-:W-:Y:S08]  /*d400*/  HMMA.16816.F32.BF16 R4, R156.reuse, R160, R4 ;  /* 0x000000a09c04723c */ /* 0x048ff00000041804 */
[C---:B------:R-:W-:Y:S08]  /*d410*/  HMMA.16816.F32.BF16 R8, R156.reuse, R162, R8 ;  /* 0x000000a29c08723c */ /* 0x040ff00000041808 */
[C---:B----4-:R-:W-:Y:S08]  /*d420*/  HMMA.16816.F32.BF16 R12, R156.reuse, R140, R12 ;  /* 0x0000008c9c0c723c */ /* 0x050ff0000004180c */
[C---:B------:R-:W-:Y:S08]  /*d430*/  HMMA.16816.F32.BF16 R16, R156.reuse, R142, R16 ;  /* 0x0000008e9c10723c */ /* 0x040ff00000041810 */
[C---:B--2---:R-:W-:Y:S08]  /*d440*/  HMMA.16816.F32.BF16 R20, R156.reuse, R148, R20 ;  /* 0x000000949c14723c */ /* 0x044ff00000041814 */
[C---:B------:R-:W-:Y:S08]  /*d450*/  HMMA.16816.F32.BF16 R24, R156.reuse, R150, R24 ;  /* 0x000000969c18723c */ /* 0x040ff00000041818 */
[C---:B-----5:R-:W-:Y:S08]  /*d460*/  HMMA.16816.F32.BF16 R28, R156.reuse, R164, R28 ;  /* 0x000000a49c1c723c */ /* 0x060ff0000004181c */
[----:B------:R-:W-:Y:S08]  /*d470*/  HMMA.16816.F32.BF16 R32, R156, R166, R32 ;  /* 0x000000a69c20723c */ /* 0x000ff00000041820 */
[C---:B------:R-:W-:Y:S08]  /*d480*/  HMMA.16816.F32.BF16 R4, R168.reuse, R172, R4 ;  /* 0x000000aca804723c */ /* 0x040ff00000041804 */
        /* <DEDUP_REMOVED lines=31> */
[C---:B----4-:R-:W-:Y:S08]  /*d680*/  HMMA.16816.F32.BF16 R20, R168.reuse, R4, R20 ;  /* 0x00000004a814723c */ /* 0x050ff00000041814 */
[----:B------:R-:W4:Y:S01]  /*d690*/  MUFU.TANH R146, R14 ;  /* 0x0000000e00927308 */ /* 0x000f220000002400 */
[----:B------:R-:W-:Y:S01]  /*d6a0*/  LEA R4, R186, R238, 0x7 ;  /* 0x000000eeba047211 */ /* 0x000fe200078e38ff */
[C---:B------:R-:W-:Y:S03]  /*d6b0*/  HMMA.16816.F32.BF16 R24, R168.reuse, R6, R24 ;  /* 0x00000006a818723c */ /* 0x040fe60000041818 */
[----:B------:R-:W-:Y:S05]  /*d6c0*/  IADD3 R4, R236, R4, R237 ;  /* 0x00000004ec047210 */ /* 0x000fea0007ffe0ed */
[----:B------:R-:W1:Y:S01]  /*d6d0*/  MUFU.TANH R145, R15 ;  /* 0x0000000f00917308 */ /* 0x000e620000002400 */
[----:B------:R-:W-:Y:S05]  /*d6e0*/  @P4 IMAD.HI.U32 R0, R4, c[0x0][0x2c8], RZ ;  /* 0x0000b20004004a27 */ /* 0x000fea00078e00ff */
[----:B------:R-:W-:Y:S01]  /*d6f0*/  @P4 SHF.R.U32.HI R4, RZ, c[0x0][0x2cc], R0 ;  /* 0x0000b300ff044a19 */ /* 0x000fe20000011600 */
[----:B------:R-:W-:Y:S03]  /*d700*/  FMUL.FTZ R20, R20, c[0x0][0x320] ;  /* 0x0000c80014147a20 */ /* 0x000fe60000410000 */
[----:B------:R-:W1:Y:S01]  /*d710*/  MUFU.TANH R107, R16 ;  /* 0x00000010006b7308 */ /* 0x000e620000002400 */
[----:B------:R-:W-:Y:S01]  /*d720*/  FMUL.FTZ R22, R22, c[0x0][0x320] ;  /* 0x0000c80016167a20 */ /* 0x000fe20000410000 */
[----:B------:R-:W1:Y:S08]  /*d730*/  SHFL.IDX PT, R3, R4, RZ, 0x1c1f ;  /* 0x001c1fff04037589 */ /* 0x000e7000000e0000 */
[----:B------:R1:W1:Y:S01]  /*d740*/  MUFU.TANH R101, R17 ;  /* 0x0000001100657308 */ /* 0x0002620000002400 */
[C---:B-----5:R-:W-:Y:S09]  /*d750*/  HMMA.16816.F32.BF16 R28, R168.reuse, R8, R28 ;  /* 0x00000008a81c723c */ /* 0x060ff2000004181c */
[----:B------:R5:W2:Y:S01]  /*d760*/  MUFU.TANH R143, R18 ;  /* 0x00000012008f7308 */ /* 0x000aa20000002400 */
[----:B------:R-:W-:Y:S07]  /*d770*/  HMMA.16816.F32.BF16 R32, R168, R10, R32 ;  /* 0x0000000aa820723c */ /* 0x000fee0000041820 */
[----:B------:R-:W-:Y:S02]  /*d780*/  SHF.L.U32 R168, R199, 0x6, RZ ;  /* 0x00000006c7a87819 */ /* 0x000fe400000006ff */
[----:B------:R2:W2:Y:S03]  /*d790*/  MUFU.TANH R142, R19 ;  /* 0x00000013008e7308 */ /* 0x0004a60000002400 */
[----:B-1----:R-:W-:Y:S01]  /*d7a0*/  FMUL.FTZ R17, R25, c[0x0][0x320] ;  /* 0x0000c80019117a20 */ /* 0x002fe20000410000 */
[----:B------:R-:W-:Y:S01]  /*d7b0*/  IADD3 R0, -R222, 0x1, -R168 ;  /* 0x00000001de007810 */ /* 0x000fe20007ffe9a8 */
[----:B------:R-:W-:Y:S03]  /*d7c0*/  FMUL.FTZ R14, R28, c[0x0][0x320] ;  /* 0x0000c8001c0e7a20 */ /* 0x000fe60000410000 */
[----:B------:R-:W-:Y:S02]  /*d7d0*/  IADD3 R0, -R224, R0, R223 ;  /* 0x00000000e0007210 */ /* 0x000fe40007ffe1df */
[----:B------:R1:W1:Y:S01]  /*d7e0*/  MUFU.TANH R100, R20 ;  /* 0x0000001400647308 */ /* 0x0002620000002400 */
[----:B------:R-:W-:Y:S02]  /*d7f0*/  FMUL.FTZ R12, R29, c[0x0][0x320] ;  /* 0x0000c8001d0c7a20 */ /* 0x000fe40000410000 */
[----:B------:R-:W-:Y:S01]  /*d800*/  FMUL.FTZ R16, R30, c[0x0][0x320] ;  /* 0x0000c8001e107a20 */ /* 0x000fe20000410000 */
[----:B------:R-:W-:Y:S01]  /*d810*/  IADD3 R6, R0, c[0x0][0x328], RZ ;  /* 0x0000ca0000067a10 */ /* 0x000fe20007ffe0ff */
[----:B-----5:R-:W-:Y:S01]  /*d820*/  FMUL.FTZ R18, R24, c[0x0][0x320] ;  /* 0x0000c80018127a20 */ /* 0x020fe20000410000 */
[----:B------:R-:W-:Y:S01]  /*d830*/  IADD3 R5, R0, UR4, RZ ;  /* 0x0000000400057c10 */ /* 0x000fe2000fffe0ff */
[----:B------:R-:W-:Y:S01]  /*d840*/  FMUL.FTZ R15, R31, c[0x0][0x320] ;  /* 0x0000c8001f0f7a20 */ /* 0x000fe20000410000 */
[-C--:B------:R-:W-:Y:S01]  /*d850*/  IADD3 R2, R6, R3.reuse, RZ ;  /* 0x0000000306027210 */ /* 0x080fe20007ffe0ff */
[----:B------:R-:W-:Y:S01]  /*d860*/  FMUL.FTZ R9, R32, c[0x0][0x320] ;  /* 0x0000c80020097a20 */ /* 0x000fe20000410000 */
[----:B------:R5:W3:Y:S01]  /*d870*/  MUFU.TANH R106, R22 ;  /* 0x00000016006a7308 */ /* 0x000ae20000002400 */
[----:B------:R-:W-:Y:S01]  /*d880*/  FMUL.FTZ R13, R34, c[0x0][0x320] ;  /* 0x0000c800220d7a20 */ /* 0x000fe20000410000 */
[----:B------:R-:W-:Y:S01]  /*d890*/  IADD3 R0, R5, R3, RZ ;  /* 0x0000000305007210 */ /* 0x000fe20007ffe0ff */
[----:B------:R-:W-:Y:S02]  /*d8a0*/  FMUL.FTZ R33, R33, c[0x0][0x320] ;  /* 0x0000c80021217a20 */ /* 0x000fe40000410000 */
[----:B--2---:R-:W-:Y:S02]  /*d8b0*/  FMUL.FTZ R19, R21, c[0x0][0x320] ;  /* 0x0000c80015137a20 */ /* 0x004fe40000410000 */
[----:B------:R-:W-:Y:S02]  /*d8c0*/  FMUL.FTZ R21, R26, c[0x0][0x320] ;  /* 0x0000c8001a157a20 */ /* 0x000fe40000410000 */
[----:B------:R-:W-:Y:S01]  /*d8d0*/  FMUL.FTZ R35, R35, c[0x0][0x320] ;  /* 0x0000c80023237a20 */ /* 0x000fe20000410000 */
[----:B------:R-:W2:Y:S01]  /*d8e0*/  MUFU.TANH R18, R18 ;  /* 0x0000001200127308 */ /* 0x000ea20000002400 */
[----:B-1----:R-:W-:Y:S09]  /*d8f0*/  FMUL.FTZ R20, R27, c[0x0][0x320] ;  /* 0x0000c8001b147a20 */ /* 0x002ff20000410000 */
        /* <DEDUP_REMOVED lines=11> */
[----:B------:R1:W1:Y:S10]  /*d9b0*/  MUFU.TANH R104, R33 ;  /* 0x0000002100687308 */ /* 0x0002740000002400 */
[----:B------:R-:W1:Y:S10]  /*d9c0*/  MUFU.TANH R13, R13 ;  /* 0x0000000d000d7308 */ /* 0x000e740000002400 */
[----:B------:R1:W1:Y:S01]  /*d9d0*/  MUFU.TANH R105, R35 ;  /* 0x0000002300697308 */ /* 0x0002620000002400 */
        /* <DEDUP_REMOVED lines=14> */
.L_x_1260:
[----:B------:R-:W-:Y:S04]  /*dac0*/  MOV R7, 0x1 ;  /* 0x0000000100077802 */ /* 0x000fe80000000f00 */
[----:B------:R-:W-:Y:S11]  /*dad0*/  ISETP.NE.AND P0, PT, R7, c[0x0][0x32c], PT ;  /* 0x0000cb0007007a0c */ /* 0x000ff60003f05270 */
[----:B------:R-:W-:Y:S02]  /*dae0*/  @!UPT UIADD3 URZ, URZ, URZ, URZ ;  /* 0x0000003f3f3ff290 */ /* 0x000fe4000fffe03f */
[----:B------:R-:W-:Y:S05]  /*daf0*/  @P0 IMAD.HI.U32 R7, R3, c[0x0][0x330], RZ ;  /* 0x0000cc0003070a27 */ /* 0x000fea00078e00ff */
[----:B------:R-:W-:Y:S02]  /*db00*/  @P0 SHF.R.U32.HI R3, RZ, c[0x0][0x334], R7 ;  /* 0x0000cd00ff030a19 */ /* 0x000fe40000011607 */
.L_x_1261:
[----:B------:R-:W-:Y:S05]  /*db10*/  BSYNC B0 ;  /* 0x0000000000007941 */ /* 0x000fea0003800000 */
.L_x_1259:
[----:B------:R-:W-:Y:S04]  /*db20*/  IMAD R3, R3, c[0x0][0x32c], -R168 ;  /* 0x0000cb0003037a24 */ /* 0x000fe800078e0aa8 */
[----:B------:R-:W-:Y:S05]  /*db30*/  IMAD.IADD R3, R3, 0x1, -R222 ;  /* 0x0000000103037824 */ /* 0x000fea00078e0ade */
[----:B------:R-:W-:Y:S02]  /*db40*/  IADD3 R7, R3, c[0x0][0x32c], RZ ;  /* 0x0000cb0003077a10 */ /* 0x000fe40007ffe0ff */
[----:B------:R-:W-:Y:S02]  /*db50*/  IMNMX R0, R0, R3, !PT ;  /* 0x0000000300007217 */ /* 0x000fe40007800200 */
[----:B------:R-:W-:Y:S02]  /*db60*/  IMNMX R2, R2, R7, PT ;  /* 0x0000000702027217 */ /* 0x000fe40003800200 */
.L_x_1258:
[----:B--234-:R-:W-:Y:S01]  /*db70*/  ISETP.GT.AND P2, PT, R199, -0x1, PT ;  /* 0xffffffffc700780c */ /* 0x01cfe20003f44270 */
[----:B------:R-:W2:Y:S03]  /*db80*/  SHFL.IDX PT, R3, R4, 0x1, 0x1c1f ;  /* 0x003c1f0004037f89 */ /* 0x000ea600000e0000 */
        /* <DEDUP_REMOVED lines=45> */
[----:B------:R-:W-:Y:S01]  /*de60*/  ISETP.GT.AND P0, PT, R0, 0x39, P2 ;  /* 0x000000390000780c */ /* 0x000fe20001704270 */
[--C-:B--2---:R-:W-:Y:S03]  /*de70*/  IMAD.IADD R0, R5, 0x1, R3.reuse ;  /* 0x0000000105007824 */ /* 0x104fe600078e0203 */
[----:B------:R-:W-:Y:S01]  /*de80*/  ISETP.LT.OR P0, PT, R2, 0x3a, P0 ;  /* 0x0000003a0200780c */ /* 0x000fe20000701670 */
[----:B------:R-:W-:Y:S03]  /*de90*/  IMAD.IADD R2, R6, 0x1, R3 ;  /* 0x0000000106027824 */ /* 0x000fe600078e0203 */
        /* <DEDUP_REMOVED lines=15> */
.L_x_1264:
[----:B------:R-:W-:Y:S04]  /*df90*/  MOV R4, 0x1 ;  /* 0x0000000100047802 */ /* 0x000fe80000000f00 */
[----:B------:R-:W-:Y:S11]  /*dfa0*/  ISETP.NE.AND P0, PT, R4, c[0x0][0x32c], PT ;  /* 0x0000cb0004007a0c */ /* 0x000ff60003f05270 */
[----:B------:R-:W-:Y:S02]  /*dfb0*/  @!UPT UIADD3 URZ, URZ, URZ, URZ ;  /* 0x0000003f3f3ff290 */ /* 0x000fe4000fffe03f */
[----:B------:R-:W-:Y:S05]  /*dfc0*/  @P0 IMAD.HI.U32 R4, R3, c[0x0][0x330], RZ ;  /* 0x0000cc0003040a27 */ /* 0x000fea00078e00ff */
[----:B------:R-:W-:Y:S02]  /*dfd0*/  @P0 SHF.R.U32.HI R3, RZ, c[0x0][0x334], R4 ;  /* 0x0000cd00ff030a19 */ /* 0x000fe40000011604 */
.L_x_1265:
[----:B------:R-:W-:Y:S05]  /*dfe0*/  BSYNC B0 ;  /* 0x0000000000007941 */ /* 0x000fea0003800000 */
.L_x_1263:
[----:B------:R-:W-:Y:S04]  /*dff0*/  IMAD R3, R3, c[0x0][0x32c], -R168 ;  /* 0x0000cb0003037a24 */ /* 0x000fe800078e0aa8 */
[----:B------:R-:W-:Y:S05]  /*e000*/  IMAD.IADD R3, R3, 0x1, -R222 ;  /* 0x0000000103037824 */ /* 0x000fea00078e0ade */
[----:B------:R-:W-:Y:S02]  /*e010*/  IADD3 R4, R3, c[0x0][0x32c], RZ ;  /* 0x0000cb0003047a10 */ /* 0x000fe40007ffe0ff */
[----:B------:R-:W-:Y:S02]  /*e020*/  IMNMX R0, R0, R3, !PT ;  /* 0x0000000300007217 */ /* 0x000fe40007800200 */
[----:B------:R-:W-:Y:S02]  /*e030*/  IMNMX R2, R2, R4, PT ;  /* 0x0000000402027217 */ /* 0x000fe40003800200 */
.L_x_1262:
[----:B------:R-:W-:Y:S01]  /*e040*/  ISETP.GT.AND P0, PT, R0, RZ, P2 ;  /* 0x000000ff0000720c */ /* 0x000fe20001704270 */
[----:B------:R-:W-:Y:S04]  /*e050*/  DEPBAR.LE SB0, 0x2 ;  /* 0x000080800000791a */ /* 0x000fe80000000000 */
[----:B------:R-:W-:Y:S01]  /*e060*/  BAR.SYNC.DEFER_BLOCKING 0x0 ;  /* 0x0000000000007b1d */ /* 0x000fe20000010000 */
        /* <DEDUP_REMOVED lines=44> */
[----:B------:R-:W-:Y:S02]  /*e330*/  ISETP.GT.AND P0, PT, R0, 0x39, P2 ;  /* 0x000000390000780c */ /* 0x000fe40001704270 */
[----:B------:R-:W-:Y:S02]  /*e340*/  FMNMX.FTZ R0, R7, R103, !PT ;  /* 0x0000006707007209 */ /* 0x000fe40007810000 */
[----:B------:R-:W-:Y:S02]  /*e350*/  ISETP.LT.OR P0, PT, R2, 0x3a, P0 ;  /* 0x0000003a0200780c */ /* 0x000fe40000701670 */
[----:B------:R-:W-:Y:S02]  /*e360*/  FMNMX.FTZ R0, R11, R0, !PT ;  /* 0x000000000b007209 */ /* 0x000fe40007810000 */
[----:B------:R-:W-:Y:S02]  /*e370*/  FSEL R105, R105, -INF , !P0 ;  /* 0xff80000069697808 */ /* 0x000fe40004000000 */
[----:B------:R-:W-:Y:S04]  /*e380*/  FMNMX.FTZ R0, R10, R0, !PT ;  /* 0x000000000a007209 */ /* 0x000fe80007810000 */
        /* <DEDUP_REMOVED lines=12> */
[----:B------:R-:W-:Y:S05]  /*e450*/  FMNMX.FTZ R0, R104, R0, !PT ;  /* 0x0000000068007209 */ /* 0x000fea0007810000 */
[----:B------:R-:W1:Y:S01]  /*e460*/  SHFL.BFLY PT, R2, R0, 0x2, 0x1f ;  /* 0x0c401f0000027f89 */ /* 0x000e6200000e0000 */
[----:B------:R-:W-:Y:S01]  /*e470*/  BSSY B0, `(.L_x_1266) ;  /* 0x00001da000007945 */ /* 0x000fe20003800000 */
[----:B-1----:R-:W-:Y:S06]  /*e480*/  FMNMX.FTZ R0, R0, R2, !PT ;  /* 0x0000000200007209 */ /* 0x002fec0007810000 */
[----:B------:R-:W1:Y:S02]  /*e490*/  SHFL.BFLY PT, R2, R0, 0x1, 0x1f ;  /* 0x0c201f0000027f89 */ /* 0x000e6400000e0000 */
[----:B-1----:R-:W-:Y:S02]  /*e4a0*/  FMNMX.FTZ R101, R0, R2, !PT ;  /* 0x0000000200657209 */ /* 0x002fe40007810000 */
[----:B------:R-:W-:Y:S02]  /*e4b0*/  FMNMX.FTZ R0, R4, R102, !PT ;  /* 0x0000006604007209 */ /* 0x000fe40007810000 */
[C---:B------:R-:W-:Y:S01]  /*e4c0*/  FSETP.NEU.FTZ.AND P0, PT, R101.reuse, -INF , PT ;  /* 0xff8000006500780b */ /* 0x040fe20003f1d000 */
[C---:B------:R-:W-:Y:S01]  /*e4d0*/  FMUL.FTZ R106, R101.reuse, c[0x0][0x2d0] ;  /* 0x0000b400656a7a20 */ /* 0x040fe20000410000 */
[----:B------:R-:W-:Y:S02]  /*e4e0*/  FMNMX.FTZ R0, R6, R0, !PT ;  /* 0x0000000006007209 */ /* 0x000fe40007810000 */
[----:B------:R-:W-:Y:S02]  /*e4f0*/  FSEL R3, R101, RZ, P0 ;  /* 0x000000ff65037208 */ /* 0x000fe40000000000 */
[----:B------:R-:W-:Y:S02]  /*e500*/  FMNMX.FTZ R0, R5, R0, !PT ;  /* 0x0000000005007209 */ /* 0x000fe40007810000 */
[----:B------:R-:W-:Y:S02]  /*e510*/  FSEL R106, R106, RZ, P0 ;  /* 0x000000ff6a6a7208 */ /* 0x000fe40000000000 */
[----:B------:R-:W-:Y:S03]  /*e520*/  FMNMX.FTZ R0, R9, R0, !PT ;  /* 0x0000000009007209 */ /* 0x000fe60007810000 */
[--C-:B------:R-:W-:Y:S01]  /*e530*/  FFMA.FTZ R8, R8, c[0x0][0x2d0], -R106.reuse ;  /* 0x0000b40008087a23 */ /* 0x100fe2000001086a */
[----:B------:R-:W-:Y:S01]  /*e540*/  FMNMX.FTZ R0, R146, R0, !PT ;  /* 0x0000000092007209 */ /* 0x000fe20007810000 */
[--C-:B------:R-:W-:Y:S02]  /*e550*/  FFMA.FTZ R7, R7, c[0x0][0x2d0], -R106.reuse ;  /* 0x0000b40007077a23 */ /* 0x100fe4000001086a */
[----:B------:R1:W-:Y:S01]  /*e560*/  MUFU.EX2 R215, R8 ;  /* 0x0000000800d77308 */ /* 0x0003e20000000800 */
[----:B------:R-:W-:Y:S01]  /*e570*/  FMNMX.FTZ R0, R145, R0, !PT ;  /* 0x0000000091007209 */ /* 0x000fe20007810000 */
[--C-:B------:R-:W-:Y:S02]  /*e580*/  FFMA.FTZ R11, R11, c[0x0][0x2d0], -R106.reuse ;  /* 0x0000b4000b0b7a23 */ /* 0x100fe4000001086a */
[----:B------:R-:W-:Y:S01]  /*e590*/  FFMA.FTZ R10, R10, c[0x0][0x2d0], -R106 ;  /* 0x0000b4000a0a7a23 */ /* 0x000fe2000001086a */
[----:B------:R-:W-:Y:S04]  /*e5a0*/  FMNMX.FTZ R0, R150, R0, !PT ;  /* 0x0000000096007209 */ /* 0x000fe80007810000 */
[----:B------:R-:W-:Y:S01]  /*e5b0*/  FMNMX.FTZ R0, R151, R0, !PT ;  /* 0x0000000097007209 */ /* 0x000fe20007810000 */
[----:B------:R-:W-:Y:S03]  /*e5c0*/  MUFU.EX2 R214, R7 ;  /* 0x0000000700d67308 */ /* 0x000fe60000000800 */
[----:B------:R-:W-:Y:S04]  /*e5d0*/  FMNMX.FTZ R0, R152, R0, !PT ;  /* 0x0000000098007209 */ /* 0x000fe80007810000 */
[----:B------:R-:W-:Y:S03]  /*e5e0*/  FMNMX.FTZ R0, R153, R0, !PT ;  /* 0x0000000099007209 */ /* 0x000fe60007810000 */
[----:B------:R-:W2:Y:S01]  /*e5f0*/  MUFU.EX2 R217, R11 ;  /* 0x0000000b00d97308 */ /* 0x000ea20000000800 */
[----:B------:R-:W-:Y:S01]  /*e600*/  FMNMX.FTZ R0, R158, R0, !PT ;  /* 0x000000009e007209 */ /* 0x000fe20007810000 */
[----:B-1----:R-:W-:Y:S03]  /*e610*/  IMAD R8, R185, 0x6000, RZ ;  /* 0x00006000b9087824 */ /* 0x002fe600078e02ff */
[----:B------:R-:W-:Y:S04]  /*e620*/  FMNMX.FTZ R0, R160, R0, !PT ;  /* 0x00000000a0007209 */ /* 0x000fe80007810000 */
[----:B------:R-:W-:Y:S01]  /*e630*/  FMNMX.FTZ R0, R161, R0, !PT ;  /* 0x00000000a1007209 */ /* 0x000fe20007810000 */
[----:B------:R-:W1:Y:S01]  /*e640*/  MUFU.EX2 R216, R10 ;  /* 0x0000000a00d87308 */ /* 0x000e620000000800 */
[----:B------:R-:W-:Y:S02]  /*e650*/  IADD3 R156, R194, R8, RZ ;  /* 0x00000008c29c7210 */ /* 0x000fe40007ffe0ff */
[----:B------:R-:W-:Y:S03]  /*e660*/  FMNMX.FTZ R0, R173, R0, !PT ;  /* 0x00000000ad007209 */ /* 0x000fe60007810000 */
[----:B------:R-:W-:Y:S01]  /*e670*/  LDSM.16.MT88.4 R12, [R156+0x100] ;  /* 0x000100009c0c783b */ /* 0x000fe20000004200 */
[----:B------:R-:W-:Y:S04]  /*e680*/  FMNMX.FTZ R0, R174, R0, !PT ;  /* 0x00000000ae007209 */ /* 0x000fe80007810000 */
[----:B------:R-:W-:Y:S02]  /*e690*/  FMNMX.FTZ R0, R105, R0, !PT ;  /* 0x0000000069007209 */ /* 0x000fe40007810000 */
[----:B--2---:R-:W-:Y:S03]  /*e6a0*/  F2FP.BF16.PACK_AB R140, R217, R214 ;  /* 0x000000d6d98c723e */ /* 0x004fe600000010ff */
[----:B------:R-:W2:Y:S01]  /*e6b0*/  SHFL.BFLY PT, R2, R0, 0x2, 0x1f ;  /* 0x0c401f0000027f89 */ /* 0x000ea200000e0000 */
[----:B-1----:R-:W-:Y:S02]  /*e6c0*/  F2FP.BF16.PACK_AB R142, R215, R216 ;  /* 0x000000d8d78e723e */ /* 0x002fe400000010ff */
[----:B--2---:R-:W-:Y:S05]  /*e6d0*/  FMNMX.FTZ R0, R0, R2, !PT ;  /* 0x0000000200007209 */ /* 0x004fea0007810000 */
[----:B------:R-:W1:Y:S02]  /*e6e0*/  SHFL.BFLY PT, R2, R0, 0x1, 0x1f ;  /* 0x0c201f0000027f89 */ /* 0x000e6400000e0000 */
[----:B-1----:R-:W-:Y:S01]  /*e6f0*/  FMNMX.FTZ R100, R0, R2, !PT ;  /* 0x0000000200647209 */ /* 0x002fe20007810000 */
[----:B------:R-:W-:Y:S01]  /*e700*/  FADD.FTZ R0, -R3, R103 ;  /* 0x0000006703007221 */ /* 0x000fe20000010100 */
[----:B------:R-:W-:Y:S02]  /*e710*/  IADD3 R103, R192, R156, RZ ;  /* 0x0000009cc0677210 */ /* 0x000fe40007ffe0ff */
[----:B------:R-:W-:Y:S01]  /*e720*/  FSETP.NEU.FTZ.AND P0, PT, R100, -INF , PT ;  /* 0xff8000006400780b */ /* 0x000fe20003f1d000 */
[----:B------:R-:W-:Y:S02]  /*e730*/  FMUL.FTZ R0, R0, c[0x0][0x2d0] ;  /* 0x0000b40000007a20 */ /* 0x000fe40000410000 */
[C---:B------:R-:W-:Y:S01]  /*e740*/  FMUL.FTZ R107, R100.reuse, c[0x0][0x2d0] ;  /* 0x0000b400646b7a20 */ /* 0x040fe20000410000 */
[----:B------:R-:W-:Y:S01]  /*e750*/  FSEL R2, R100, RZ, P0 ;  /* 0x000000ff64027208 */ /* 0x000fe20000000000 */
[----:B------:R1:W2:Y:S01]  /*e760*/  MUFU.EX2 R3, R0 ;  /* 0x0000000000037308 */ /* 0x0002a20000000800 */
[----:B------:R-:W3:Y:S02]  /*e770*/  LDSM.16.MT88.4 R20, [R103+0x100] ;  /* 0x000100006714783b */ /* 0x000ee40000004200 */
[----:B------:R-:W-:Y:S05]  /*e780*/  FSEL R107, R107, RZ, P0 ;  /* 0x000000ff6b6b7208 */ /* 0x000fea0000000000 */
[--C-:B------:R-:W-:Y:S02]  /*e790*/  FFMA.FTZ R4, R4, c[0x0][0x2d0], -R107.reuse ;  /* 0x0000b40004047a23 */ /* 0x100fe4000001086b */
[--C-:B------:R-:W-:Y:S02]  /*e7a0*/  FFMA.FTZ R6, R6, c[0x0][0x2d0], -R107.reuse ;  /* 0x0000b40006067a23 */ /* 0x100fe4000001086b */
[--C-:B------:R-:W-:Y:S01]  /*e7b0*/  FFMA.FTZ R5, R5, c[0x0][0x2d0], -R107.reuse ;  /* 0x0000b40005057a23 */ /* 0x100fe2000001086b */
[----:B------:R4:W-:Y:S01]  /*e7c0*/  MUFU.EX2 R176, R4 ;  /* 0x0000000400b07308 */ /* 0x0009e20000000800 */
[--C-:B------:R-:W-:Y:S09]  /*e7d0*/  FFMA.FTZ R9, R9, c[0x0][0x2d0], -R107.reuse ;  /* 0x0000b40009097a23 */ /* 0x100ff2000001086b */
[----:B------:R-:W5:Y:S01]  /*e7e0*/  MUFU.EX2 R179, R6 ;  /* 0x0000000600b37308 */ /* 0x000f620000000800 */
[----:B-1----:R-:W-:Y:S01]  /*e7f0*/  FADD.FTZ R0, -R2, R102 ;  /* 0x0000006602007221 */ /* 0x002fe20000010100 */
[----:B------:R-:W-:Y:S01]  /*e800*/  IADD3 R2, R8, R195, RZ ;  /* 0x000000c308027210 */ /* 0x000fe20007ffe0ff */
[C---:B--2---:R-:W-:Y:S02]  /*e810*/  FMUL.FTZ R8, R3.reuse, R112 ;  /* 0x0000007003087220 */ /* 0x044fe40000410000 */
[----:B------:R-:W-:Y:S01]  /*e820*/  FMUL.FTZ R0, R0, c[0x0][0x2d0] ;  /* 0x0000b40000007a20 */ /* 0x000fe20000410000 */
[----:B------:R-:W-:Y:S01]  /*e830*/  IADD3 R102, R192, R2, RZ ;  /* 0x00000002c0667210 */ /* 0x000fe20007ffe0ff */
[----:B------:R-:W1:Y:S01]  /*e840*/  LDSM.16.MT88.4 R28, [R2+0x100] ;  /* 0x00010000021c783b */ /* 0x000e620000004200 */
[C---:B------:R-:W-:Y:S02]  /*e850*/  FMUL.FTZ R16, R3.reuse, R120 ;  /* 0x0000007803107220 */ /* 0x040fe40000410000 */
[----:B------:R2:W-:Y:S01]  /*e860*/  MUFU.EX2 R178, R5 ;  /* 0x0000000500b27308 */ /* 0x0005e20000000800 */
[C---:B------:R-:W-:Y:S02]  /*e870*/  FMUL.FTZ R17, R3.reuse, R121 ;  /* 0x0000007903117220 */ /* 0x040fe40000410000 */
[C---:B------:R-:W-:Y:S02]  /*e880*/  FMUL.FTZ R24, R3.reuse, R128 ;  /* 0x0000008003187220 */ /* 0x040fe40000410000 */
[C---:B----4-:R-:W-:Y:S02]  /*e890*/  FMUL.FTZ R4, R3.reuse, R108 ;  /* 0x0000006c03047220 */ /* 0x050fe40000410000 */
[C---:B------:R-:W-:Y:S02]  /*e8a0*/  FMUL.FTZ R25, R3.reuse, R129 ;  /* 0x0000008103197220 */ /* 0x040fe40000410000 */
[C---:B------:R-:W-:Y:S01]  /*e8b0*/  FMUL.FTZ R32, R3.reuse, R136 ;  /* 0x0000008803207220 */ /* 0x040fe20000410000 */
[----:B------:R-:W4:Y:S01]  /*e8c0*/  MUFU.EX2 R177, R9 ;  /* 0x0000000900b17308 */ /* 0x000f220000000800 */
[C---:B------:R-:W-:Y:S02]  /*e8d0*/  FMUL.FTZ R33, R3.reuse, R137 ;  /* 0x0000008903217220 */ /* 0x040fe40000410000 */
[----:B------:R-:W-:Y:S01]  /*e8e0*/  FMUL.FTZ R36, R3, R36 ;  /* 0x0000002403247220 */ /* 0x000fe20000410000 */
[----:B-----5:R-:W-:Y:S01]  /*e8f0*/  F2FP.BF16.PACK_AB R141, R179, R176 ;  /* 0x000000b0b38d723e */ /* 0x020fe200000010ff */
[C---:B------:R-:W-:Y:S02]  /*e900*/  FMUL.FTZ R37, R3.reuse, R37 ;  /* 0x0000002503257220 */ /* 0x040fe40000410000 */
[C---:B------:R-:W-:Y:S02]  /*e910*/  FMUL.FTZ R40, R3.reuse, R40 ;  /* 0x0000002803287220 */ /* 0x040fe40000410000 */
[C---:B------:R-:W-:Y:S01]  /*e920*/  FMUL.FTZ R41, R3.reuse, R41 ;  /* 0x0000002903297220 */ /* 0x040fe20000410000 */
[----:B------:R-:W5:Y:S01]  /*e930*/  MUFU.EX2 R0, R0 ;  /* 0x0000000000007308 */ /* 0x000f620000000800 */
[C---:B------:R-:W-:Y:S02]  /*e940*/  FMUL.FTZ R44, R3.reuse, R44 ;  /* 0x0000002c032c7220 */ /* 0x040fe40000410000 */
[C---:B------:R-:W-:Y:S02]  /*e950*/  FMUL.FTZ R45, R3.reuse, R45 ;  /* 0x0000002d032d7220 */ /* 0x040fe40000410000 */
[C---:B--2---:R-:W-:Y:S02]  /*e960*/  FMUL.FTZ R5, R3.reuse, R109 ;  /* 0x0000006d03057220 */ /* 0x044fe40000410000 */
[C---:B------:R-:W-:Y:S02]  /*e970*/  FMUL.FTZ R48, R3.reuse, R48 ;  /* 0x0000003003307220 */ /* 0x040fe40000410000 */
[C---:B------:R-:W-:Y:S02]  /*e980*/  FMUL.FTZ R49, R3.reuse, R49 ;  /* 0x0000003103317220 */ /* 0x040fe40000410000 */
[C---:B------:R-:W-:Y:S02]  /*e990*/  FMUL.FTZ R52, R3.reuse, R52 ;  /* 0x0000003403347220 */ /* 0x040fe40000410000 */
[----:B------:R-:W-:Y:S01]  /*e9a0*/  FMUL.FTZ R53, R3, R53 ;  /* 0x0000003503357220 */ /* 0x000fe20000410000 */
[----:B----4-:R-:W-:Y:S01]  /*e9b0*/  F2FP.BF16.PACK_AB R143, R177, R178 ;  /* 0x000000b2b18f723e */ /* 0x010fe200000010ff */
[C---:B------:R-:W-:Y:S02]  /*e9c0*/  FMUL.FTZ R9, R3.reuse, R113 ;  /* 0x0000007103097220 */ /* 0x040fe40000410000 */
[C---:B------:R-:W-:Y:S02]  /*e9d0*/  FMUL.FTZ R56, R3.reuse, R56 ;  /* 0x0000003803387220 */ /* 0x040fe40000410000 */
[C---:B------:R-:W-:Y:S02]  /*e9e0*/  FMUL.FTZ R57, R3.reuse, R57 ;  /* 0x0000003903397220 */ /* 0x040fe40000410000 */
[C---:B------:R-:W-:Y:S02]  /*e9f0*/  FMUL.FTZ R60, R3.reuse, R60 ;  /* 0x0000003c033c7220 */ /* 0x040fe40000410000 */
[C---:B------:R-:W-:Y:S02]  /*ea00*/  FMUL.FTZ R61, R3.reuse, R61 ;  /* 0x0000003d033d7220 */ /* 0x040fe40000410000 */
[C---:B-----5:R-:W-:Y:S02]  /*ea10*/  FMUL.FTZ R6, R0.reuse, R110 ;  /* 0x0000006e00067220 */ /* 0x060fe40000410000 */
[C---:B------:R-:W-:Y:S02]  /*ea20*/  FMUL.FTZ R7, R0.reuse, R111 ;  /* 0x0000006f00077220 */ /* 0x040fe40000410000 */
[----:B------:R-:W2:Y:S01]  /*ea30*/  LDSM.16.MT88.4 R108, [R102+0x100] ;  /* 0x00010000666c783b */ /* 0x000ea20000004200 */
[C---:B------:R-:W-:Y:S02]  /*ea40*/  FMUL.FTZ R10, R0.reuse, R114 ;  /* 0x00000072000a7220 */ /* 0x040fe40000410000 */
[C---:B------:R-:W-:Y:S02]  /*ea50*/  FMUL.FTZ R11, R0.reuse, R115 ;  /* 0x00000073000b7220 */ /* 0x040fe40000410000 */
[C---:B------:R-:W-:Y:S03]  /*ea60*/  HMMA.16816.F32.BF16 R4, R140.reuse, R12, R4 ;  /* 0x0000000c8c04723c */ /* 0x040fe60000041804 */
[----:B------:R-:W4:Y:S02]  /*ea70*/  LDSM.16.MT88.4 R112, [R156+0x2100] ;  /* 0x002100009c70783b */ /* 0x000f240000004200 */
[C---:B------:R-:W-:Y:S02]  /*ea80*/  FMUL.FTZ R18, R0.reuse, R122 ;  /* 0x0000007a00127220 */ /* 0x040fe40000410000 */
[C---:B------:R-:W-:Y:S01]  /*ea90*/  FMUL.FTZ R12, R3.reuse, R116 ;  /* 0x00000074030c7220 */ /* 0x040fe20000410000 */
[C---:B------:R-:W-:Y:S04]  /*eaa0*/  HMMA.16816.F32.BF16 R8, R140.reuse, R14, R8 ;  /* 0x0000000e8c08723c */ /* 0x040fe80000041808 */
[C---:B------:R-:W-:Y:S02]  /*eab0*/  FMUL.FTZ R13, R3.reuse, R117 ;  /* 0x00000075030d7220 */ /* 0x040fe40000410000 */
[C---:B------:R-:W-:Y:S02]  /*eac0*/  FMUL.FTZ R19, R0.reuse, R123 ;  /* 0x0000007b00137220 */ /* 0x040fe40000410000 */
[C---:B------:R-:W-:Y:S01]  /*ead0*/  FMUL.FTZ R14, R0.reuse, R118 ;  /* 0x00000076000e7220 */ /* 0x040fe20000410000 */
[----:B------:R-:W-:Y:S03]  /*eae0*/  LDSM.16.MT88.4 R120, [R156+0x900] ;  /* 0x000900009c78783b */ /* 0x000fe60000004200 */
[C---:B------:R-:W-:Y:S02]  /*eaf0*/  FMUL.FTZ R15, R0.reuse, R119 ;  /* 0x00000077000f7220 */ /* 0x040fe40000410000 */
[C---:B------:R-:W-:Y:S02]  /*eb00*/  FMUL.FTZ R26, R0.reuse, R130 ;  /* 0x00000082001a7220 */ /* 0x040fe40000410000 */
[C---:B------:R-:W-:Y:S01]  /*eb10*/  FMUL.FTZ R27, R0.reuse, R131 ;  /* 0x00000083001b7220 */ /* 0x040fe20000410000 */
[----:B------:R-:W5:Y:S01]  /*eb20*/  LDSM.16.MT88.4 R116, [R103+0x2100] ;  /* 0x002100006774783b */ /* 0x000f620000004200 */
[C---:B------:R-:W-:Y:S01]  /*eb30*/  FMUL.FTZ R34, R0.reuse, R138 ;  /* 0x0000008a00227220 */ /* 0x040fe20000410000 */
[C---:B---3--:R-:W-:Y:S03]  /*eb40*/  HMMA.16816.F32.BF16 R12, R140.reuse, R20, R12 ;  /* 0x000000148c0c723c */ /* 0x048fe6000004180c */
[C---:B------:R-:W-:Y:S02]  /*eb50*/  FMUL.FTZ R35, R0.reuse, R139 ;  /* 0x0000008b00237220 */ /* 0x040fe40000410000 */
[C---:B------:R-:W-:Y:S01]  /*eb60*/  FMUL.FTZ R38, R0.reuse, R38 ;  /* 0x0000002600267220 */ /* 0x040fe20000410000 */
[----:B------:R-:W-:Y:S01]  /*eb70*/  LDSM.16.MT88.4 R128, [R102+0x900] ;  /* 0x000900006680783b */ /* 0x000fe20000004200 */
[C---:B------:R-:W-:Y:S01]  /*eb80*/  FMUL.FTZ R20, R3.reuse, R124 ;  /* 0x0000007c03147220 */ /* 0x040fe20000410000 */
[C---:B------:R-:W-:Y:S04]  /*eb90*/  HMMA.16816.F32.BF16 R16, R140.reuse, R22, R16 ;  /* 0x000000168c10723c */ /* 0x040fe80000041810 */
[C---:B------:R-:W-:Y:S02]  /*eba0*/  FMUL.FTZ R21, R3.reuse, R125 ;  /* 0x0000007d03157220 */ /* 0x040fe40000410000 */
[C---:B------:R-:W-:Y:S01]  /*ebb0*/  FMUL.FTZ R39, R0.reuse, R39 ;  /* 0x0000002700277220 */ /* 0x040fe20000410000 */
[----:B------:R-:W-:Y:S01]  /*ebc0*/  LDSM.16.MT88.4 R136, [R103+0x2900] ;  /* 0x002900006788783b */ /* 0x000fe20000004200 */
[C---:B------:R-:W-:Y:S04]  /*ebd0*/  FMUL.FTZ R22, R0.reuse, R126 ;  /* 0x0000007e00167220 */ /* 0x040fe80000410000 */
[C---:B------:R-:W-:Y:S02]  /*ebe0*/  FMUL.FTZ R23, R0.reuse, R127 ;  /* 0x0000007f00177220 */ /* 0x040fe40000410000 */
[C---:B------:R-:W-:Y:S01]  /*ebf0*/  FMUL.FTZ R42, R0.reuse, R42 ;  /* 0x0000002a002a7220 */ /* 0x040fe20000410000 */
[----:B------:R-:W-:Y:S01]  /*ec00*/  LDSM.16.MT88.4 R124, [R103+0x900] ;  /* 0x00090000677c783b */ /* 0x000fe20000004200 */
[C---:B------:R-:W-:Y:S02]  /*ec10*/  FMUL.FTZ R43, R0.reuse, R43 ;  /* 0x0000002b002b7220 */ /* 0x040fe40000410000 */
[C---:B------:R-:W-:Y:S01]  /*ec20*/  FMUL.FTZ R46, R0.reuse, R46 ;  /* 0x0000002e002e7220 */ /* 0x040fe20000410000 */
[C---:B-1----:R-:W-:Y:S03]  /*ec30*/  HMMA.16816.F32.BF16 R20, R140.reuse, R28, R20 ;  /* 0x0000001c8c14723c */ /* 0x042fe60000041814 */
[C---:B------:R-:W-:Y:S02]  /*ec40*/  FMUL.FTZ R47, R0.reuse, R47 ;  /* 0x0000002f002f7220 */ /* 0x040fe40000410000 */
[C---:B------:R-:W-:Y:S02]  /*ec50*/  FMUL.FTZ R50, R0.reuse, R50 ;  /* 0x0000003200327220 */ /* 0x040fe40000410000 */
[C---:B------:R-:W-:Y:S01]  /*ec60*/  FMUL.FTZ R28, R3.reuse, R132 ;  /* 0x00000084031c7220 */ /* 0x040fe20000410000 */
[C---:B------:R-:W-:Y:S04]  /*ec70*/  HMMA.16816.F32.BF16 R24, R140.reuse, R30, R24 ;  /* 0x0000001e8c18723c */ /* 0x040fe80000041818 */
[C---:B------:R-:W-:Y:S02]  /*ec80*/  FMUL.FTZ R29, R3.reuse, R133 ;  /* 0x00000085031d7220 */ /* 0x040fe40000410000 */
[C---:B------:R-:W-:Y:S02]  /*ec90*/  FMUL.FTZ R51, R0.reuse, R51 ;  /* 0x0000003300337220 */ /* 0x040fe40000410000 */
[C---:B------:R-:W-:Y:S04]  /*eca0*/  FMUL.FTZ R30, R0.reuse, R134 ;  /* 0x00000086001e7220 */ /* 0x040fe80000410000 */
[C---:B------:R-:W-:Y:S02]  /*ecb0*/  FMUL.FTZ R31, R0.reuse, R135 ;  /* 0x00000087001f7220 */ /* 0x040fe40000410000 */
[----:B------:R-:W-:Y:S01]  /*ecc0*/  LDSM.16.MT88.4 R132, [R156+0x2900] ;  /* 0x002900009c84783b */ /* 0x000fe20000004200 */
[C---:B------:R-:W-:Y:S02]  /*ecd0*/  FMUL.FTZ R54, R0.reuse, R54 ;  /* 0x0000003600367220 */ /* 0x040fe40000410000 */
[C---:B------:R-:W-:Y:S02]  /*ece0*/  FMUL.FTZ R55, R0.reuse, R55 ;  /* 0x0000003700377220 */ /* 0x040fe40000410000 */
[C---:B--2---:R-:W-:Y:S03]  /*ecf0*/  HMMA.16816.F32.BF16 R28, R140.reuse, R108, R28 ;  /* 0x0000006c8c1c723c */ /* 0x044fe6000004181c */
[C---:B------:R-:W-:Y:S02]  /*ed00*/  FMUL.FTZ R58, R0.reuse, R58 ;  /* 0x0000003a003a7220 */ /* 0x040fe40000410000 */
[C---:B------:R-:W-:Y:S02]  /*ed10*/  FMUL.FTZ R59, R0.reuse, R59 ;  /* 0x0000003b003b7220 */ /* 0x040fe40000410000 */
[C---:B------:R-:W-:Y:S01]  /*ed20*/  FMUL.FTZ R62, R0.reuse, R62 ;  /* 0x0000003e003e7220 */ /* 0x040fe20000410000 */
[C---:B------:R-:W-:Y:S01]  /*ed30*/  HMMA.16816.F32.BF16 R32, R140.reuse, R110, R32 ;  /* 0x0000006e8c20723c */ /* 0x040fe20000041820 */
[----:B------:R-:W1:Y:S03]  /*ed40*/  LDSM.16.MT88.4 R108, [R2+0x2100] ;  /* 0x00210000026c783b */ /* 0x000e660000004200 */
[C---:B------:R-:W-:Y:S02]  /*ed50*/  FMUL.FTZ R63, R0.reuse, R63 ;  /* 0x0000003f003f7220 */ /* 0x040fe40000410000 */
[C---:B------:R-:W-:Y:S02]  /*ed60*/  FMUL.FTZ R64, R3.reuse, R64 ;  /* 0x0000004003407220 */ /* 0x040fe40000410000 */
[C---:B----4-:R-:W-:Y:S04]  /*ed70*/  HMMA.16816.F32.BF16 R36, R140.reuse, R112, R36 ;  /* 0x000000708c24723c */ /* 0x050fe80000041824 */
[C---:B------:R-:W-:Y:S02]  /*ed80*/  FMUL.FTZ R65, R3.reuse, R65 ;  /* 0x0000004103417220 */ /* 0x040fe40000410000 */
[C---:B------:R-:W-:Y:S02]  /*ed90*/  FMUL.FTZ R66, R0.reuse, R66 ;  /* 0x0000004200427220 */ /* 0x040fe40000410000 */
[C---:B------:R-:W-:Y:S01]  /*eda0*/  HMMA.16816.F32.BF16 R40, R140.reuse, R114, R40 ;  /* 0x000000728c28723c */ /* 0x040fe20000041828 */
[----:B------:R-:W2:Y:S03]  /*edb0*/  LDSM.16.MT88.4 R112, [R102+0x2100] ;  /* 0x002100006670783b */ /* 0x000ea60000004200 */
[C---:B------:R-:W-:Y:S02]  /*edc0*/  FMUL.FTZ R67, R0.reuse, R67 ;  /* 0x0000004300437220 */ /* 0x040fe40000410000 */
[C---:B------:R-:W-:Y:S02]  /*edd0*/  FMUL.FTZ R68, R3.reuse, R68 ;  /* 0x0000004403447220 */ /* 0x040fe40000410000 */
[C---:B-----5:R-:W-:Y:S04]  /*ede0*/  HMMA.16816.F32.BF16 R44, R140.reuse, R116, R44 ;  /* 0x000000748c2c723c */ /* 0x060fe8000004182c */
[C---:B------:R-:W-:Y:S02]  /*edf0*/  FMUL.FTZ R69, R3.reuse, R69 ;  /* 0x0000004503457220 */ /* 0x040fe40000410000 */
[C---:B------:R-:W-:Y:S02]  /*ee00*/  FMUL.FTZ R70, R0.reuse, R70 ;  /* 0x0000004600467220 */ /* 0x040fe40000410000 */
[C---:B------:R-:W-:Y:S01]  /*ee10*/  HMMA.16816.F32.BF16 R48, R140.reuse, R118, R48 ;  /* 0x000000768c30723c */ /* 0x040fe20000041830 */
[----:B------:R-:W3:Y:S03]  /*ee20*/  LDSM.16.MT88.4 R116, [R156+0x4100] ;  /* 0x004100009c74783b */ /* 0x000ee60000004200 */
[C---:B------:R-:W-:Y:S02]  /*ee30*/  FMUL.FTZ R71, R0.reuse, R71 ;  /* 0x0000004700477220 */ /* 0x040fe40000410000 */
[C---:B------:R-:W-:Y:S02]  /*ee40*/  FMUL.FTZ R72, R3.reuse, R72 ;  /* 0x0000004803487220 */ /* 0x040fe40000410000 */
[C---:B------:R-:W-:Y:S01]  /*ee50*/  FMUL.FTZ R73, R3.reuse, R73 ;  /* 0x0000004903497220 */ /* 0x040fe20000410000 */
[C---:B-1----:R-:W-:Y:S03]  /*ee60*/  HMMA.16816.F32.BF16 R52, R140.reuse, R108, R52 ;  /* 0x0000006c8c34723c */ /* 0x042fe60000041834 */
[C---:B------:R-:W-:Y:S02]  /*ee70*/  FMUL.FTZ R74, R0.reuse, R74 ;  /* 0x0000004a004a7220 */ /* 0x040fe40000410000 */
[----:B------:R-:W-:Y:S02]  /*ee80*/  FMUL.FTZ R75, R0, R75 ;  /* 0x0000004b004b7220 */ /* 0x000fe40000410000 */
[--C-:B------:R-:W-:Y:S01]  /*ee90*/  FFMA.FTZ R108, R144, c[0x0][0x2d0], -R106.reuse ;  /* 0x0000b400906c7a23 */ /* 0x100fe2000001086a */
[C---:B------:R-:W-:Y:S03]  /*eea0*/  HMMA.16816.F32.BF16 R56, R140.reuse, R110, R56 ;  /* 0x0000006e8c38723c */ /* 0x040fe60000041838 */
[----:B------:R1:W-:Y:S01]  /*eeb0*/  MUFU.EX2 R213, R108 ;  /* 0x0000006c00d57308 */ /* 0x0003e20000000800 */
[C---:B------:R-:W-:Y:S02]  /*eec0*/  FMUL.FTZ R76, R3.reuse, R76 ;  /* 0x0000004c034c7220 */ /* 0x040fe40000410000 */
[----:B------:R-:W-:Y:S02]  /*eed0*/  FMUL.FTZ R77, R3, R77 ;  /* 0x0000004d034d7220 */ /* 0x000fe40000410000 */
[C---:B--2---:R-:W-:Y:S04]  /*eee0*/  HMMA.16816.F32.BF16 R60, R140.reuse, R112, R60 ;  /* 0x000000708c3c723c */ /* 0x044fe8000004183c */
[C---:B------:R-:W-:Y:S02]  /*eef0*/  FMUL.FTZ R78, R0.reuse, R78 ;  /* 0x0000004e004e7220 */ /* 0x040fe40000410000 */
[C---:B------:R-:W-:Y:S02]  /*ef00*/  FMUL.FTZ R79, R0.reuse, R79 ;  /* 0x0000004f004f7220 */ /* 0x040fe40000410000 */
[C---:B------:R-:W-:Y:S04]  /*ef10*/  HMMA.16816.F32.BF16 R64, R140.reuse, R114, R64 ;  /* 0x000000728c40723c */ /* 0x040fe80000041840 */
[--C-:B------:R-:W-:Y:S02]  /*ef20*/  FFMA.FTZ R112, R147, c[0x0][0x2d0], -R106.reuse ;  /* 0x0000b40093707a23 */ /* 0x100fe4000001086a */
[C---:B------:R-:W-:Y:S02]  /*ef30*/  FMUL.FTZ R80, R3.reuse, R80 ;  /* 0x0000005003507220 */ /* 0x040fe40000410000 */
[C---:B---3--:R-:W-:Y:S01]  /*ef40*/  HMMA.16816.F32.BF16 R68, R140.reuse, R116, R68 ;  /* 0x000000748c44723c */ /* 0x048fe20000041844 */
[----:B------:R2:W-:Y:S01]  /*ef50*/  MUFU.EX2 R211, R112 ;  /* 0x0000007000d37308 */ /* 0x0005e20000000800 */
[----:B-1----:R-:W1:Y:S02]  /*ef60*/  LDSM.16.MT88.4 R108, [R103+0x4100] ;  /* 0x00410000676c783b */ /* 0x002e640000004200 */
[----:B------:R-:W-:Y:S02]  /*ef70*/  FMUL.FTZ R81, R3, R81 ;  /* 0x0000005103517220 */ /* 0x000fe40000410000 */
[C---:B------:R-:W-:Y:S02]  /*ef80*/  FMUL.FTZ R82, R0.reuse, R82 ;  /* 0x0000005200527220 */ /* 0x040fe40000410000 */
[C---:B------:R-:W-:Y:S04]  /*ef90*/  HMMA.16816.F32.BF16 R72, R140.reuse, R118, R72 ;  /* 0x000000768c48723c */ /* 0x040fe80000041848 */
[--C-:B------:R-:W-:Y:S02]  /*efa0*/  FFMA.FTZ R116, R149, c[0x0][0x2d0], -R106.reuse ;  /* 0x0000b40095747a23 */ /* 0x100fe4000001086a */
[C---:B------:R-:W-:Y:S02]  /*efb0*/  FMUL.FTZ R83, R0.reuse, R83 ;  /* 0x0000005300537220 */ /* 0x040fe40000410000 */
[----:B------:R3:W-:Y:S01]  /*efc0*/  MUFU.EX2 R209, R116 ;  /* 0x0000007400d17308 */ /* 0x0007e20000000800 */
[C---:B------:R-:W-:Y:S03]  /*efd0*/  FMUL.FTZ R84, R3.reuse, R84 ;  /* 0x0000005403547220 */ /* 0x040fe60000410000 */
[C---:B------:R-:W-:Y:S02]  /*efe0*/  FMUL.FTZ R85, R3.reuse, R85 ;  /* 0x0000005503557220 */ /* 0x040fe40000410000 */
[C---:B------:R-:W-:Y:S02]  /*eff0*/  FMUL.FTZ R86, R0.reuse, R86 ;  /* 0x0000005600567220 */ /* 0x040fe40000410000 */
[----:B------:R-:W-:Y:S02]  /*f000*/  FMUL.FTZ R87, R0, R87 ;  /* 0x0000005700577220 */ /* 0x000fe40000410000 */
[----:B--2---:R-:W-:Y:S02]  /*f010*/  FFMA.FTZ R112, R148, c[0x0][0x2d0], -R106 ;  /* 0x0000b40094707a23 */ /* 0x004fe4000001086a */
[C---:B------:R-:W-:Y:S02]  /*f020*/  FMUL.FTZ R88, R3.reuse, R88 ;  /* 0x0000005803587220 */ /* 0x040fe40000410000 */
[----:B------:R-:W2:Y:S01]  /*f030*/  MUFU.EX2 R210, R112 ;  /* 0x0000007000d27308 */ /* 0x000ea20000000800 */
[C---:B------:R-:W-:Y:S02]  /*f040*/  FMUL.FTZ R89, R3.reuse, R89 ;  /* 0x0000005903597220 */ /* 0x040fe40000410000 */
[C---:B------:R-:W-:Y:S02]  /*f050*/  FMUL.FTZ R90, R0.reuse, R90 ;  /* 0x0000005a005a7220 */ /* 0x040fe40000410000 */
[----:B------:R-:W-:Y:S02]  /*f060*/  FMUL.FTZ R91, R0, R91 ;  /* 0x0000005b005b7220 */ /* 0x000fe40000410000 */
[C---:B------:R-:W-:Y:S02]  /*f070*/  FMUL.FTZ R92, R3.reuse, R92 ;  /* 0x0000005c035c7220 */ /* 0x040fe40000410000 */
[----:B------:R-:W-:Y:S02]  /*f080*/  FMUL.FTZ R93, R3, R93 ;  /* 0x0000005d035d7220 */ /* 0x000fe40000410000 */
[--C-:B---3--:R-:W-:Y:S01]  /*f090*/  FFMA.FTZ R116, R146, c[0x0][0x2d0], -R107.reuse ;  /* 0x0000b40092747a23 */ /* 0x108fe2000001086b */
[C---:B-1----:R-:W-:Y:S03]  /*f0a0*/  HMMA.16816.F32.BF16 R76, R140.reuse, R108, R76 ;  /* 0x0000006c8c4c723c */ /* 0x042fe6000004184c */
[----:B------:R1:W-:Y:S01]  /*f0b0*/  MUFU.EX2 R172, R116 ;  /* 0x0000007400ac7308 */ /* 0x0003e20000000800 */
[C---:B------:R-:W-:Y:S02]  /*f0c0*/  FMUL.FTZ R94, R0.reuse, R94 ;  /* 0x0000005e005e7220 */ /* 0x040fe40000410000 */
[C---:B------:R-:W-:Y:S02]  /*f0d0*/  FMUL.FTZ R95, R0.reuse, R95 ;  /* 0x0000005f005f7220 */ /* 0x040fe40000410000 */
[--C-:B------:R-:W-:Y:S01]  /*f0e0*/  FFMA.FTZ R108, R145, c[0x0][0x2d0], -R107.reuse ;  /* 0x0000b400916c7a23 */ /* 0x100fe2000001086b */
[C---:B------:R-:W-:Y:S01]  /*f0f0*/  HMMA.16816.F32.BF16 R80, R140.reuse, R110, R80 ;  /* 0x0000006e8c50723c */ /* 0x040fe20000041850 */
[----:B------:R-:W-:Y:S03]  /*f100*/  LDSM.16.MT88.4 R144, [R2+0x2900] ;  /* 0x002900000290783b */ /* 0x000fe60000004200 */
[----:B------:R3:W4:Y:S01]  /*f110*/  MUFU.EX2 R171, R108 ;  /* 0x0000006c00ab7308 */ /* 0x0007220000000800 */
[C---:B------:R-:W-:Y:S02]  /*f120*/  FMUL.FTZ R96, R3.reuse, R96 ;  /* 0x0000006003607220 */ /* 0x040fe40000410000 */
[----:B------:R-:W-:Y:S01]  /*f130*/  FMUL.FTZ R97, R3, R97 ;  /* 0x0000006103617220 */ /* 0x000fe20000410000 */
[----:B--2---:R-:W-:Y:S01]  /*f140*/  F2FP.BF16.PACK_AB R110, R209, R210 ;  /* 0x000000d2d16e723e */ /* 0x004fe200000010ff */
[----:B------:R-:W2:Y:S03]  /*f150*/  LDSM.16.MT88.4 R112, [R2+0x4100] ;  /* 0x004100000270783b */ /* 0x000ea60000004200 */
[C---:B------:R-:W-:Y:S02]  /*f160*/  FMUL.FTZ R98, R0.reuse, R98 ;  /* 0x0000006200627220 */ /* 0x040fe40000410000 */
[C---:B------:R-:W-:Y:S02]  /*f170*/  FMUL.FTZ R99, R0.reuse, R99 ;  /* 0x0000006300637220 */ /* 0x040fe40000410000 */
[----:B------:R-:W-:Y:S01]  /*f180*/  FFMA.FTZ R0, R0, R221, R176 ;  /* 0x000000dd00007223 */ /* 0x000fe200000100b0 */
[----:B-1----:R-:W1:Y:S03]  /*f190*/  LDSM.16.MT88.4 R116, [R102+0x4100] ;  /* 0x004100006674783b */ /* 0x002e660000004200 */
[----:B------:R-:W-:Y:S04]  /*f1a0*/  FADD.FTZ R0, R179, R0 ;  /* 0x00000000b3007221 */ /* 0x000fe80000010000 */
[----:B------:R-:W-:Y:S02]  /*f1b0*/  FADD.FTZ R0, R178, R0 ;  /* 0x00000000b2007221 */ /* 0x000fe40000010000 */
[--C-:B---3--:R-:W-:Y:S01]  /*f1c0*/  FFMA.FTZ R108, R150, c[0x0][0x2d0], -R107.reuse ;  /* 0x0000b400966c7a23 */ /* 0x108fe2000001086b */
[----:B----4-:R-:W-:Y:S01]  /*f1d0*/  F2FP.BF16.PACK_AB R109, R171, R172 ;  /* 0x000000acab6d723e */ /* 0x010fe200000010ff */
[----:B------:R-:W-:Y:S02]  /*f1e0*/  FADD.FTZ R0, R177, R0 ;  /* 0x00000000b1007221 */ /* 0x000fe40000010000 */
[----:B------:R3:W4:Y:S02]  /*f1f0*/  MUFU.EX2 R170, R108 ;  /* 0x0000006c00aa7308 */ /* 0x0007240000000800 */
[----:B------:R-:W-:Y:S04]  /*f200*/  FADD.FTZ R0, R172, R0 ;  /* 0x00000000ac007221 */ /* 0x000fe80000010000 */
[----:B------:R-:W-:Y:S01]  /*f210*/  FADD.FTZ R0, R171, R0 ;  /* 0x00000000ab007221 */ /* 0x000fe20000010000 */
[C---:B--2---:R-:W-:Y:S03]  /*f220*/  HMMA.16816.F32.BF16 R84, R140.reuse, R112, R84 ;  /* 0x000000708c54723c */ /* 0x044fe60000041854 */
[--C-:B---3--:R-:W-:Y:S05]  /*f230*/  FFMA.FTZ R108, R151, c[0x0][0x2d0], -R107.reuse ;  /* 0x0000b400976c7a23 */ /* 0x108fea000001086b */
[C---:B------:R-:W-:Y:S01]  /*f240*/  HMMA.16816.F32.BF16 R88, R140.reuse, R114, R88 ;  /* 0x000000728c58723c */ /* 0x040fe20000041858 */
[----:B------:R-:W2:Y:S01]  /*f250*/  LDSM.16.MT88.4 R112, [R2+0x900] ;  /* 0x000900000270783b */ /* 0x000ea20000004200 */
[----:B------:R3:W5:Y:S02]  /*f260*/  MUFU.EX2 R169, R108 ;  /* 0x0000006c00a97308 */ /* 0x0007640000000800 */
[----:B----4-:R-:W-:Y:S04]  /*f270*/  FADD.FTZ R0, R170, R0 ;  /* 0x00000000aa007221 */ /* 0x010fe80000010000 */
[C---:B-1----:R-:W-:Y:S01]  /*f280*/  HMMA.16816.F32.BF16 R92, R140.reuse, R116, R92 ;  /* 0x000000748c5c723c */ /* 0x042fe2000004185c */
[----:B------:R-:W-:Y:S07]  /*f290*/  LDSM.16.MT88.4 R148, [R2+0x3900] ;  /* 0x003900000294783b */ /* 0x000fee0000004200 */
[----:B------:R-:W-:Y:S01]  /*f2a0*/  HMMA.16816.F32.BF16 R96, R140, R118, R96 ;  /* 0x000000768c60723c */ /* 0x000fe20000041860 */
[----:B------:R-:W1:Y:S08]  /*f2b0*/  LDSM.16.MT88.4 R116, [R102+0x2900] ;  /* 0x002900006674783b */ /* 0x000e700000004200 */
[----:B------:R-:W-:Y:S03]  /*f2c0*/  LDSM.16.MT88.4 R140, [R2+0x3100] ;  /* 0x00310000028c783b */ /* 0x000fe60000004200 */
[----:B---3--:R-:W-:Y:S01]  /*f2d0*/  F2FP.BF16.PACK_AB R108, R211, R213 ;  /* 0x000000d5d36c723e */ /* 0x008fe200000010ff */
[C---:B-----5:R-:W-:Y:S01]  /*f2e0*/  FADD.FTZ R0, R169.reuse, R0 ;  /* 0x00000000a9007221 */ /* 0x060fe20000010000 */
[----:B------:R-:W-:Y:S07]  /*f2f0*/  F2FP.BF16.PACK_AB R111, R169, R170 ;  /* 0x000000aaa96f723e */ /* 0x000fee00000010ff */
[C---:B------:R-:W-:Y:S07]  /*f300*/  HMMA.16816.F32.BF16 R4, R108.reuse, R120, R4 ;  /* 0x000000786c04723c */ /* 0x040fee0000041804 */
[--C-:B------:R-:W-:Y:S01]  /*f310*/  FFMA.FTZ R120, R154, c[0x0][0x2d0], -R106.reuse ;  /* 0x0000b4009a787a23 */ /* 0x100fe2000001086a */
[C---:B------:R-:W-:Y:S03]  /*f320*/  HMMA.16816.F32.BF16 R8, R108.reuse, R122, R8 ;  /* 0x0000007a6c08723c */ /* 0x040fe60000041808 */
[----:B------:R3:W-:Y:S05]  /*f330*/  MUFU.EX2 R208, R120 ;  /* 0x0000007800d07308 */ /* 0x0007ea0000000800 */
[C---:B------:R-:W-:Y:S07]  /*f340*/  HMMA.16816.F32.BF16 R12, R108.reuse, R124, R12 ;  /* 0x0000007c6c0c723c */ /* 0x040fee000004180c */
[--C-:B------:R-:W-:Y:S01]  /*f350*/  FFMA.FTZ R124, R155, c[0x0][0x2d0], -R106.reuse ;  /* 0x0000b4009b7c7a23 */ /* 0x100fe2000001086a */
[C---:B------:R-:W-:Y:S03]  /*f360*/  HMMA.16816.F32.BF16 R16, R108.reuse, R126, R16 ;  /* 0x0000007e6c10723c */ /* 0x040fe60000041810 */
[----:B------:R4:W-:Y:S05]  /*f370*/  MUFU.EX2 R186, R124 ;  /* 0x0000007c00ba7308 */ /* 0x0009ea0000000800 */
[C---:B--2---:R-:W-:Y:S01]  /*f380*/  HMMA.16816.F32.BF16 R20, R108.reuse, R112, R20 ;  /* 0x000000706c14723c */ /* 0x044fe20000041814 */
[----:B---3--:R-:W-:Y:S07]  /*f390*/  LDSM.16.MT88.4 R120, [R103+0x4900] ;  /* 0x004900006778783b */ /* 0x008fee0000004200 */
[C---:B------:R-:W-:Y:S01]  /*f3a0*/  HMMA.16816.F32.BF16 R24, R108.reuse, R114, R24 ;  /* 0x000000726c18723c */ /* 0x040fe20000041818 */
[----:B------:R-:W2:Y:S07]  /*f3b0*/  LDSM.16.MT88.4 R112, [R156+0x4900] ;  /* 0x004900009c70783b */ /* 0x000eae0000004200 */
[C---:B------:R-:W-:Y:S04]  /*f3c0*/  HMMA.16816.F32.BF16 R28, R108.reuse, R128, R28 ;  /* 0x000000806c1c723c */ /* 0x040fe8000004181c */
[----:B----4-:R-:W-:Y:S03]  /*f3d0*/  FFMA.FTZ R124, R157, c[0x0][0x2d0], -R106 ;  /* 0x0000b4009d7c7a23 */ /* 0x010fe6000001086a */
[--C-:B------:R-:W-:Y:S01]  /*f3e0*/  FFMA.FTZ R128, R152, c[0x0][0x2d0], -R107.reuse ;  /* 0x0000b40098807a23 */ /* 0x100fe2000001086b */
[C---:B------:R-:W-:Y:S01]  /*f3f0*/  HMMA.16816.F32.BF16 R32, R108.reuse, R130, R32 ;  /* 0x000000826c20723c */ /* 0x040fe20000041820 */
[----:B------:R3:W-:Y:S07]  /*f400*/  MUFU.EX2 R184, R124 ;  /* 0x0000007c00b87308 */ /* 0x0007ee0000000800 */
[C---:B------:R-:W-:Y:S03]  /*f410*/  HMMA.16816.F32.BF16 R36, R108.reuse, R132, R36 ;  /* 0x000000846c24723c */ /* 0x040fe60000041824 */
[----:B------:R-:W4:Y:S05]  /*f420*/  MUFU.EX2 R167, R128 ;  /* 0x0000008000a77308 */ /* 0x000f2a0000000800 */
[C---:B------:R-:W-:Y:S01]  /*f430*/  HMMA.16816.F32.BF16 R40, R108.reuse, R134, R40 ;  /* 0x000000866c28723c */ /* 0x040fe20000041828 */
[----:B------:R-:W-:Y:S07]  /*f440*/  LDSM.16.MT88.4 R132, [R102+0x1100] ;  /* 0x001100006684783b */ /* 0x000fee0000004200 */
[C---:B------:R-:W-:Y:S01]  /*f450*/  HMMA.16816.F32.BF16 R44, R108.reuse, R136, R44 ;  /* 0x000000886c2c723c */ /* 0x040fe2000004182c */
[----:B---3--:R-:W3:Y:S07]  /*f460*/  LDSM.16.MT88.4 R124, [R2+0x4900] ;  /* 0x00490000027c783b */ /* 0x008eee0000004200 */
[C---:B------:R-:W-:Y:S01]  /*f470*/  HMMA.16816.F32.BF16 R48, R108.reuse, R138, R48 ;  /* 0x0000008a6c30723c */ /* 0x040fe20000041830 */
[----:B------:R-:W-:Y:S03]  /*f480*/  LDSM.16.MT88.4 R136, [R103+0x3100] ;  /* 0x003100006788783b */ /* 0x000fe60000004200 */
[----:B----4-:R-:W-:Y:S04]  /*f490*/  FADD.FTZ R0, R167, R0 ;  /* 0x00000000a7007221 */ /* 0x010fe80000010000 */
[C---:B------:R-:W-:Y:S01]  /*f4a0*/  HMMA.16816.F32.BF16 R52, R108.reuse, R144, R52 ;  /* 0x000000906c34723c */ /* 0x040fe20000041834 */
[----:B------:R-:W-:Y:S07]  /*f4b0*/  LDSM.16.MT88.4 R128, [R103+0x1100] ;  /* 0x001100006780783b */ /* 0x000fee0000004200 */
[C---:B------:R-:W-:Y:S01]  /*f4c0*/  HMMA.16816.F32.BF16 R56, R108.reuse, R146, R56 ;  /* 0x000000926c38723c */ /* 0x040fe20000041838 */
[----:B------:R-:W-:Y:S07]  /*f4d0*/  LDSM.16.MT88.4 R144, [R103+0x3900] ;  /* 0x003900006790783b */ /* 0x000fee0000004200 */
[C---:B-1----:R-:W-:Y:S07]  /*f4e0*/  HMMA.16816.F32.BF16 R60, R108.reuse, R116, R60 ;  /* 0x000000746c3c723c */ /* 0x042fee000004183c */
[----:B------:R-:W-:Y:S01]  /*f4f0*/  FFMA.FTZ R116, R159, c[0x0][0x2d0], -R106 ;  /* 0x0000b4009f747a23 */ /* 0x000fe2000001086a */
[C---:B------:R-:W-:Y:S03]  /*f500*/  HMMA.16816.F32.BF16 R64, R108.reuse, R118, R64 ;  /* 0x000000766c40723c */ /* 0x040fe60000041840 */
[----:B------:R1:W-:Y:S05]  /*f510*/  MUFU.EX2 R183, R116 ;  /* 0x0000007400b77308 */ /* 0x0003ea0000000800 */
[C---:B--2---:R-:W-:Y:S07]  /*f520*/  HMMA.16816.F32.BF16 R68, R108.reuse, R112, R68 ;  /* 0x000000706c44723c */ /* 0x044fee0000041844 */
[--C-:B------:R-:W-:Y:S01]  /*f530*/  FFMA.FTZ R112, R153, c[0x0][0x2d0], -R107.reuse ;  /* 0x0000b40099707a23 */ /* 0x100fe2000001086b */
[C---:B------:R-:W-:Y:S01]  /*f540*/  HMMA.16816.F32.BF16 R72, R108.reuse, R114, R72 ;  /* 0x000000726c48723c */ /* 0x040fe20000041848 */
[----:B------:R-:W-:Y:S02]  /*f550*/  LDSM.16.MT88.4 R152, [R102+0x3900] ;  /* 0x003900006698783b */ /* 0x000fe40000004200 */
[----:B------:R2:W4:Y:S05]  /*f560*/  MUFU.EX2 R166, R112 ;  /* 0x0000007000a67308 */ /* 0x00052a0000000800 */
[C---:B------:R-:W-:Y:S01]  /*f570*/  HMMA.16816.F32.BF16 R76, R108.reuse, R120, R76 ;  /* 0x000000786c4c723c */ /* 0x040fe2000004184c */
[----:B-1----:R-:W1:Y:S06]  /*f580*/  LDSM.16.MT88.4 R116, [R102+0x4900] ;  /* 0x004900006674783b */ /* 0x002e6c0000004200 */
[--C-:B------:R-:W-:Y:S01]  /*f590*/  FFMA.FTZ R120, R160, c[0x0][0x2d0], -R107.reuse ;  /* 0x0000b400a0787a23 */ /* 0x100fe2000001086b */
[C---:B------:R-:W-:Y:S03]  /*f5a0*/  HMMA.16816.F32.BF16 R80, R108.reuse, R122, R80 ;  /* 0x0000007a6c50723c */ /* 0x040fe60000041850 */
[----:B------:R5:W-:Y:S05]  /*f5b0*/  MUFU.EX2 R164, R120 ;  /* 0x0000007800a47308 */ /* 0x000bea0000000800 */
[C---:B---3--:R-:W-:Y:S04]  /*f5c0*/  HMMA.16816.F32.BF16 R84, R108.reuse, R124, R84 ;  /* 0x0000007c6c54723c */ /* 0x048fe80000041854 */
[--C-:B--2---:R-:W-:Y:S02]  /*f5d0*/  FFMA.FTZ R112, R158, c[0x0][0x2d0], -R107.reuse ;  /* 0x0000b4009e707a23 */ /* 0x104fe4000001086b */
[----:B----4-:R-:W-:Y:S02]  /*f5e0*/  FADD.FTZ R0, R166, R0 ;  /* 0x00000000a6007221 */ /* 0x010fe40000010000 */
[C---:B------:R-:W-:Y:S01]  /*f5f0*/  HMMA.16816.F32.BF16 R88, R108.reuse, R126, R88 ;  /* 0x0000007e6c58723c */ /* 0x040fe20000041858 */
[----:B------:R2:W3:Y:S01]  /*f600*/  MUFU.EX2 R165, R112 ;  /* 0x0000007000a57308 */ /* 0x0004e20000000800 */
[----:B------:R-:W-:Y:S08]  /*f610*/  LDSM.16.MT88.4 R124, [R156+0x3100] ;  /* 0x003100009c7c783b */ /* 0x000ff00000004200 */
[----:B-----5:R-:W-:Y:S01]  /*f620*/  LDSM.16.MT88.4 R120, [R2+0x1100] ;  /* 0x001100000278783b */ /* 0x020fe20000004200 */
[C---:B-1----:R-:W-:Y:S07]  /*f630*/  HMMA.16816.F32.BF16 R92, R108.reuse, R116, R92 ;  /* 0x000000746c5c723c */ /* 0x042fee000004185c */
[----:B--2---:R-:W1:Y:S01]  /*f640*/  LDSM.16.MT88.4 R112, [R156+0x1100] ;  /* 0x001100009c70783b */ /* 0x004e620000004200 */
[----:B---3--:R-:W-:Y:S01]  /*f650*/  FADD.FTZ R0, R165, R0 ;  /* 0x00000000a5007221 */ /* 0x008fe20000010000 */
[----:B------:R-:W-:Y:S03]  /*f660*/  HMMA.16816.F32.BF16 R96, R108, R118, R96 ;  /* 0x000000766c60723c */ /* 0x000fe60000041860 */
[----:B------:R-:W-:Y:S03]  /*f670*/  FADD.FTZ R0, R164, R0 ;  /* 0x00000000a4007221 */ /* 0x000fe60000010000 */
[----:B------:R-:W-:Y:S01]  /*f680*/  LDSM.16.MT88.4 R116, [R156+0x5100] ;  /* 0x005100009c74783b */ /* 0x000fe20000004200 */
[----:B------:R-:W-:Y:S02]  /*f690*/  F2FP.BF16.PACK_AB R108, R186, R208 ;  /* 0x000000d0ba6c723e */ /* 0x000fe400000010ff */
[----:B------:R-:W-:Y:S03]  /*f6a0*/  F2FP.BF16.PACK_AB R110, R183, R184 ;  /* 0x000000b8b76e723e */ /* 0x000fe600000010ff */
[----:B------:R-:W-:Y:S02]  /*f6b0*/  F2FP.BF16.PACK_AB R109, R166, R167 ;  /* 0x000000a7a66d723e */ /* 0x000fe400000010ff */
[----:B------:R-:W-:Y:S07]  /*f6c0*/  F2FP.BF16.PACK_AB R111, R164, R165 ;  /* 0x000000a5a46f723e */ /* 0x000fee00000010ff */
[C---:B-1----:R-:W-:Y:S08]  /*f6d0*/  HMMA.16816.F32.BF16 R4, R108.reuse, R112, R4 ;  /* 0x000000706c04723c */ /* 0x042ff00000041804 */
[C---:B------:R-:W-:Y:S01]  /*f6e0*/  HMMA.16816.F32.BF16 R8, R108.reuse, R114, R8 ;  /* 0x000000726c08723c */ /* 0x040fe20000041808 */
[----:B------:R-:W1:Y:S07]  /*f6f0*/  LDSM.16.MT88.4 R112, [R102+0x3100] ;  /* 0x003100006670783b */ /* 0x000e6e0000004200 */
[C---:B------:R-:W-:Y:S07]  /*f700*/  HMMA.16816.F32.BF16 R12, R108.reuse, R128, R12 ;  /* 0x000000806c0c723c */ /* 0x040fee000004180c */
[--C-:B------:R-:W-:Y:S01]  /*f710*/  FFMA.FTZ R128, R162, c[0x0][0x2d0], -R106.reuse ;  /* 0x0000b400a2807a23 */ /* 0x100fe2000001086a */
[C---:B------:R-:W-:Y:S03]  /*f720*/  HMMA.16816.F32.BF16 R16, R108.reuse, R130, R16 ;  /* 0x000000826c10723c */ /* 0x040fe60000041810 */
[----:B------:R2:W-:Y:S05]  /*f730*/  MUFU.EX2 R182, R128 ;  /* 0x0000008000b67308 */ /* 0x0005ea0000000800 */
[C---:B------:R-:W-:Y:S08]  /*f740*/  HMMA.16816.F32.BF16 R20, R108.reuse, R120, R20 ;  /* 0x000000786c14723c */ /* 0x040ff00000041814 */
[C---:B------:R-:W-:Y:S01]  /*f750*/  HMMA.16816.F32.BF16 R24, R108.reuse, R122, R24 ;  /* 0x0000007a6c18723c */ /* 0x040fe20000041818 */
[----:B------:R-:W3:Y:S07]  /*f760*/  LDSM.16.MT88.4 R120, [R103+0x5100] ;  /* 0x005100006778783b */ /* 0x000eee0000004200 */
[C---:B------:R-:W-:Y:S01]  /*f770*/  HMMA.16816.F32.BF16 R28, R108.reuse, R132, R28 ;  /* 0x000000846c1c723c */ /* 0x040fe2000004181c */
[----:B--2---:R-:W-:Y:S07]  /*f780*/  LDSM.16.MT88.4 R128, [R2+0x1900] ;  /* 0x001900000280783b */ /* 0x004fee0000004200 */
[C---:B------:R-:W-:Y:S08]  /*f790*/  HMMA.16816.F32.BF16 R32, R108.reuse, R134, R32 ;  /* 0x000000866c20723c */ /* 0x040ff00000041820 */
[C---:B------:R-:W-:Y:S08]  /*f7a0*/  HMMA.16816.F32.BF16 R36, R108.reuse, R124, R36 ;  /* 0x0000007c6c24723c */ /* 0x040ff00000041824 */
        /* <DEDUP_REMOVED lines=8> */
[C---:B-1----:R-:W-:Y:S07]  /*f830*/  HMMA.16816.F32.BF16 R60, R108.reuse, R112, R60 ;  /* 0x000000706c3c723c */ /* 0x042fee000004183c */
[--C-:B------:R-:W-:Y:S01]  /*f840*/  FFMA.FTZ R112, R163, c[0x0][0x2d0], -R106.reuse ;  /* 0x0000b400a3707a23 */ /* 0x100fe2000001086a */
[C---:B------:R-:W-:Y:S03]  /*f850*/  HMMA.16816.F32.BF16 R64, R108.reuse, R114, R64 ;  /* 0x000000726c40723c */ /* 0x040fe60000041840 */
[----:B------:R1:W-:Y:S05]  /*f860*/  MUFU.EX2 R181, R112 ;  /* 0x0000007000b57308 */ /* 0x0003ea0000000800 */
[C---:B------:R-:W-:Y:S08]  /*f870*/  HMMA.16816.F32.BF16 R68, R108.reuse, R116, R68 ;  /* 0x000000746c44723c */ /* 0x040ff00000041844 */
[C---:B------:R-:W-:Y:S01]  /*f880*/  HMMA.16816.F32.BF16 R72, R108.reuse, R118, R72 ;  /* 0x000000766c48723c */ /* 0x040fe20000041848 */
[----:B------:R-:W-:Y:S07]  /*f890*/  LDSM.16.MT88.4 R116, [R156+0x1900] ;  /* 0x001900009c74783b */ /* 0x000fee0000004200 */
[C---:B---3--:R-:W-:Y:S01]  /*f8a0*/  HMMA.16816.F32.BF16 R76, R108.reuse, R120, R76 ;  /* 0x000000786c4c723c */ /* 0x048fe2000004184c */
[----:B------:R-:W-:Y:S03]  /*f8b0*/  LDSM.16.MT88.4 R156, [R156+0x5900] ;  /* 0x005900009c9c783b */ /* 0x000fe60000004200 */
[--C-:B-1----:R-:W-:Y:S02]  /*f8c0*/  FFMA.FTZ R112, R175, c[0x0][0x2d0], -R106.reuse ;  /* 0x0000b400af707a23 */ /* 0x102fe4000001086a */
[----:B------:R-:W-:Y:S02]  /*f8d0*/  FFMA.FTZ R106, R104, c[0x0][0x2d0], -R106 ;  /* 0x0000b400686a7a23 */ /* 0x000fe4000001086a */
[C---:B------:R-:W-:Y:S01]  /*f8e0*/  HMMA.16816.F32.BF16 R80, R108.reuse, R122, R80 ;  /* 0x0000007a6c50723c */ /* 0x040fe20000041850 */
[----:B------:R1:W-:Y:S01]  /*f8f0*/  MUFU.EX2 R180, R112 ;  /* 0x0000007000b47308 */ /* 0x0003e20000000800 */
[----:B------:R-:W-:Y:S02]  /*f900*/  LDSM.16.MT88.4 R120, [R103+0x1900] ;  /* 0x001900006778783b */ /* 0x000fe40000004200 */
[--C-:B------:R-:W-:Y:S04]  /*f910*/  FFMA.FTZ R104, R161, c[0x0][0x2d0], -R107.reuse ;  /* 0x0000b400a1687a23 */ /* 0x100fe8000001086b */
[C---:B--2---:R-:W-:Y:S03]  /*f920*/  HMMA.16816.F32.BF16 R84, R108.reuse, R124, R84 ;  /* 0x0000007c6c54723c */ /* 0x044fe60000041854 */
[----:B------:R2:W3:Y:S05]  /*f930*/  MUFU.EX2 R163, R104 ;  /* 0x0000006800a37308 */ /* 0x0004ea0000000800 */
[C---:B------:R-:W-:Y:S05]  /*f940*/  HMMA.16816.F32.BF16 R88, R108.reuse, R126, R88 ;  /* 0x0000007e6c58723c */ /* 0x040fea0000041858 */
[----:B------:R-:W4:Y:S01]  /*f950*/  MUFU.EX2 R175, R106 ;  /* 0x0000006a00af7308 */ /* 0x000f220000000800 */
[----:B-1----:R-:W1:Y:S01]  /*f960*/  LDSM.16.MT88.4 R112, [R102+0x5100] ;  /* 0x005100006670783b */ /* 0x002e620000004200 */
[--C-:B--2---:R-:W-:Y:S02]  /*f970*/  FFMA.FTZ R104, R173, c[0x0][0x2d0], -R107.reuse ;  /* 0x0000b400ad687a23 */ /* 0x104fe4000001086b */
[----:B---3--:R-:W-:Y:S06]  /*f980*/  FADD.FTZ R0, R163, R0 ;  /* 0x00000000a3007221 */ /* 0x008fec0000010000 */
[----:B------:R2:W3:Y:S01]  /*f990*/  MUFU.EX2 R162, R104 ;  /* 0x0000006800a27308 */ /* 0x0004e20000000800 */
[----:B----4-:R-:W-:Y:S01]  /*f9a0*/  F2FP.BF16.PACK_AB R106, R175, R180 ;  /* 0x000000b4af6a723e */ /* 0x010fe200000010ff */
[--C-:B--2---:R-:W-:Y:S01]  /*f9b0*/  FFMA.FTZ R104, R174, c[0x0][0x2d0], -R107.reuse ;  /* 0x0000b400ae687a23 */ /* 0x104fe2000001086b */
[C---:B-1----:R-:W-:Y:S07]  /*f9c0*/  HMMA.16816.F32.BF16 R92, R108.reuse, R112, R92 ;  /* 0x000000706c5c723c */ /* 0x042fee000004185c */
[----:B------:R1:W-:Y:S01]  /*f9d0*/  MUFU.EX2 R161, R104 ;  /* 0x0000006800a17308 */ /* 0x0003e20000000800 */
[----:B------:R-:W-:Y:S01]  /*f9e0*/  FFMA.FTZ R107, R105, c[0x0][0x2d0], -R107 ;  /* 0x0000b400696b7a23 */ /* 0x000fe2000001086b */
[C---:B---3--:R-:W-:Y:S03]  /*f9f0*/  F2FP.BF16.PACK_AB R105, R162.reuse, R163 ;  /* 0x000000a3a269723e */ /* 0x048fe600000010ff */
[----:B------:R-:W-:Y:S01]  /*fa00*/  FADD.FTZ R0, R162, R0 ;  /* 0x00000000a2007221 */ /* 0x000fe20000010000 */
[----:B------:R-:W-:Y:S04]  /*fa10*/  HMMA.16816.F32.BF16 R96, R108, R114, R96 ;  /* 0x000000726c60723c */ /* 0x000fe80000041860 */
[----:B------:R-:W2:Y:S01]  /*fa20*/  MUFU.EX2 R160, R107 ;  /* 0x0000006b00a07308 */ /* 0x000ea20000000800 */
[----:B-1----:R-:W-:Y:S02]  /*fa30*/  F2FP.BF16.PACK_AB R104, R181, R182 ;  /* 0x000000b6b568723e */ /* 0x002fe400000010ff */
[----:B--2---:R-:W-:Y:S07]  /*fa40*/  F2FP.BF16.PACK_AB R107, R160, R161 ;  /* 0x000000a1a06b723e */ /* 0x004fee00000010ff */
[C---:B------:R-:W-:Y:S01]  /*fa50*/  HMMA.16816.F32.BF16 R108, R104.reuse, R116, R4 ;  /* 0x00000074686c723c */ /* 0x040fe20000041804 */
[----:B------:R-:W1:Y:S07]  /*fa60*/  LDSM.16.MT88.4 R4, [R103+0x5900] ;  /* 0x005900006704783b */ /* 0x000e6e0000004200 */
[C---:B------:R-:W-:Y:S01]  /*fa70*/  HMMA.16816.F32.BF16 R112, R104.reuse, R118, R8 ;  /* 0x000000766870723c */ /* 0x040fe20000041808 */
[----:B------:R2:W3:Y:S07]  /*fa80*/  LDSM.16.MT88.4 R8, [R2+0x5900] ;  /* 0x005900000208783b */ /* 0x0004ee0000004200 */
[C---:B------:R-:W-:Y:S01]  /*fa90*/  HMMA.16816.F32.BF16 R116, R104.reuse, R120, R12 ;  /* 0x000000786874723c */ /* 0x040fe2000004180c */
[----:B------:R-:W4:Y:S07]  /*faa0*/  LDSM.16.MT88.4 R12, [R102+0x5900] ;  /* 0x00590000660c783b */ /* 0x000f2e0000004200 */
[C---:B------:R-:W-:Y:S08]  /*fab0*/  HMMA.16816.F32.BF16 R120, R104.reuse, R122, R16 ;  /* 0x0000007a6878723c */ /* 0x040ff00000041810 */
[C---:B------:R-:W-:Y:S04]  /*fac0*/  HMMA.16816.F32.BF16 R124, R104.reuse, R128, R20 ;  /* 0x00000080687c723c */ /* 0x040fe80000041814 */
[----:B--2---:R-:W-:Y:S04]  /*fad0*/  FFMA.FTZ R2, R3, R220, R214 ;  /* 0x000000dc03027223 */ /* 0x004fe800000100d6 */
        /* <DEDUP_REMOVED lines=26> */
[C---:B-1----:R-:W-:Y:S04]  /*fc80*/  HMMA.16816.F32.BF16 R76, R104.reuse, R4, R76 ;  /* 0x00000004684c723c */ /* 0x042fe8000004184c */
[----:B------:R-:W-:Y:S02]  /*fc90*/  FADD.FTZ R3, R180, R2 ;  /* 0x00000002b4037221 */ /* 0x000fe40000010000 */
[----:B------:R-:W-:Y:S01]  /*fca0*/  FADD.FTZ R2, R161, R0 ;  /* 0x00000000a1027221 */ /* 0x000fe20000010000 */
[----:B------:R-:W-:Y:S01]  /*fcb0*/  IADD3 R0, R199, -0x2, RZ ;  /* 0xfffffffec7007810 */ /* 0x000fe20007ffe0ff */
[C---:B------:R-:W-:Y:S03]  /*fcc0*/  HMMA.16816.F32.BF16 R80, R104.reuse, R6, R80 ;  /* 0x000000066850723c */ /* 0x040fe60000041850 */
[----:B------:R-:W-:Y:S01]  /*fcd0*/  ISETP.GE.AND P0, PT, R0, R225, PT ;  /* 0x000000e10000720c */ /* 0x000fe20003f06270 */
[----:B------:R-:W-:Y:S02]  /*fce0*/  FADD.FTZ R220, R175, R3 ;  /* 0x00000003afdc7221 */ /* 0x000fe40000010000 */
[----:B------:R-:W-:Y:S02]  /*fcf0*/  FADD.FTZ R221, R160, R2 ;  /* 0x00000002a0dd7221 */ /* 0x000fe40000010000 */
[C---:B---3--:R-:W-:Y:S08]  /*fd00*/  HMMA.16816.F32.BF16 R84, R104.reuse, R8, R84 ;  /* 0x000000086854723c */ /* 0x048ff00000041854 */
[C---:B------:R-:W-:Y:S08]  /*fd10*/  HMMA.16816.F32.BF16 R88, R104.reuse, R10, R88 ;  /* 0x0000000a6858723c */ /* 0x040ff00000041858 */
[C---:B----4-:R-:W-:Y:S08]  /*fd20*/  HMMA.16816.F32.BF16 R92, R104.reuse, R12, R92 ;  /* 0x0000000c685c723c */ /* 0x050ff0000004185c */
[----:B------:R-:W-:Y:S01]  /*fd30*/  HMMA.16816.F32.BF16 R96, R104, R14, R96 ;  /* 0x0000000e6860723c */ /* 0x000fe20000041860 */
[----:B------:R-:W-:Y:S07]  /*fd40*/  @!UPT UIADD3 URZ, URZ, URZ, URZ ;  /* 0x0000003f3f3ff290 */ /* 0x000fee000fffe03f */
[----:B------:R-:W-:-:S11]  /*fd50*/  @!P0 BRA `(.L_x_1267) ;  /* 0x000004b000008947 */ /* 0x000fd60003800000 */
[----:B------:R-:W-:Y:S01]  /*fd60*/  IMAD.MOV.U32 R0, RZ, RZ, 0x1 ;  /* 0x00000001ff007424 */ /* 0x000fe200078e00ff */
[----:B------:R-:W-:Y:S01]  /*fd70*/  IADD3 R2, R219, R168, R231 ;  /* 0x000000a8db027210 */ /* 0x000fe20007ffe0e7 */
[----:B------:R-:W-:Y:S01]  /*fd80*/  IMAD R10, R202, 0x3000, R235 ;  /* 0x00003000ca0a7824 */ /* 0x000fe200078e02eb */
[----:B------:R-:W-:Y:S01]  /*fd90*/  MOV R200, RZ ;  /* 0x000000ff00c87202 */ /* 0x000fe20000000f00 */
[----:B------:R-:W1:Y:S01]  /*fda0*/  S2R R244, SR_CTAID.Y ;  /* 0x0000000000f47919 */ /* 0x000e620000002600 */
[----:B------:R-:W-:Y:S02]  /*fdb0*/  ISETP.NE.AND P0, PT, R0, c[0x0][0x2b8], PT ;  /* 0x0000ae0000007a0c */ /* 0x000fe40003f05270 */
[----:B------:R-:W-:Y:S05]  /*fdc0*/  IADD3 R2, R2, -0x80, RZ ;  /* 0xffffff8002027810 */ /* 0x000fea0007ffe0ff */
[----:B------:R-:W-:Y:S06]  /*fdd0*/  IMAD.MOV.U32 R0, RZ, RZ, R2 ;  /* 0x000000ffff007224 */ /* 0x000fec00078e0002 */
[----:B------:R-:W-:Y:S05]  /*fde0*/  @P0 IMAD.HI.U32 R3, R2, c[0x0][0x2bc], RZ ;  /* 0x0000af0002030a27 */ /* 0x000fea00078e00ff */
[----:B------:R-:W-:Y:S04]  /*fdf0*/  @P0 SHF.R.U32.HI R0, RZ, c[0x0][0x2c0], R3 ;  /* 0x0000b000ff000a19 */ /* 0x000fe80000011603 */
[----:B------:R-:W-:Y:S01]  /*fe00*/  @!P5 IADD3 R3, P0, R0, R228, RZ ;  /* 0x000000e40003d210 */ /* 0x000fe20007f1e0ff */
[----:B-1----:R-:W-:Y:S03]  /*fe10*/  IMAD.WIDE.U32 R244, R244, c[0x0][0x1e8], RZ ;  /* 0x00007a00f4f47a25 */ /* 0x002fe600078e00ff */
        /* <DEDUP_REMOVED lines=21> */
.L_x_1343:
[----:B------:R-:W-:-:S05]  /*ff70*/  BRA.DIV ~URZ, `(.L_x_1269) ;  /* 0x0000b1527f007947 */ /* 0x000fca000b800000 */
[----:B------:R-:W3:Y:S01]  /*ff80*/  SHFL.IDX PT, R0, R11, RZ, 0x181f ;  /* 0x00181fff0b007589 */ /* 0x000ee200000e0000 */
[----:B------:R-:W-:Y:S04]  /*ff90*/  IADD3 R12, R212, 0x40, RZ ;  /* 0x00000040d40c7810 */ /* 0x000fe80007ffe0ff */
[----:B------:R-:W-:Y:S02]  /*ffa0*/  ISETP.GE.AND P2, PT, R12, c[0x0][0x1d4], PT ;  /* 0x000075000c007a0c */ /* 0x000fe40003f46270 */
[----:B------:R-:W-:Y:S02]  /*ffb0*/  SEL R12, RZ, 0x10, P6 ;  /* 0x00000010ff0c7807 */ /* 0x000fe40003000000 */
[----:B---3--:R-:W-:Y:S05]  /*ffc0*/  IADD3 R2, P0, R0, R243, RZ ;  /* 0x000000f300027210 */ /* 0x008fea0007f1e0ff */
[----:B--2---:R-:W-:Y:S01]  /*ffd0*/  IMAD.X R3, R4, 0x1, R207, P0 ;  /* 0x0000000104037824 */ /* 0x004fe200000e06cf */
[----:B------:R-:W-:Y:S05]  /*ffe0*/  IADD3 R8, P0, R0, R205, RZ ;  /* 0x000000cd00087210 */ /* 0x000fea0007f1e0ff */
[----:B------:R-:W-:Y:S01]  /*fff0*/  IMAD.X R9, R4, 0x1, R206, P0 ;  /* 0x0000000104097824 */ /* 0x000fe200000e06ce */
[----:B------:R-:W-:Y:S01]  /*10000*/  IADD3 R6, P0, R0, R203, RZ ;  /* 0x000000cb00067210 */ /* 0x000fe20007f1e0ff */
[----:B------:R-:W-:Y:S02]  /*10010*/  IMAD.SHL.U32 R0, R10, 0x2, RZ ;  /* 0x000000020a007824 */ /* 0x000fe400078e00ff */
[----:B------:R-:W-:Y:S02]  /*10020*/  IMAD.MOV.U32 R10, RZ, RZ, R218 ;  /* 0x000000ffff0a7224 */ /* 0x000fe400078e00da */
[----:B------:R-:W-:Y:S01]  /*10030*/  IMAD.X R7, R4, 0x1, R204, P0 ;  /* 0x0000000104077824 */ /* 0x000fe200000e06cc */
[----:B------:R-:W-:Y:S01]  /*10040*/  ISETP.GE.AND P0, PT, R212, c[0x0][0x1d4], PT ;  /* 0x00007500d4007a0c */ /* 0x000fe20003f06270 */
[----:B------:R2:W3:Y:S11]  /*10050*/  SHFL.IDX PT, R4, R5, 0x1, 0x181f ;  /* 0x00381f0005047f89 */ /* 0x0004f600000e0000 */
[----:B------:R-:W-:Y:S01]  /*10060*/  @!UPT UIADD3 URZ, URZ, URZ, URZ ;  /* 0x0000003f3f3ff290 */ /* 0x000fe2000fffe03f */
[----:B------:R-:W-:Y:S01]  /*10070*/  @!PT LDS RZ, [RZ] ;  /* 0x00000000fffff984 */ /* 0x000fe20000000800 */
[----:B------:R4:W-:Y:S04]  /*10080*/  LDGSTS.E.BYPASS.LTC128B.128 [R0+0xc100], [R2.64], !P0 ;  /* 0x0c10000002007fae */ /* 0x0009e8000c101d46 */
[----:B------:R1:W-:Y:S04]  /*10090*/  LDGSTS.E.BYPASS.LTC128B.128 [R0+0xe100], [R8.64], !P2 ;  /* 0x0e10000008007fae */ /* 0x0003e8000d101d46 */
[----:B------:R1:W-:Y:S02]  /*100a0*/  LDGSTS.E.BYPASS.LTC128B.128 [R0+0x10100], [R6.64], !P6 ;  /* 0x1010000006007fae */ /* 0x0003e4000f101d46 */
[----:B-12---:R-:W-:Y:S02]  /*100b0*/  IMAD.MOV.U32 R5, RZ, RZ, R12 ;  /* 0x000000ffff057224 */ /* 0x006fe400078e000c */
[----:B----4-:R1:W2:Y:S04]  /*100c0*/  SHFL.IDX PT, R2, R11, 0x1, 0x181f ;  /* 0x00381f000b027f89 */ /* 0x0102a800000e0000 */
.L_x_1344:
[----:B---3--:R-:W-:Y:S02]  /*100d0*/  IADD3 R8, -R10, 0x10, RZ ;  /* 0x000000100a087810 */ /* 0x008fe40007ffe1ff */
[C---:B------:R-:W-:Y:S02]  /*100e0*/  IADD3 R6, -R5.reuse, 0x10, RZ ;  /* 0x0000001005067810 */ /* 0x040fe40007ffe1ff */
[----:B------:R-:W-:Y:S02]  /*100f0*/  LOP3.LUT R8, R8, 0xf, RZ, 0xc0, !PT ;  /* 0x0000000f08087812 */ /* 0x000fe400078ec0ff */
[----:B------:R-:W-:Y:S02]  /*10100*/  LOP3.LUT R6, R6, 0xf, RZ, 0xc0, !PT ;  /* 0x0000000f06067812 */ /* 0x000fe400078ec0ff */
[----:B--2---:R-:W-:Y:S04]  /*10110*/  IADD3 R8, P2, P0, R8, R2, R205 ;  /* 0x0000000208087210 */ /* 0x004fe8000785e0cd */
[----:B------:R-:W-:Y:S02]  /*10120*/  IADD3.X R9, RZ, R4, R206, P2, P0 ;  /* 0x00000004ff097210 */ /* 0x000fe400017e04ce */
        /* <DEDUP_REMOVED lines=14> */
.L_x_1267:
[----:B------:R-:W-:Y:S05]  /*10210*/  BSYNC B0 ;  /* 0x0000000000007941 */ /* 0x000fea0003800000 */
.L_x_1266:
[C---:B--2---:R-:W-:Y:S01]  /*10220*/  IADD3 R0, R185.reuse, 0x1, RZ ;  /* 0x00000001b9007810 */ /* 0x044fe20007ffe0ff */
[----:B------:R-:W0:Y:S01]  /*10230*/  LDGDEPBAR ;  /* 0x00000000000079af */ /* 0x000e220000000000 */
[----:B------:R-:W-:Y:S01]  /*10240*/  ISETP.GE.AND P0, PT, R185, 0x1, PT ;  /* 0x00000001b900780c */ /* 0x000fe20003f06270 */
[----:B------:R-:W-:Y:S02]  /*10250*/  IMAD.MOV.U32 R102, RZ, RZ, R100 ;  /* 0x000000ffff667224 */ /* 0x000fe400078e0064 */
[----:B------:R-:W-:Y:S01]  /*10260*/  IMAD.MOV.U32 R103, RZ, RZ, R101 ;  /* 0x000000ffff677224 */ /* 0x000fe200078e0065 */
[----:B------:R-:W-:Y:S02]  /*10270*/  SEL R185, R0, RZ, !P0 ;  /* 0x000000ff00b97207 */ /* 0x000fe40004000000 */
[C---:B------:R-:W-:Y:S02]  /*10280*/  ISETP.GT.AND P0, PT, R199.reuse, R226, PT ;  /* 0x000000e2c700720c */ /* 0x040fe40003f04270 */
[----:B------:R-:W-:Y:S05]  /*10290*/  IADD3 R0, R199, -0x1, RZ ;  /* 0xffffffffc7007810 */ /* 0x000fea0007ffe0ff */
[----:B------:R-:W-:Y:S06]  /*102a0*/  IMAD.MOV.U32 R199, RZ, RZ, R0 ;  /* 0x000000ffffc77224 */ /* 0x000fec00078e0000 */
[----:B-1----:R-:W-:-:S05]  /*102b0*/  @P0 BRA `(.L_x_1270) ;  /* 0xffffc3a000000947 */ /* 0x002fca000383ffff */
[----:B------:R-:W2:Y:S01]  /*102c0*/  LDL R4, [R1+0x4] ;  /* 0x0000040001047983 */ /* 0x000ea20000100800 */
[----:B------:R-:W-:Y:S01]  /*102d0*/  IMAD.MOV.U32 R102, RZ, RZ, R100 ;  /* 0x000000ffff667224 */ /* 0x000fe200078e0064 */
[----:B------:R-:W-:Y:S01]  /*102e0*/  MOV R199, R0 ;  /* 0x0000000000c77202 */ /* 0x000fe20000000f00 */
[----:B------:R-:W-:Y:S01]  /*102f0*/  IMAD.MOV.U32 R103, RZ, RZ, R101 ;  /* 0x000000ffff677224 */ /* 0x000fe200078e0065 */
[----:B--2---:R-:W-:-:S02]  /*10300*/  SHF.L.U32 R4, R4, 0x7, RZ ;  /* 0x0000000704047819 */ /* 0x004fc400000006ff */
.L_x_1253:
[----:B------:R-:W2:Y:S04]  /*10310*/  LDL R2, [R1+0x64] ;  /* 0x0000640001027983 */ /* 0x000ea80000100800 */
[----:B------:R-:W3:Y:S01]  /*10320*/  LDL R3, [R1+0x58] ;  /* 0x0000580001037983 */ /* 0x000ee20000100800 */
[----:B------:R-:W-:Y:S01]  /*10330*/  IMAD.MOV.U32 R243, RZ, RZ, 0x1 ;  /* 0x00000001fff37424 */ /* 0x000fe200078e00ff */
[----:B------:R-:W-:-:S04]  /*10340*/  IADD3 R4, R4, 0x7f, RZ ;  /* 0x0000007f04047810 */ /* 0x000fc80007ffe0ff */
[----:B------:R-:W-:-:S13]  /*10350*/  ISETP.NE.AND P0, PT, R243, c[0x0][0x2c4], PT ;  /* 0x0000b100f3007a0c */ /* 0x000fda0003f05270 */
[----:B------:R-:W-:-:S05]  /*10360*/  @P0 IMAD.HI.U32 R0, R4, c[0x0][0x2c8], RZ ;  /* 0x0000b20004000a27 */ /* 0x000fca00078e00ff */
[----:B------:R-:W-:Y:S02]  /*10370*/  @P0 SHF.R.U32.HI R4, RZ, c[0x0][0x2cc], R0 ;  /* 0x0000b300ff040a19 */ /* 0x000fe40000011600 */
[----:B------:R-:W-:Y:S02]  /*10380*/  ISETP.LE.AND P0, PT, R243, c[0x0][0x32c], PT ;  /* 0x0000cb00f3007a0c */ /* 0x000fe40003f03270 */
        /* <DEDUP_REMOVED lines=14> */
.L_x_1273:
[----:B------:R-:W-:-:S13]  /*10470*/  ISETP.NE.AND P0, PT, R243, c[0x0][0x32c], PT ;  /* 0x0000cb00f3007a0c */ /* 0x000fda0003f05270 */
[----:B------:R-:W-:-:S05]  /*10480*/  @P0 IMAD.HI.U32 R3, R0, c[0x0][0x330], RZ ;  /* 0x0000cc0000030a27 */ /* 0x000fca00078e00ff */
[----:B------:R-:W-:Y:S02]  /*10490*/  @P0 SHF.R.U32.HI R0, RZ, c[0x0][0x334], R3 ;  /* 0x0000cd00ff000a19 */ /* 0x000fe40000011603 */
.L_x_1274:
[----:B------:R-:W-:Y:S05]  /*104a0*/  BSYNC B0 ;  /* 0x0000000000007941 */ /* 0x000fea0003800000 */
.L_x_1272:
[----:B------:R-:W-:-:S05]  /*104b0*/  IMAD R0, R0, c[0x0][0x32c], RZ ;  /* 0x0000cb0000007a24 */ /* 0x000fca00078e02ff */
[----:B------:R-:W-:-:S04]  /*104c0*/  IMNMX R2, R2, R0, !PT ;  /* 0x0000000002027217 */ /* 0x000fc80007800200 */
.L_x_1271:
[----:B------:R-:W-:Y:S01]  /*104d0*/  IADD3 R2, R2, 0x3f, RZ ;  /* 0x0000003f02027810 */ /* 0x000fe20007ffe0ff */
[----:B------:R-:W-:Y:S02]  /*104e0*/  IMAD.MOV.U32 R245, RZ, RZ, 0x1f ;  /* 0x0000001ffff57424 */ /* 0x000fe400078e00ff */
[----:B------:R-:W-:Y:S01]  /*104f0*/  IMAD.MOV.U32 R244, RZ, RZ, -0x1 ;  /* 0xfffffffffff47424 */ /* 0x000fe200078e00ff */
[----:B------:R-:W-:-:S04]  /*10500*/  SHF.R.S32.HI R0, RZ, 0x1f, R2 ;  /* 0x0000001fff007819 */ /* 0x000fc80000011402 */
[----:B------:R-:W-:-:S04]  /*10510*/  LEA.HI R0, R0, R2, RZ, 0x6 ;  /* 0x0000000200007211 */ /* 0x000fc800078f30ff */
[----:B------:R-:W-:-:S04]  /*10520*/  SHF.R.S32.HI R0, RZ, 0x6, R0 ;  /* 0x00000006ff007819 */ /* 0x000fc80000011400 */
[----:B------:R-:W-:-:S04]  /*10530*/  IMNMX R226, R225, R0, !PT ;  /* 0x00000000e1e27217 */ /* 0x000fc80007800200 */
[----:B------:R-:W-:-:S13]  /*10540*/  ISETP.GE.AND P0, PT, R199, R226, PT ;  /* 0x000000e2c700720c */ /* 0x000fda0003f06270 */
[----:B------:R-:W-:Y:S05]  /*10550*/  @!P0 BRA `(.L_x_1275) ;  /* 0x0000323000008947 */ /* 0x000fea0003800000 */
[----:B------:R-:W-:Y:S01]  /*10560*/  IADD3 R0, R212, 0x40, RZ ;  /* 0x00000040d4007810 */ /* 0x000fe20007ffe0ff */
[C---:B------:R-:W-:Y:S01]  /*10570*/  IMAD.SHL.U32 R204, R241.reuse, 0x2, RZ ;  /* 0x00000002f1cc7824 */ /* 0x040fe200078e00ff */
[----:B------:R-:W-:Y:S01]  /*10580*/  SHF.R.S32.HI R3, RZ, 0x1f, R241 ;  /* 0x0000001fff037819 */ /* 0x000fe200000114f1 */
[----:B------:R-:W-:Y:S01]  /*10590*/  IMAD.MOV.U32 R100, RZ, RZ, R102 ;  /* 0x000000ffff647224 */ /* 0x000fe200078e0066 */
[----:B------:R-:W-:Y:S01]  /*105a0*/  ISETP.GE.AND P4, PT, R0, c[0x0][0x1d4], PT ;  /* 0x0000750000007a0c */ /* 0x000fe20003f86270 */
[----:B------:R-:W-:Y:S01]  /*105b0*/  IMAD.MOV.U32 R0, RZ, RZ, R103 ;  /* 0x000000ffff007224 */ /* 0x000fe200078e0067 */
[----:B------:R-:W-:Y:S01]  /*105c0*/  SHF.R.S32.HI R206, RZ, 0x1f, R212 ;  /* 0x0000001fffce7819 */ /* 0x000fe200000114d4 */
[----:B------:R-:W-:Y:S01]  /*105d0*/  IMAD.MOV.U32 R186, RZ, RZ, R199 ;  /* 0x000000ffffba7224 */ /* 0x000fe200078e00c7 */
[----:B------:R-:W-:Y:S01]  /*105e0*/  SHF.L.U64.HI R205, R241, 0x1, R3 ;  /* 0x00000001f1cd7819 */ /* 0x000fe20000010203 */
[C---:B------:R-:W-:Y:S01]  /*105f0*/  IMAD.SHL.U32 R240, R212.reuse, 0x2, RZ ;  /* 0x00000002d4f07824 */ /* 0x040fe200078e00ff */
[----:B------:R-:W-:Y:S01]  /*10600*/  ISETP.GE.AND P3, PT, R212, c[0x0][0x1d4], PT ;  /* 0x00007500d4007a0c */ /* 0x000fe20003f66270 */
[C---:B------:R-:W-:Y:S01]  /*10610*/  IMAD.SHL.U32 R196, R227.reuse, 0x2, RZ ;  /* 0x00000002e3c47824 */ /* 0x040fe200078e00ff */
[----:B------:R-:W-:-:S02]  /*10620*/  SHF.L.U64.HI R203, R227, 0x1, R239 ;  /* 0x00000001e3cb7819 */ /* 0x000fc400000102ef */
[----:B------:R-:W-:Y:S02]  /*10630*/  SHF.L.U64.HI R206, R212, 0x1, R206 ;  /* 0x00000001d4ce7819 */ /* 0x000fe400000102ce */
[----:B------:R-:W-:Y:S02]  /*10640*/  SEL R241, RZ, 0x10, P4 ;  /* 0x00000010fff17807 */ /* 0x000fe40002000000 */
.L_x_1285:
[----:B------:R-:W-:Y:S04]  /*10650*/  DEPBAR.LE SB0, 0x2 ;  /* 0x000080800000791a */ /* 0x000fe80000000000 */
[----:B------:R-:W-:Y:S01]  /*10660*/  WARPSYNC 0xffffffff ;  /* 0xffffffff00007948 */ /* 0x000fe20003800000 */
[----:B------:R-:W-:Y:S01]  /*10670*/  BAR.SYNC.DEFER_BLOCKING 0x0 ;  /* 0x0000000000007b1d */ /* 0x000fe20000010000 */
[----:B------:R-:W-:Y:S01]  /*10680*/  IMAD R184, R185, 0x6000, RZ ;  /* 0x00006000b9b87824 */ /* 0x000fe200078e02ff */
[----:B------:R-:W-:Y:S01]  /*10690*/  ISETP.GE.AND P0, PT, R225, R186, PT ;  /* 0x000000bae100720c */ /* 0x000fe20003f06270 */
[----:B------:R-:W-:Y:S03]  /*106a0*/  IMAD.MOV.U32 R180, RZ, RZ, 0x20 ;  /* 0x00000020ffb47424 */ /* 0x000fe600078e00ff */
[----:B------:R-:W-:Y:S02]  /*106b0*/  IADD3 R101, R193, R184, RZ ;  /* 0x000000b8c1657210 */ /* 0x000fe40007ffe0ff */
[----:B------:R-:W-:Y:S05]  /*106c0*/  SEL R180, R180, 0xffffffe0, !P1 ;  /* 0xffffffe0b4b47807 */ /* 0x000fea0004800000 */
[----:B------:R-:W-:Y:S01]  /*106d0*/  IMAD.IADD R102, R180, 0x1, R101 ;  /* 0x00000001b4667824 */ /* 0x000fe200078e0265 */
[----:B------:R1:W2:Y:S01]  /*106e0*/  LDSM.16.M88.4 R32, [R188] ;  /* 0x00000000bc20783b */ /* 0x0002a20000000200 */
[----:B------:R-:W-:Y:S03]  /*106f0*/  BSSY B0, `(.L_x_1276) ;  /* 0x0000040000007945 */ /* 0x000fe60003800000 */
[----:B------:R1:W3:Y:S04]  /*10700*/  LDSM.16.M88.4 R8, [R101+0xc100] ;  /* 0x00c100006508783b */ /* 0x0002e80000000200 */
        /* <DEDUP_REMOVED lines=26> */
.L_x_1345:
[----:B------:R-:W-:-:S05]  /*108b0*/  BRA.DIV ~URZ, `(.L_x_1279) ;  /* 0x0000ab227f007947 */ /* 0x000fca000b800000 */
[----:B------:R-:W5:Y:S01]  /*108c0*/  SHFL.IDX PT, R2, R20, RZ, 0x181f ;  /* 0x00181fff14027589 */ /* 0x000f6200000e0000 */
[----:B------:R-:W-:Y:S03]  /*108d0*/  SEL R3, RZ, 0x10, P6 ;  /* 0x00000010ff037807 */ /* 0x000fe60003000000 */
[----:B----4-:R-:W4:Y:S01]  /*108e0*/  SHFL.IDX PT, R5, R5, 0x1, 0x181f ;  /* 0x00381f0005057f89 */ /* 0x010f2200000e0000 */
[----:B-----5:R-:W-:Y:S05]  /*108f0*/  IADD3 R6, P0, R2, R240, RZ ;  /* 0x000000f002067210 */ /* 0x020fea0007f1e0ff */
[----:B---3--:R-:W-:Y:S01]  /*10900*/  IMAD.X R7, R4, 0x1, R206, P0 ;  /* 0x0000000104077824 */ /* 0x008fe200000e06ce */
[----:B------:R-:W-:Y:S05]  /*10910*/  IADD3 R14, P0, R2, R204, RZ ;  /* 0x000000cc020e7210 */ /* 0x000fea0007f1e0ff */
[----:B------:R-:W-:Y:S01]  /*10920*/  IMAD.X R15, R4, 0x1, R205, P0 ;  /* 0x00000001040f7824 */ /* 0x000fe200000e06cd */
[----:B------:R-:W-:Y:S02]  /*10930*/  IADD3 R12, P0, R2, R196, RZ ;  /* 0x000000c4020c7210 */ /* 0x000fe40007f1e0ff */
[----:B------:R3:W2:Y:S02]  /*10940*/  SHFL.IDX PT, R2, R20, 0x1, 0x181f ;  /* 0x00381f0014027f89 */ /* 0x0006a400000e0000 */
[----:B------:R-:W-:Y:S01]  /*10950*/  IADD3.X R13, R4, R203, RZ, P0, !PT ;  /* 0x000000cb040d7210 */ /* 0x000fe200007fe4ff */
[----:B------:R-:W-:Y:S05]  /*10960*/  IMAD R4, R202, 0x6000, R230 ;  /* 0x00006000ca047824 */ /* 0x000fea00078e02e6 */
[----:B------:R3:W-:Y:S04]  /*10970*/  LDGSTS.E.BYPASS.LTC128B.128 [R4], [R6.64], !P3 ;  /* 0x0000000006047fae */ /* 0x0007e8000d901d46 */
[----:B------:R5:W-:Y:S04]  /*10980*/  LDGSTS.E.BYPASS.LTC128B.128 [R4+0x2000], [R14.64], !P4 ;  /* 0x020000000e047fae */ /* 0x000be8000e101d46 */
[----:B------:R3:W-:Y:S01]  /*10990*/  LDGSTS.E.BYPASS.LTC128B.128 [R4+0x4000], [R12.64], !P6 ;  /* 0x040000000c047fae */ /* 0x0007e2000f101d46 */
[----:B-----5:R-:W-:Y:S01]  /*109a0*/  MOV R14, R3 ;  /* 0x00000003000e7202 */ /* 0x020fe20000000f00 */
[----:B------:R-:W-:Y:S05]  /*109b0*/  IMAD.MOV.U32 R15, RZ, RZ, R241 ;  /* 0x000000ffff0f7224 */ /* 0x000fea00078e00f1 */
.L_x_1346:
        /* <DEDUP_REMOVED lines=19> */
.L_x_1277:
[----:B------:R-:W-:Y:S05]  /*10af0*/  BSYNC B0 ;  /* 0x0000000000007941 */ /* 0x000fea0003800000 */
.L_x_1276:
[----:B------:R-:W0:Y:S01]  /*10b00*/  LDGDEPBAR ;  /* 0x00000000000079af */ /* 0x000e220000000000 */
[----:B------:R-:W-:Y:S01]  /*10b10*/  WARPSYNC 0xffffffff ;  /* 0xffffffff00007948 */ /* 0x000fe20003800000 */
[C---:B--23--:R-:W-:Y:S03]  /*10b20*/  HMMA.16816.F32.BF16 R4, R32.reuse, R8, RZ ;  /* 0x000000082004723c */ /* 0x04cfe600000418ff */
[----:B------:R-:W-:Y:S01]  /*10b30*/  ISETP.GE.AND P0, PT, R202, 0x1, PT ;  /* 0x00000001ca00780c */ /* 0x000fe20003f06270 */
[C---:B------:R-:W-:Y:S01]  /*10b40*/  IMAD.IADD R103, R191.reuse, 0x1, R102 ;  /* 0x00000001bf677824 */ /* 0x040fe200078e0266 */
[----:B------:R-:W-:Y:S01]  /*10b50*/  IADD3 R3, R180, R101, R191 ;  /* 0x00000065b4037210 */ /* 0x000fe20007ffe0bf */
[----:B------:R-:W-:Y:S01]  /*10b60*/  LDSM.16.M88.4 R164, [R189] ;  /* 0x00000000bda4783b */ /* 0x000fe20000000200 */
[----:B------:R-:W-:Y:S01]  /*10b70*/  IADD3 R2, R202, 0x1, RZ ;  /* 0x00000001ca027810 */ /* 0x000fe20007ffe0ff */
[C---:B------:R-:W-:Y:S04]  /*10b80*/  HMMA.16816.F32.BF16 R8, R32.reuse, R10, RZ ;  /* 0x0000000a2008723c */ /* 0x040fe800000418ff */
[----:B------:R-:W-:Y:S01]  /*10b90*/  SEL R202, R2, RZ, !P0 ;  /* 0x000000ff02ca7207 */ /* 0x000fe20004000000 */
[----:B------:R-:W-:Y:S01]  /*10ba0*/  IMAD.IADD R2, R191, 0x1, R101 ;  /* 0x00000001bf027824 */ /* 0x000fe200078e0265 */
[----:B------:R-:W-:Y:S02]  /*10bb0*/  LDSM.16.M88.4 R168, [R103+0xc100] ;  /* 0x00c1000067a8783b */ /* 0x000fe40000000200 */
[C---:B----4-:R-:W-:Y:S06]  /*10bc0*/  HMMA.16816.F32.BF16 R12, R32.reuse, R16, RZ ;  /* 0x00000010200c723c */ /* 0x050fec00000418ff */
[----:B------:R-:W-:Y:S02]  /*10bd0*/  LDSM.16.M88.4 R160, [R2+0xc100] ;  /* 0x00c1000002a0783b */ /* 0x000fe40000000200 */
[C---:B------:R-:W-:Y:S06]  /*10be0*/  HMMA.16816.F32.BF16 R16, R32.reuse, R18, RZ ;  /* 0x000000122010723c */ /* 0x040fec00000418ff */
[----:B------:R-:W-:Y:S02]  /*10bf0*/  LDSM.16.M88.4 R172, [R102+0xe900] ;  /* 0x00e9000066ac783b */ /* 0x000fe40000000200 */
[C---:B-1----:R-:W-:Y:S06]  /*10c00*/  HMMA.16816.F32.BF16 R20, R32.reuse, R24, RZ ;  /* 0x000000182014723c */ /* 0x042fec00000418ff */
[----:B------:R-:W-:Y:S02]  /*10c10*/  LDSM.16.M88.4 R176, [R2+0xe100] ;  /* 0x00e1000002b0783b */ /* 0x000fe40000000200 */
[C---:B------:R-:W-:Y:S06]  /*10c20*/  HMMA.16816.F32.BF16 R24, R32.reuse, R26, RZ ;  /* 0x0000001a2018723c */ /* 0x040fec00000418ff */
[----:B------:R-:W-:Y:S02]  /*10c30*/  LDSM.16.M88.4 R180, [R101+0x10100] ;  /* 0x0101000065b4783b */ /* 0x000fe40000000200 */
[C---:B------:R-:W-:Y:S08]  /*10c40*/  HMMA.16816.F32.BF16 R28, R32.reuse, R104, RZ ;  /* 0x00000068201c723c */ /* 0x040ff000000418ff */
        /* <DEDUP_REMOVED lines=23> */
[----:B------:R-:W-:Y:S07]  /*10dc0*/  LDSM.16.M88.4 R148, [R101+0xe100] ;  /* 0x00e100006594783b */ /* 0x000fee0000000200 */
[C---:B----4-:R-:W-:Y:S08]  /*10dd0*/  HMMA.16816.F32.BF16 R28, R104.reuse, R152, R28 ;  /* 0x00000098681c723c */ /* 0x050ff0000004181c */
[----:B------:R-:W-:Y:S01]  /*10de0*/  HMMA.16816.F32.BF16 R32, R104, R154, R32 ;  /* 0x0000009a6820723c */ /* 0x000fe20000041820 */
[----:B------:R-:W3:Y:S07]  /*10df0*/  LDSM.16.M88.4 R104, [R188+0x4000] ;  /* 0x00400000bc68783b */ /* 0x000eee0000000200 */
[C---:B------:R-:W-:Y:S01]  /*10e00*/  HMMA.16816.F32.BF16 R4, R164.reuse, R168, R4 ;  /* 0x000000a8a404723c */ /* 0x040fe20000041804 */
[----:B------:R-:W4:Y:S07]  /*10e10*/  LDSM.16.M88.4 R152, [R101+0xe900] ;  /* 0x00e900006598783b */ /* 0x000f2e0000000200 */
[C---:B------:R-:W-:Y:S01]  /*10e20*/  HMMA.16816.F32.BF16 R8, R164.reuse, R170, R8 ;  /* 0x000000aaa408723c */ /* 0x040fe20000041808 */
[----:B------:R-:W-:Y:S07]  /*10e30*/  LDSM.16.M88.4 R168, [R102+0xe100] ;  /* 0x00e1000066a8783b */ /* 0x000fee0000000200 */
[C---:B-----5:R-:W-:Y:S08]  /*10e40*/  HMMA.16816.F32.BF16 R12, R164.reuse, R140, R12 ;  /* 0x0000008ca40c723c */ /* 0x060ff0000004180c */
[C---:B------:R-:W-:Y:S01]  /*10e50*/  HMMA.16816.F32.BF16 R16, R164.reuse, R142, R16 ;  /* 0x0000008ea410723c */ /* 0x040fe20000041810 */
[----:B------:R-:W5:Y:S07]  /*10e60*/  LDSM.16.M88.4 R140, [R101+0xf100] ;  /* 0x00f10000658c783b */ /* 0x000f6e0000000200 */
        /* <DEDUP_REMOVED lines=75> */
[C---:B------:R-:W-:Y:S08]  /*11320*/  HMMA.16816.F32.BF16 R16, R164.reuse, R146, R16 ;  /* 0x00000092a410723c */ /* 0x040ff00000041810 */
        /* <DEDUP_REMOVED lines=15> */
[C---:B--2---:R-:W-:Y:S08]  /*11420*/  HMMA.16816.F32.BF16 R12, R172.reuse, R104, R12 ;  /* 0x00000068ac0c723c */ /* 0x044ff0000004180c */
        /* <DEDUP_REMOVED lines=15> */
[----:B------:R-:W-:Y:S01]  /*11520*/  FMUL.FTZ R15, R15, c[0x0][0x320] ;  /* 0x0000c8000f0f7a20 */ /* 0x000fe20000410000 */
[----:B-1----:R-:W-:Y:S01]  /*11530*/  FMNMX.FTZ R103, R140, R0, !PT ;  /* 0x000000008c677209 */ /* 0x002fe20007810000 */
[----:B------:R-:W-:Y:S02]  /*11540*/  FMUL.FTZ R16, R16, c[0x0][0x320] ;  /* 0x0000c80010107a20 */ /* 0x000fe40000410000 */
[----:B------:R-:W-:Y:S02]  /*11550*/  FMUL.FTZ R18, R18, c[0x0][0x320] ;  /* 0x0000c80012127a20 */ /* 0x000fe40000410000 */
[----:B------:R-:W-:Y:S01]  /*11560*/  FMUL.FTZ R17, R17, c[0x0][0x320] ;  /* 0x0000c80011117a20 */ /* 0x000fe20000410000 */
[----:B------:R1:W4:Y:S01]  /*11570*/  MUFU.TANH R144, R7 ;  /* 0x0000000700907308 */ /* 0x0003220000002400 */
[----:B------:R-:W-:Y:S01]  /*11580*/  FMUL.FTZ R19, R19, c[0x0][0x320] ;  /* 0x0000c80013137a20 */ /* 0x000fe20000410000 */
[----:B--2---:R-:W-:Y:S08]  /*11590*/  FMNMX.FTZ R102, R143, R100, !PT ;  /* 0x000000648f667209 */ /* 0x004ff00007810000 */
[----:B------:R-:W2:Y:S01]  /*115a0*/  MUFU.TANH R141, R8 ;  /* 0x00000008008d7308 */ /* 0x000ea20000002400 */
[----:B---3--:R-:W-:Y:S09]  /*115b0*/  FMNMX.FTZ R103, R142, R103, !PT ;  /* 0x000000678e677209 */ /* 0x008ff20007810000 */
[----:B------:R-:W3:Y:S01]  /*115c0*/  MUFU.TANH R104, R10 ;  /* 0x0000000a00687308 */ /* 0x000ee20000002400 */
[----:B-1----:R-:W1:Y:S01]  /*115d0*/  LDSM.16.M88.4 R4, [R3+0x11100] ;  /* 0x011100000304783b */ /* 0x002e620000000200 */
[----:B----4-:R-:W-:Y:S08]  /*115e0*/  FMNMX.FTZ R102, R144, R102, !PT ;  /* 0x0000006690667209 */ /* 0x010ff00007810000 */
[----:B------:R-:W4:Y:S01]  /*115f0*/  MUFU.TANH R101, R9 ;  /* 0x0000000900657308 */ /* 0x000f220000002400 */
[----:B--2---:R-:W-:Y:S09]  /*11600*/  FMNMX.FTZ R103, R141, R103, !PT ;  /* 0x000000678d677209 */ /* 0x004ff20007810000 */
[----:B------:R2:W5:Y:S01]  /*11610*/  MUFU.TANH R105, R11 ;  /* 0x0000000b00697308 */ /* 0x0005620000002400 */
[----:B---3--:R-:W-:Y:S09]  /*11620*/  FMNMX.FTZ R102, R104, R102, !PT ;  /* 0x0000006668667209 */ /* 0x008ff20007810000 */
[----:B------:R-:W3:Y:S01]  /*11630*/  MUFU.TANH R145, R12 ;  /* 0x0000000c00917308 */ /* 0x000ee20000002400 */
[----:B----4-:R-:W-:Y:S09]  /*11640*/  FMNMX.FTZ R103, R101, R103, !PT ;  /* 0x0000006765677209 */ /* 0x010ff20007810000 */
[----:B------:R-:W4:Y:S01]  /*11650*/  MUFU.TANH R149, R14 ;  /* 0x0000000e00957308 */ /* 0x000f220000002400 */
[----:B--2---:R-:W2:Y:S01]  /*11660*/  LDSM.16.M88.4 R8, [R3+0x11900] ;  /* 0x011900000308783b */ /* 0x004ea20000000200 */
[C---:B-1----:R-:W-:Y:S03]  /*11670*/  HMMA.16816.F32.BF16 R20, R172.reuse, R4, R20 ;  /* 0x00000004ac14723c */ /* 0x042fe60000041814 */
[----:B-----5:R-:W-:Y:S05]  /*11680*/  FMNMX.FTZ R102, R105, R102, !PT ;  /* 0x0000006669667209 */ /* 0x020fea0007810000 */
[----:B------:R-:W1:Y:S01]  /*11690*/  MUFU.TANH R147, R13 ;  /* 0x0000000d00937308 */ /* 0x000e620000002400 */
[C---:B------:R-:W-:Y:S03]  /*116a0*/  HMMA.16816.F32.BF16 R24, R172.reuse, R6, R24 ;  /* 0x00000006ac18723c */ /* 0x040fe60000041818 */
[----:B---3--:R-:W-:Y:S06]  /*116b0*/  FMNMX.FTZ R103, R145, R103, !PT ;  /* 0x0000006791677209 */ /* 0x008fec0007810000 */
[----:B------:R-:W3:Y:S03]  /*116c0*/  MUFU.TANH R151, R15 ;  /* 0x0000000f00977308 */ /* 0x000ee60000002400 */
[----:B----4-:R-:W-:Y:S03]  /*116d0*/  FMNMX.FTZ R102, R149, R102, !PT ;  /* 0x0000006695667209 */ /* 0x010fe60007810000 */
[----:B------:R-:W-:Y:S04]  /*116e0*/  FMUL.FTZ R20, R20, c[0x0][0x320] ;  /* 0x0000c80014147a20 */ /* 0x000fe80000410000 */
[----:B------:R-:W4:Y:S01]  /*116f0*/  MUFU.TANH R146, R16 ;  /* 0x0000001000927308 */ /* 0x000f220000002400 */
        /* <DEDUP_REMOVED lines=9> */
[C---:B--2---:R-:W-:Y:S03]  /*11790*/  HMMA.16816.F32.BF16 R28, R172.reuse, R8, R28 ;  /* 0x00000008ac1c723c */ /* 0x044fe6000004181c */
[----:B---3--:R-:W-:Y:S03]  /*117a0*/  FMNMX.FTZ R102, R151, R102, !PT ;  /* 0x0000006697667209 */ /* 0x008fe60007810000 */
[----:B------:R-:W2:Y:S02]  /*117b0*/  MUFU.TANH R148, R17 ;  /* 0x0000001100947308 */ /* 0x000ea40000002400 */
[----:B------:R-:W-:Y:S04]  /*117c0*/  HMMA.16816.F32.BF16 R32, R172, R10, R32 ;  /* 0x0000000aac20723c */ /* 0x000fe80000041820 */
[----:B----4-:R-:W-:Y:S04]  /*117d0*/  FMNMX.FTZ R103, R146, R103, !PT ;  /* 0x0000006792677209 */ /* 0x010fe80007810000 */
[----:B------:R-:W3:Y:S01]  /*117e0*/  MUFU.TANH R152, R19 ;  /* 0x0000001300987308 */ /* 0x000ee20000002400 */
[----:B-1----:R-:W-:Y:S07]  /*117f0*/  FMNMX.FTZ R102, R150, R102, !PT ;  /* 0x0000006696667209 */ /* 0x002fee0007810000 */
[----:B------:R-:W-:Y:S02]  /*11800*/  FMUL.FTZ R28, R28, c[0x0][0x320] ;  /* 0x0000c8001c1c7a20 */ /* 0x000fe40000410000 */
[----:B------:R-:W1:Y:S01]  /*11810*/  MUFU.TANH R154, R20 ;  /* 0x00000014009a7308 */ /* 0x000e620000002400 */
[----:B------:R-:W-:Y:S02]  /*11820*/  FMUL.FTZ R30, R30, c[0x0][0x320] ;  /* 0x0000c8001e1e7a20 */ /* 0x000fe40000410000 */
        /* <DEDUP_REMOVED lines=8> */
[----:B---3--:R-:W-:Y:S06]  /*118b0*/  FMNMX.FTZ R102, R152, R102, !PT ;  /* 0x0000006698667209 */ /* 0x008fec0007810000 */
        /* <DEDUP_REMOVED lines=27> */
[----:B--2---:R-:W-:Y:S02]  /*11a70*/  FMNMX.FTZ R102, R167, R102, !PT ;  /* 0x00000066a7667209 */ /* 0x004fe40007810000 */
[----:B---3--:R-:W-:Y:S02]  /*11a80*/  FMNMX.FTZ R103, R163, R103, !PT ;  /* 0x00000067a3677209 */ /* 0x008fe40007810000 */
[----:B-1----:R-:W-:Y:S01]  /*11a90*/  FMNMX.FTZ R102, R168, R102, !PT ;  /* 0x00000066a8667209 */ /* 0x002fe20007810000 */
[----:B------:R-:W-:-:S05]  /*11aa0*/  BRA.DIV ~URZ, `(.L_x_1280) ;  /* 0x00009b727f007947 */ /* 0x000fca000b800000 */
[----:B------:R1:W2:Y:S02]  /*11ab0*/  SHFL.BFLY PT, R2, R103, 0x2, 0x1f ;  /* 0x0c401f0067027f89 */ /* 0x0002a400000e0000 */
.L_x_1347:
[----:B-12---:R-:W-:Y:S01]  /*11ac0*/  FMNMX.FTZ R103, R103, R2, !PT ;  /* 0x0000000267677209 */ /* 0x006fe20007810000 */
[----:B------:R-:W-:Y:S01]  /*11ad0*/  SHFL.BFLY PT, R3, R102, 0x2, 0x1f ;  /* 0x0c401f0066037f89 */ /* 0x000fe200000e0000 */
[----:B------:R-:W-:Y:S04]  /*11ae0*/  DEPBAR.LE SB0, 0x2 ;  /* 0x000080800000791a */ /* 0x000fe80000000000 */
[----:B------:R-:W-:Y:S01]  /*11af0*/  IADD3 R156, R194, R184, RZ ;  /* 0x000000b8c29c7210 */ /* 0x000fe20007ffe0ff */
[----:B------:R-:W-:Y:S01]  /*11b00*/  BSSY B0, `(.L_x_1281) ;  /* 0x00001bd000007945 */ /* 0x000fe20003800000 */
[----:B------:R-:W-:Y:S01]  /*11b10*/  IADD3 R184, R184, R195, RZ ;  /* 0x000000c3b8b87210 */ /* 0x000fe20007ffe0ff */
[----:B------:R-:W1:Y:S08]  /*11b20*/  SHFL.BFLY PT, R2, R103, 0x1, 0x1f ;  /* 0x0c201f0067027f89 */ /* 0x000e7000000e0000 */
[----:B------:R-:W-:Y:S01]  /*11b30*/  BAR.SYNC.DEFER_BLOCKING 0x0 ;  /* 0x0000000000007b1d */ /* 0x000fe20000010000 */
[----:B-1----:R-:W-:Y:S02]  /*11b40*/  FMNMX.FTZ R103, R103, R2, !PT ;  /* 0x0000000267677209 */ /* 0x002fe40007810000 */
[----:B------:R-:W-:Y:S03]  /*11b50*/  FMNMX.FTZ R102, R102, R3, !PT ;  /* 0x0000000366667209 */ /* 0x000fe60007810000 */
[C---:B------:R-:W-:Y:S02]  /*11b60*/  FMUL.FTZ R162, R103.reuse, c[0x0][0x2d0] ;  /* 0x0000b40067a27a20 */ /* 0x040fe40000410000 */
[----:B------:R-:W-:Y:S01]  /*11b70*/  FADD.FTZ R0, -R103, R0 ;  /* 0x0000000067007221 */ /* 0x000fe20000010100 */
[----:B------:R-:W1:Y:S01]  /*11b80*/  SHFL.BFLY PT, R5, R102, 0x1, 0x1f ;  /* 0x0c201f0066057f89 */ /* 0x000e6200000e0000 */
[--C-:B------:R-:W-:Y:S02]  /*11b90*/  FFMA.FTZ R3, R140, c[0x0][0x2d0], -R162.reuse ;  /* 0x0000b4008c037a23 */ /* 0x100fe400000108a2 */
[----:B------:R-:W-:Y:S02]  /*11ba0*/  FMUL.FTZ R0, R0, c[0x0][0x2d0] ;  /* 0x0000b40000007a20 */ /* 0x000fe40000410000 */
[----:B------:R2:W-:Y:S01]  /*11bb0*/  MUFU.EX2 R215, R3 ;  /* 0x0000000300d77308 */ /* 0x0005e20000000800 */
[----:B------:R-:W-:Y:S02]  /*11bc0*/  FFMA.FTZ R4, R142, c[0x0][0x2d0], -R162 ;  /* 0x0000b4008e047a23 */ /* 0x000fe400000108a2 */
[----:B------:R-:W3:Y:S07]  /*11bd0*/  LDSM.16.MT88.4 R12, [R156+0x100] ;  /* 0x000100009c0c783b */ /* 0x000eee0000004200 */
[----:B------:R4:W5:Y:S01]  /*11be0*/  MUFU.EX2 R2, R0 ;  /* 0x0000000000027308 */ /* 0x0009620000000800 */
[----:B------:R-:W-:Y:S01]  /*11bf0*/  LDSM.16.MT88.4 R28, [R184+0x100] ;  /* 0x00010000b81c783b */ /* 0x000fe20000004200 */
[----:B-1----:R-:W-:Y:S08]  /*11c00*/  FMNMX.FTZ R102, R102, R5, !PT ;  /* 0x0000000566667209 */ /* 0x002ff00007810000 */
[----:B------:R1:W1:Y:S01]  /*11c10*/  MUFU.EX2 R218, R4 ;  /* 0x0000000400da7308 */ /* 0x0002620000000800 */
[----:B------:R-:W-:Y:S04]  /*11c20*/  FMUL.FTZ R140, R102, c[0x0][0x2d0] ;  /* 0x0000b400668c7a20 */ /* 0x000fe80000410000 */
[----:B--2---:R-:W-:Y:S05]  /*11c30*/  FFMA.FTZ R3, R143, c[0x0][0x2d0], -R140 ;  /* 0x0000b4008f037a23 */ /* 0x004fea000001088c */
[----:B------:R2:W-:Y:S01]  /*11c40*/  MUFU.EX2 R210, R3 ;  /* 0x0000000300d27308 */ /* 0x0005e20000000800 */
[----:B----4-:R-:W-:Y:S02]  /*11c50*/  FFMA.FTZ R0, R141, c[0x0][0x2d0], -R162 ;  /* 0x0000b4008d007a23 */ /* 0x010fe400000108a2 */
[C---:B-----5:R-:W-:Y:S02]  /*11c60*/  FMUL.FTZ R5, R2.reuse, R109 ;  /* 0x0000006d02057220 */ /* 0x060fe40000410000 */
[C---:B------:R-:W-:Y:S02]  /*11c70*/  FMUL.FTZ R8, R2.reuse, R112 ;  /* 0x0000007002087220 */ /* 0x040fe40000410000 */
[C---:B------:R-:W-:Y:S03]  /*11c80*/  FMUL.FTZ R9, R2.reuse, R113 ;  /* 0x0000007102097220 */ /* 0x040fe60000410000 */
[----:B------:R4:W-:Y:S01]  /*11c90*/  MUFU.EX2 R217, R0 ;  /* 0x0000000000d97308 */ /* 0x0009e20000000800 */
[C---:B------:R-:W-:Y:S02]  /*11ca0*/  FMUL.FTZ R16, R2.reuse, R120 ;  /* 0x0000007802107220 */ /* 0x040fe40000410000 */
[C---:B-1----:R-:W-:Y:S02]  /*11cb0*/  FMUL.FTZ R4, R2.reuse, R108 ;  /* 0x0000006c02047220 */ /* 0x042fe40000410000 */
[C---:B------:R-:W-:Y:S02]  /*11cc0*/  FMUL.FTZ R17, R2.reuse, R121 ;  /* 0x0000007902117220 */ /* 0x040fe40000410000 */
[C---:B------:R-:W-:Y:S02]  /*11cd0*/  FMUL.FTZ R24, R2.reuse, R128 ;  /* 0x0000008002187220 */ /* 0x040fe40000410000 */
[C---:B------:R-:W-:Y:S02]  /*11ce0*/  FMUL.FTZ R25, R2.reuse, R129 ;  /* 0x0000008102197220 */ /* 0x040fe40000410000 */
[C---:B------:R-:W-:Y:S02]  /*11cf0*/  FMUL.FTZ R32, R2.reuse, R136 ;  /* 0x0000008802207220 */ /* 0x040fe40000410000 */
[----:B------:R-:W-:Y:S02]  /*11d00*/  FMUL.FTZ R33, R2, R137 ;  /* 0x0000008902217220 */ /* 0x000fe40000410000 */
[----:B--2---:R-:W-:Y:S02]  /*11d10*/  FFMA.FTZ R3, R144, c[0x0][0x2d0], -R140 ;  /* 0x0000b40090037a23 */ /* 0x004fe4000001088c */
[C---:B------:R-:W-:Y:S02]  /*11d20*/  FMUL.FTZ R36, R2.reuse, R36 ;  /* 0x0000002402247220 */ /* 0x040fe40000410000 */
[----:B------:R1:W-:Y:S01]  /*11d30*/  MUFU.EX2 R214, R3 ;  /* 0x0000000300d67308 */ /* 0x0003e20000000800 */
[C---:B------:R-:W-:Y:S02]  /*11d40*/  FMUL.FTZ R37, R2.reuse, R37 ;  /* 0x0000002502257220 */ /* 0x040fe40000410000 */
[C---:B------:R-:W-:Y:S02]  /*11d50*/  FMUL.FTZ R40, R2.reuse, R40 ;  /* 0x0000002802287220 */ /* 0x040fe40000410000 */
[--C-:B----4-:R-:W-:Y:S02]  /*11d60*/  FFMA.FTZ R0, R101, c[0x0][0x2d0], -R162.reuse ;  /* 0x0000b40065007a23 */ /* 0x110fe400000108a2 */
[----:B------:R-:W-:Y:S02]  /*11d70*/  FFMA.FTZ R101, R145, c[0x0][0x2d0], -R162 ;  /* 0x0000b40091657a23 */ /* 0x000fe400000108a2 */
[C---:B------:R-:W-:Y:S01]  /*11d80*/  FMUL.FTZ R41, R2.reuse, R41 ;  /* 0x0000002902297220 */ /* 0x040fe20000410000 */
[----:B------:R-:W2:Y:S01]  /*11d90*/  MUFU.EX2 R216, R0 ;  /* 0x0000000000d87308 */ /* 0x000ea20000000800 */
[C---:B------:R-:W-:Y:S02]  /*11da0*/  FMUL.FTZ R44, R2.reuse, R44 ;  /* 0x0000002c022c7220 */ /* 0x040fe40000410000 */
[C---:B------:R-:W-:Y:S02]  /*11db0*/  FMUL.FTZ R45, R2.reuse, R45 ;  /* 0x0000002d022d7220 */ /* 0x040fe40000410000 */
[C---:B------:R-:W-:Y:S02]  /*11dc0*/  FMUL.FTZ R48, R2.reuse, R48 ;  /* 0x0000003002307220 */ /* 0x040fe40000410000 */
[C---:B------:R-:W-:Y:S02]  /*11dd0*/  FMUL.FTZ R49, R2.reuse, R49 ;  /* 0x0000003102317220 */ /* 0x040fe40000410000 */
[C---:B------:R-:W-:Y:S01]  /*11de0*/  FMUL.FTZ R52, R2.reuse, R52 ;  /* 0x0000003402347220 */ /* 0x040fe20000410000 */
[----:B------:R4:W-:Y:S01]  /*11df0*/  MUFU.EX2 R209, R101 ;  /* 0x0000006500d17308 */ /* 0x0009e20000000800 */
[C---:B------:R-:W-:Y:S02]  /*11e00*/  FMUL.FTZ R53, R2.reuse, R53 ;  /* 0x0000003502357220 */ /* 0x040fe40000410000 */
[----:B------:R-:W-:Y:S02]  /*11e10*/  FMUL.FTZ R56, R2, R56 ;  /* 0x0000003802387220 */ /* 0x000fe40000410000 */
[----:B-1----:R-:W-:Y:S01]  /*11e20*/  FFMA.FTZ R3, R104, c[0x0][0x2d0], -R140 ;  /* 0x0000b40068037a23 */ /* 0x002fe2000001088c */
[----:B------:R-:W-:Y:S01]  /*11e30*/  F2FP.BF16.PACK_AB R104, R218, R215 ;  /* 0x000000d7da68723e */ /* 0x000fe200000010ff */
[C---:B------:R-:W-:Y:S02]  /*11e40*/  FMUL.FTZ R57, R2.reuse, R57 ;  /* 0x0000003902397220 */ /* 0x040fe40000410000 */
[C---:B------:R-:W-:Y:S01]  /*11e50*/  FMUL.FTZ R60, R2.reuse, R60 ;  /* 0x0000003c023c7220 */ /* 0x040fe20000410000 */
[----:B------:R1:W-:Y:S01]  /*11e60*/  MUFU.EX2 R213, R3 ;  /* 0x0000000300d57308 */ /* 0x0003e20000000800 */
[C---:B------:R-:W-:Y:S02]  /*11e70*/  FMUL.FTZ R61, R2.reuse, R61 ;  /* 0x0000003d023d7220 */ /* 0x040fe40000410000 */
[----:B------:R-:W-:Y:S01]  /*11e80*/  FMUL.FTZ R64, R2, R64 ;  /* 0x0000004002407220 */ /* 0x000fe20000410000 */
[----:B--2---:R-:W-:Y:S01]  /*11e90*/  F2FP.BF16.PACK_AB R106, R216, R217 ;  /* 0x000000d9d86a723e */ /* 0x004fe200000010ff */
[----:B------:R-:W-:Y:S01]  /*11ea0*/  FADD.FTZ R0, -R102, R100 ;  /* 0x0000006466007221 */ /* 0x000fe20000010100 */
[----:B------:R-:W-:Y:S01]  /*11eb0*/  IADD3 R100, R192, R156, RZ ;  /* 0x0000009cc0647210 */ /* 0x000fe20007ffe0ff */
[----:B------:R-:W-:Y:S02]  /*11ec0*/  FMUL.FTZ R65, R2, R65 ;  /* 0x0000004102417220 */ /* 0x000fe40000410000 */
[----:B------:R-:W-:Y:S02]  /*11ed0*/  FMUL.FTZ R0, R0, c[0x0][0x2d0] ;  /* 0x0000b40000007a20 */ /* 0x000fe40000410000 */
[----:B------:R-:W2:Y:S01]  /*11ee0*/  LDSM.16.MT88.4 R20, [R100+0x100] ;  /* 0x000100006414783b */ /* 0x000ea20000004200 */
[C---:B------:R-:W-:Y:S02]  /*11ef0*/  FMUL.FTZ R68, R2.reuse, R68 ;  /* 0x0000004402447220 */ /* 0x040fe40000410000 */
[----:B----4-:R-:W-:Y:S01]  /*11f00*/  FFMA.FTZ R101, R147, c[0x0][0x2d0], -R162 ;  /* 0x0000b40093657a23 */ /* 0x010fe200000108a2 */
[----:B------:R-:W4:Y:S01]  /*11f10*/  MUFU.EX2 R0, R0 ;  /* 0x0000000000007308 */ /* 0x000f220000000800 */
[C---:B------:R-:W-:Y:S02]  /*11f20*/  FMUL.FTZ R69, R2.reuse, R69 ;  /* 0x0000004502457220 */ /* 0x040fe40000410000 */
[C---:B------:R-:W-:Y:S02]  /*11f30*/  FMUL.FTZ R72, R2.reuse, R72 ;  /* 0x0000004802487220 */ /* 0x040fe40000410000 */
[C---:B------:R-:W-:Y:S02]  /*11f40*/  FMUL.FTZ R73, R2.reuse, R73 ;  /* 0x0000004902497220 */ /* 0x040fe40000410000 */
[----:B------:R-:W-:Y:S02]  /*11f50*/  FMUL.FTZ R76, R2, R76 ;  /* 0x0000004c024c7220 */ /* 0x000fe40000410000 */
[----:B-1----:R-:W-:Y:S01]  /*11f60*/  FFMA.FTZ R3, R105, c[0x0][0x2d0], -R140 ;  /* 0x0000b40069037a23 */ /* 0x002fe2000001088c */
[----:B------:R1:W-:Y:S01]  /*11f70*/  MUFU.EX2 R208, R101 ;  /* 0x0000006500d07308 */ /* 0x0003e20000000800 */
[----:B------:R-:W-:Y:S01]  /*11f80*/  F2FP.BF16.PACK_AB R105, R214, R210 ;  /* 0x000000d2d669723e */ /* 0x000fe200000010ff */
[C---:B------:R-:W-:Y:S02]  /*11f90*/  FMUL.FTZ R77, R2.reuse, R77 ;  /* 0x0000004d024d7220 */ /* 0x040fe40000410000 */
[C---:B------:R-:W-:Y:S02]  /*11fa0*/  FMUL.FTZ R80, R2.reuse, R80 ;  /* 0x0000005002507220 */ /* 0x040fe40000410000 */
[C---:B------:R-:W-:Y:S02]  /*11fb0*/  FMUL.FTZ R81, R2.reuse, R81 ;  /* 0x0000005102517220 */ /* 0x040fe40000410000 */
[C---:B------:R-:W-:Y:S02]  /*11fc0*/  FMUL.FTZ R84, R2.reuse, R84 ;  /* 0x0000005402547220 */ /* 0x040fe40000410000 */
[----:B------:R-:W5:Y:S01]  /*11fd0*/  MUFU.EX2 R211, R3 ;  /* 0x0000000300d37308 */ /* 0x000f620000000800 */
[C---:B------:R-:W-:Y:S02]  /*11fe0*/  FMUL.FTZ R85, R2.reuse, R85 ;  /* 0x0000005502557220 */ /* 0x040fe40000410000 */
[----:B------:R-:W-:Y:S02]  /*11ff0*/  FMUL.FTZ R88, R2, R88 ;  /* 0x0000005802587220 */ /* 0x000fe40000410000 */
[C---:B----4-:R-:W-:Y:S02]  /*12000*/  FMUL.FTZ R6, R0.reuse, R110 ;  /* 0x0000006e00067220 */ /* 0x050fe40000410000 */
[C---:B------:R-:W-:Y:S02]  /*12010*/  FMUL.FTZ R7, R0.reuse, R111 ;  /* 0x0000006f00077220 */ /* 0x040fe40000410000 */
[C---:B------:R-:W-:Y:S02]  /*12020*/  FMUL.FTZ R10, R0.reuse, R114 ;  /* 0x00000072000a7220 */ /* 0x040fe40000410000 */
[C---:B------:R-:W-:Y:S02]  /*12030*/  FMUL.FTZ R11, R0.reuse, R115 ;  /* 0x00000073000b7220 */ /* 0x040fe40000410000 */
[----:B------:R-:W-:Y:S01]  /*12040*/  FMUL.FTZ R18, R0, R122 ;  /* 0x0000007a00127220 */ /* 0x000fe20000410000 */
[----:B------:R-:W-:Y:S01]  /*12050*/  LDSM.16.MT88.4 R112, [R156+0x2100] ;  /* 0x002100009c70783b */ /* 0x000fe20000004200 */
[--C-:B-1----:R-:W-:Y:S02]  /*12060*/  FFMA.FTZ R101, R146, c[0x0][0x2d0], -R162.reuse ;  /* 0x0000b40092657a23 */ /* 0x102fe400000108a2 */
[C---:B------:R-:W-:Y:S02]  /*12070*/  FMUL.FTZ R19, R0.reuse, R123 ;  /* 0x0000007b00137220 */ /* 0x040fe40000410000 */
[----:B------:R1:W-:Y:S01]  /*12080*/  MUFU.EX2 R207, R101 ;  /* 0x0000006500cf7308 */ /* 0x0003e20000000800 */
[C---:B------:R-:W-:Y:S02]  /*12090*/  FMUL.FTZ R26, R0.reuse, R130 ;  /* 0x00000082001a7220 */ /* 0x040fe40000410000 */
[C---:B------:R-:W-:Y:S01]  /*120a0*/  FMUL.FTZ R27, R0.reuse, R131 ;  /* 0x00000083001b7220 */ /* 0x040fe20000410000 */
[----:B------:R-:W-:Y:S01]  /*120b0*/  LDSM.16.MT88.4 R120, [R100+0x900] ;  /* 0x000900006478783b */ /* 0x000fe20000004200 */
[----:B-----5:R-:W-:Y:S01]  /*120c0*/  F2FP.BF16.PACK_AB R107, R211, R213 ;  /* 0x000000d5d36b723e */ /* 0x020fe200000010ff */
[----:B------:R-:W-:Y:S01]  /*120d0*/  FMUL.FTZ R34, R0, R138 ;  /* 0x0000008a00227220 */ /* 0x000fe20000410000 */
[----:B------:R-:W-:Y:S01]  /*120e0*/  IADD3 R3, R192, R184, RZ ;  /* 0x000000b8c0037210 */ /* 0x000fe20007ffe0ff */
[C---:B------:R-:W-:Y:S02]  /*120f0*/  FMUL.FTZ R35, R0.reuse, R139 ;  /* 0x0000008b00237220 */ /* 0x040fe40000410000 */
[C---:B------:R-:W-:Y:S02]  /*12100*/  FMUL.FTZ R38, R0.reuse, R38 ;  /* 0x0000002600267220 */ /* 0x040fe40000410000 */
[C---:B---3--:R-:W-:Y:S01]  /*12110*/  HMMA.16816.F32.BF16 R4, R104.reuse, R12, R4 ;  /* 0x0000000c6804723c */ /* 0x048fe20000041804 */
[----:B------:R-:W3:Y:S04]  /*12120*/  LDSM.16.MT88.4 R108, [R3+0x100] ;  /* 0x00010000036c783b */ /* 0x000ee80000004200 */
[----:B------:R-:W-:Y:S02]  /*12130*/  FMUL.FTZ R39, R0, R39 ;  /* 0x0000002700277220 */ /* 0x000fe40000410000 */
[C---:B------:R-:W-:Y:S01]  /*12140*/  FMUL.FTZ R12, R2.reuse, R116 ;  /* 0x00000074020c7220 */ /* 0x040fe20000410000 */
[C---:B------:R-:W-:Y:S01]  /*12150*/  HMMA.16816.F32.BF16 R8, R104.reuse, R14, R8 ;  /* 0x0000000e6808723c */ /* 0x040fe20000041808 */
[----:B------:R-:W-:Y:S03]  /*12160*/  LDSM.16.MT88.4 R128, [R156+0x2900] ;  /* 0x002900009c80783b */ /* 0x000fe60000004200 */
[----:B------:R-:W-:Y:S02]  /*12170*/  FMUL.FTZ R13, R2, R117 ;  /* 0x00000075020d7220 */ /* 0x000fe40000410000 */
[----:B-1----:R-:W-:Y:S02]  /*12180*/  FFMA.FTZ R101, R148, c[0x0][0x2d0], -R162 ;  /* 0x0000b40094657a23 */ /* 0x002fe400000108a2 */
[C---:B------:R-:W-:Y:S01]  /*12190*/  FMUL.FTZ R14, R0.reuse, R118 ;  /* 0x00000076000e7220 */ /* 0x040fe20000410000 */
[----:B------:R-:W-:Y:S01]  /*121a0*/  LDSM.16.MT88.4 R136, [R184+0x2900] ;  /* 0x00290000b888783b */ /* 0x000fe20000004200 */
[----:B------:R1:W-:Y:S02]  /*121b0*/  MUFU.EX2 R199, R101 ;  /* 0x0000006500c77308 */ /* 0x0003e40000000800 */
[C---:B------:R-:W-:Y:S02]  /*121c0*/  FMUL.FTZ R15, R0.reuse, R119 ;  /* 0x00000077000f7220 */ /* 0x040fe40000410000 */
[C---:B------:R-:W-:Y:S02]  /*121d0*/  FMUL.FTZ R42, R0.reuse, R42 ;  /* 0x0000002a002a7220 */ /* 0x040fe40000410000 */
[C---:B------:R-:W-:Y:S01]  /*121e0*/  FMUL.FTZ R43, R0.reuse, R43 ;  /* 0x0000002b002b7220 */ /* 0x040fe20000410000 */
[----:B------:R-:W4:Y:S01]  /*121f0*/  LDSM.16.MT88.4 R116, [R100+0x2100] ;  /* 0x002100006474783b */ /* 0x000f220000004200 */
[C---:B------:R-:W-:Y:S01]  /*12200*/  FMUL.FTZ R46, R0.reuse, R46 ;  /* 0x0000002e002e7220 */ /* 0x040fe20000410000 */
[C---:B--2---:R-:W-:Y:S03]  /*12210*/  HMMA.16816.F32.BF16 R12, R104.reuse, R20, R12 ;  /* 0x00000014680c723c */ /* 0x044fe6000004180c */
[C---:B------:R-:W-:Y:S02]  /*12220*/  FMUL.FTZ R47, R0.reuse, R47 ;  /* 0x0000002f002f7220 */ /* 0x040fe40000410000 */
[----:B------:R-:W-:Y:S01]  /*12230*/  FMUL.FTZ R50, R0, R50 ;  /* 0x0000003200327220 */ /* 0x000fe20000410000 */
[----:B------:R-:W-:Y:S01]  /*12240*/  LDSM.16.MT88.4 R144, [R100+0x3900] ;  /* 0x003900006490783b */ /* 0x000fe20000004200 */
[C---:B------:R-:W-:Y:S01]  /*12250*/  FMUL.FTZ R20, R2.reuse, R124 ;  /* 0x0000007c02147220 */ /* 0x040fe20000410000 */
[C---:B------:R-:W-:Y:S04]  /*12260*/  HMMA.16816.F32.BF16 R16, R104.reuse, R22, R16 ;  /* 0x000000166810723c */ /* 0x040fe80000041810 */
[----:B------:R-:W-:Y:S02]  /*12270*/  FMUL.FTZ R21, R2, R125 ;  /* 0x0000007d02157220 */ /* 0x000fe40000410000 */
[C---:B------:R-:W-:Y:S02]  /*12280*/  FMUL.FTZ R51, R0.reuse, R51 ;  /* 0x0000003300337220 */ /* 0x040fe40000410000 */
[C---:B------:R-:W-:Y:S04]  /*12290*/  FMUL.FTZ R22, R0.reuse, R126 ;  /* 0x0000007e00167220 */ /* 0x040fe80000410000 */
[C---:B------:R-:W-:Y:S02]  /*122a0*/  FMUL.FTZ R23, R0.reuse, R127 ;  /* 0x0000007f00177220 */ /* 0x040fe40000410000 */
[--C-:B-1----:R-:W-:Y:S01]  /*122b0*/  FFMA.FTZ R101, R149, c[0x0][0x2d0], -R140.reuse ;  /* 0x0000b40095657a23 */ /* 0x102fe2000001088c */
[----:B------:R-:W-:Y:S01]  /*122c0*/  LDSM.16.MT88.4 R124, [R3+0x900] ;  /* 0x00090000037c783b */ /* 0x000fe20000004200 */
[C---:B------:R-:W-:Y:S02]  /*122d0*/  FMUL.FTZ R54, R0.reuse, R54 ;  /* 0x0000003600367220 */ /* 0x040fe40000410000 */
[----:B------:R1:W2:Y:S01]  /*122e0*/  MUFU.EX2 R183, R101 ;  /* 0x0000006500b77308 */ /* 0x0002a20000000800 */
[C---:B------:R-:W-:Y:S03]  /*122f0*/  HMMA.16816.F32.BF16 R20, R104.reuse, R28, R20 ;  /* 0x0000001c6814723c */ /* 0x040fe60000041814 */
[C---:B------:R-:W-:Y:S02]  /*12300*/  FMUL.FTZ R55, R0.reuse, R55 ;  /* 0x0000003700377220 */ /* 0x040fe40000410000 */
[----:B------:R-:W-:Y:S02]  /*12310*/  FMUL.FTZ R58, R0, R58 ;  /* 0x0000003a003a7220 */ /* 0x000fe40000410000 */
[C---:B------:R-:W-:Y:S01]  /*12320*/  FMUL.FTZ R28, R2.reuse, R132 ;  /* 0x00000084021c7220 */ /* 0x040fe20000410000 */
[C---:B------:R-:W-:Y:S04]  /*12330*/  HMMA.16816.F32.BF16 R24, R104.reuse, R30, R24 ;  /* 0x0000001e6818723c */ /* 0x040fe80000041818 */
[----:B------:R-:W-:Y:S02]  /*12340*/  FMUL.FTZ R29, R2, R133 ;  /* 0x00000085021d7220 */ /* 0x000fe40000410000 */
[C---:B------:R-:W-:Y:S02]  /*12350*/  FMUL.FTZ R59, R0.reuse, R59 ;  /* 0x0000003b003b7220 */ /* 0x040fe40000410000 */
[C---:B------:R-:W-:Y:S04]  /*12360*/  FMUL.FTZ R30, R0.reuse, R134 ;  /* 0x00000086001e7220 */ /* 0x040fe80000410000 */
[C---:B------:R-:W-:Y:S02]  /*12370*/  FMUL.FTZ R31, R0.reuse, R135 ;  /* 0x00000087001f7220 */ /* 0x040fe40000410000 */
[----:B------:R-:W-:Y:S01]  /*12380*/  LDSM.16.MT88.4 R132, [R100+0x2900] ;  /* 0x002900006484783b */ /* 0x000fe20000004200 */
[--C-:B-1----:R-:W-:Y:S02]  /*12390*/  FFMA.FTZ R101, R151, c[0x0][0x2d0], -R140.reuse ;  /* 0x0000b40097657a23 */ /* 0x102fe4000001088c */
[C---:B------:R-:W-:Y:S02]  /*123a0*/  FMUL.FTZ R62, R0.reuse, R62 ;  /* 0x0000003e003e7220 */ /* 0x040fe40000410000 */
[C---:B---3--:R-:W-:Y:S01]  /*123b0*/  HMMA.16816.F32.BF16 R28, R104.reuse, R108, R28 ;  /* 0x0000006c681c723c */ /* 0x048fe2000004181c */
[----:B------:R1:W3:Y:S02]  /*123c0*/  MUFU.EX2 R182, R101 ;  /* 0x0000006500b67308 */ /* 0x0002e40000000800 */
[C---:B------:R-:W-:Y:S02]  /*123d0*/  FMUL.FTZ R63, R0.reuse, R63 ;  /* 0x0000003f003f7220 */ /* 0x040fe40000410000 */
[C---:B------:R-:W-:Y:S02]  /*123e0*/  FMUL.FTZ R66, R0.reuse, R66 ;  /* 0x0000004200427220 */ /* 0x040fe40000410000 */
[C---:B------:R-:W-:Y:S01]  /*123f0*/  FMUL.FTZ R67, R0.reuse, R67 ;  /* 0x0000004300437220 */ /* 0x040fe20000410000 */
[C---:B------:R-:W-:Y:S01]  /*12400*/  HMMA.16816.F32.BF16 R32, R104.reuse, R110, R32 ;  /* 0x0000006e6820723c */ /* 0x040fe20000041820 */
[----:B------:R-:W5:Y:S03]  /*12410*/  LDSM.16.MT88.4 R108, [R184+0x2100] ;  /* 0x00210000b86c783b */ /* 0x000f660000004200 */
[C---:B------:R-:W-:Y:S02]  /*12420*/  FMUL.FTZ R70, R0.reuse, R70 ;  /* 0x0000004600467220 */ /* 0x040fe40000410000 */
[C---:B------:R-:W-:Y:S02]  /*12430*/  FMUL.FTZ R71, R0.reuse, R71 ;  /* 0x0000004700477220 */ /* 0x040fe40000410000 */
[C---:B------:R-:W-:Y:S04]  /*12440*/  HMMA.16816.F32.BF16 R36, R104.reuse, R112, R36 ;  /* 0x000000706824723c */ /* 0x040fe80000041824 */
[C---:B------:R-:W-:Y:S02]  /*12450*/  FMUL.FTZ R74, R0.reuse, R74 ;  /* 0x0000004a004a7220 */ /* 0x040fe40000410000 */
[----:B------:R-:W-:Y:S02]  /*12460*/  FMUL.FTZ R75, R0, R75 ;  /* 0x0000004b004b7220 */ /* 0x000fe40000410000 */
[C---:B------:R-:W-:Y:S01]  /*12470*/  HMMA.16816.F32.BF16 R40, R104.reuse, R114, R40 ;  /* 0x000000726828723c */ /* 0x040fe20000041828 */
[----:B------:R-:W2:Y:S03]  /*12480*/  LDSM.16.MT88.4 R112, [R3+0x2100] ;  /* 0x002100000370783b */ /* 0x000ea60000004200 */
[--C-:B-1----:R-:W-:Y:S02]  /*12490*/  FFMA.FTZ R101, R150, c[0x0][0x2d0], -R140.reuse ;  /* 0x0000b40096657a23 */ /* 0x102fe4000001088c */
[C---:B------:R-:W-:Y:S02]  /*124a0*/  FMUL.FTZ R78, R0.reuse, R78 ;  /* 0x0000004e004e7220 */ /* 0x040fe40000410000 */
[C---:B----4-:R-:W-:Y:S01]  /*124b0*/  HMMA.16816.F32.BF16 R44, R104.reuse, R116, R44 ;  /* 0x00000074682c723c */ /* 0x050fe2000004182c */
[----:B------:R1:W4:Y:S01]  /*124c0*/  MUFU.EX2 R181, R101 ;  /* 0x0000006500b57308 */ /* 0x0003220000000800 */
[----:B------:R-:W-:Y:S02]  /*124d0*/  LDSM.16.MT88.4 R148, [R184+0x3900] ;  /* 0x00390000b894783b */ /* 0x000fe40000004200 */
[C---:B------:R-:W-:Y:S02]  /*124e0*/  FMUL.FTZ R79, R0.reuse, R79 ;  /* 0x0000004f004f7220 */ /* 0x040fe40000410000 */
[C---:B------:R-:W-:Y:S02]  /*124f0*/  FMUL.FTZ R82, R0.reuse, R82 ;  /* 0x0000005200527220 */ /* 0x040fe40000410000 */
[C---:B------:R-:W-:Y:S02]  /*12500*/  HMMA.16816.F32.BF16 R48, R104.reuse, R118, R48 ;  /* 0x000000766830723c */ /* 0x040fe40000041830 */
[----:B------:R-:W3:Y:S02]  /*12510*/  LDSM.16.MT88.4 R116, [R156+0x4100] ;  /* 0x004100009c74783b */ /* 0x000ee40000004200 */
[C---:B------:R-:W-:Y:S02]  /*12520*/  FMUL.FTZ R83, R0.reuse, R83 ;  /* 0x0000005300537220 */ /* 0x040fe40000410000 */
[C---:B------:R-:W-:Y:S02]  /*12530*/  FMUL.FTZ R86, R0.reuse, R86 ;  /* 0x0000005600567220 */ /* 0x040fe40000410000 */
[----:B------:R-:W-:Y:S01]  /*12540*/  FMUL.FTZ R87, R0, R87 ;  /* 0x0000005700577220 */ /* 0x000fe20000410000 */
[C---:B-----5:R-:W-:Y:S03]  /*12550*/  HMMA.16816.F32.BF16 R52, R104.reuse, R108, R52 ;  /* 0x0000006c6834723c */ /* 0x060fe60000041834 */
[----:B------:R-:W-:Y:S02]  /*12560*/  FMUL.FTZ R89, R2, R89 ;  /* 0x0000005902597220 */ /* 0x000fe40000410000 */
[C---:B------:R-:W-:Y:S02]  /*12570*/  FMUL.FTZ R90, R0.reuse, R90 ;  /* 0x0000005a005a7220 */ /* 0x040fe40000410000 */
[----:B------:R-:W-:Y:S01]  /*12580*/  FMUL.FTZ R91, R0, R91 ;  /* 0x0000005b005b7220 */ /* 0x000fe20000410000 */
[C---:B------:R-:W-:Y:S01]  /*12590*/  HMMA.16816.F32.BF16 R56, R104.reuse, R110, R56 ;  /* 0x0000006e6838723c */ /* 0x040fe20000041838 */
[----:B------:R-:W5:Y:S03]  /*125a0*/  LDSM.16.MT88.4 R108, [R100+0x4100] ;  /* 0x00410000646c783b */ /* 0x000f660000004200 */
[----:B-1----:R-:W-:Y:S02]  /*125b0*/  FFMA.FTZ R101, R152, c[0x0][0x2d0], -R140 ;  /* 0x0000b40098657a23 */ /* 0x002fe4000001088c */
[C---:B------:R-:W-:Y:S02]  /*125c0*/  FMUL.FTZ R92, R2.reuse, R92 ;  /* 0x0000005c025c7220 */ /* 0x040fe40000410000 */
[C---:B--2---:R-:W-:Y:S01]  /*125d0*/  HMMA.16816.F32.BF16 R60, R104.reuse, R112, R60 ;  /* 0x00000070683c723c */ /* 0x044fe2000004183c */
[----:B------:R1:W2:Y:S03]  /*125e0*/  MUFU.EX2 R180, R101 ;  /* 0x0000006500b47308 */ /* 0x0002a60000000800 */
        /* <DEDUP_REMOVED lines=10> */
[----:B------:R-:W-:Y:S01]  /*12690*/  FFMA.FTZ R2, R2, R220, R215 ;  /* 0x000000dc02027223 */ /* 0x000fe200000100d7 */
[C---:B------:R-:W-:Y:S01]  /*126a0*/  HMMA.16816.F32.BF16 R72, R104.reuse, R118, R72 ;  /* 0x000000766848723c */ /* 0x040fe20000041848 */
[----:B------:R-:W3:Y:S03]  /*126b0*/  LDSM.16.MT88.4 R116, [R3+0x4100] ;  /* 0x004100000374783b */ /* 0x000ee60000004200 */
[----:B-1----:R-:W-:Y:S02]  /*126c0*/  FFMA.FTZ R101, R154, c[0x0][0x2d0], -R162 ;  /* 0x0000b4009a657a23 */ /* 0x002fe400000108a2 */
[----:B------:R-:W-:Y:S02]  /*126d0*/  FFMA.FTZ R0, R0, R221, R210 ;  /* 0x000000dd00007223 */ /* 0x000fe400000100d2 */
[C---:B-----5:R-:W-:Y:S01]  /*126e0*/  HMMA.16816.F32.BF16 R76, R104.reuse, R108, R76 ;  /* 0x0000006c684c723c */ /* 0x060fe2000004184c */
[----:B------:R1:W5:Y:S03]  /*126f0*/  MUFU.EX2 R179, R101 ;  /* 0x0000006500b37308 */ /* 0x0003660000000800 */
[----:B------:R-:W-:Y:S02]  /*12700*/  FADD.FTZ R2, R218, R2 ;  /* 0x00000002da027221 */ /* 0x000fe40000010000 */
[----:B------:R-:W-:Y:S02]  /*12710*/  FADD.FTZ R0, R214, R0 ;  /* 0x00000000d6007221 */ /* 0x000fe40000010000 */
[C---:B------:R-:W-:Y:S01]  /*12720*/  HMMA.16816.F32.BF16 R80, R104.reuse, R110, R80 ;  /* 0x0000006e6850723c */ /* 0x040fe20000041850 */
[----:B------:R-:W5:Y:S03]  /*12730*/  LDSM.16.MT88.4 R108, [R156+0x900] ;  /* 0x000900009c6c783b */ /* 0x000f660000004200 */
[----:B------:R-:W-:Y:S02]  /*12740*/  FADD.FTZ R2, R217, R2 ;  /* 0x00000002d9027221 */ /* 0x000fe40000010000 */
[----:B------:R-:W-:Y:S02]  /*12750*/  FADD.FTZ R0, R213, R0 ;  /* 0x00000000d5007221 */ /* 0x000fe40000010000 */
[C---:B--2---:R-:W-:Y:S04]  /*12760*/  HMMA.16816.F32.BF16 R84, R104.reuse, R112, R84 ;  /* 0x000000706854723c */ /* 0x044fe80000041854 */
[----:B------:R-:W-:Y:S02]  /*12770*/  FADD.FTZ R2, R216, R2 ;  /* 0x00000002d8027221 */ /* 0x000fe40000010000 */
[----:B------:R-:W-:Y:S02]  /*12780*/  FADD.FTZ R0, R211, R0 ;  /* 0x00000000d3007221 */ /* 0x000fe40000010000 */
[C---:B------:R-:W-:Y:S01]  /*12790*/  HMMA.16816.F32.BF16 R88, R104.reuse, R114, R88 ;  /* 0x000000726858723c */ /* 0x040fe20000041858 */
[----:B------:R-:W2:Y:S03]  /*127a0*/  LDSM.16.MT88.4 R112, [R184+0x900] ;  /* 0x00090000b870783b */ /* 0x000ea60000004200 */
[----:B-1----:R-:W-:Y:S02]  /*127b0*/  FFMA.FTZ R101, R157, c[0x0][0x2d0], -R162 ;  /* 0x0000b4009d657a23 */ /* 0x002fe400000108a2 */
[----:B------:R-:W-:Y:S02]  /*127c0*/  FADD.FTZ R2, R209, R2 ;  /* 0x00000002d1027221 */ /* 0x000fe40000010000 */
[----:B------:R1:W1:Y:S01]  /*127d0*/  MUFU.EX2 R178, R101 ;  /* 0x0000006500b27308 */ /* 0x0002620000000800 */
[C---:B---3--:R-:W-:Y:S03]  /*127e0*/  HMMA.16816.F32.BF16 R92, R104.reuse, R116, R92 ;  /* 0x00000074685c723c */ /* 0x048fe6000004185c */
[----:B------:R-:W-:Y:S02]  /*127f0*/  FADD.FTZ R0, R183, R0 ;  /* 0x00000000b7007221 */ /* 0x000fe40000010000 */
[----:B------:R-:W-:Y:S02]  /*12800*/  FADD.FTZ R2, R208, R2 ;  /* 0x00000002d0027221 */ /* 0x000fe40000010000 */
[----:B------:R-:W-:Y:S01]  /*12810*/  FADD.FTZ R0, R182, R0 ;  /* 0x00000000b6007221 */ /* 0x000fe20000010000 */
[----:B------:R-:W-:Y:S01]  /*12820*/  HMMA.16816.F32.BF16 R96, R104, R118, R96 ;  /* 0x000000766860723c */ /* 0x000fe20000041860 */
[----:B------:R-:W-:Y:S03]  /*12830*/  LDSM.16.MT88.4 R116, [R100+0x4900] ;  /* 0x004900006474783b */ /* 0x000fe60000004200 */
[----:B------:R-:W-:Y:S02]  /*12840*/  FADD.FTZ R2, R207, R2 ;  /* 0x00000002cf027221 */ /* 0x000fe40000010000 */
[----:B----4-:R-:W-:Y:S01]  /*12850*/  FADD.FTZ R0, R181, R0 ;  /* 0x00000000b5007221 */ /* 0x010fe20000010000 */
[----:B------:R-:W-:Y:S01]  /*12860*/  F2FP.BF16.PACK_AB R104, R208, R209 ;  /* 0x000000d1d068723e */ /* 0x000fe200000010ff */
[C---:B------:R-:W-:Y:S01]  /*12870*/  FADD.FTZ R2, R199.reuse, R2 ;  /* 0x00000002c7027221 */ /* 0x040fe20000010000 */
[----:B------:R-:W-:Y:S03]  /*12880*/  F2FP.BF16.PACK_AB R106, R199, R207 ;  /* 0x000000cfc76a723e */ /* 0x000fe600000010ff */
[----:B------:R-:W-:Y:S01]  /*12890*/  F2FP.BF16.PACK_AB R105, R182, R183 ;  /* 0x000000b7b669723e */ /* 0x000fe200000010ff */
[C---:B------:R-:W-:Y:S01]  /*128a0*/  FADD.FTZ R0, R180.reuse, R0 ;  /* 0x00000000b4007221 */ /* 0x040fe20000010000 */
[----:B------:R-:W-:Y:S01]  /*128b0*/  F2FP.BF16.PACK_AB R107, R180, R181 ;  /* 0x000000b5b46b723e */ /* 0x000fe200000010ff */
[----:B-1----:R-:W-:Y:S02]  /*128c0*/  FFMA.FTZ R101, R153, c[0x0][0x2d0], -R162 ;  /* 0x0000b40099657a23 */ /* 0x002fe400000108a2 */
[----:B-----5:R-:W-:Y:S02]  /*128d0*/  FADD.FTZ R2, R179, R2 ;  /* 0x00000002b3027221 */ /* 0x020fe40000010000 */
[----:B------:R1:W3:Y:S02]  /*128e0*/  MUFU.EX2 R177, R101 ;  /* 0x0000006500b17308 */ /* 0x0002e40000000800 */
[C---:B------:R-:W-:Y:S03]  /*128f0*/  HMMA.16816.F32.BF16 R4, R104.reuse, R108, R4 ;  /* 0x0000006c6804723c */ /* 0x040fe60000041804 */
[----:B------:R-:W-:Y:S05]  /*12900*/  FADD.FTZ R2, R178, R2 ;  /* 0x00000002b2027221 */ /* 0x000fea0000010000 */
[C---:B------:R-:W-:Y:S01]  /*12910*/  HMMA.16816.F32.BF16 R8, R104.reuse, R110, R8 ;  /* 0x0000006e6808723c */ /* 0x040fe20000041808 */
[----:B------:R-:W4:Y:S07]  /*12920*/  LDSM.16.MT88.4 R108, [R3+0x2900] ;  /* 0x00290000036c783b */ /* 0x000f2e0000004200 */
[C---:B------:R-:W-:Y:S04]  /*12930*/  HMMA.16816.F32.BF16 R12, R104.reuse, R120, R12 ;  /* 0x00000078680c723c */ /* 0x040fe8000004180c */
[----:B-1----:R-:W-:Y:S04]  /*12940*/  FFMA.FTZ R101, R155, c[0x0][0x2d0], -R162 ;  /* 0x0000b4009b657a23 */ /* 0x002fe800000108a2 */
[C---:B------:R-:W-:Y:S01]  /*12950*/  HMMA.16816.F32.BF16 R16, R104.reuse, R122, R16 ;  /* 0x0000007a6810723c */ /* 0x040fe20000041810 */
[----:B------:R-:W-:Y:S01]  /*12960*/  LDSM.16.MT88.4 R120, [R184+0x4900] ;  /* 0x00490000b878783b */ /* 0x000fe20000004200 */
[----:B------:R1:W5:Y:S02]  /*12970*/  MUFU.EX2 R176, R101 ;  /* 0x0000006500b07308 */ /* 0x0003640000000800 */
[----:B---3--:R-:W-:Y:S04]  /*12980*/  FADD.FTZ R2, R177, R2 ;  /* 0x00000002b1027221 */ /* 0x008fe80000010000 */
[C---:B--2---:R-:W-:Y:S01]  /*12990*/  HMMA.16816.F32.BF16 R20, R104.reuse, R112, R20 ;  /* 0x000000706814723c */ /* 0x044fe20000041814 */
[----:B------:R-:W-:Y:S07]  /*129a0*/  LDSM.16.MT88.4 R152, [R3+0x3900] ;  /* 0x003900000398783b */ /* 0x000fee0000004200 */
[C---:B------:R-:W-:Y:S01]  /*129b0*/  HMMA.16816.F32.BF16 R24, R104.reuse, R114, R24 ;  /* 0x000000726818723c */ /* 0x040fe20000041818 */
[----:B------:R-:W2:Y:S07]  /*129c0*/  LDSM.16.MT88.4 R112, [R156+0x4900] ;  /* 0x004900009c70783b */ /* 0x000eae0000004200 */
[C---:B------:R-:W-:Y:S04]  /*129d0*/  HMMA.16816.F32.BF16 R28, R104.reuse, R124, R28 ;  /* 0x0000007c681c723c */ /* 0x040fe8000004181c */
[----:B-1----:R-:W-:Y:S02]  /*129e0*/  FFMA.FTZ R101, R159, c[0x0][0x2d0], -R140 ;  /* 0x0000b4009f657a23 */ /* 0x002fe4000001088c */
[----:B-----5:R-:W-:Y:S02]  /*129f0*/  FADD.FTZ R2, R176, R2 ;  /* 0x00000002b0027221 */ /* 0x020fe40000010000 */
[C---:B------:R-:W-:Y:S01]  /*12a00*/  HMMA.16816.F32.BF16 R32, R104.reuse, R126, R32 ;  /* 0x0000007e6820723c */ /* 0x040fe20000041820 */
[----:B------:R1:W3:Y:S01]  /*12a10*/  MUFU.EX2 R175, R101 ;  /* 0x0000006500af7308 */ /* 0x0002e20000000800 */
[----:B------:R-:W-:Y:S06]  /*12a20*/  LDSM.16.MT88.4 R124, [R100+0x1100] ;  /* 0x00110000647c783b */ /* 0x000fec0000004200 */
[C---:B------:R-:W-:Y:S08]  /*12a30*/  HMMA.16816.F32.BF16 R36, R104.reuse, R128, R36 ;  /* 0x000000806824723c */ /* 0x040ff00000041824 */
[C---:B------:R-:W-:Y:S01]  /*12a40*/  HMMA.16816.F32.BF16 R40, R104.reuse, R130, R40 ;  /* 0x000000826828723c */ /* 0x040fe20000041828 */
[----:B------:R-:W-:Y:S07]  /*12a50*/  LDSM.16.MT88.4 R128, [R3+0x1100] ;  /* 0x001100000380783b */ /* 0x000fee0000004200 */
[C---:B------:R-:W-:Y:S04]  /*12a60*/  HMMA.16816.F32.BF16 R44, R104.reuse, R132, R44 ;  /* 0x00000084682c723c */ /* 0x040fe8000004182c */
[----:B-1----:R-:W-:Y:S02]  /*12a70*/  FFMA.FTZ R101, R160, c[0x0][0x2d0], -R140 ;  /* 0x0000b400a0657a23 */ /* 0x002fe4000001088c */
[----:B---3--:R-:W-:Y:S02]  /*12a80*/  FADD.FTZ R0, R175, R0 ;  /* 0x00000000af007221 */ /* 0x008fe40000010000 */
[C---:B------:R-:W-:Y:S01]  /*12a90*/  HMMA.16816.F32.BF16 R48, R104.reuse, R134, R48 ;  /* 0x000000866830723c */ /* 0x040fe20000041830 */
[----:B------:R1:W3:Y:S01]  /*12aa0*/  MUFU.EX2 R174, R101 ;  /* 0x0000006500ae7308 */ /* 0x0002e20000000800 */
[----:B------:R-:W-:Y:S06]  /*12ab0*/  LDSM.16.MT88.4 R132, [R100+0x3100] ;  /* 0x003100006484783b */ /* 0x000fec0000004200 */
[C---:B------:R-:W-:Y:S08]  /*12ac0*/  HMMA.16816.F32.BF16 R52, R104.reuse, R136, R52 ;  /* 0x000000886834723c */ /* 0x040ff00000041834 */
[C---:B------:R-:W-:Y:S01]  /*12ad0*/  HMMA.16816.F32.BF16 R56, R104.reuse, R138, R56 ;  /* 0x0000008a6838723c */ /* 0x040fe20000041838 */
[----:B------:R-:W-:Y:S07]  /*12ae0*/  LDSM.16.MT88.4 R136, [R184+0x3100] ;  /* 0x00310000b888783b */ /* 0x000fee0000004200 */
[C---:B----4-:R-:W-:Y:S04]  /*12af0*/  HMMA.16816.F32.BF16 R60, R104.reuse, R108, R60 ;  /* 0x0000006c683c723c */ /* 0x050fe8000004183c */
[----:B-1----:R-:W-:Y:S02]  /*12b00*/  FFMA.FTZ R101, R158, c[0x0][0x2d0], -R140 ;  /* 0x0000b4009e657a23 */ /* 0x002fe4000001088c */
[----:B---3--:R-:W-:Y:S02]  /*12b10*/  FADD.FTZ R0, R174, R0 ;  /* 0x00000000ae007221 */ /* 0x008fe40000010000 */
[C---:B------:R-:W-:Y:S01]  /*12b20*/  HMMA.16816.F32.BF16 R64, R104.reuse, R110, R64 ;  /* 0x0000006e6840723c */ /* 0x040fe20000041840 */
[----:B------:R1:W3:Y:S01]  /*12b30*/  MUFU.EX2 R173, R101 ;  /* 0x0000006500ad7308 */ /* 0x0002e20000000800 */
[----:B------:R-:W4:Y:S06]  /*12b40*/  LDSM.16.MT88.4 R108, [R3+0x4900] ;  /* 0x00490000036c783b */ /* 0x000f2c0000004200 */
[C---:B--2---:R-:W-:Y:S08]  /*12b50*/  HMMA.16816.F32.BF16 R68, R104.reuse, R112, R68 ;  /* 0x000000706844723c */ /* 0x044ff00000041844 */
[C---:B------:R-:W-:Y:S01]  /*12b60*/  HMMA.16816.F32.BF16 R72, R104.reuse, R114, R72 ;  /* 0x000000726848723c */ /* 0x040fe20000041848 */
[----:B------:R-:W2:Y:S07]  /*12b70*/  LDSM.16.MT88.4 R112, [R156+0x1100] ;  /* 0x001100009c70783b */ /* 0x000eae0000004200 */
[C---:B------:R-:W-:Y:S04]  /*12b80*/  HMMA.16816.F32.BF16 R76, R104.reuse, R116, R76 ;  /* 0x00000074684c723c */ /* 0x040fe8000004184c */
[----:B-1----:R-:W-:Y:S02]  /*12b90*/  FFMA.FTZ R101, R161, c[0x0][0x2d0], -R140 ;  /* 0x0000b400a1657a23 */ /* 0x002fe4000001088c */
[----:B---3--:R-:W-:Y:S02]  /*12ba0*/  FADD.FTZ R0, R173, R0 ;  /* 0x00000000ad007221 */ /* 0x008fe40000010000 */
[C---:B------:R-:W-:Y:S01]  /*12bb0*/  HMMA.16816.F32.BF16 R80, R104.reuse, R118, R80 ;  /* 0x000000766850723c */ /* 0x040fe20000041850 */
[----:B------:R1:W3:Y:S01]  /*12bc0*/  MUFU.EX2 R172, R101 ;  /* 0x0000006500ac7308 */ /* 0x0002e20000000800 */
[----:B------:R-:W5:Y:S06]  /*12bd0*/  LDSM.16.MT88.4 R116, [R184+0x1100] ;  /* 0x00110000b874783b */ /* 0x000f6c0000004200 */
[C---:B------:R-:W-:Y:S08]  /*12be0*/  HMMA.16816.F32.BF16 R84, R104.reuse, R120, R84 ;  /* 0x000000786854723c */ /* 0x040ff00000041854 */
[C---:B------:R-:W-:Y:S01]  /*12bf0*/  HMMA.16816.F32.BF16 R88, R104.reuse, R122, R88 ;  /* 0x0000007a6858723c */ /* 0x040fe20000041858 */
[----:B------:R-:W5:Y:S07]  /*12c00*/  LDSM.16.MT88.4 R120, [R156+0x3100] ;  /* 0x003100009c78783b */ /* 0x000f6e0000004200 */
[C---:B----4-:R-:W-:Y:S04]  /*12c10*/  HMMA.16816.F32.BF16 R92, R104.reuse, R108, R92 ;  /* 0x0000006c685c723c */ /* 0x050fe8000004185c */
[----:B-1----:R-:W-:Y:S02]  /*12c20*/  FFMA.FTZ R101, R165, c[0x0][0x2d0], -R162 ;  /* 0x0000b400a5657a23 */ /* 0x002fe400000108a2 */
[----:B---3--:R-:W-:Y:S02]  /*12c30*/  FADD.FTZ R0, R172, R0 ;  /* 0x00000000ac007221 */ /* 0x008fe40000010000 */
[----:B------:R-:W-:Y:S01]  /*12c40*/  HMMA.16816.F32.BF16 R96, R104, R110, R96 ;  /* 0x0000006e6860723c */ /* 0x000fe20000041860 */
[----:B------:R1:W3:Y:S01]  /*12c50*/  MUFU.EX2 R171, R101 ;  /* 0x0000006500ab7308 */ /* 0x0002e20000000800 */
[----:B------:R-:W4:Y:S05]  /*12c60*/  LDSM.16.MT88.4 R108, [R3+0x3100] ;  /* 0x00310000036c783b */ /* 0x000f2a0000004200 */
[----:B------:R-:W-:Y:S02]  /*12c70*/  F2FP.BF16.PACK_AB R104, R178, R179 ;  /* 0x000000b3b268723e */ /* 0x000fe400000010ff */
[----:B------:R-:W-:Y:S03]  /*12c80*/  F2FP.BF16.PACK_AB R106, R176, R177 ;  /* 0x000000b1b06a723e */ /* 0x000fe600000010ff */
[----:B------:R-:W-:Y:S02]  /*12c90*/  F2FP.BF16.PACK_AB R105, R174, R175 ;  /* 0x000000afae69723e */ /* 0x000fe400000010ff */
[----:B------:R-:W-:Y:S07]  /*12ca0*/  F2FP.BF16.PACK_AB R107, R172, R173 ;  /* 0x000000adac6b723e */ /* 0x000fee00000010ff */
[C---:B--2---:R-:W-:Y:S03]  /*12cb0*/  HMMA.16816.F32.BF16 R4, R104.reuse, R112, R4 ;  /* 0x000000706804723c */ /* 0x044fe60000041804 */
[----:B-1----:R-:W-:Y:S02]  /*12cc0*/  FFMA.FTZ R101, R166, c[0x0][0x2d0], -R162 ;  /* 0x0000b400a6657a23 */ /* 0x002fe400000108a2 */
[----:B---3--:R-:W-:Y:S03]  /*12cd0*/  FADD.FTZ R2, R171, R2 ;  /* 0x00000002ab027221 */ /* 0x008fe60000010000 */
[C---:B------:R-:W-:Y:S01]  /*12ce0*/  HMMA.16816.F32.BF16 R8, R104.reuse, R114, R8 ;  /* 0x000000726808723c */ /* 0x040fe20000041808 */
[----:B------:R1:W2:Y:S01]  /*12cf0*/  MUFU.EX2 R165, R101 ;  /* 0x0000006500a57308 */ /* 0x0002a20000000800 */
[----:B------:R-:W3:Y:S06]  /*12d00*/  LDSM.16.MT88.4 R112, [R156+0x5100] ;  /* 0x005100009c70783b */ /* 0x000eec0000004200 */
[C---:B------:R-:W-:Y:S08]  /*12d10*/  HMMA.16816.F32.BF16 R12, R104.reuse, R124, R12 ;  /* 0x0000007c680c723c */ /* 0x040ff0000004180c */
[C---:B------:R-:W-:Y:S01]  /*12d20*/  HMMA.16816.F32.BF16 R16, R104.reuse, R126, R16 ;  /* 0x0000007e6810723c */ /* 0x040fe20000041810 */
[----:B------:R-:W-:Y:S07]  /*12d30*/  LDSM.16.MT88.4 R124, [R100+0x1900] ;  /* 0x00190000647c783b */ /* 0x000fee0000004200 */
[C---:B-----5:R-:W-:Y:S04]  /*12d40*/  HMMA.16816.F32.BF16 R20, R104.reuse, R116, R20 ;  /* 0x000000746814723c */ /* 0x060fe80000041814 */
[----:B-1----:R-:W-:Y:S02]  /*12d50*/  FFMA.FTZ R101, R164, c[0x0][0x2d0], -R162 ;  /* 0x0000b400a4657a23 */ /* 0x002fe400000108a2 */
[----:B--2---:R-:W-:Y:S02]  /*12d60*/  FADD.FTZ R2, R165, R2 ;  /* 0x00000002a5027221 */ /* 0x004fe40000010000 */
[C---:B------:R-:W-:Y:S01]  /*12d70*/  HMMA.16816.F32.BF16 R24, R104.reuse, R118, R24 ;  /* 0x000000766818723c */ /* 0x040fe20000041818 */
[----:B------:R1:W-:Y:S01]  /*12d80*/  MUFU.EX2 R164, R101 ;  /* 0x0000006500a47308 */ /* 0x0003e20000000800 */
[----:B------:R-:W2:Y:S06]  /*12d90*/  LDSM.16.MT88.4 R116, [R100+0x5100] ;  /* 0x005100006474783b */ /* 0x000eac0000004200 */
[C---:B------:R-:W-:Y:S08]  /*12da0*/  HMMA.16816.F32.BF16 R28, R104.reuse, R128, R28 ;  /* 0x00000080681c723c */ /* 0x040ff0000004181c */
[C---:B------:R-:W-:Y:S01]  /*12db0*/  HMMA.16816.F32.BF16 R32, R104.reuse, R130, R32 ;  /* 0x000000826820723c */ /* 0x040fe20000041820 */
[----:B------:R-:W-:Y:S07]  /*12dc0*/  LDSM.16.MT88.4 R128, [R184+0x1900] ;  /* 0x00190000b880783b */ /* 0x000fee0000004200 */
[C---:B------:R-:W-:Y:S04]  /*12dd0*/  HMMA.16816.F32.BF16 R36, R104.reuse, R120, R36 ;  /* 0x000000786824723c */ /* 0x040fe80000041824 */
[----:B-1----:R-:W-:Y:S04]  /*12de0*/  FFMA.FTZ R101, R163, c[0x0][0x2d0], -R162 ;  /* 0x0000b400a3657a23 */ /* 0x002fe800000108a2 */
[C---:B------:R-:W-:Y:S01]  /*12df0*/  HMMA.16816.F32.BF16 R40, R104.reuse, R122, R40 ;  /* 0x0000007a6828723c */ /* 0x040fe20000041828 */
[----:B------:R1:W-:Y:S01]  /*12e00*/  MUFU.EX2 R163, R101 ;  /* 0x0000006500a37308 */ /* 0x0003e20000000800 */
[----:B------:R-:W5:Y:S06]  /*12e10*/  LDSM.16.MT88.4 R120, [R184+0x5100] ;  /* 0x00510000b878783b */ /* 0x000f6c0000004200 */
[C---:B------:R-:W-:Y:S08]  /*12e20*/  HMMA.16816.F32.BF16 R44, R104.reuse, R132, R44 ;  /* 0x00000084682c723c */ /* 0x040ff0000004182c */
[C---:B------:R-:W-:Y:S08]  /*12e30*/  HMMA.16816.F32.BF16 R48, R104.reuse, R134, R48 ;  /* 0x000000866830723c */ /* 0x040ff00000041830 */
[C---:B------:R-:W-:Y:S04]  /*12e40*/  HMMA.16816.F32.BF16 R52, R104.reuse, R136, R52 ;  /* 0x000000886834723c */ /* 0x040fe80000041834 */
[--C-:B-1----:R-:W-:Y:S04]  /*12e50*/  FFMA.FTZ R101, R169, c[0x0][0x2d0], -R140.reuse ;  /* 0x0000b400a9657a23 */ /* 0x102fe8000001088c */
[C---:B------:R-:W-:Y:S01]  /*12e60*/  HMMA.16816.F32.BF16 R56, R104.reuse, R138, R56 ;  /* 0x0000008a6838723c */ /* 0x040fe20000041838 */
[----:B------:R1:W1:Y:S01]  /*12e70*/  MUFU.EX2 R162, R101 ;  /* 0x0000006500a27308 */ /* 0x0002620000000800 */
[----:B------:R-:W-:Y:S06]  /*12e80*/  LDSM.16.MT88.4 R136, [R3+0x1900] ;  /* 0x001900000388783b */ /* 0x000fec0000004200 */
[C---:B----4-:R-:W-:Y:S08]  /*12e90*/  HMMA.16816.F32.BF16 R60, R104.reuse, R108, R60 ;  /* 0x0000006c683c723c */ /* 0x050ff0000004183c */
[C---:B------:R-:W-:Y:S01]  /*12ea0*/  HMMA.16816.F32.BF16 R64, R104.reuse, R110, R64 ;  /* 0x0000006e6840723c */ /* 0x040fe20000041840 */
[----:B------:R-:W4:Y:S07]  /*12eb0*/  LDSM.16.MT88.4 R108, [R3+0x5100] ;  /* 0x00510000036c783b */ /* 0x000f2e0000004200 */
[C---:B---3--:R-:W-:Y:S04]  /*12ec0*/  HMMA.16816.F32.BF16 R68, R104.reuse, R112, R68 ;  /* 0x000000706844723c */ /* 0x048fe80000041844 */
[----:B-1----:R-:W-:Y:S02]  /*12ed0*/  FFMA.FTZ R101, R170, c[0x0][0x2d0], -R140 ;  /* 0x0000b400aa657a23 */ /* 0x002fe4000001088c */
[----:B------:R-:W-:Y:S02]  /*12ee0*/  FADD.FTZ R0, R162, R0 ;  /* 0x00000000a2007221 */ /* 0x000fe40000010000 */
[C---:B------:R-:W-:Y:S01]  /*12ef0*/  HMMA.16816.F32.BF16 R72, R104.reuse, R114, R72 ;  /* 0x000000726848723c */ /* 0x040fe20000041848 */
[----:B------:R1:W3:Y:S01]  /*12f00*/  MUFU.EX2 R161, R101 ;  /* 0x0000006500a17308 */ /* 0x0002e20000000800 */
[----:B------:R-:W4:Y:S06]  /*12f10*/  LDSM.16.MT88.4 R112, [R156+0x1900] ;  /* 0x001900009c70783b */ /* 0x000f2c0000004200 */
[C---:B--2---:R-:W-:Y:S08]  /*12f20*/  HMMA.16816.F32.BF16 R76, R104.reuse, R116, R76 ;  /* 0x00000074684c723c */ /* 0x044ff0000004184c */
[C---:B------:R-:W-:Y:S08]  /*12f30*/  HMMA.16816.F32.BF16 R80, R104.reuse, R118, R80 ;  /* 0x000000766850723c */ /* 0x040ff00000041850 */
[C---:B-----5:R-:W-:Y:S04]  /*12f40*/  HMMA.16816.F32.BF16 R84, R104.reuse, R120, R84 ;  /* 0x000000786854723c */ /* 0x060fe80000041854 */
[----:B-1----:R-:W-:Y:S02]  /*12f50*/  FFMA.FTZ R101, R167, c[0x0][0x2d0], -R140 ;  /* 0x0000b400a7657a23 */ /* 0x002fe4000001088c */
[----:B---3--:R-:W-:Y:S02]  /*12f60*/  FADD.FTZ R0, R161, R0 ;  /* 0x00000000a1007221 */ /* 0x008fe40000010000 */
[C---:B------:R-:W-:Y:S01]  /*12f70*/  HMMA.16816.F32.BF16 R88, R104.reuse, R122, R88 ;  /* 0x0000007a6858723c */ /* 0x040fe20000041858 */
[----:B------:R1:W-:Y:S07]  /*12f80*/  MUFU.EX2 R160, R101 ;  /* 0x0000006500a07308 */ /* 0x0003ee0000000800 */
[C---:B----4-:R-:W-:Y:S08]  /*12f90*/  HMMA.16816.F32.BF16 R92, R104.reuse, R108, R92 ;  /* 0x0000006c685c723c */ /* 0x050ff0000004185c */
[----:B------:R-:W-:Y:S07]  /*12fa0*/  HMMA.16816.F32.BF16 R96, R104, R110, R96 ;  /* 0x0000006e6860723c */ /* 0x000fee0000041860 */
[----:B------:R-:W-:Y:S01]  /*12fb0*/  F2FP.BF16.PACK_AB R104, R165, R171 ;  /* 0x000000aba568723e */ /* 0x000fe200000010ff */
[----:B-1----:R-:W-:Y:S02]  /*12fc0*/  FFMA.FTZ R101, R168, c[0x0][0x2d0], -R140 ;  /* 0x0000b400a8657a23 */ /* 0x002fe4000001088c */
[----:B------:R-:W1:Y:S02]  /*12fd0*/  LDSM.16.MT88.4 R140, [R156+0x3900] ;  /* 0x003900009c8c783b */ /* 0x000e640000004200 */
[----:B------:R-:W-:Y:S02]  /*12fe0*/  F2FP.BF16.PACK_AB R106, R163, R164 ;  /* 0x000000a4a36a723e */ /* 0x000fe400000010ff */
[----:B------:R-:W-:Y:S01]  /*12ff0*/  F2FP.BF16.PACK_AB R105, R161, R162 ;  /* 0x000000a2a169723e */ /* 0x000fe200000010ff */
[----:B------:R-:W2:Y:S03]  /*13000*/  MUFU.EX2 R101, R101 ;  /* 0x0000006500657308 */ /* 0x000ea60000000800 */
[----:B------:R-:W3:Y:S01]  /*13010*/  LDSM.16.MT88.4 R156, [R156+0x5900] ;  /* 0x005900009c9c783b */ /* 0x000ee20000004200 */
[----:B--2---:R-:W-:Y:S07]  /*13020*/  F2FP.BF16.PACK_AB R107, R101, R160 ;  /* 0x000000a0656b723e */ /* 0x004fee00000010ff */
[C---:B------:R-:W-:Y:S01]  /*13030*/  HMMA.16816.F32.BF16 R108, R104.reuse, R112, R4 ;  /* 0x00000070686c723c */ /* 0x040fe20000041804 */
[----:B------:R-:W2:Y:S07]  /*13040*/  LDSM.16.MT88.4 R4, [R100+0x5900] ;  /* 0x005900006404783b */ /* 0x000eae0000004200 */
[C---:B------:R-:W-:Y:S01]  /*13050*/  HMMA.16816.F32.BF16 R112, R104.reuse, R114, R8 ;  /* 0x000000726870723c */ /* 0x040fe20000041808 */
[----:B------:R-:W4:Y:S07]  /*13060*/  LDSM.16.MT88.4 R8, [R184+0x5900] ;  /* 0x00590000b808783b */ /* 0x000f2e0000004200 */
[C---:B------:R-:W-:Y:S01]  /*13070*/  HMMA.16816.F32.BF16 R116, R104.reuse, R124, R12 ;  /* 0x0000007c6874723c */ /* 0x040fe2000004180c */
[----:B------:R5:W1:Y:S07]  /*13080*/  LDSM.16.MT88.4 R12, [R3+0x5900] ;  /* 0x00590000030c783b */ /* 0x000a6e0000004200 */
[C---:B------:R-:W-:Y:S08]  /*13090*/  HMMA.16816.F32.BF16 R120, R104.reuse, R126, R16 ;  /* 0x0000007e6878723c */ /* 0x040ff00000041810 */
[C---:B------:R-:W-:Y:S08]  /*130a0*/  HMMA.16816.F32.BF16 R124, R104.reuse, R128, R20 ;  /* 0x00000080687c723c */ /* 0x040ff00000041814 */
[C---:B------:R-:W-:Y:S04]  /*130b0*/  HMMA.16816.F32.BF16 R128, R104.reuse, R130, R24 ;  /* 0x000000826880723c */ /* 0x040fe80000041818 */
[----:B-----5:R-:W-:Y:S02]  /*130c0*/  FADD.FTZ R3, R164, R2 ;  /* 0x00000002a4037221 */ /* 0x020fe40000010000 */
[----:B------:R-:W-:Y:S01]  /*130d0*/  FADD.FTZ R2, R160, R0 ;  /* 0x00000000a0027221 */ /* 0x000fe20000010000 */
[----:B------:R-:W-:Y:S01]  /*130e0*/  IADD3 R0, R186, -0x2, RZ ;  /* 0xfffffffeba007810 */ /* 0x000fe20007ffe0ff */
[C---:B------:R-:W-:Y:S03]  /*130f0*/  HMMA.16816.F32.BF16 R132, R104.reuse, R136, R28 ;  /* 0x000000886884723c */ /* 0x040fe6000004181c */
[----:B------:R-:W-:Y:S01]  /*13100*/  ISETP.GE.AND P0, PT, R0, R225, PT ;  /* 0x000000e10000720c */ /* 0x000fe20003f06270 */
[----:B------:R-:W-:Y:S02]  /*13110*/  FADD.FTZ R220, R163, R3 ;  /* 0x00000003a3dc7221 */ /* 0x000fe40000010000 */
[----:B------:R-:W-:Y:S02]  /*13120*/  FADD.FTZ R221, R101, R2 ;  /* 0x0000000265dd7221 */ /* 0x000fe40000010000 */
[C---:B------:R-:W-:Y:S08]  /*13130*/  HMMA.16816.F32.BF16 R136, R104.reuse, R138, R32 ;  /* 0x0000008a6888723c */ /* 0x040ff00000041820 */
[C---:B-1----:R-:W-:Y:S08]  /*13140*/  HMMA.16816.F32.BF16 R36, R104.reuse, R140, R36 ;  /* 0x0000008c6824723c */ /* 0x042ff00000041824 */
        /* <DEDUP_REMOVED lines=9> */
[C---:B--2---:R-:W-:Y:S08]  /*131e0*/  HMMA.16816.F32.BF16 R76, R104.reuse, R4, R76 ;  /* 0x00000004684c723c */ /* 0x044ff0000004184c */
[C---:B------:R-:W-:Y:S08]  /*131f0*/  HMMA.16816.F32.BF16 R80, R104.reuse, R6, R80 ;  /* 0x000000066850723c */ /* 0x040ff00000041850 */
[C---:B----4-:R-:W-:Y:S08]  /*13200*/  HMMA.16816.F32.BF16 R84, R104.reuse, R8, R84 ;  /* 0x000000086854723c */ /* 0x050ff00000041854 */
[C---:B------:R-:W-:Y:S08]  /*13210*/  HMMA.16816.F32.BF16 R88, R104.reuse, R10, R88 ;  /* 0x0000000a6858723c */ /* 0x040ff00000041858 */
[C---:B------:R-:W-:Y:S08]  /*13220*/  HMMA.16816.F32.BF16 R92, R104.reuse, R12, R92 ;  /* 0x0000000c685c723c */ /* 0x040ff0000004185c */
[----:B------:R-:W-:Y:S01]  /*13230*/  HMMA.16816.F32.BF16 R96, R104, R14, R96 ;  /* 0x0000000e6860723c */ /* 0x000fe20000041860 */
[----:B------:R-:W-:Y:S07]  /*13240*/  @!UPT UIADD3 URZ, URZ, URZ, URZ ;  /* 0x0000003f3f3ff290 */ /* 0x000fee000fffe03f */
[----:B------:R-:W-:-:S11]  /*13250*/  @!P0 BRA `(.L_x_1282) ;  /* 0x0000047000008947 */ /* 0x000fd60003800000 */
[----:B------:R-:W-:Y:S01]  /*13260*/  IMAD.MOV.U32 R0, RZ, RZ, c[0x0][0x2b8] ;  /* 0x0000ae00ff007624 */ /* 0x000fe200078e00ff */
[----:B------:R-:W1:Y:S01]  /*13270*/  S2R R246, SR_CTAID.Y ;  /* 0x0000000000f67919 */ /* 0x000e620000002600 */
[----:B------:R-:W-:Y:S02]  /*13280*/  IMAD R2, R186, 0x40, R231 ;  /* 0x00000040ba027824 */ /* 0x000fe400078e02e7 */
[----:B------:R-:W-:Y:S01]  /*13290*/  IMAD.MOV.U32 R200, RZ, RZ, RZ ;  /* 0x000000ffffc87224 */ /* 0x000fe200078e00ff */
[----:B------:R-:W-:Y:S01]  /*132a0*/  ISETP.NE.AND P0, PT, R0, 0x1, PT ;  /* 0x000000010000780c */ /* 0x000fe20003f05270 */
[----:B------:R-:W-:Y:S01]  /*132b0*/  IMAD R10, R202, 0x3000, R235 ;  /* 0x00003000ca0a7824 */ /* 0x000fe200078e02eb */
[----:B------:R-:W-:Y:S04]  /*132c0*/  IADD3 R2, R2, -0x80, R219 ;  /* 0xffffff8002027810 */ /* 0x000fe80007ffe0db */
[----:B------:R-:W-:Y:S07]  /*132d0*/  MOV R0, R2 ;  /* 0x0000000200007202 */ /* 0x000fee0000000f00 */
[----:B------:R-:W-:Y:S05]  /*132e0*/  @P0 IMAD.HI.U32 R3, R2, c[0x0][0x2bc], RZ ;  /* 0x0000af0002030a27 */ /* 0x000fea00078e00ff */
[----:B------:R-:W-:Y:S01]  /*132f0*/  @P0 SHF.R.U32.HI R0, RZ, c[0x0][0x2c0], R3 ;  /* 0x0000b000ff000a19 */ /* 0x000fe20000011603 */
[----:B-1----:R-:W-:Y:S03]  /*13300*/  IMAD.WIDE.U32 R246, R246, c[0x0][0x1e8], RZ ;  /* 0x00007a00f6f67a25 */ /* 0x002fe600078e00ff */
[C---:B------:R-:W-:Y:S04]  /*13310*/  @!P5 IADD3 R3, P0, R0.reuse, R228, RZ ;  /* 0x000000e40003d210 */ /* 0x040fe80007f1e0ff */
[C---:B------:R-:W-:Y:S02]  /*13320*/  @!P5 LEA.HI.X.SX32 R5, R0.reuse, R232, 0x1, P0 ;  /* 0x000000e80005d211 */ /* 0x040fe400000f0eff */
[C---:B------:R-:W-:Y:S02]  /*13330*/  @!P5 LEA R4, P0, R3.reuse, c[0x0][0x2a0], 0x2 ;  /* 0x0000a8000304da11 */ /* 0x040fe400078010ff */
[----:B------:R-:W-:Y:S02]  /*13340*/  IADD3 R0, -R0, RZ, RZ ;  /* 0x000000ff00007210 */ /* 0x000fe40007ffe1ff */
[----:B------:R-:W-:Y:S03]  /*13350*/  @!P5 LEA.HI.X R5, R3, c[0x0][0x2a4], R5, 0x2, P0 ;  /* 0x0000a9000305da11 */ /* 0x000fe600000f1405 */
[----:B------:R-:W-:Y:S02]  /*13360*/  IMAD R201, R0, c[0x0][0x2b8], R2 ;  /* 0x0000ae0000c97a24 */ /* 0x000fe400078e0202 */
[----:B------:R-:W2:Y:S02]  /*13370*/  @!P5 LDG.E R200, [R4.64] ;  /* 0x0000000604c8d981 */ /* 0x000ea4000c1e1900 */
[C---:B------:R-:W-:Y:S01]  /*13380*/  IMAD.WIDE.U32 R2, R201.reuse, c[0x0][0x1e0], RZ ;  /* 0x00007800c9027a25 */ /* 0x040fe200078e00ff */
[----:B------:R-:W-:Y:S05]  /*13390*/  SHF.R.S32.HI R0, RZ, 0x1f, R201 ;  /* 0x0000001fff007819 */ /* 0x000fea00000114c9 */
        /* <DEDUP_REMOVED lines=13> */
.L_x_1348:
[----:B------:R-:W-:-:S05]  /*13470*/  BRA.DIV ~URZ, `(.L_x_1284) ;  /* 0x000082827f007947 */ /* 0x000fca000b800000 */
[----:B------:R-:W3:Y:S01]  /*13480*/  SHFL.IDX PT, R0, R11, RZ, 0x181f ;  /* 0x00181fff0b007589 */ /* 0x000ee200000e0000 */
[----:B------:R-:W-:Y:S02]  /*13490*/  SEL R12, RZ, 0x10, P6 ;  /* 0x00000010ff0c7807 */ /* 0x000fe40003000000 */
[----:B---3--:R-:W-:Y:S05]  /*134a0*/  IADD3 R2, P0, R0, R240, RZ ;  /* 0x000000f000027210 */ /* 0x008fea0007f1e0ff */
[----:B--2---:R-:W-:Y:S01]  /*134b0*/  IMAD.X R3, R4, 0x1, R206, P0 ;  /* 0x0000000104037824 */ /* 0x004fe200000e06ce */
[----:B------:R-:W-:Y:S05]  /*134c0*/  IADD3 R8, P0, R0, R204, RZ ;  /* 0x000000cc00087210 */ /* 0x000fea0007f1e0ff */
[----:B------:R-:W-:Y:S01]  /*134d0*/  IMAD.X R9, R4, 0x1, R205, P0 ;  /* 0x0000000104097824 */ /* 0x000fe200000e06cd */
[----:B------:R-:W-:Y:S02]  /*134e0*/  IADD3 R6, P0, R0, R196, RZ ;  /* 0x000000c400067210 */ /* 0x000fe40007f1e0ff */
[----:B------:R-:W-:Y:S01]  /*134f0*/  SHF.L.U32 R0, R10, 0x1, RZ ;  /* 0x000000010a007819 */ /* 0x000fe200000006ff */
[----:B------:R-:W-:Y:S02]  /*13500*/  IMAD.MOV.U32 R10, RZ, RZ, R241 ;  /* 0x000000ffff0a7224 */ /* 0x000fe400078e00f1 */
[----:B------:R-:W-:Y:S02]  /*13510*/  IMAD.X R7, R4, 0x1, R203, P0 ;  /* 0x0000000104077824 */ /* 0x000fe400000e06cb */
[----:B------:R-:W-:Y:S01]  /*13520*/  @!PT LDS RZ, [RZ] ;  /* 0x00000000fffff984 */ /* 0x000fe20000000800 */
[----:B------:R-:W-:Y:S01]  /*13530*/  @!PT LDS RZ, [RZ] ;  /* 0x00000000fffff984 */ /* 0x000fe20000000800 */
[----:B------:R2:W-:Y:S04]  /*13540*/  LDGSTS.E.BYPASS.LTC128B.128 [R0+0xc100], [R2.64], !P3 ;  /* 0x0c10000002007fae */ /* 0x0005e8000d901d46 */
[----:B------:R3:W-:Y:S04]  /*13550*/  LDGSTS.E.BYPASS.LTC128B.128 [R0+0xe100], [R8.64], !P4 ;  /* 0x0e10000008007fae */ /* 0x0007e8000e101d46 */
[----:B------:R4:W1:Y:S04]  /*13560*/  SHFL.IDX PT, R4, R5, 0x1, 0x181f ;  /* 0x00381f0005047f89 */ /* 0x00086800000e0000 */
[----:B------:R3:W-:Y:S04]  /*13570*/  LDGSTS.E.BYPASS.LTC128B.128 [R0+0x10100], [R6.64], !P6 ;  /* 0x1010000006007fae */ /* 0x0007e8000f101d46 */
[----:B--2---:R3:W2:Y:S01]  /*13580*/  SHFL.IDX PT, R2, R11, 0x1, 0x181f ;  /* 0x00381f000b027f89 */ /* 0x0046a200000e0000 */
[----:B-1--4-:R-:W-:Y:S03]  /*13590*/  MOV R5, R12 ;  /* 0x0000000c00057202 */ /* 0x012fe60000000f00 */
.L_x_1349:
        /* <DEDUP_REMOVED lines=19> */
.L_x_1282:
[----:B------:R-:W-:Y:S05]  /*136d0*/  BSYNC B0 ;  /* 0x0000000000007941 */ /* 0x000fea0003800000 */
.L_x_1281:
[C---:B-1----:R-:W-:Y:S01]  /*136e0*/  IADD3 R0, R185.reuse, 0x1, RZ ;  /* 0x00000001b9007810 */ /* 0x042fe20007ffe0ff */
[----:B------:R-:W0:Y:S01]  /*136f0*/  LDGDEPBAR ;  /* 0x00000000000079af */ /* 0x000e220000000000 */
[----:B------:R-:W-:Y:S01]  /*13700*/  ISETP.GE.AND P0, PT, R185, 0x1, PT ;  /* 0x00000001b900780c */ /* 0x000fe20003f06270 */
[----:B------:R-:W-:Y:S01]  /*13710*/  IMAD.MOV.U32 R100, RZ, RZ, R102 ;  /* 0x000000ffff647224 */ /* 0x000fe200078e0066 */
[----:B------:R-:W-:Y:S02]  /*13720*/  IADD3 R199, R186, -0x1, RZ ;  /* 0xffffffffbac77810 */ /* 0x000fe40007ffe0ff */
[----:B------:R-:W-:Y:S01]  /*13730*/  SEL R185, R0, RZ, !P0 ;  /* 0x000000ff00b97207 */ /* 0x000fe20004000000 */
[----:B------:R-:W-:Y:S01]  /*13740*/  IMAD.MOV.U32 R0, RZ, RZ, R103 ;  /* 0x000000ffff007224 */ /* 0x000fe200078e0067 */
[----:B------:R-:W-:Y:S01]  /*13750*/  ISETP.GT.AND P0, PT, R186, R226, PT ;  /* 0x000000e2ba00720c */ /* 0x000fe20003f04270 */
[----:B------:R-:W-:Y:S11]  /*13760*/  IMAD.MOV.U32 R186, RZ, RZ, R199 ;  /* 0x000000ffffba7224 */ /* 0x000ff600078e00c7 */
[----:B------:R-:W-:Y:S01]  /*13770*/  @!UPT UIADD3 URZ, URZ, URZ, URZ ;  /* 0x0000003f3f3ff290 */ /* 0x000fe2000fffe03f */
[----:B------:R-:W-:-:S05]  /*13780*/  @P0 BRA `(.L_x_1285) ;  /* 0xffffcec000000947 */ /* 0x000fca000383ffff */
.L_x_1275:
[----:B------:R-:W-:-:S13]  /*13790*/  ISETP.GE.AND P0, PT, R199, R225, PT ;  /* 0x000000e1c700720c */ /* 0x000fda0003f06270 */
[----:B------:R-:W-:Y:S05]  /*137a0*/  @!P0 BRA `(.L_x_1286) ;  /* 0x00003c0000008947 */ /* 0x000fea0003800000 */
[----:B------:R-:W-:Y:S01]  /*137b0*/  IADD3 R0, R212, 0x40, RZ ;  /* 0x00000040d4007810 */ /* 0x000fe20007ffe0ff */
[----:B------:R-:W-:Y:S01]  /*137c0*/  IMAD.MOV.U32 R186, RZ, RZ, 0x40 ;  /* 0x00000040ffba7424 */ /* 0x000fe200078e00ff */
[----:B------:R-:W-:Y:S01]  /*137d0*/  LOP3.LUT P0, RZ, R198, 0x4, RZ, 0xc0, !PT ;  /* 0x00000004c6ff7812 */ /* 0x000fe2000780c0ff */
[----:B------:R-:W-:Y:S01]  /*137e0*/  IMAD.MOV.U32 R101, RZ, RZ, R102 ;  /* 0x000000ffff657224 */ /* 0x000fe200078e0066 */
[----:B------:R-:W-:Y:S01]  /*137f0*/  SHF.R.S32.HI R196, RZ, 0x1f, R0 ;  /* 0x0000001fffc47819 */ /* 0x000fe20000011400 */
[----:B------:R-:W-:Y:S01]  /*13800*/  IMAD.MOV.U32 R100, RZ, RZ, R103 ;  /* 0x000000ffff647224 */ /* 0x000fe200078e0067 */
[----:B------:R-:W-:Y:S01]  /*13810*/  SHF.R.S32.HI R204, RZ, 0x1f, R212 ;  /* 0x0000001fffcc7819 */ /* 0x000fe200000114d4 */
[----:B------:R-:W-:Y:S01]  /*13820*/  IMAD.SHL.U32 R203, R212, 0x2, RZ ;  /* 0x00000002d4cb7824 */ /* 0x000fe200078e00ff */
[----:B------:R-:W-:Y:S02]  /*13830*/  LEA.HI R196, R196, R0, RZ, 0x3 ;  /* 0x00000000c4c47211 */ /* 0x000fe400078f18ff */
[----:B------:R-:W-:-:S02]  /*13840*/  ISETP.GE.AND P3, PT, R0, c[0x0][0x1d4], PT ;  /* 0x0000750000007a0c */ /* 0x000fc40003f66270 */
[----:B------:R-:W-:Y:S02]  /*13850*/  LOP3.LUT R196, R196, 0xfffffff8, RZ, 0xc0, !PT ;  /* 0xfffffff8c4c47812 */ /* 0x000fe400078ec0ff */
[C---:B------:R-:W-:Y:S02]  /*13860*/  ISETP.GE.AND P2, PT, R212.reuse, c[0x0][0x1d4], PT ;  /* 0x00007500d4007a0c */ /* 0x040fe40003f46270 */
[----:B------:R-:W-:Y:S02]  /*13870*/  SHF.R.S32.HI R198, RZ, 0x1f, R196 ;  /* 0x0000001fffc67819 */ /* 0x000fe400000114c4 */
[----:B------:R-:W-:Y:S02]  /*13880*/  SHF.L.U64.HI R204, R212, 0x1, R204 ;  /* 0x00000001d4cc7819 */ /* 0x000fe400000102cc */
[C---:B------:R-:W-:Y:S01]  /*13890*/  SHF.L.U64.HI R198, R196.reuse, 0x1, R198 ;  /* 0x00000001c4c67819 */ /* 0x040fe200000102c6 */
[----:B------:R-:W-:Y:S01]  /*138a0*/  IMAD.SHL.U32 R196, R196, 0x2, RZ ;  /* 0x00000002c4c47824 */ /* 0x000fe200078e00ff */
[----:B------:R-:W-:-:S02]  /*138b0*/  SEL R186, R186, 0xffffffc0, !P0 ;  /* 0xffffffc0baba7807 */ /* 0x000fc40004000000 */
.L_x_1303:
[----:B------:R-:W-:Y:S04]  /*138c0*/  DEPBAR.LE SB0, 0x2 ;  /* 0x000080800000791a */ /* 0x000fe80000000000 */
[----:B------:R-:W-:Y:S01]  /*138d0*/  WARPSYNC 0xffffffff ;  /* 0xffffffff00007948 */ /* 0x000fe20003800000 */
[----:B------:R-:W-:Y:S01]  /*138e0*/  BAR.SYNC.DEFER_BLOCKING 0x0 ;  /* 0x0000000000007b1d */ /* 0x000fe20000010000 */
[----:B------:R-:W-:Y:S01]  /*138f0*/  IMAD R184, R185, 0x6000, RZ ;  /* 0x00006000b9b87824 */ /* 0x000fe200078e02ff */
[----:B------:R-:W-:Y:S04]  /*13900*/  ISETP.GE.AND P0, PT, R225, R199, PT ;  /* 0x000000c7e100720c */ /* 0x000fe80003f06270 */
[----:B------:R-:W-:Y:S04]  /*13910*/  IADD3 R172, R193, R184, RZ ;  /* 0x000000b8c1ac7210 */ /* 0x000fe80007ffe0ff */
[----:B------:R-:W-:Y:S01]  /*13920*/  IADD3 R0, R197, R172, RZ ;  /* 0x000000acc5007210 */ /* 0x000fe20007ffe0ff */
        /* <DEDUP_REMOVED lines=29> */
.L_x_1350:
[----:B------:R-:W-:-:S05]  /*13b00*/  BRA.DIV ~URZ, `(.L_x_1290) ;  /* 0x00007ec27f007947 */ /* 0x000fca000b800000 */
[----:B------:R-:W5:Y:S01]  /*13b10*/  SHFL.IDX PT, R2, R21, RZ, 0x181f ;  /* 0x00181fff15027589 */ /* 0x000f6200000e0000 */
[C---:B------:R-:W-:Y:S01]  /*13b20*/  IMAD.SHL.U32 R22, R227.reuse, 0x2, RZ ;  /* 0x00000002e3167824 */ /* 0x040fe200078e00ff */
[----:B------:R-:W-:Y:S01]  /*13b30*/  SHF.L.U64.HI R23, R227, 0x1, R239 ;  /* 0x00000001e3177819 */ /* 0x000fe200000102ef */
[----:B------:R-:W-:Y:S01]  /*13b40*/  IMAD R4, R202, 0x6000, R230 ;  /* 0x00006000ca047824 */ /* 0x000fe200078e02e6 */
[C---:B-----5:R-:W-:Y:S05]  /*13b50*/  IADD3 R6, P0, R2.reuse, R203, RZ ;  /* 0x000000cb02067210 */ /* 0x060fea0007f1e0ff */
[C---:B---3--:R-:W-:Y:S01]  /*13b60*/  IMAD.X R7, R5.reuse, 0x1, R204, P0 ;  /* 0x0000000105077824 */ /* 0x048fe200000e06cc */
[C---:B------:R-:W-:Y:S04]  /*13b70*/  IADD3 R14, P0, R2.reuse, R196, RZ ;  /* 0x000000c4020e7210 */ /* 0x040fe80007f1e0ff */
[----:B------:R-:W-:Y:S01]  /*13b80*/  @!PT LDS RZ, [RZ] ;  /* 0x00000000fffff984 */ /* 0x000fe20000000800 */
[----:B------:R-:W-:Y:S01]  /*13b90*/  @!PT LDS RZ, [RZ] ;  /* 0x00000000fffff984 */ /* 0x000fe20000000800 */
[----:B------:R3:W-:Y:S01]  /*13ba0*/  LDGSTS.E.BYPASS.LTC128B.128 [R4], [R6.64], !P2 ;  /* 0x0000000006047fae */ /* 0x0007e2000d101d46 */
[C---:B------:R-:W-:Y:S02]  /*13bb0*/  IADD3.X R15, R5.reuse, R198, RZ, P0, !PT ;  /* 0x000000c6050f7210 */ /* 0x040fe400007fe4ff */
[----:B------:R-:W-:Y:S02]  /*13bc0*/  IADD3 R12, P0, R2, R22, RZ ;  /* 0x00000016020c7210 */ /* 0x000fe40007f1e0ff */
[----:B------:R3:W4:Y:S03]  /*13bd0*/  SHFL.IDX PT, R2, R21, 0x1, 0x181f ;  /* 0x00381f0015027f89 */ /* 0x00072600000e0000 */
[----:B------:R-:W-:Y:S01]  /*13be0*/  IMAD.X R13, R5, 0x1, R23, P0 ;  /* 0x00000001050d7824 */ /* 0x000fe200000e0617 */
[----:B------:R3:W-:Y:S04]  /*13bf0*/  LDGSTS.E.BYPASS.LTC128B.128 [R4+0x2000], [R14.64], !P3 ;  /* 0x020000000e047fae */ /* 0x0007e8000d901d46 */
[----:B------:R3:W2:Y:S04]  /*13c00*/  SHFL.IDX PT, R5, R20, 0x1, 0x181f ;  /* 0x00381f0014057f89 */ /* 0x0006a800000e0000 */
[----:B------:R3:W-:Y:S02]  /*13c10*/  LDGSTS.E.BYPASS.LTC128B.128 [R4+0x4000], [R12.64], !P6 ;  /* 0x040000000c047fae */ /* 0x0007e4000f101d46 */
.L_x_1351:
[C---:B---34-:R-:W-:Y:S05]  /*13c20*/  IADD3 R12, P0, R2.reuse, R203, RZ ;  /* 0x000000cb020c7210 */ /* 0x058fea0007f1e0ff */
[C---:B--2---:R-:W-:Y:S01]  /*13c30*/  IMAD.X R13, R5.reuse, 0x1, R204, P0 ;  /* 0x00000001050d7824 */ /* 0x044fe200000e06cc */
        /* <DEDUP_REMOVED lines=8> */
[----:B------:R-:W-:Y:S05]  /*13cc0*/  IMAD.X R3, R5, 0x1, R23, P0 ;  /* 0x0000000105037824 */ /* 0x000fea00000e0617 */
[----:B------:R2:W-:Y:S03]  /*13cd0*/  LDGSTS.E.BYPASS.LTC128B.128 [R4+0x5000], [R2.64], !P6 ;  /* 0x0500000002047fae */ /* 0x0005e6000f101d46 */
.L_x_1288:
[----:B------:R-:W-:Y:S05]  /*13ce0*/  BSYNC B0 ;  /* 0x0000000000007941 */ /* 0x000fea0003800000 */
.L_x_1287:
[----:B------:R-:W0:Y:S01]  /*13cf0*/  LDGDEPBAR ;  /* 0x00000000000079af */ /* 0x000e220000000000 */
[----:B------:R-:W-:Y:S01]  /*13d00*/  WARPSYNC 0xffffffff ;  /* 0xffffffff00007948 */ /* 0x000fe20003800000 */
[C---:B--23--:R-:W-:Y:S03]  /*13d10*/  HMMA.16816.F32.BF16 R4, R32.reuse, R8, RZ ;  /* 0x000000082004723c */ /* 0x04cfe600000418ff */
[C---:B------:R-:W-:Y:S02]  /*13d20*/  ISETP.NE.AND P0, PT, R243.reuse, c[0x0][0x2c4], PT ;  /* 0x0000b100f3007a0c */ /* 0x040fe40003f05270 */
[C---:B------:R-:W-:Y:S01]  /*13d30*/  IADD3 R2, R186.reuse, R172, RZ ;  /* 0x000000acba027210 */ /* 0x040fe20007ffe0ff */
[----:B------:R-:W2:Y:S01]  /*13d40*/  LDL R191, [R1+0x4] ;  /* 0x0000040001bf7983 */ /* 0x000ea20000100800 */
[C---:B------:R-:W-:Y:S01]  /*13d50*/  IADD3 R102, R186.reuse, R0, RZ ;  /* 0x00000000ba667210 */ /* 0x040fe20007ffe0ff */
[C---:B------:R-:W-:Y:S01]  /*13d60*/  HMMA.16816.F32.BF16 R8, R32.reuse, R10, RZ ;  /* 0x0000000a2008723c */ /* 0x040fe200000418ff */
[----:B------:R-:W-:Y:S01]  /*13d70*/  IADD3 R3, R186, R193, R184 ;  /* 0x000000c1ba037210 */ /* 0x000fe20007ffe0b8 */
[----:B------:R-:W-:Y:S01]  /*13d80*/  LDSM.16.M88.4 R160, [R190] ;  /* 0x00000000bea0783b */ /* 0x000fe20000000200 */
[----:B------:R-:W-:Y:S02]  /*13d90*/  ISETP.LE.AND P4, PT, R243, c[0x0][0x32c], PT ;  /* 0x0000cb00f3007a0c */ /* 0x000fe40003f83270 */
[----:B------:R-:W-:Y:S03]  /*13da0*/  IADD3 R3, R197, R3, RZ ;  /* 0x00000003c5037210 */ /* 0x000fe60007ffe0ff */
[C---:B----4-:R-:W-:Y:S02]  /*13db0*/  HMMA.16816.F32.BF16 R12, R32.reuse, R16, RZ ;  /* 0x00000010200c723c */ /* 0x050fe400000418ff */
[----:B------:R-:W-:Y:S06]  /*13dc0*/  LDSM.16.M88.4 R164, [R2+0xd900] ;  /* 0x00d9000002a4783b */ /* 0x000fec0000000200 */
[C---:B------:R-:W-:Y:S02]  /*13dd0*/  HMMA.16816.F32.BF16 R16, R32.reuse, R18, RZ ;  /* 0x000000122010723c */ /* 0x040fe400000418ff */
[----:B------:R-:W-:Y:S06]  /*13de0*/  LDSM.16.M88.4 R168, [R102+0xc100] ;  /* 0x00c1000066a8783b */ /* 0x000fec0000000200 */
[C---:B-1----:R-:W-:Y:S02]  /*13df0*/  HMMA.16816.F32.BF16 R20, R32.reuse, R24, RZ ;  /* 0x000000182014723c */ /* 0x042fe400000418ff */
[----:B------:R-:W-:Y:S06]  /*13e00*/  LDSM.16.M88.4 R176, [R187+0x8000] ;  /* 0x00800000bbb0783b */ /* 0x000fec0000000200 */
[C---:B------:R-:W-:Y:S02]  /*13e10*/  HMMA.16816.F32.BF16 R24, R32.reuse, R26, RZ ;  /* 0x0000001a2018723c */ /* 0x040fe400000418ff */
[----:B------:R-:W-:Y:S06]  /*13e20*/  LDSM.16.M88.4 R180, [R0+0x10100] ;  /* 0x0101000000b4783b */ /* 0x000fec0000000200 */
[C---:B------:R-:W-:Y:S08]  /*13e30*/  HMMA.16816.F32.BF16 R28, R32.reuse, R104, RZ ;  /* 0x00000068201c723c */ /* 0x040ff000000418ff */
        /* <DEDUP_REMOVED lines=13> */
[----:B------:R-:W5:Y:S07]  /*13f10*/  LDSM.16.M88.4 R140, [R102+0xc900] ;  /* 0x00c90000668c783b */ /* 0x000f6e0000000200 */
[C---:B-1----:R-:W-:Y:S01]  /*13f20*/  HMMA.16816.F32.BF16 R4, R160.reuse, R104, R4 ;  /* 0x00000068a004723c */ /* 0x042fe20000041804 */
[----:B------:R-:W-:Y:S07]  /*13f30*/  LDSM.16.M88.4 R156, [R172+0xe100] ;  /* 0x00e10000ac9c783b */ /* 0x000fee0000000200 */
[C---:B------:R-:W-:Y:S01]  /*13f40*/  HMMA.16816.F32.BF16 R8, R160.reuse, R106, R8 ;  /* 0x0000006aa008723c */ /* 0x040fe20000041808 */
[----:B------:R-:W1:Y:S07]  /*13f50*/  LDSM.16.M88.4 R104, [R102+0xd100] ;  /* 0x00d100006668783b */ /* 0x000e6e0000000200 */
        /* <DEDUP_REMOVED lines=8> */
[----:B------:R-:W3:Y:S07]  /*13fe0*/  LDSM.16.M88.4 R160, [R172+0xe900] ;  /* 0x00e90000aca0783b */ /* 0x000eee0000000200 */
[C---:B-----5:R-:W-:Y:S01]  /*13ff0*/  HMMA.16816.F32.BF16 R4, R152.reuse, R168, R4 ;  /* 0x000000a89804723c */ /* 0x060fe20000041804 */
[----:B------:R-:W5:Y:S07]  /*14000*/  LDSM.16.M88.4 R164, [R172+0xf100] ;  /* 0x00f10000aca4783b */ /* 0x000f6e0000000200 */
[C---:B------:R-:W-:Y:S01]  /*14010*/  HMMA.16816.F32.BF16 R8, R152.reuse, R170, R8 ;  /* 0x000000aa9808723c */ /* 0x040fe20000041808 */
[----:B------:R-:W4:Y:S07]  /*14020*/  LDSM.16.M88.4 R168, [R172+0xf900] ;  /* 0x00f90000aca8783b */ /* 0x000f2e0000000200 */
        /* <DEDUP_REMOVED lines=9> */
[C---:B----4-:R-:W-:Y:S01]  /*140c0*/  HMMA.16816.F32.BF16 R4, R148.reuse, R156, R4 ;  /* 0x0000009c9404723c */ /* 0x050fe20000041804 */
[----:B------:R-:W4:Y:S07]  /*140d0*/  LDSM.16.M88.4 R152, [R0+0xf100] ;  /* 0x00f100000098783b */ /* 0x000f2e0000000200 */
[C---:B------:R-:W-:Y:S01]  /*140e0*/  HMMA.16816.F32.BF16 R8, R148.reuse, R158, R8 ;  /* 0x0000009e9408723c */ /* 0x040fe20000041808 */
[----:B------:R-:W1:Y:S07]  /*140f0*/  LDSM.16.M88.4 R156, [R0+0xf900] ;  /* 0x00f90000009c783b */ /* 0x000e6e0000000200 */
[C---:B------:R-:W-:Y:S08]  /*14100*/  HMMA.16816.F32.BF16 R12, R148.reuse, R160, R12 ;  /* 0x000000a0940c723c */ /* 0x040ff0000004180c */
[C---:B------:R-:W-:Y:S01]  /*14110*/  HMMA.16816.F32.BF16 R16, R148.reuse, R162, R16 ;  /* 0x000000a29410723c */ /* 0x040fe20000041810 */
[----:B------:R-:W-:Y:S07]  /*14120*/  LDSM.16.M88.4 R160, [R190+0x4000] ;  /* 0x00400000bea0783b */ /* 0x000fee0000000200 */
[C---:B-----5:R-:W-:Y:S08]  /*14130*/  HMMA.16816.F32.BF16 R20, R148.reuse, R164, R20 ;  /* 0x000000a49414723c */ /* 0x060ff00000041814 */
[C---:B------:R-:W-:Y:S01]  /*14140*/  HMMA.16816.F32.BF16 R24, R148.reuse, R166, R24 ;  /* 0x000000a69418723c */ /* 0x040fe20000041818 */
[----:B------:R-:W5:Y:S07]  /*14150*/  LDSM.16.M88.4 R164, [R2+0xe100] ;  /* 0x00e1000002a4783b */ /* 0x000f6e0000000200 */
        /* <DEDUP_REMOVED lines=9> */
[----:B------:R-:W-:Y:S07]  /*141f0*/  LDSM.16.M88.4 R144, [R189+0x4000] ;  /* 0x00400000bd90783b */ /* 0x000fee0000000200 */
[C---:B----4-:R-:W-:Y:S08]  /*14200*/  HMMA.16816.F32.BF16 R20, R104.reuse, R152, R20 ;  /* 0x000000986814723c */ /* 0x050ff00000041814 */
[C---:B------:R-:W-:Y:S01]  /*14210*/  HMMA.16816.F32.BF16 R24, R104.reuse, R154, R24 ;  /* 0x0000009a6818723c */ /* 0x040fe20000041818 */
[----:B------:R-:W-:Y:S07]  /*14220*/  LDSM.16.M88.4 R152, [R102+0xe100] ;  /* 0x00e100006698783b */ /* 0x000fee0000000200 */
[C---:B------:R-:W-:Y:S08]  /*14230*/  HMMA.16816.F32.BF16 R28, R104.reuse, R156, R28 ;  /* 0x0000009c681c723c */ /* 0x040ff0000004181c */
[----:B------:R-:W-:Y:S01]  /*14240*/  HMMA.16816.F32.BF16 R32, R104, R158, R32 ;  /* 0x0000009e6820723c */ /* 0x000fe20000041820 */
[----:B------:R-:W3:Y:S07]  /*14250*/  LDSM.16.M88.4 R104, [R2+0xf900] ;  /* 0x00f900000268783b */ /* 0x000eee0000000200 */
[C---:B-----5:R-:W-:Y:S01]  /*14260*/  HMMA.16816.F32.BF16 R4, R160.reuse, R164, R4 ;  /* 0x000000a4a004723c */ /* 0x060fe20000041804 */
[----:B------:R-:W-:Y:S07]  /*14270*/  LDSM.16.M88.4 R156, [R3+0xf100] ;  /* 0x00f10000039c783b */ /* 0x000fee0000000200 */
[C---:B------:R-:W-:Y:S01]  /*14280*/  HMMA.16816.F32.BF16 R8, R160.reuse, R166, R8 ;  /* 0x000000a6a008723c */ /* 0x040fe20000041808 */
[----:B------:R-:W-:Y:S07]  /*14290*/  LDSM.16.M88.4 R164, [R188+0x8000] ;  /* 0x00800000bca4783b */ /* 0x000fee0000000200 */
[C---:B--2---:R-:W-:Y:S08]  /*142a0*/  HMMA.16816.F32.BF16 R12, R160.reuse, R148, R12 ;  /* 0x00000094a00c723c */ /* 0x044ff0000004180c */
[C---:B------:R-:W-:Y:S01]  /*142b0*/  HMMA.16816.F32.BF16 R16, R160.reuse, R150, R16 ;  /* 0x00000096a010723c */ /* 0x040fe20000041810 */
[----:B------:R-:W2:Y:S07]  /*142c0*/  LDSM.16.M88.4 R148, [R3+0xe900] ;  /* 0x00e900000394783b */ /* 0x000eae0000000200 */
[C---:B-1----:R-:W-:Y:S08]  /*142d0*/  HMMA.16816.F32.BF16 R20, R160.reuse, R140, R20 ;  /* 0x0000008ca014723c */ /* 0x042ff00000041814 */
[C---:B------:R-:W-:Y:S01]  /*142e0*/  HMMA.16816.F32.BF16 R24, R160.reuse, R142, R24 ;  /* 0x0000008ea018723c */ /* 0x040fe20000041818 */
[----:B------:R-:W1:Y:S07]  /*142f0*/  LDSM.16.M88.4 R140, [R3+0xf900] ;  /* 0x00f90000038c783b */ /* 0x000e6e0000000200 */
[C---:B---3--:R-:W-:Y:S08]  /*14300*/  HMMA.16816.F32.BF16 R28, R160.reuse, R104, R28 ;  /* 0x00000068a01c723c */ /* 0x048ff0000004181c */
[----:B------:R-:W-:Y:S01]  /*14310*/  HMMA.16816.F32.BF16 R32, R160, R106, R32 ;  /* 0x0000006aa020723c */ /* 0x000fe20000041820 */
[----:B------:R-:W3:Y:S07]  /*14320*/  LDSM.16.M88.4 R104, [R172+0x10900] ;  /* 0x01090000ac68783b */ /* 0x000eee0000000200 */
[C---:B------:R-:W-:Y:S01]  /*14330*/  HMMA.16816.F32.BF16 R4, R144.reuse, R152, R4 ;  /* 0x000000989004723c */ /* 0x040fe20000041804 */
[----:B------:R-:W4:Y:S07]  /*14340*/  LDSM.16.M88.4 R160, [R172+0x11100] ;  /* 0x01110000aca0783b */ /* 0x000f2e0000000200 */
[C---:B------:R-:W-:Y:S01]  /*14350*/  HMMA.16816.F32.BF16 R8, R144.reuse, R154, R8 ;  /* 0x0000009a9008723c */ /* 0x040fe20000041808 */
[----:B------:R-:W5:Y:S07]  /*14360*/  LDSM.16.M88.4 R172, [R172+0x11900] ;  /* 0x01190000acac783b */ /* 0x000f6e0000000200 */
[C---:B--2---:R-:W-:Y:S01]  /*14370*/  HMMA.16816.F32.BF16 R12, R144.reuse, R148, R12 ;  /* 0x00000094900c723c */ /* 0x044fe2000004180c */
[----:B------:R-:W-:Y:S07]  /*14380*/  LDSM.16.M88.4 R152, [R190+0x8000] ;  /* 0x00800000be98783b */ /* 0x000fee0000000200 */
[C---:B------:R-:W-:Y:S01]  /*14390*/  HMMA.16816.F32.BF16 R16, R144.reuse, R150, R16 ;  /* 0x000000969010723c */ /* 0x040fe20000041810 */
[----:B------:R-:W-:Y:S07]  /*143a0*/  LDSM.16.M88.4 R148, [R0+0x11900] ;  /* 0x011900000094783b */ /* 0x000fee0000000200 */
[C---:B------:R-:W-:Y:S08]  /*143b0*/  HMMA.16816.F32.BF16 R20, R144.reuse, R156, R20 ;  /* 0x0000009c9014723c */ /* 0x040ff00000041814 */
[C---:B------:R-:W-:Y:S01]  /*143c0*/  HMMA.16816.F32.BF16 R24, R144.reuse, R158, R24 ;  /* 0x0000009e9018723c */ /* 0x040fe20000041818 */
[----:B------:R-:W-:Y:S07]  /*143d0*/  LDSM.16.M88.4 R156, [R2+0x10100] ;  /* 0x01010000029c783b */ /* 0x000fee0000000200 */
[C---:B-1----:R-:W-:Y:S08]  /*143e0*/  HMMA.16816.F32.BF16 R28, R144.reuse, R140, R28 ;  /* 0x0000008c901c723c */ /* 0x042ff0000004181c */
[----:B------:R-:W-:Y:S01]  /*143f0*/  HMMA.16816.F32.BF16 R32, R144, R142, R32 ;  /* 0x0000008e9020723c */ /* 0x000fe20000041820 */
[----:B------:R-:W1:Y:S07]  /*14400*/  LDSM.16.M88.4 R140, [R0+0x10900] ;  /* 0x01090000008c783b */ /* 0x000e6e0000000200 */
[C---:B------:R-:W-:Y:S01]  /*14410*/  HMMA.16816.F32.BF16 R4, R164.reuse, R168, R4 ;  /* 0x000000a8a404723c */ /* 0x040fe20000041804 */
        /* <DEDUP_REMOVED lines=11> */
[----:B------:R5:W3:Y:S07]  /*144d0*/  LDSM.16.M88.4 R164, [R2+0x11900] ;  /* 0x0119000002a4783b */ /* 0x000aee0000000200 */
[C---:B------:R-:W-:Y:S01]  /*144e0*/  HMMA.16816.F32.BF16 R4, R176.reuse, R180, R4 ;  /* 0x000000b4b004723c */ /* 0x040fe20000041804 */
[----:B------:R-:W3:Y:S07]  /*144f0*/  LDSM.16.M88.4 R172, [R102+0x10100] ;  /* 0x0101000066ac783b */ /* 0x000eee0000000200 */
[C---:B------:R-:W-:Y:S08]  /*14500*/  HMMA.16816.F32.BF16 R8, R176.reuse, R182, R8 ;  /* 0x000000b6b008723c */ /* 0x040ff00000041808 */
[C---:B-1----:R-:W-:Y:S04]  /*14510*/  HMMA.16816.F32.BF16 R12, R176.reuse, R140, R12 ;  /* 0x0000008cb00c723c */ /* 0x042fe8000004180c */
[----:B-----5:R-:W-:Y:S04]  /*14520*/  IADD3 R2, R202, 0x1, RZ ;  /* 0x00000001ca027810 */ /* 0x020fe80007ffe0ff */
[C---:B------:R-:W-:Y:S08]  /*14530*/  HMMA.16816.F32.BF16 R16, R176.reuse, R142, R16 ;  /* 0x0000008eb010723c */ /* 0x040ff00000041810 */
[C---:B--2---:R-:W-:Y:S08]  /*14540*/  HMMA.16816.F32.BF16 R20, R176.reuse, R144, R20 ;  /* 0x00000090b014723c */ /* 0x044ff00000041814 */
        /* <DEDUP_REMOVED lines=8> */
[C---:B----4-:R-:W-:Y:S08]  /*145d0*/  HMMA.16816.F32.BF16 R20, R152.reuse, R160, R20 ;  /* 0x000000a09814723c */ /* 0x050ff00000041814 */
[C---:B------:R-:W-:Y:S08]  /*145e0*/  HMMA.16816.F32.BF16 R24, R152.reuse, R162, R24 ;  /* 0x000000a29818723c */ /* 0x040ff00000041818 */
[C---:B------:R-:W-:Y:S08]  /*145f0*/  HMMA.16816.F32.BF16 R28, R152.reuse, R164, R28 ;  /* 0x000000a4981c723c */ /* 0x040ff0000004181c */
[----:B------:R-:W-:Y:S07]  /*14600*/  HMMA.16816.F32.BF16 R32, R152, R166, R32 ;  /* 0x000000a69820723c */ /* 0x000fee0000041820 */
[----:B------:R-:W-:Y:S01]  /*14610*/  SHF.L.U32 R167, R199, 0x6, RZ ;  /* 0x00000006c7a77819 */ /* 0x000fe200000006ff */
        /* <DEDUP_REMOVED lines=37> */
[----:B------:R1:W1:Y:S01]  /*14870*/  MUFU.TANH R143, R15 ;  /* 0x0000000f008f7308 */ /* 0x0002620000002400 */
[----:B------:R-:W-:Y:S05]  /*14880*/  @P0 IMAD.HI.U32 R0, R4, c[0x0][0x2c8], RZ ;  /* 0x0000b20004000a27 */ /* 0x000fea00078e00ff */
[----:B------:R-:W-:Y:S01]  /*14890*/  @P0 SHF.R.U32.HI R4, RZ, c[0x0][0x2cc], R0 ;  /* 0x0000b300ff040a19 */ /* 0x000fe20000011600 */
[----:B------:R-:W-:Y:S03]  /*148a0*/  FMUL.FTZ R20, R20, c[0x0][0x320] ;  /* 0x0000c80014147a20 */ /* 0x000fe60000410000 */
[----:B------:R-:W1:Y:S01]  /*148b0*/  MUFU.TANH R105, R16 ;  /* 0x0000001000697308 */ /* 0x000e620000002400 */
[----:B------:R-:W-:Y:S01]  /*148c0*/  FMUL.FTZ R22, R22, c[0x0][0x320] ;  /* 0x0000c80016167a20 */ /* 0x000fe20000410000 */
[----:B------:R-:W1:Y:S01]  /*148d0*/  SHFL.IDX PT, R3, R4, RZ, 0x1c1f ;  /* 0x001c1fff04037589 */ /* 0x000e6200000e0000 */
[----:B------:R-:W-:Y:S01]  /*148e0*/  FMUL.FTZ R23, R23, c[0x0][0x320] ;  /* 0x0000c80017177a20 */ /* 0x000fe20000410000 */
[----:B------:R-:W-:Y:S02]  /*148f0*/  IADD3 R0, -R222, 0x1, -R167 ;  /* 0x00000001de007810 */ /* 0x000fe40007ffe9a7 */
[----:B------:R-:W-:Y:S02]  /*14900*/  ISETP.GE.AND P0, PT, R202, 0x1, PT ;  /* 0x00000001ca00780c */ /* 0x000fe40003f06270 */
[----:B------:R-:W-:Y:S02]  /*14910*/  IADD3 R0, -R224, R0, R223 ;  /* 0x00000000e0007210 */ /* 0x000fe40007ffe1df */
[----:B------:R2:W2:Y:S01]  /*14920*/  MUFU.TANH R103, R17 ;  /* 0x0000001100677308 */ /* 0x0004a20000002400 */
[----:B------:R-:W-:Y:S02]  /*14930*/  SEL R202, R2, RZ, !P0 ;  /* 0x000000ff02ca7207 */ /* 0x000fe40004000000 */
[C---:B------:R-:W-:Y:S01]  /*14940*/  IADD3 R6, R0.reuse, c[0x0][0x328], RZ ;  /* 0x0000ca0000067a10 */ /* 0x040fe20007ffe0ff */
[C---:B-----5:R-:W-:Y:S03]  /*14950*/  HMMA.16816.F32.BF16 R28, R168.reuse, R8, R28 ;  /* 0x00000008a81c723c */ /* 0x060fe6000004181c */
[----:B------:R-:W-:Y:S03]  /*14960*/  IADD3 R5, R0, UR4, RZ ;  /* 0x0000000400057c10 */ /* 0x000fe6000fffe0ff */
[----:B------:R5:W3:Y:S02]  /*14970*/  MUFU.TANH R141, R18 ;  /* 0x00000012008d7308 */ /* 0x000ae40000002400 */
[----:B------:R-:W-:Y:S04]  /*14980*/  HMMA.16816.F32.BF16 R32, R168, R10, R32 ;  /* 0x0000000aa820723c */ /* 0x000fe80000041820 */
[-C--:B-1----:R-:W-:Y:S02]  /*14990*/  IADD3 R2, R6, R3.reuse, RZ ;  /* 0x0000000306027210 */ /* 0x082fe40007ffe0ff */
[----:B------:R-:W-:Y:S02]  /*149a0*/  IADD3 R0, R5, R3, RZ ;  /* 0x0000000305007210 */ /* 0x000fe40007ffe0ff */
[----:B------:R1:W1:Y:S08]  /*149b0*/  MUFU.TANH R107, R19 ;  /* 0x00000013006b7308 */ /* 0x0002700000002400 */
[----:B------:R-:W-:Y:S02]  /*149c0*/  FMUL.FTZ R15, R28, c[0x0][0x320] ;  /* 0x0000c8001c0f7a20 */ /* 0x000fe40000410000 */
[----:B------:R3:W3:Y:S01]  /*149d0*/  MUFU.TANH R102, R20 ;  /* 0x0000001400667308 */ /* 0x0006e20000002400 */
[----:B------:R-:W-:Y:S02]  /*149e0*/  FMUL.FTZ R13, R29, c[0x0][0x320] ;  /* 0x0000c8001d0d7a20 */ /* 0x000fe40000410000 */
[----:B--2---:R-:W-:Y:S02]  /*149f0*/  FMUL.FTZ R17, R30, c[0x0][0x320] ;  /* 0x0000c8001e117a20 */ /* 0x004fe40000410000 */
[----:B-----5:R-:W-:Y:S02]  /*14a00*/  FMUL.FTZ R18, R25, c[0x0][0x320] ;  /* 0x0000c80019127a20 */ /* 0x020fe40000410000 */
[----:B------:R-:W-:Y:S02]  /*14a10*/  FMUL.FTZ R16, R31, c[0x0][0x320] ;  /* 0x0000c8001f107a20 */ /* 0x000fe40000410000 */
[----:B------:R-:W-:Y:S01]  /*14a20*/  FMUL.FTZ R12, R32, c[0x0][0x320] ;  /* 0x0000c800200c7a20 */ /* 0x000fe20000410000 */
[----:B------:R2:W2:Y:S01]  /*14a30*/  MUFU.TANH R104, R22 ;  /* 0x0000001600687308 */ /* 0x0004a20000002400 */
[----:B------:R-:W-:Y:S02]  /*14a40*/  FMUL.FTZ R11, R33, c[0x0][0x320] ;  /* 0x0000c800210b7a20 */ /* 0x000fe40000410000 */
[----:B------:R-:W-:Y:S02]  /*14a50*/  FMUL.FTZ R14, R34, c[0x0][0x320] ;  /* 0x0000c800220e7a20 */ /* 0x000fe40000410000 */
[----:B-1----:R-:W-:Y:S02]  /*14a60*/  FMUL.FTZ R19, R24, c[0x0][0x320] ;  /* 0x0000c80018137a20 */ /* 0x002fe40000410000 */
[----:B------:R-:W-:Y:S03]  /*14a70*/  FMUL.FTZ R24, R35, c[0x0][0x320] ;  /* 0x0000c80023187a20 */ /* 0x000fe60000410000 */
[----:B------:R-:W1:Y:S01]  /*14a80*/  MUFU.TANH R23, R23 ;  /* 0x0000001700177308 */ /* 0x000e620000002400 */
[----:B---3--:R-:W-:Y:S02]  /*14a90*/  FMUL.FTZ R20, R21, c[0x0][0x320] ;  /* 0x0000c80015147a20 */ /* 0x008fe40000410000 */
[----:B------:R-:W-:Y:S07]  /*14aa0*/  FMUL.FTZ R21, R27, c[0x0][0x320] ;  /* 0x0000c8001b157a20 */ /* 0x000fee0000410000 */
[----:B------:R-:W3:Y:S01]  /*14ab0*/  MUFU.TANH R20, R20 ;  /* 0x0000001400147308 */ /* 0x000ee20000002400 */
[----:B--2---:R-:W-:Y:S09]  /*14ac0*/  FMUL.FTZ R22, R26, c[0x0][0x320] ;  /* 0x0000c8001a167a20 */ /* 0x004ff20000410000 */
[----:B------:R-:W2:Y:S10]  /*14ad0*/  MUFU.TANH R19, R19 ;  /* 0x0000001300137308 */ /* 0x000eb40000002400 */
        /* <DEDUP_REMOVED lines=25> */
.L_x_1293:
[----:B------:R-:W-:Y:S04]  /*14c70*/  MOV R7, 0x1 ;  /* 0x0000000100077802 */ /* 0x000fe80000000f00 */
[----:B------:R-:W-:Y:S11]  /*14c80*/  ISETP.NE.AND P0, PT, R7, c[0x0][0x32c], PT ;  /* 0x0000cb0007007a0c */ /* 0x000ff60003f05270 */
[----:B------:R-:W-:Y:S02]  /*14c90*/  @!UPT UIADD3 URZ, URZ, URZ, URZ ;  /* 0x0000003f3f3ff290 */ /* 0x000fe4000fffe03f */
[----:B------:R-:W-:Y:S05]  /*14ca0*/  @P0 IMAD.HI.U32 R7, R3, c[0x0][0x330], RZ ;  /* 0x0000cc0003070a27 */ /* 0x000fea00078e00ff */
[----:B------:R-:W-:Y:S02]  /*14cb0*/  @P0 SHF.R.U32.HI R3, RZ, c[0x0][0x334], R7 ;  /* 0x0000cd00ff030a19 */ /* 0x000fe40000011607 */
.L_x_1294:
[----:B------:R-:W-:Y:S05]  /*14cc0*/  BSYNC B0 ;  /* 0x0000000000007941 */ /* 0x000fea0003800000 */
.L_x_1292:
[----:B------:R-:W-:Y:S04]  /*14cd0*/  IMAD R3, R3, c[0x0][0x32c], -R167 ;  /* 0x0000cb0003037a24 */ /* 0x000fe800078e0aa7 */
[----:B------:R-:W-:Y:S05]  /*14ce0*/  IMAD.IADD R3, R3, 0x1, -R222 ;  /* 0x0000000103037824 */ /* 0x000fea00078e0ade */
[----:B------:R-:W-:Y:S02]  /*14cf0*/  IADD3 R7, R3, c[0x0][0x32c], RZ ;  /* 0x0000cb0003077a10 */ /* 0x000fe40007ffe0ff */
[----:B------:R-:W-:Y:S02]  /*14d00*/  IMNMX R0, R0, R3, !PT ;  /* 0x0000000300007217 */ /* 0x000fe40007800200 */
[----:B------:R-:W-:Y:S02]  /*14d10*/  IMNMX R2, R2, R7, PT ;  /* 0x0000000702027217 */ /* 0x000fe40003800200 */
.L_x_1291:
        /* <DEDUP_REMOVED lines=66> */
.L_x_1297:
[----:B------:R-:W-:Y:S04]  /*15140*/  MOV R4, 0x1 ;  /* 0x0000000100047802 */ /* 0x000fe80000000f00 */
[----:B------:R-:W-:Y:S11]  /*15150*/  ISETP.NE.AND P0, PT, R4, c[0x0][0x32c], PT ;  /* 0x0000cb0004007a0c */ /* 0x000ff60003f05270 */
[----:B------:R-:W-:Y:S02]  /*15160*/  @!UPT UIADD3 URZ, URZ, URZ, URZ ;  /* 0x0000003f3f3ff290 */ /* 0x000fe4000fffe03f */
[----:B------:R-:W-:Y:S05]  /*15170*/  @P0 IMAD.HI.U32 R4, R3, c[0x0][0x330], RZ ;  /* 0x0000cc0003040a27 */ /* 0x000fea00078e00ff */
[----:B------:R-:W-:Y:S02]  /*15180*/  @P0 SHF.R.U32.HI R3, RZ, c[0x0][0x334], R4 ;  /* 0x0000cd00ff030a19 */ /* 0x000fe40000011604 */
.L_x_1298:
[----:B------:R-:W-:Y:S05]  /*15190*/  BSYNC B0 ;  /* 0x0000000000007941 */ /* 0x000fea0003800000 */
.L_x_1296:
[----:B------:R-:W-:Y:S04]  /*151a0*/  IMAD R3, R3, c[0x0][0x32c], -R167 ;  /* 0x0000cb0003037a24 */ /* 0x000fe800078e0aa7 */
[----:B------:R-:W-:Y:S05]  /*151b0*/  IMAD.IADD R3, R3, 0x1, -R222 ;  /* 0x0000000103037824 */ /* 0x000fea00078e0ade */
[----:B------:R-:W-:Y:S02]  /*151c0*/  IADD3 R4, R3, c[0x0][0x32c], RZ ;  /* 0x0000cb0003047a10 */ /* 0x000fe40007ffe0ff */
[----:B------:R-:W-:Y:S02]  /*151d0*/  IMNMX R0, R0, R3, !PT ;  /* 0x0000000300007217 */ /* 0x000fe40007800200 */
[----:B------:R-:W-:Y:S02]  /*151e0*/  IMNMX R2, R2, R4, PT ;  /* 0x0000000402027217 */ /* 0x000fe40003800200 */
.L_x_1295:
        /* <DEDUP_REMOVED lines=68> */
[----:B------:R-:W-:Y:S01]  /*15630*/  FMNMX.FTZ R11, R150, R11, !PT ;  /* 0x0000000b960b7209 */ /* 0x000fe20007810000 */
[----:B------:R-:W-:Y:S01]  /*15640*/  BSSY B0, `(.L_x_1299) ;  /* 0x00001cb000007945 */ /* 0x000fe20003800000 */
[----:B------:R-:W-:Y:S02]  /*15650*/  ISETP.LT.OR P0, PT, R2, 0x32, P0 ;  /* 0x000000320200780c */ /* 0x000fe40000701670 */
[----:B------:R-:W-:Y:S02]  /*15660*/  FMNMX.FTZ R11, R151, R11, !PT ;  /* 0x0000000b970b7209 */ /* 0x000fe40007810000 */
[----:B------:R-:W-:Y:S02]  /*15670*/  FSEL R173, R16, -INF , !P0 ;  /* 0xff80000010ad7808 */ /* 0x000fe40004000000 */
[----:B------:R-:W-:Y:S02]  /*15680*/  ISETP.GT.AND P0, PT, R0, 0x38, P1 ;  /* 0x000000380000780c */ /* 0x000fe40000f04270 */
[----:B------:R-:W-:Y:S02]  /*15690*/  FMNMX.FTZ R11, R158, R11, !PT ;  /* 0x0000000b9e0b7209 */ /* 0x000fe40007810000 */
[----:B------:R-:W-:Y:S02]  /*156a0*/  ISETP.LT.OR P0, PT, R2, 0x39, P0 ;  /* 0x000000390200780c */ /* 0x000fe40000701670 */
[----:B------:R-:W-:Y:S02]  /*156b0*/  IADD3 R156, R194, R184, RZ ;  /* 0x000000b8c29c7210 */ /* 0x000fe40007ffe0ff */
[----:B------:R-:W-:Y:S02]  /*156c0*/  FSEL R174, R14, -INF , !P0 ;  /* 0xff8000000eae7808 */ /* 0x000fe40004000000 */
[----:B------:R-:W-:Y:S02]  /*156d0*/  ISETP.GT.AND P0, PT, R0, 0x39, P1 ;  /* 0x000000390000780c */ /* 0x000fe40000f04270 */
[----:B------:R-:W-:Y:S02]  /*156e0*/  FMNMX.FTZ R0, R161, R11, !PT ;  /* 0x0000000ba1007209 */ /* 0x000fe40007810000 */
[----:B------:R-:W-:Y:S02]  /*156f0*/  ISETP.LT.OR P0, PT, R2, 0x3a, P0 ;  /* 0x0000003a0200780c */ /* 0x000fe40000701670 */
[----:B------:R-:W-:Y:S02]  /*15700*/  FMNMX.FTZ R0, R173, R0, !PT ;  /* 0x00000000ad007209 */ /* 0x000fe40007810000 */
[----:B------:R-:W-:Y:S02]  /*15710*/  FSEL R159, R24, -INF , !P0 ;  /* 0xff800000189f7808 */ /* 0x000fe40004000000 */
[----:B------:R-:W-:Y:S02]  /*15720*/  FMNMX.FTZ R0, R174, R0, !PT ;  /* 0x00000000ae007209 */ /* 0x000fe40007810000 */
[----:B-1----:R-:W-:Y:S02]  /*15730*/  FMNMX.FTZ R103, R103, R12, !PT ;  /* 0x0000000c67677209 */ /* 0x002fe40007810000 */
[----:B------:R-:W-:Y:S01]  /*15740*/  FMNMX.FTZ R0, R159, R0, !PT ;  /* 0x000000009f007209 */ /* 0x000fe20007810000 */
[----:B------:R-:W-:Y:S01]  /*15750*/  LDSM.16.MT88.4 R12, [R156+0x100] ;  /* 0x000100009c0c783b */ /* 0x000fe20000004200 */
[----:B------:R-:W-:Y:S07]  /*15760*/  IADD3 R184, R184, R195, RZ ;  /* 0x000000c3b8b87210 */ /* 0x000fee0007ffe0ff */
[----:B------:R-:W1:Y:S08]  /*15770*/  SHFL.BFLY PT, R102, R0, 0x2, 0x1f ;  /* 0x0c401f0000667f89 */ /* 0x000e7000000e0000 */
[----:B------:R-:W2:Y:S08]  /*15780*/  SHFL.BFLY PT, R2, R103, 0x1, 0x1f ;  /* 0x0c201f0067027f89 */ /* 0x000eb000000e0000 */
[----:B------:R-:W-:Y:S01]  /*15790*/  LDSM.16.MT88.4 R28, [R184+0x100] ;  /* 0x00010000b81c783b */ /* 0x000fe20000004200 */
[----:B-1----:R-:W-:Y:S02]  /*157a0*/  FMNMX.FTZ R102, R0, R102, !PT ;  /* 0x0000006600667209 */ /* 0x002fe40007810000 */
[----:B--2---:R-:W-:Y:S05]  /*157b0*/  FMNMX.FTZ R103, R103, R2, !PT ;  /* 0x0000000267677209 */ /* 0x004fea0007810000 */
[----:B------:R-:W1:Y:S01]  /*157c0*/  SHFL.BFLY PT, R2, R102, 0x1, 0x1f ;  /* 0x0c201f0066027f89 */ /* 0x000e6200000e0000 */
[C---:B------:R-:W-:Y:S01]  /*157d0*/  FSETP.NEU.FTZ.AND P0, PT, R103.reuse, -INF , PT ;  /* 0xff8000006700780b */ /* 0x040fe20003f1d000 */
[C---:B------:R-:W-:Y:S03]  /*157e0*/  FMUL.FTZ R140, R103.reuse, c[0x0][0x2d0] ;  /* 0x0000b400678c7a20 */ /* 0x040fe60000410000 */
[----:B------:R-:W-:Y:S02]  /*157f0*/  FSEL R0, R103, RZ, P0 ;  /* 0x000000ff67007208 */ /* 0x000fe40000000000 */
[----:B------:R-:W-:Y:S03]  /*15800*/  FSEL R140, R140, RZ, P0 ;  /* 0x000000ff8c8c7208 */ /* 0x000fe60000000000 */
[----:B------:R-:W-:Y:S01]  /*15810*/  FADD.FTZ R0, -R0, R100 ;  /* 0x0000006400007221 */ /* 0x000fe20000010100 */
[----:B------:R-:W-:Y:S01]  /*15820*/  IADD3 R100, R192, R156, RZ ;  /* 0x0000009cc0647210 */ /* 0x000fe20007ffe0ff */
[--C-:B------:R-:W-:Y:S02]  /*15830*/  FFMA.FTZ R7, R7, c[0x0][0x2d0], -R140.reuse ;  /* 0x0000b40007077a23 */ /* 0x100fe4000001088c */
[----:B------:R-:W-:Y:S02]  /*15840*/  FMUL.FTZ R0, R0, c[0x0][0x2d0] ;  /* 0x0000b40000007a20 */ /* 0x000fe40000410000 */
[--C-:B------:R-:W-:Y:S01]  /*15850*/  FFMA.FTZ R9, R9, c[0x0][0x2d0], -R140.reuse ;  /* 0x0000b40009097a23 */ /* 0x100fe2000001088c */
[----:B------:R-:W-:Y:S01]  /*15860*/  MUFU.EX2 R214, R7 ;  /* 0x0000000700d67308 */ /* 0x000fe20000000800 */
[--C-:B------:R-:W-:Y:S01]  /*15870*/  FFMA.FTZ R8, R8, c[0x0][0x2d0], -R140.reuse ;  /* 0x0000b40008087a23 */ /* 0x100fe2000001088c */
[----:B------:R-:W2:Y:S01]  /*15880*/  LDSM.16.MT88.4 R20, [R100+0x100] ;  /* 0x000100006414783b */ /* 0x000ea20000004200 */
[--C-:B------:R-:W-:Y:S01]  /*15890*/  FFMA.FTZ R10, R10, c[0x0][0x2d0], -R140.reuse ;  /* 0x0000b4000a0a7a23 */ /* 0x100fe2000001088c */
[----:B-1----:R-:W-:Y:S06]  /*158a0*/  FMNMX.FTZ R102, R102, R2, !PT ;  /* 0x0000000266667209 */ /* 0x002fec0007810000 */
[----:B------:R1:W3:Y:S01]  /*158b0*/  MUFU.EX2 R2, R0 ;  /* 0x0000000000027308 */ /* 0x0002e20000000800 */
[C---:B------:R-:W-:Y:S01]  /*158c0*/  FSETP.NEU.FTZ.AND P0, PT, R102.reuse, -INF , PT ;  /* 0xff8000006600780b */ /* 0x040fe20003f1d000 */
[----:B------:R-:W-:Y:S05]  /*158d0*/  FMUL.FTZ R141, R102, c[0x0][0x2d0] ;  /* 0x0000b400668d7a20 */ /* 0x000fea0000410000 */
[----:B------:R-:W-:Y:S03]  /*158e0*/  FSEL R141, R141, RZ, P0 ;  /* 0x000000ff8d8d7208 */ /* 0x000fe60000000000 */
[----:B------:R-:W4:Y:S02]  /*158f0*/  MUFU.EX2 R213, R9 ;  /* 0x0000000900d57308 */ /* 0x000f240000000800 */
[--C-:B------:R-:W-:Y:S02]  /*15900*/  FFMA.FTZ R3, R3, c[0x0][0x2d0], -R141.reuse ;  /* 0x0000b40003037a23 */ /* 0x100fe4000001088d */
[--C-:B------:R-:W-:Y:S02]  /*15910*/  FFMA.FTZ R4, R4, c[0x0][0x2d0], -R141.reuse ;  /* 0x0000b40004047a23 */ /* 0x100fe4000001088d */
[--C-:B------:R-:W-:Y:S02]  /*15920*/  FFMA.FTZ R5, R5, c[0x0][0x2d0], -R141.reuse ;  /* 0x0000b40005057a23 */ /* 0x100fe4000001088d */
[----:B------:R-:W-:Y:S02]  /*15930*/  FFMA.FTZ R6, R6, c[0x0][0x2d0], -R141 ;  /* 0x0000b40006067a23 */ /* 0x000fe4000001088d */
[----:B------:R5:W-:Y:S01]  /*15940*/  MUFU.EX2 R212, R8 ;  /* 0x0000000800d47308 */ /* 0x000be20000000800 */
[----:B-1----:R-:W-:Y:S01]  /*15950*/  FSEL R0, R102, RZ, P0 ;  /* 0x000000ff66007208 */ /* 0x002fe20000000000 */
[C---:B---3--:R-:W-:Y:S02]  /*15960*/  FMUL.FTZ R16, R2.reuse, R120 ;  /* 0x0000007802107220 */ /* 0x048fe40000410000 */
[----:B------:R-:W-:Y:S02]  /*15970*/  FMUL.FTZ R17, R2, R121 ;  /* 0x0000007902117220 */ /* 0x000fe40000410000 */
[----:B------:R-:W-:Y:S04]  /*15980*/  FADD.FTZ R0, -R0, R101 ;  /* 0x0000006500007221 */ /* 0x000fe80000010100 */
[----:B------:R-:W1:Y:S01]  /*15990*/  MUFU.EX2 R211, R10 ;  /* 0x0000000a00d37308 */ /* 0x000e620000000800 */
[--C-:B------:R-:W-:Y:S02]  /*159a0*/  FFMA.FTZ R101, R142, c[0x0][0x2d0], -R140.reuse ;  /* 0x0000b4008e657a23 */ /* 0x100fe4000001088c */
[----:B------:R-:W-:Y:S01]  /*159b0*/  FMUL.FTZ R0, R0, c[0x0][0x2d0] ;  /* 0x0000b40000007a20 */ /* 0x000fe20000410000 */
[----:B----4-:R-:W-:Y:S01]  /*159c0*/  F2FP.BF16.PACK_AB R104, R213, R214 ;  /* 0x000000d6d568723e */ /* 0x010fe200000010ff */
[C---:B------:R-:W-:Y:S02]  /*159d0*/  FMUL.FTZ R9, R2.reuse, R113 ;  /* 0x0000007102097220 */ /* 0x040fe40000410000 */
[C---:B------:R-:W-:Y:S02]  /*159e0*/  FMUL.FTZ R24, R2.reuse, R128 ;  /* 0x0000008002187220 */ /* 0x040fe40000410000 */
[C---:B------:R-:W-:Y:S01]  /*159f0*/  FMUL.FTZ R25, R2.reuse, R129 ;  /* 0x0000008102197220 */ /* 0x040fe20000410000 */
[----:B------:R3:W-:Y:S01]  /*15a00*/  MUFU.EX2 R210, R101 ;  /* 0x0000006500d27308 */ /* 0x0007e20000000800 */
[C---:B------:R-:W-:Y:S02]  /*15a10*/  FMUL.FTZ R32, R2.reuse, R136 ;  /* 0x0000008802207220 */ /* 0x040fe40000410000 */
[C---:B------:R-:W-:Y:S02]  /*15a20*/  FMUL.FTZ R33, R2.reuse, R137 ;  /* 0x0000008902217220 */ /* 0x040fe40000410000 */
[C---:B-----5:R-:W-:Y:S02]  /*15a30*/  FMUL.FTZ R8, R2.reuse, R112 ;  /* 0x0000007002087220 */ /* 0x060fe40000410000 */
[C---:B------:R-:W-:Y:S02]  /*15a40*/  FMUL.FTZ R36, R2.reuse, R36 ;  /* 0x0000002402247220 */ /* 0x040fe40000410000 */
[C---:B------:R-:W-:Y:S01]  /*15a50*/  FMUL.FTZ R37, R2.reuse, R37 ;  /* 0x0000002502257220 */ /* 0x040fe20000410000 */
[----:B------:R4:W-:Y:S01]  /*15a60*/  MUFU.EX2 R179, R3 ;  /* 0x0000000300b37308 */ /* 0x0009e20000000800 */
[C---:B------:R-:W-:Y:S02]  /*15a70*/  FMUL.FTZ R40, R2.reuse, R40 ;  /* 0x0000002802287220 */ /* 0x040fe40000410000 */
[C---:B------:R-:W-:Y:S01]  /*15a80*/  FMUL.FTZ R41, R2.reuse, R41 ;  /* 0x0000002902297220 */ /* 0x040fe20000410000 */
[----:B-1----:R-:W-:Y:S01]  /*15a90*/  F2FP.BF16.PACK_AB R106, R211, R212 ;  /* 0x000000d4d36a723e */ /* 0x002fe200000010ff */
[C---:B------:R-:W-:Y:S02]  /*15aa0*/  FMUL.FTZ R44, R2.reuse, R44 ;  /* 0x0000002c022c7220 */ /* 0x040fe40000410000 */
[C---:B------:R-:W-:Y:S02]  /*15ab0*/  FMUL.FTZ R45, R2.reuse, R45 ;  /* 0x0000002d022d7220 */ /* 0x040fe40000410000 */
[C---:B------:R-:W-:Y:S01]  /*15ac0*/  FMUL.FTZ R48, R2.reuse, R48 ;  /* 0x0000003002307220 */ /* 0x040fe20000410000 */
[----:B------:R-:W1:Y:S01]  /*15ad0*/  MUFU.EX2 R178, R4 ;  /* 0x0000000400b27308 */ /* 0x000e620000000800 */
[C---:B------:R-:W-:Y:S02]  /*15ae0*/  FMUL.FTZ R49, R2.reuse, R49 ;  /* 0x0000003102317220 */ /* 0x040fe40000410000 */
[C---:B------:R-:W-:Y:S02]  /*15af0*/  FMUL.FTZ R52, R2.reuse, R52 ;  /* 0x0000003402347220 */ /* 0x040fe40000410000 */
[--C-:B---3--:R-:W-:Y:S02]  /*15b00*/  FFMA.FTZ R101, R145, c[0x0][0x2d0], -R140.reuse ;  /* 0x0000b40091657a23 */ /* 0x108fe4000001088c */
[C---:B------:R-:W-:Y:S02]  /*15b10*/  FMUL.FTZ R53, R2.reuse, R53 ;  /* 0x0000003502357220 */ /* 0x040fe40000410000 */
[C---:B------:R-:W-:Y:S01]  /*15b20*/  FMUL.FTZ R56, R2.reuse, R56 ;  /* 0x0000003802387220 */ /* 0x040fe20000410000 */
[----:B------:R3:W-:Y:S01]  /*15b30*/  MUFU.EX2 R177, R5 ;  /* 0x0000000500b17308 */ /* 0x0007e20000000800 */
[C---:B------:R-:W-:Y:S02]  /*15b40*/  FMUL.FTZ R57, R2.reuse, R57 ;  /* 0x0000003902397220 */ /* 0x040fe40000410000 */
[----:B------:R-:W-:Y:S01]  /*15b50*/  FMUL.FTZ R60, R2, R60 ;  /* 0x0000003c023c7220 */ /* 0x000fe20000410000 */
[----:B----4-:R-:W-:Y:S01]  /*15b60*/  IADD3 R3, R192, R184, RZ ;  /* 0x000000b8c0037210 */ /* 0x010fe20007ffe0ff */
[C---:B------:R-:W-:Y:S02]  /*15b70*/  FMUL.FTZ R61, R2.reuse, R61 ;  /* 0x0000003d023d7220 */ /* 0x040fe40000410000 */
[C---:B------:R-:W-:Y:S02]  /*15b80*/  FMUL.FTZ R64, R2.reuse, R64 ;  /* 0x0000004002407220 */ /* 0x040fe40000410000 */
[C---:B------:R-:W-:Y:S01]  /*15b90*/  FMUL.FTZ R65, R2.reuse, R65 ;  /* 0x0000004102417220 */ /* 0x040fe20000410000 */
[----:B------:R-:W4:Y:S01]  /*15ba0*/  MUFU.EX2 R176, R6 ;  /* 0x0000000600b07308 */ /* 0x000f220000000800 */
[C---:B------:R-:W-:Y:S02]  /*15bb0*/  FMUL.FTZ R68, R2.reuse, R68 ;  /* 0x0000004402447220 */ /* 0x040fe40000410000 */
[----:B------:R-:W-:Y:S01]  /*15bc0*/  FMUL.FTZ R69, R2, R69 ;  /* 0x0000004502457220 */ /* 0x000fe20000410000 */
[----:B-1----:R-:W-:Y:S01]  /*15bd0*/  F2FP.BF16.PACK_AB R105, R178, R179 ;  /* 0x000000b3b269723e */ /* 0x002fe200000010ff */
[C---:B------:R-:W-:Y:S02]  /*15be0*/  FMUL.FTZ R4, R2.reuse, R108 ;  /* 0x0000006c02047220 */ /* 0x040fe40000410000 */
[C---:B------:R-:W-:Y:S02]  /*15bf0*/  FMUL.FTZ R72, R2.reuse, R72 ;  /* 0x0000004802487220 */ /* 0x040fe40000410000 */
[C---:B------:R-:W-:Y:S01]  /*15c00*/  FMUL.FTZ R73, R2.reuse, R73 ;  /* 0x0000004902497220 */ /* 0x040fe20000410000 */
[----:B------:R-:W1:Y:S01]  /*15c10*/  MUFU.EX2 R0, R0 ;  /* 0x0000000000007308 */ /* 0x000e620000000800 */
[C---:B------:R-:W-:Y:S02]  /*15c20*/  FMUL.FTZ R76, R2.reuse, R76 ;  /* 0x0000004c024c7220 */ /* 0x040fe40000410000 */
[C---:B------:R-:W-:Y:S02]  /*15c30*/  FMUL.FTZ R77, R2.reuse, R77 ;  /* 0x0000004d024d7220 */ /* 0x040fe40000410000 */
[C---:B---3--:R-:W-:Y:S02]  /*15c40*/  FMUL.FTZ R5, R2.reuse, R109 ;  /* 0x0000006d02057220 */ /* 0x048fe40000410000 */
[C---:B------:R-:W-:Y:S02]  /*15c50*/  FMUL.FTZ R80, R2.reuse, R80 ;  /* 0x0000005002507220 */ /* 0x040fe40000410000 */
[C---:B------:R-:W-:Y:S01]  /*15c60*/  FMUL.FTZ R81, R2.reuse, R81 ;  /* 0x0000005102517220 */ /* 0x040fe20000410000 */
[----:B------:R3:W5:Y:S01]  /*15c70*/  MUFU.EX2 R209, R101 ;  /* 0x0000006500d17308 */ /* 0x0007620000000800 */
[C---:B------:R-:W-:Y:S02]  /*15c80*/  FMUL.FTZ R84, R2.reuse, R84 ;  /* 0x0000005402547220 */ /* 0x040fe40000410000 */
[----:B------:R-:W-:Y:S01]  /*15c90*/  FMUL.FTZ R85, R2, R85 ;  /* 0x0000005502557220 */ /* 0x000fe20000410000 */
[----:B----4-:R-:W-:Y:S01]  /*15ca0*/  F2FP.BF16.PACK_AB R107, R176, R177 ;  /* 0x000000b1b06b723e */ /* 0x010fe200000010ff */
[C---:B------:R-:W-:Y:S02]  /*15cb0*/  FMUL.FTZ R88, R2.reuse, R88 ;  /* 0x0000005802587220 */ /* 0x040fe40000410000 */
[C---:B------:R-:W-:Y:S02]  /*15cc0*/  FMUL.FTZ R89, R2.reuse, R89 ;  /* 0x0000005902597220 */ /* 0x040fe40000410000 */
[C---:B------:R-:W-:Y:S02]  /*15cd0*/  FMUL.FTZ R92, R2.reuse, R92 ;  /* 0x0000005c025c7220 */ /* 0x040fe40000410000 */
[C---:B------:R-:W-:Y:S02]  /*15ce0*/  FMUL.FTZ R93, R2.reuse, R93 ;  /* 0x0000005d025d7220 */ /* 0x040fe40000410000 */
[----:B------:R-:W-:Y:S02]  /*15cf0*/  FMUL.FTZ R96, R2, R96 ;  /* 0x0000006002607220 */ /* 0x000fe40000410000 */
[C---:B-1----:R-:W-:Y:S02]  /*15d00*/  FMUL.FTZ R6, R0.reuse, R110 ;  /* 0x0000006e00067220 */ /* 0x042fe40000410000 */
[C---:B------:R-:W-:Y:S02]  /*15d10*/  FMUL.FTZ R7, R0.reuse, R111 ;  /* 0x0000006f00077220 */ /* 0x040fe40000410000 */
[----:B------:R-:W1:Y:S01]  /*15d20*/  LDSM.16.MT88.4 R108, [R3+0x100] ;  /* 0x00010000036c783b */ /* 0x000e620000004200 */
[C---:B------:R-:W-:Y:S02]  /*15d30*/  FMUL.FTZ R10, R0.reuse, R114 ;  /* 0x00000072000a7220 */ /* 0x040fe40000410000 */
[----:B------:R-:W-:Y:S02]  /*15d40*/  FMUL.FTZ R11, R0, R115 ;  /* 0x00000073000b7220 */ /* 0x000fe40000410000 */
[C---:B------:R-:W-:Y:S03]  /*15d50*/  HMMA.16816.F32.BF16 R4, R104.reuse, R12, R4 ;  /* 0x0000000c6804723c */ /* 0x040fe60000041804 */
[----:B------:R-:W4:Y:S02]  /*15d60*/  LDSM.16.MT88.4 R112, [R156+0x2100] ;  /* 0x002100009c70783b */ /* 0x000f240000004200 */
[--C-:B---3--:R-:W-:Y:S02]  /*15d70*/  FFMA.FTZ R101, R146, c[0x0][0x2d0], -R140.reuse ;  /* 0x0000b40092657a23 */ /* 0x108fe4000001088c */
[C---:B------:R-:W-:Y:S01]  /*15d80*/  FMUL.FTZ R12, R2.reuse, R116 ;  /* 0x00000074020c7220 */ /* 0x040fe20000410000 */
[C---:B------:R-:W-:Y:S01]  /*15d90*/  HMMA.16816.F32.BF16 R8, R104.reuse, R14, R8 ;  /* 0x0000000e6808723c */ /* 0x040fe20000041808 */
[----:B------:R3:W-:Y:S03]  /*15da0*/  MUFU.EX2 R208, R101 ;  /* 0x0000006500d07308 */ /* 0x0007e60000000800 */
[----:B------:R-:W-:Y:S02]  /*15db0*/  FMUL.FTZ R13, R2, R117 ;  /* 0x00000075020d7220 */ /* 0x000fe40000410000 */
[C---:B------:R-:W-:Y:S02]  /*15dc0*/  FMUL.FTZ R18, R0.reuse, R122 ;  /* 0x0000007a00127220 */ /* 0x040fe40000410000 */
[C---:B------:R-:W-:Y:S04]  /*15dd0*/  FMUL.FTZ R14, R0.reuse, R118 ;  /* 0x00000076000e7220 */ /* 0x040fe80000410000 */
[C---:B------:R-:W-:Y:S02]  /*15de0*/  FMUL.FTZ R15, R0.reuse, R119 ;  /* 0x00000077000f7220 */ /* 0x040fe40000410000 */
[----:B------:R-:W1:Y:S01]  /*15df0*/  LDSM.16.MT88.4 R116, [R100+0x2100] ;  /* 0x002100006474783b */ /* 0x000e620000004200 */
[C---:B------:R-:W-:Y:S02]  /*15e00*/  FMUL.FTZ R19, R0.reuse, R123 ;  /* 0x0000007b00137220 */ /* 0x040fe40000410000 */
[C---:B------:R-:W-:Y:S02]  /*15e10*/  FMUL.FTZ R26, R0.reuse, R130 ;  /* 0x00000082001a7220 */ /* 0x040fe40000410000 */
[C---:B--2---:R-:W-:Y:S03]  /*15e20*/  HMMA.16816.F32.BF16 R12, R104.reuse, R20, R12 ;  /* 0x00000014680c723c */ /* 0x044fe6000004180c */
[----:B------:R-:W-:Y:S01]  /*15e30*/  LDSM.16.MT88.4 R120, [R184+0x900] ;  /* 0x00090000b878783b */ /* 0x000fe20000004200 */
[----:B------:R-:W-:Y:S02]  /*15e40*/  FMUL.FTZ R27, R0, R131 ;  /* 0x00000083001b7220 */ /* 0x000fe40000410000 */
[----:B---3--:R-:W-:Y:S02]  /*15e50*/  FFMA.FTZ R101, R152, c[0x0][0x2d0], -R140 ;  /* 0x0000b40098657a23 */ /* 0x008fe4000001088c */
[C---:B------:R-:W-:Y:S02]  /*15e60*/  HMMA.16816.F32.BF16 R16, R104.reuse, R22, R16 ;  /* 0x000000166810723c */ /* 0x040fe40000041810 */
[----:B------:R2:W3:Y:S01]  /*15e70*/  MUFU.EX2 R207, R101 ;  /* 0x0000006500cf7308 */ /* 0x0004e20000000800 */
[----:B------:R-:W-:Y:S01]  /*15e80*/  LDSM.16.MT88.4 R128, [R156+0x2900] ;  /* 0x002900009c80783b */ /* 0x000fe20000004200 */
[C---:B------:R-:W-:Y:S02]  /*15e90*/  FMUL.FTZ R20, R2.reuse, R124 ;  /* 0x0000007c02147220 */ /* 0x040fe40000410000 */
[----:B------:R-:W-:Y:S02]  /*15ea0*/  FMUL.FTZ R21, R2, R125 ;  /* 0x0000007d02157220 */ /* 0x000fe40000410000 */
[C---:B------:R-:W-:Y:S04]  /*15eb0*/  FMUL.FTZ R22, R0.reuse, R126 ;  /* 0x0000007e00167220 */ /* 0x040fe80000410000 */
[C---:B------:R-:W-:Y:S02]  /*15ec0*/  FMUL.FTZ R23, R0.reuse, R127 ;  /* 0x0000007f00177220 */ /* 0x040fe40000410000 */
[----:B------:R-:W-:Y:S01]  /*15ed0*/  LDSM.16.MT88.4 R124, [R3+0x900] ;  /* 0x00090000037c783b */ /* 0x000fe20000004200 */
[C---:B------:R-:W-:Y:S02]  /*15ee0*/  FMUL.FTZ R34, R0.reuse, R138 ;  /* 0x0000008a00227220 */ /* 0x040fe40000410000 */
[C---:B------:R-:W-:Y:S02]  /*15ef0*/  FMUL.FTZ R35, R0.reuse, R139 ;  /* 0x0000008b00237220 */ /* 0x040fe40000410000 */
[C---:B------:R-:W-:Y:S03]  /*15f00*/  HMMA.16816.F32.BF16 R20, R104.reuse, R28, R20 ;  /* 0x0000001c6814723c */ /* 0x040fe60000041814 */
[----:B------:R-:W-:Y:S01]  /*15f10*/  LDSM.16.MT88.4 R136, [R184+0x2900] ;  /* 0x00290000b888783b */ /* 0x000fe20000004200 */
[C---:B------:R-:W-:Y:S02]  /*15f20*/  FMUL.FTZ R38, R0.reuse, R38 ;  /* 0x0000002600267220 */ /* 0x040fe40000410000 */
[----:B------:R-:W-:Y:S02]  /*15f30*/  FMUL.FTZ R39, R0, R39 ;  /* 0x0000002700277220 */ /* 0x000fe40000410000 */
[C---:B------:R-:W-:Y:S04]  /*15f40*/  HMMA.16816.F32.BF16 R24, R104.reuse, R30, R24 ;  /* 0x0000001e6818723c */ /* 0x040fe80000041818 */
[C---:B------:R-:W-:Y:S02]  /*15f50*/  FMUL.FTZ R28, R2.reuse, R132 ;  /* 0x00000084021c7220 */ /* 0x040fe40000410000 */
[----:B------:R-:W-:Y:S02]  /*15f60*/  FMUL.FTZ R29, R2, R133 ;  /* 0x00000085021d7220 */ /* 0x000fe40000410000 */
[C---:B------:R-:W-:Y:S04]  /*15f70*/  FMUL.FTZ R30, R0.reuse, R134 ;  /* 0x00000086001e7220 */ /* 0x040fe80000410000 */
[----:B------:R-:W-:Y:S02]  /*15f80*/  FMUL.FTZ R31, R0, R135 ;  /* 0x00000087001f7220 */ /* 0x000fe40000410000 */
[----:B------:R-:W-:Y:S01]  /*15f90*/  LDSM.16.MT88.4 R132, [R100+0x2900] ;  /* 0x002900006484783b */ /* 0x000fe20000004200 */
[--C-:B--2---:R-:W-:Y:S02]  /*15fa0*/  FFMA.FTZ R101, R144, c[0x0][0x2d0], -R141.reuse ;  /* 0x0000b40090657a23 */ /* 0x104fe4000001088d */
[C---:B------:R-:W-:Y:S02]  /*15fb0*/  FMUL.FTZ R42, R0.reuse, R42 ;  /* 0x0000002a002a7220 */ /* 0x040fe40000410000 */
[C---:B-1----:R-:W-:Y:S01]  /*15fc0*/  HMMA.16816.F32.BF16 R28, R104.reuse, R108, R28 ;  /* 0x0000006c681c723c */ /* 0x042fe2000004181c */
[----:B------:R1:W-:Y:S02]  /*15fd0*/  MUFU.EX2 R171, R101 ;  /* 0x0000006500ab7308 */ /* 0x0003e40000000800 */
[C---:B------:R-:W-:Y:S02]  /*15fe0*/  FMUL.FTZ R43, R0.reuse, R43 ;  /* 0x0000002b002b7220 */ /* 0x040fe40000410000 */
[C---:B------:R-:W-:Y:S02]  /*15ff0*/  FMUL.FTZ R46, R0.reuse, R46 ;  /* 0x0000002e002e7220 */ /* 0x040fe40000410000 */
[C---:B------:R-:W-:Y:S01]  /*16000*/  FMUL.FTZ R47, R0.reuse, R47 ;  /* 0x0000002f002f7220 */ /* 0x040fe20000410000 */
[C---:B------:R-:W-:Y:S01]  /*16010*/  HMMA.16816.F32.BF16 R32, R104.reuse, R110, R32 ;  /* 0x0000006e6820723c */ /* 0x040fe20000041820 */
[----:B------:R-:W2:Y:S03]  /*16020*/  LDSM.16.MT88.4 R108, [R184+0x2100] ;  /* 0x00210000b86c783b */ /* 0x000ea60000004200 */
[C---:B------:R-:W-:Y:S02]  /*16030*/  FMUL.FTZ R50, R0.reuse, R50 ;  /* 0x0000003200327220 */ /* 0x040fe40000410000 */
[C---:B------:R-:W-:Y:S02]  /*16040*/  FMUL.FTZ R51, R0.reuse, R51 ;  /* 0x0000003300337220 */ /* 0x040fe40000410000 */
[C---:B----4-:R-:W-:Y:S04]  /*16050*/  HMMA.16816.F32.BF16 R36, R104.reuse, R112, R36 ;  /* 0x000000706824723c */ /* 0x050fe80000041824 */
[C---:B------:R-:W-:Y:S02]  /*16060*/  FMUL.FTZ R54, R0.reuse, R54 ;  /* 0x0000003600367220 */ /* 0x040fe40000410000 */
[C---:B------:R-:W-:Y:S02]  /*16070*/  FMUL.FTZ R55, R0.reuse, R55 ;  /* 0x0000003700377220 */ /* 0x040fe40000410000 */
[C---:B------:R-:W-:Y:S01]  /*16080*/  HMMA.16816.F32.BF16 R40, R104.reuse, R114, R40 ;  /* 0x000000726828723c */ /* 0x040fe20000041828 */
[----:B------:R-:W4:Y:S03]  /*16090*/  LDSM.16.MT88.4 R112, [R3+0x2100] ;  /* 0x002100000370783b */ /* 0x000f260000004200 */
[--C-:B-1----:R-:W-:Y:S02]  /*160a0*/  FFMA.FTZ R101, R143, c[0x0][0x2d0], -R141.reuse ;  /* 0x0000b4008f657a23 */ /* 0x102fe4000001088d */
[C---:B------:R-:W-:Y:S02]  /*160b0*/  FMUL.FTZ R58, R0.reuse, R58 ;  /* 0x0000003a003a7220 */ /* 0x040fe40000410000 */
[C---:B------:R-:W-:Y:S01]  /*160c0*/  HMMA.16816.F32.BF16 R44, R104.reuse, R116, R44 ;  /* 0x00000074682c723c */ /* 0x040fe2000004182c */
[----:B------:R1:W1:Y:S03]  /*160d0*/  MUFU.EX2 R170, R101 ;  /* 0x0000006500aa7308 */ /* 0x0002660000000800 */
[C---:B------:R-:W-:Y:S02]  /*160e0*/  FMUL.FTZ R59, R0.reuse, R59 ;  /* 0x0000003b003b7220 */ /* 0x040fe40000410000 */
[C---:B------:R-:W-:Y:S02]  /*160f0*/  FMUL.FTZ R62, R0.reuse, R62 ;  /* 0x0000003e003e7220 */ /* 0x040fe40000410000 */
[C---:B------:R-:W-:Y:S01]  /*16100*/  HMMA.16816.F32.BF16 R48, R104.reuse, R118, R48 ;  /* 0x000000766830723c */ /* 0x040fe20000041830 */
[----:B------:R-:W3:Y:S03]  /*16110*/  LDSM.16.MT88.4 R116, [R156+0x4100] ;  /* 0x004100009c74783b */ /* 0x000ee60000004200 */
[C---:B------:R-:W-:Y:S02]  /*16120*/  FMUL.FTZ R63, R0.reuse, R63 ;  /* 0x0000003f003f7220 */ /* 0x040fe40000410000 */
[C---:B------:R-:W-:Y:S02]  /*16130*/  FMUL.FTZ R66, R0.reuse, R66 ;  /* 0x0000004200427220 */ /* 0x040fe40000410000 */
[C---:B------:R-:W-:Y:S01]  /*16140*/  FMUL.FTZ R67, R0.reuse, R67 ;  /* 0x0000004300437220 */ /* 0x040fe20000410000 */
[C---:B--2---:R-:W-:Y:S03]  /*16150*/  HMMA.16816.F32.BF16 R52, R104.reuse, R108, R52 ;  /* 0x0000006c6834723c */ /* 0x044fe60000041834 */
[C---:B------:R-:W-:Y:S02]  /*16160*/  FMUL.FTZ R70, R0.reuse, R70 ;  /* 0x0000004600467220 */ /* 0x040fe40000410000 */
[C---:B------:R-:W-:Y:S02]  /*16170*/  FMUL.FTZ R71, R0.reuse, R71 ;  /* 0x0000004700477220 */ /* 0x040fe40000410000 */
[C---:B------:R-:W-:Y:S01]  /*16180*/  FMUL.FTZ R74, R0.reuse, R74 ;  /* 0x0000004a004a7220 */ /* 0x040fe20000410000 */
[C---:B------:R-:W-:Y:S01]  /*16190*/  HMMA.16816.F32.BF16 R56, R104.reuse, R110, R56 ;  /* 0x0000006e6838723c */ /* 0x040fe20000041838 */
[----:B------:R-:W2:Y:S03]  /*161a0*/  LDSM.16.MT88.4 R108, [R100+0x4100] ;  /* 0x00410000646c783b */ /* 0x000ea60000004200 */
[--C-:B-1----:R-:W-:Y:S02]  /*161b0*/  FFMA.FTZ R101, R147, c[0x0][0x2d0], -R141.reuse ;  /* 0x0000b40093657a23 */ /* 0x102fe4000001088d */
[C---:B------:R-:W-:Y:S02]  /*161c0*/  FMUL.FTZ R75, R0.reuse, R75 ;  /* 0x0000004b004b7220 */ /* 0x040fe40000410000 */
[C---:B----4-:R-:W-:Y:S01]  /*161d0*/  HMMA.16816.F32.BF16 R60, R104.reuse, R112, R60 ;  /* 0x00000070683c723c */ /* 0x050fe2000004183c */
[----:B------:R1:W-:Y:S01]  /*161e0*/  MUFU.EX2 R169, R101 ;  /* 0x0000006500a97308 */ /* 0x0003e20000000800 */
[----:B------:R-:W-:Y:S02]  /*161f0*/  LDSM.16.MT88.4 R144, [R100+0x3900] ;  /* 0x003900006490783b */ /* 0x000fe40000004200 */
[C---:B------:R-:W-:Y:S02]  /*16200*/  FMUL.FTZ R78, R0.reuse, R78 ;  /* 0x0000004e004e7220 */ /* 0x040fe40000410000 */
[C---:B------:R-:W-:Y:S02]  /*16210*/  FMUL.FTZ R79, R0.reuse, R79 ;  /* 0x0000004f004f7220 */ /* 0x040fe40000410000 */
[C---:B------:R-:W-:Y:S02]  /*16220*/  HMMA.16816.F32.BF16 R64, R104.reuse, R114, R64 ;  /* 0x000000726840723c */ /* 0x040fe40000041840 */
[----:B------:R-:W4:Y:S02]  /*16230*/  LDSM.16.MT88.4 R112, [R184+0x4100] ;  /* 0x00410000b870783b */ /* 0x000f240000004200 */
[C---:B------:R-:W-:Y:S02]  /*16240*/  FMUL.FTZ R82, R0.reuse, R82 ;  /* 0x0000005200527220 */ /* 0x040fe40000410000 */
[C---:B------:R-:W-:Y:S02]  /*16250*/  FMUL.FTZ R83, R0.reuse, R83 ;  /* 0x0000005300537220 */ /* 0x040fe40000410000 */
[C---:B---3--:R-:W-:Y:S04]  /*16260*/  HMMA.16816.F32.BF16 R68, R104.reuse, R116, R68 ;  /* 0x000000746844723c */ /* 0x048fe80000041844 */
[C---:B------:R-:W-:Y:S02]  /*16270*/  FMUL.FTZ R86, R0.reuse, R86 ;  /* 0x0000005600567220 */ /* 0x040fe40000410000 */
[----:B------:R-:W-:Y:S02]  /*16280*/  FMUL.FTZ R87, R0, R87 ;  /* 0x0000005700577220 */ /* 0x000fe40000410000 */
[C---:B------:R-:W-:Y:S01]  /*16290*/  HMMA.16816.F32.BF16 R72, R104.reuse, R118, R72 ;  /* 0x000000766848723c */ /* 0x040fe20000041848 */
[----:B------:R-:W3:Y:S03]  /*162a0*/  LDSM.16.MT88.4 R116, [R3+0x4100] ;  /* 0x004100000374783b */ /* 0x000ee60000004200 */
[--C-:B-1----:R-:W-:Y:S02]  /*162b0*/  FFMA.FTZ R101, R148, c[0x0][0x2d0], -R141.reuse ;  /* 0x0000b40094657a23 */ /* 0x102fe4000001088d */
[C---:B------:R-:W-:Y:S02]  /*162c0*/  FMUL.FTZ R90, R0.reuse, R90 ;  /* 0x0000005a005a7220 */ /* 0x040fe40000410000 */
[----:B------:R1:W1:Y:S01]  /*162d0*/  MUFU.EX2 R168, R101 ;  /* 0x0000006500a87308 */ /* 0x0002620000000800 */
[C---:B--2---:R-:W-:Y:S03]  /*162e0*/  HMMA.16816.F32.BF16 R76, R104.reuse, R108, R76 ;  /* 0x0000006c684c723c */ /* 0x044fe6000004184c */
[C---:B------:R-:W-:Y:S02]  /*162f0*/  FMUL.FTZ R91, R0.reuse, R91 ;  /* 0x0000005b005b7220 */ /* 0x040fe40000410000 */
[C---:B------:R-:W-:Y:S02]  /*16300*/  FMUL.FTZ R94, R0.reuse, R94 ;  /* 0x0000005e005e7220 */ /* 0x040fe40000410000 */
[----:B------:R-:W-:Y:S01]  /*16310*/  FMUL.FTZ R95, R0, R95 ;  /* 0x0000005f005f7220 */ /* 0x000fe20000410000 */
[C---:B------:R-:W-:Y:S01]  /*16320*/  HMMA.16816.F32.BF16 R80, R104.reuse, R110, R80 ;  /* 0x0000006e6850723c */ /* 0x040fe20000041850 */
[----:B------:R-:W2:Y:S03]  /*16330*/  LDSM.16.MT88.4 R108, [R156+0x900] ;  /* 0x000900009c6c783b */ /* 0x000ea60000004200 */
[----:B------:R-:W-:Y:S02]  /*16340*/  FMUL.FTZ R97, R2, R97 ;  /* 0x0000006102617220 */ /* 0x000fe40000410000 */
[C---:B------:R-:W-:Y:S02]  /*16350*/  FMUL.FTZ R98, R0.reuse, R98 ;  /* 0x0000006200627220 */ /* 0x040fe40000410000 */
[----:B------:R-:W-:Y:S01]  /*16360*/  FMUL.FTZ R99, R0, R99 ;  /* 0x0000006300637220 */ /* 0x000fe20000410000 */
[C---:B----4-:R-:W-:Y:S03]  /*16370*/  HMMA.16816.F32.BF16 R84, R104.reuse, R112, R84 ;  /* 0x000000706854723c */ /* 0x050fe60000041854 */
[----:B------:R-:W-:Y:S02]  /*16380*/  FFMA.FTZ R2, R2, R220, R214 ;  /* 0x000000dc02027223 */ /* 0x000fe400000100d6 */
[--C-:B-1----:R-:W-:Y:S03]  /*16390*/  FFMA.FTZ R101, R153, c[0x0][0x2d0], -R140.reuse ;  /* 0x0000b40099657a23 */ /* 0x102fe6000001088c */
[C---:B------:R-:W-:Y:S01]  /*163a0*/  HMMA.16816.F32.BF16 R88, R104.reuse, R114, R88 ;  /* 0x000000726858723c */ /* 0x040fe20000041858 */
[----:B------:R-:W1:Y:S01]  /*163b0*/  LDSM.16.MT88.4 R112, [R100+0x900] ;  /* 0x000900006470783b */ /* 0x000e620000004200 */
[----:B------:R4:W-:Y:S06]  /*163c0*/  MUFU.EX2 R206, R101 ;  /* 0x0000006500ce7308 */ /* 0x0009ec0000000800 */
[C---:B---3--:R-:W-:Y:S08]  /*163d0*/  HMMA.16816.F32.BF16 R92, R104.reuse, R116, R92 ;  /* 0x00000074685c723c */ /* 0x048ff0000004185c */
[----:B------:R-:W-:Y:S01]  /*163e0*/  HMMA.16816.F32.BF16 R96, R104, R118, R96 ;  /* 0x000000766860723c */ /* 0x000fe20000041860 */
[----:B------:R-:W3:Y:S06]  /*163f0*/  LDSM.16.MT88.4 R116, [R3+0x2900] ;  /* 0x002900000374783b */ /* 0x000eec0000004200 */
[----:B-----5:R-:W-:Y:S02]  /*16400*/  F2FP.BF16.PACK_AB R104, R209, R210 ;  /* 0x000000d2d168723e */ /* 0x020fe400000010ff */
[----:B------:R-:W-:Y:S03]  /*16410*/  F2FP.BF16.PACK_AB R106, R207, R208 ;  /* 0x000000d0cf6a723e */ /* 0x000fe600000010ff */
[----:B------:R-:W-:Y:S01]  /*16420*/  F2FP.BF16.PACK_AB R105, R170, R171 ;  /* 0x000000abaa69723e */ /* 0x000fe200000010ff */
[--C-:B----4-:R-:W-:Y:S01]  /*16430*/  FFMA.FTZ R101, R154, c[0x0][0x2d0], -R140.reuse ;  /* 0x0000b4009a657a23 */ /* 0x110fe2000001088c */
[----:B------:R-:W-:Y:S03]  /*16440*/  F2FP.BF16.PACK_AB R107, R168, R169 ;  /* 0x000000a9a86b723e */ /* 0x000fe600000010ff */
[----:B------:R4:W5:Y:S04]  /*16450*/  MUFU.EX2 R205, R101 ;  /* 0x0000006500cd7308 */ /* 0x0009680000000800 */
[C---:B--2---:R-:W-:Y:S08]  /*16460*/  HMMA.16816.F32.BF16 R4, R104.reuse, R108, R4 ;  /* 0x0000006c6804723c */ /* 0x044ff00000041804 */
[C---:B------:R-:W-:Y:S01]  /*16470*/  HMMA.16816.F32.BF16 R8, R104.reuse, R110, R8 ;  /* 0x0000006e6808723c */ /* 0x040fe20000041808 */
[----:B------:R-:W2:Y:S07]  /*16480*/  LDSM.16.MT88.4 R108, [R156+0x4900] ;  /* 0x004900009c6c783b */ /* 0x000eae0000004200 */
[C---:B-1----:R-:W-:Y:S04]  /*16490*/  HMMA.16816.F32.BF16 R12, R104.reuse, R112, R12 ;  /* 0x00000070680c723c */ /* 0x042fe8000004180c */
[--C-:B----4-:R-:W-:Y:S02]  /*164a0*/  FFMA.FTZ R101, R155, c[0x0][0x2d0], -R140.reuse ;  /* 0x0000b4009b657a23 */ /* 0x110fe4000001088c */
[----:B------:R-:W-:Y:S02]  /*164b0*/  LDSM.16.MT88.4 R152, [R3+0x3900] ;  /* 0x003900000398783b */ /* 0x000fe40000004200 */
[C---:B------:R-:W-:Y:S01]  /*164c0*/  HMMA.16816.F32.BF16 R16, R104.reuse, R114, R16 ;  /* 0x000000726810723c */ /* 0x040fe20000041810 */
[----:B------:R1:W-:Y:S05]  /*164d0*/  MUFU.EX2 R191, R101 ;  /* 0x0000006500bf7308 */ /* 0x0003ea0000000800 */
[----:B------:R-:W4:Y:S02]  /*164e0*/  LDSM.16.MT88.4 R112, [R100+0x4900] ;  /* 0x004900006470783b */ /* 0x000f240000004200 */
[C---:B------:R-:W-:Y:S08]  /*164f0*/  HMMA.16816.F32.BF16 R20, R104.reuse, R120, R20 ;  /* 0x000000786814723c */ /* 0x040ff00000041814 */
[C---:B------:R-:W-:Y:S01]  /*16500*/  HMMA.16816.F32.BF16 R24, R104.reuse, R122, R24 ;  /* 0x0000007a6818723c */ /* 0x040fe20000041818 */
[----:B------:R-:W-:Y:S07]  /*16510*/  LDSM.16.MT88.4 R120, [R3+0x4900] ;  /* 0x004900000378783b */ /* 0x000fee0000004200 */
[C---:B------:R-:W-:Y:S04]  /*16520*/  HMMA.16816.F32.BF16 R28, R104.reuse, R124, R28 ;  /* 0x0000007c681c723c */ /* 0x040fe8000004181c */
[--C-:B-1----:R-:W-:Y:S04]  /*16530*/  FFMA.FTZ R101, R157, c[0x0][0x2d0], -R140.reuse ;  /* 0x0000b4009d657a23 */ /* 0x102fe8000001088c */
[C---:B------:R-:W-:Y:S01]  /*16540*/  HMMA.16816.F32.BF16 R32, R104.reuse, R126, R32 ;  /* 0x0000007e6820723c */ /* 0x040fe20000041820 */
[----:B------:R1:W1:Y:S01]  /*16550*/  MUFU.EX2 R183, R101 ;  /* 0x0000006500b77308 */ /* 0x0002620000000800 */
[----:B------:R-:W-:Y:S06]  /*16560*/  LDSM.16.MT88.4 R124, [R100+0x1100] ;  /* 0x00110000647c783b */ /* 0x000fec0000004200 */
[C---:B------:R-:W-:Y:S08]  /*16570*/  HMMA.16816.F32.BF16 R36, R104.reuse, R128, R36 ;  /* 0x000000806824723c */ /* 0x040ff00000041824 */
[C---:B------:R-:W-:Y:S01]  /*16580*/  HMMA.16816.F32.BF16 R40, R104.reuse, R130, R40 ;  /* 0x000000826828723c */ /* 0x040fe20000041828 */
[----:B------:R-:W-:Y:S07]  /*16590*/  LDSM.16.MT88.4 R128, [R3+0x1100] ;  /* 0x001100000380783b */ /* 0x000fee0000004200 */
[C---:B------:R-:W-:Y:S04]  /*165a0*/  HMMA.16816.F32.BF16 R44, R104.reuse, R132, R44 ;  /* 0x00000084682c723c */ /* 0x040fe8000004182c */
[--C-:B-1----:R-:W-:Y:S04]  /*165b0*/  FFMA.FTZ R101, R149, c[0x0][0x2d0], -R141.reuse ;  /* 0x0000b40095657a23 */ /* 0x102fe8000001088d */
[C---:B------:R-:W-:Y:S01]  /*165c0*/  HMMA.16816.F32.BF16 R48, R104.reuse, R134, R48 ;  /* 0x000000866830723c */ /* 0x040fe20000041830 */
[----:B------:R1:W-:Y:S07]  /*165d0*/  MUFU.EX2 R166, R101 ;  /* 0x0000006500a67308 */ /* 0x0003ee0000000800 */
[C---:B------:R-:W-:Y:S08]  /*165e0*/  HMMA.16816.F32.BF16 R52, R104.reuse, R136, R52 ;  /* 0x000000886834723c */ /* 0x040ff00000041834 */
[C---:B------:R-:W-:Y:S01]  /*165f0*/  HMMA.16816.F32.BF16 R56, R104.reuse, R138, R56 ;  /* 0x0000008a6838723c */ /* 0x040fe20000041838 */
[----:B------:R-:W-:Y:S07]  /*16600*/  LDSM.16.MT88.4 R136, [R3+0x1900] ;  /* 0x001900000388783b */ /* 0x000fee0000004200 */
[C---:B---3--:R-:W-:Y:S04]  /*16610*/  HMMA.16816.F32.BF16 R60, R104.reuse, R116, R60 ;  /* 0x00000074683c723c */ /* 0x048fe8000004183c */
[--C-:B-1----:R-:W-:Y:S04]  /*16620*/  FFMA.FTZ R101, R150, c[0x0][0x2d0], -R141.reuse ;  /* 0x0000b40096657a23 */ /* 0x102fe8000001088d */
[C---:B------:R-:W-:Y:S01]  /*16630*/  HMMA.16816.F32.BF16 R64, R104.reuse, R118, R64 ;  /* 0x000000766840723c */ /* 0x040fe20000041840 */
[----:B------:R1:W3:Y:S01]  /*16640*/  MUFU.EX2 R165, R101 ;  /* 0x0000006500a57308 */ /* 0x0002e20000000800 */
[----:B------:R-:W3:Y:S06]  /*16650*/  LDSM.16.MT88.4 R116, [R184+0x4900] ;  /* 0x00490000b874783b */ /* 0x000eec0000004200 */
[C---:B--2---:R-:W-:Y:S08]  /*16660*/  HMMA.16816.F32.BF16 R68, R104.reuse, R108, R68 ;  /* 0x0000006c6844723c */ /* 0x044ff00000041844 */
[C---:B------:R-:W-:Y:S01]  /*16670*/  HMMA.16816.F32.BF16 R72, R104.reuse, R110, R72 ;  /* 0x0000006e6848723c */ /* 0x040fe20000041848 */
[----:B------:R-:W2:Y:S07]  /*16680*/  LDSM.16.MT88.4 R108, [R156+0x1100] ;  /* 0x001100009c6c783b */ /* 0x000eae0000004200 */
[C---:B----4-:R-:W-:Y:S04]  /*16690*/  HMMA.16816.F32.BF16 R76, R104.reuse, R112, R76 ;  /* 0x00000070684c723c */ /* 0x050fe8000004184c */
[--C-:B-1----:R-:W-:Y:S02]  /*166a0*/  FFMA.FTZ R101, R151, c[0x0][0x2d0], -R141.reuse ;  /* 0x0000b40097657a23 */ /* 0x102fe4000001088d */
[----:B------:R-:W-:Y:S02]  /*166b0*/  LDSM.16.MT88.4 R148, [R184+0x3900] ;  /* 0x00390000b894783b */ /* 0x000fe40000004200 */
[C---:B------:R-:W-:Y:S01]  /*166c0*/  HMMA.16816.F32.BF16 R80, R104.reuse, R114, R80 ;  /* 0x000000726850723c */ /* 0x040fe20000041850 */
[----:B------:R1:W-:Y:S05]  /*166d0*/  MUFU.EX2 R164, R101 ;  /* 0x0000006500a47308 */ /* 0x0003ea0000000800 */
[----:B------:R-:W4:Y:S02]  /*166e0*/  LDSM.16.MT88.4 R112, [R184+0x1100] ;  /* 0x00110000b870783b */ /* 0x000f240000004200 */
[C---:B---3--:R-:W-:Y:S08]  /*166f0*/  HMMA.16816.F32.BF16 R84, R104.reuse, R116, R84 ;  /* 0x000000746854723c */ /* 0x048ff00000041854 */
[C---:B------:R-:W-:Y:S01]  /*16700*/  HMMA.16816.F32.BF16 R88, R104.reuse, R118, R88 ;  /* 0x000000766858723c */ /* 0x040fe20000041858 */
[----:B------:R-:W3:Y:S03]  /*16710*/  LDSM.16.MT88.4 R116, [R156+0x3100] ;  /* 0x003100009c74783b */ /* 0x000ee60000004200 */
[--C-:B-1----:R-:W-:Y:S04]  /*16720*/  FFMA.FTZ R101, R158, c[0x0][0x2d0], -R141.reuse ;  /* 0x0000b4009e657a23 */ /* 0x102fe8000001088d */
[C---:B------:R-:W-:Y:S01]  /*16730*/  HMMA.16816.F32.BF16 R92, R104.reuse, R120, R92 ;  /* 0x00000078685c723c */ /* 0x040fe2000004185c */
[----:B------:R-:W1:Y:S07]  /*16740*/  MUFU.EX2 R163, R101 ;  /* 0x0000006500a37308 */ /* 0x000e6e0000000800 */
[----:B------:R-:W-:Y:S01]  /*16750*/  HMMA.16816.F32.BF16 R96, R104, R122, R96 ;  /* 0x0000007a6860723c */ /* 0x000fe20000041860 */
[----:B------:R-:W3:Y:S06]  /*16760*/  LDSM.16.MT88.4 R120, [R100+0x3100] ;  /* 0x003100006478783b */ /* 0x000eec0000004200 */
[----:B-----5:R-:W-:Y:S02]  /*16770*/  F2FP.BF16.PACK_AB R104, R205, R206 ;  /* 0x000000cecd68723e */ /* 0x020fe400000010ff */
[----:B------:R-:W-:Y:S03]  /*16780*/  F2FP.BF16.PACK_AB R106, R183, R191 ;  /* 0x000000bfb76a723e */ /* 0x000fe600000010ff */
[----:B------:R-:W-:Y:S02]  /*16790*/  F2FP.BF16.PACK_AB R105, R165, R166 ;  /* 0x000000a6a569723e */ /* 0x000fe400000010ff */
[----:B-1----:R-:W-:Y:S01]  /*167a0*/  F2FP.BF16.PACK_AB R107, R163, R164 ;  /* 0x000000a4a36b723e */ /* 0x002fe200000010ff */
[--C-:B------:R-:W-:Y:S04]  /*167b0*/  FFMA.FTZ R101, R160, c[0x0][0x2d0], -R140.reuse ;  /* 0x0000b400a0657a23 */ /* 0x100fe8000001088c */
[----:B------:R1:W-:Y:S02]  /*167c0*/  MUFU.EX2 R182, R101 ;  /* 0x0000006500b67308 */ /* 0x0003e40000000800 */
[C---:B--2---:R-:W-:Y:S08]  /*167d0*/  HMMA.16816.F32.BF16 R4, R104.reuse, R108, R4 ;  /* 0x0000006c6804723c */ /* 0x044ff00000041804 */
[C---:B------:R-:W-:Y:S01]  /*167e0*/  HMMA.16816.F32.BF16 R8, R104.reuse, R110, R8 ;  /* 0x0000006e6808723c */ /* 0x040fe20000041808 */
[----:B------:R-:W2:Y:S07]  /*167f0*/  LDSM.16.MT88.4 R108, [R184+0x3100] ;  /* 0x00310000b86c783b */ /* 0x000eae0000004200 */
[C---:B------:R-:W-:Y:S04]  /*16800*/  HMMA.16816.F32.BF16 R12, R104.reuse, R124, R12 ;  /* 0x0000007c680c723c */ /* 0x040fe8000004180c */
[--C-:B-1----:R-:W-:Y:S04]  /*16810*/  FFMA.FTZ R101, R162, c[0x0][0x2d0], -R140.reuse ;  /* 0x0000b400a2657a23 */ /* 0x102fe8000001088c */
[C---:B------:R-:W-:Y:S01]  /*16820*/  HMMA.16816.F32.BF16 R16, R104.reuse, R126, R16 ;  /* 0x0000007e6810723c */ /* 0x040fe20000041810 */
[----:B------:R1:W5:Y:S07]  /*16830*/  MUFU.EX2 R181, R101 ;  /* 0x0000006500b57308 */ /* 0x00036e0000000800 */
[C---:B----4-:R-:W-:Y:S08]  /*16840*/  HMMA.16816.F32.BF16 R20, R104.reuse, R112, R20 ;  /* 0x000000706814723c */ /* 0x050ff00000041814 */
[C---:B------:R-:W-:Y:S01]  /*16850*/  HMMA.16816.F32.BF16 R24, R104.reuse, R114, R24 ;  /* 0x000000726818723c */ /* 0x040fe20000041818 */
[----:B------:R-:W4:Y:S07]  /*16860*/  LDSM.16.MT88.4 R112, [R3+0x3100] ;  /* 0x003100000370783b */ /* 0x000f2e0000004200 */
[C---:B------:R-:W-:Y:S04]  /*16870*/  HMMA.16816.F32.BF16 R28, R104.reuse, R128, R28 ;  /* 0x00000080681c723c */ /* 0x040fe8000004181c */
[--C-:B-1----:R-:W-:Y:S02]  /*16880*/  FFMA.FTZ R101, R172, c[0x0][0x2d0], -R140.reuse ;  /* 0x0000b400ac657a23 */ /* 0x102fe4000001088c */
[----:B------:R-:W-:Y:S02]  /*16890*/  FFMA.FTZ R140, R175, c[0x0][0x2d0], -R140 ;  /* 0x0000b400af8c7a23 */ /* 0x000fe4000001088c */
[C---:B------:R-:W-:Y:S01]  /*168a0*/  HMMA.16816.F32.BF16 R32, R104.reuse, R130, R32 ;  /* 0x000000826820723c */ /* 0x040fe20000041820 */
[----:B------:R-:W-:Y:S01]  /*168b0*/  LDSM.16.MT88.4 R128, [R184+0x1900] ;  /* 0x00190000b880783b */ /* 0x000fe20000004200 */
[----:B------:R-:W-:Y:S06]  /*168c0*/  MUFU.EX2 R172, R140 ;  /* 0x0000008c00ac7308 */ /* 0x000fec0000000800 */
[C---:B---3--:R-:W-:Y:S04]  /*168d0*/  HMMA.16816.F32.BF16 R36, R104.reuse, R116, R36 ;  /* 0x000000746824723c */ /* 0x048fe80000041824 */
[----:B------:R1:W3:Y:S04]  /*168e0*/  MUFU.EX2 R180, R101 ;  /* 0x0000006500b47308 */ /* 0x0002e80000000800 */
[C---:B------:R-:W-:Y:S01]  /*168f0*/  HMMA.16816.F32.BF16 R40, R104.reuse, R118, R40 ;  /* 0x000000766828723c */ /* 0x040fe20000041828 */
[----:B------:R-:W3:Y:S07]  /*16900*/  LDSM.16.MT88.4 R116, [R156+0x5100] ;  /* 0x005100009c74783b */ /* 0x000eee0000004200 */
[C---:B------:R-:W-:Y:S08]  /*16910*/  HMMA.16816.F32.BF16 R44, R104.reuse, R120, R44 ;  /* 0x00000078682c723c */ /* 0x040ff0000004182c */
[C---:B------:R-:W-:Y:S01]  /*16920*/  HMMA.16816.F32.BF16 R48, R104.reuse, R122, R48 ;  /* 0x0000007a6830723c */ /* 0x040fe20000041830 */
[----:B------:R-:W5:Y:S03]  /*16930*/  LDSM.16.MT88.4 R120, [R100+0x5100] ;  /* 0x005100006478783b */ /* 0x000f660000004200 */
[--C-:B-1----:R-:W-:Y:S04]  /*16940*/  FFMA.FTZ R101, R161, c[0x0][0x2d0], -R141.reuse ;  /* 0x0000b400a1657a23 */ /* 0x102fe8000001088d */
[C---:B--2---:R-:W-:Y:S01]  /*16950*/  HMMA.16816.F32.BF16 R52, R104.reuse, R108, R52 ;  /* 0x0000006c6834723c */ /* 0x044fe20000041834 */
[----:B------:R1:W-:Y:S07]  /*16960*/  MUFU.EX2 R162, R101 ;  /* 0x0000006500a27308 */ /* 0x0003ee0000000800 */
[C---:B------:R-:W-:Y:S01]  /*16970*/  HMMA.16816.F32.BF16 R56, R104.reuse, R110, R56 ;  /* 0x0000006e6838723c */ /* 0x040fe20000041838 */
[----:B------:R-:W2:Y:S07]  /*16980*/  LDSM.16.MT88.4 R108, [R184+0x5100] ;  /* 0x00510000b86c783b */ /* 0x000eae0000004200 */
[C---:B----4-:R-:W-:Y:S08]  /*16990*/  HMMA.16816.F32.BF16 R60, R104.reuse, R112, R60 ;  /* 0x00000070683c723c */ /* 0x050ff0000004183c */
[C---:B------:R-:W-:Y:S01]  /*169a0*/  HMMA.16816.F32.BF16 R64, R104.reuse, R114, R64 ;  /* 0x000000726840723c */ /* 0x040fe20000041840 */
[----:B------:R-:W4:Y:S03]  /*169b0*/  LDSM.16.MT88.4 R112, [R3+0x5100] ;  /* 0x005100000370783b */ /* 0x000f260000004200 */
[--C-:B-1----:R-:W-:Y:S04]  /*169c0*/  FFMA.FTZ R101, R173, c[0x0][0x2d0], -R141.reuse ;  /* 0x0000b400ad657a23 */ /* 0x102fe8000001088d */
[C---:B---3--:R-:W-:Y:S01]  /*169d0*/  HMMA.16816.F32.BF16 R68, R104.reuse, R116, R68 ;  /* 0x000000746844723c */ /* 0x048fe20000041844 */
[----:B------:R1:W3:Y:S07]  /*169e0*/  MUFU.EX2 R161, R101 ;  /* 0x0000006500a17308 */ /* 0x0002ee0000000800 */
[C---:B------:R-:W-:Y:S01]  /*169f0*/  HMMA.16816.F32.BF16 R72, R104.reuse, R118, R72 ;  /* 0x000000766848723c */ /* 0x040fe20000041848 */
[----:B------:R-:W3:Y:S07]  /*16a00*/  LDSM.16.MT88.4 R116, [R156+0x1900] ;  /* 0x001900009c74783b */ /* 0x000eee0000004200 */
[C---:B-----5:R-:W-:Y:S08]  /*16a10*/  HMMA.16816.F32.BF16 R76, R104.reuse, R120, R76 ;  /* 0x00000078684c723c */ /* 0x060ff0000004184c */
[C---:B------:R-:W-:Y:S01]  /*16a20*/  HMMA.16816.F32.BF16 R80, R104.reuse, R122, R80 ;  /* 0x0000007a6850723c */ /* 0x040fe20000041850 */
[----:B------:R-:W5:Y:S03]  /*16a30*/  LDSM.16.MT88.4 R120, [R100+0x1900] ;  /* 0x001900006478783b */ /* 0x000f660000004200 */
[--C-:B-1----:R-:W-:Y:S02]  /*16a40*/  FFMA.FTZ R101, R174, c[0x0][0x2d0], -R141.reuse ;  /* 0x0000b400ae657a23 */ /* 0x102fe4000001088d */
[----:B------:R-:W-:Y:S02]  /*16a50*/  FFMA.FTZ R141, R159, c[0x0][0x2d0], -R141 ;  /* 0x0000b4009f8d7a23 */ /* 0x000fe4000001088d */
[C---:B--2---:R-:W-:Y:S01]  /*16a60*/  HMMA.16816.F32.BF16 R84, R104.reuse, R108, R84 ;  /* 0x0000006c6854723c */ /* 0x044fe20000041854 */
[----:B------:R-:W-:Y:S07]  /*16a70*/  MUFU.EX2 R160, R101 ;  /* 0x0000006500a07308 */ /* 0x000fee0000000800 */
[C---:B------:R-:W-:Y:S03]  /*16a80*/  HMMA.16816.F32.BF16 R88, R104.reuse, R110, R88 ;  /* 0x0000006e6858723c */ /* 0x040fe60000041858 */
[----:B------:R1:W2:Y:S05]  /*16a90*/  MUFU.EX2 R101, R141 ;  /* 0x0000008d00657308 */ /* 0x0002aa0000000800 */
[C---:B----4-:R-:W-:Y:S08]  /*16aa0*/  HMMA.16816.F32.BF16 R92, R104.reuse, R112, R92 ;  /* 0x00000070685c723c */ /* 0x050ff0000004185c */
[----:B------:R-:W-:Y:S07]  /*16ab0*/  HMMA.16816.F32.BF16 R96, R104, R114, R96 ;  /* 0x000000726860723c */ /* 0x000fee0000041860 */
[----:B------:R-:W-:Y:S02]  /*16ac0*/  F2FP.BF16.PACK_AB R104, R181, R182 ;  /* 0x000000b6b568723e */ /* 0x000fe400000010ff */
[----:B------:R-:W-:Y:S01]  /*16ad0*/  F2FP.BF16.PACK_AB R106, R172, R180 ;  /* 0x000000b4ac6a723e */ /* 0x000fe200000010ff */
[----:B-1----:R-:W1:Y:S02]  /*16ae0*/  LDSM.16.MT88.4 R140, [R156+0x3900] ;  /* 0x003900009c8c783b */ /* 0x002e640000004200 */
[----:B---3--:R-:W-:Y:S02]  /*16af0*/  F2FP.BF16.PACK_AB R105, R161, R162 ;  /* 0x000000a2a169723e */ /* 0x008fe400000010ff */
[----:B--2---:R-:W-:Y:S04]  /*16b00*/  F2FP.BF16.PACK_AB R107, R101, R160 ;  /* 0x000000a0656b723e */ /* 0x004fe800000010ff */
[----:B------:R-:W2:Y:S03]  /*16b10*/  LDSM.16.MT88.4 R156, [R156+0x5900] ;  /* 0x005900009c9c783b */ /* 0x000ea60000004200 */
[C---:B------:R-:W-:Y:S05]  /*16b20*/  HMMA.16816.F32.BF16 R108, R104.reuse, R116, R4 ;  /* 0x00000074686c723c */ /* 0x040fea0000041804 */
[----:B------:R-:W3:Y:S03]  /*16b30*/  LDSM.16.MT88.4 R4, [R100+0x5900] ;  /* 0x005900006404783b */ /* 0x000ee60000004200 */
[C---:B------:R-:W-:Y:S05]  /*16b40*/  HMMA.16816.F32.BF16 R112, R104.reuse, R118, R8 ;  /* 0x000000766870723c */ /* 0x040fea0000041808 */
[----:B------:R-:W4:Y:S03]  /*16b50*/  LDSM.16.MT88.4 R8, [R184+0x5900] ;  /* 0x00590000b808783b */ /* 0x000f260000004200 */
[C---:B-----5:R-:W-:Y:S05]  /*16b60*/  HMMA.16816.F32.BF16 R116, R104.reuse, R120, R12 ;  /* 0x000000786874723c */ /* 0x060fea000004180c */
[----:B------:R5:W1:Y:S03]  /*16b70*/  LDSM.16.MT88.4 R12, [R3+0x5900] ;  /* 0x00590000030c783b */ /* 0x000a660000004200 */
[C---:B------:R-:W-:Y:S08]  /*16b80*/  HMMA.16816.F32.BF16 R120, R104.reuse, R122, R16 ;  /* 0x0000007a6878723c */ /* 0x040ff00000041810 */
[C---:B------:R-:W-:Y:S08]  /*16b90*/  HMMA.16816.F32.BF16 R124, R104.reuse, R128, R20 ;  /* 0x00000080687c723c */ /* 0x040ff00000041814 */
[C---:B------:R-:W-:Y:S04]  /*16ba0*/  HMMA.16816.F32.BF16 R128, R104.reuse, R130, R24 ;  /* 0x000000826880723c */ /* 0x040fe80000041818 */
[----:B-----5:R-:W-:Y:S02]  /*16bb0*/  FFMA.FTZ R3, R0, R221, R179 ;  /* 0x000000dd00037223 */ /* 0x020fe400000100b3 */
[----:B------:R-:W-:Y:S02]  /*16bc0*/  FADD.FTZ R0, R213, R2 ;  /* 0x00000002d5007221 */ /* 0x000fe40000010000 */
[C---:B------:R-:W-:Y:S04]  /*16bd0*/  HMMA.16816.F32.BF16 R132, R104.reuse, R136, R28 ;  /* 0x000000886884723c */ /* 0x040fe8000004181c */
[----:B------:R-:W-:Y:S02]  /*16be0*/  FADD.FTZ R2, R178, R3 ;  /* 0x00000003b2027221 */ /* 0x000fe40000010000 */
[----:B------:R-:W-:Y:S02]  /*16bf0*/  FADD.FTZ R0, R212, R0 ;  /* 0x00000000d4007221 */ /* 0x000fe40000010000 */
[C---:B------:R-:W-:Y:S04]  /*16c00*/  HMMA.16816.F32.BF16 R136, R104.reuse, R138, R32 ;  /* 0x0000008a6888723c */ /* 0x040fe80000041820 */
[----:B------:R-:W-:Y:S02]  /*16c10*/  FADD.FTZ R2, R177, R2 ;  /* 0x00000002b1027221 */ /* 0x000fe40000010000 */
[----:B------:R-:W-:Y:S02]  /*16c20*/  FADD.FTZ R0, R211, R0 ;  /* 0x00000000d3007221 */ /* 0x000fe40000010000 */
[C---:B-1----:R-:W-:Y:S04]  /*16c30*/  HMMA.16816.F32.BF16 R36, R104.reuse, R140, R36 ;  /* 0x0000008c6824723c */ /* 0x042fe80000041824 */
        /* <DEDUP_REMOVED lines=23> */
[C---:B--2---:R-:W-:Y:S04]  /*16db0*/  HMMA.16816.F32.BF16 R68, R104.reuse, R156, R68 ;  /* 0x0000009c6844723c */ /* 0x044fe80000041844 */
[----:B------:R-:W-:Y:S01]  /*16dc0*/  FADD.FTZ R0, R163, R3 ;  /* 0x00000003a3007221 */ /* 0x000fe20000010000 */
[----:B------:R-:W-:Y:S01]  /*16dd0*/  IADD3 R3, R199, -0x2, RZ ;  /* 0xfffffffec7037810 */ /* 0x000fe20007ffe0ff */
[----:B------:R-:W-:Y:S02]  /*16de0*/  FADD.FTZ R2, R182, R2 ;  /* 0x00000002b6027221 */ /* 0x000fe40000010000 */
[C---:B------:R-:W-:Y:S03]  /*16df0*/  HMMA.16816.F32.BF16 R72, R104.reuse, R158, R72 ;  /* 0x0000009e6848723c */ /* 0x040fe60000041848 */
[----:B------:R-:W-:Y:S01]  /*16e00*/  ISETP.GE.AND P0, PT, R3, R225, PT ;  /* 0x000000e10300720c */ /* 0x000fe20003f06270 */
[----:B------:R-:W-:Y:S02]  /*16e10*/  FADD.FTZ R0, R162, R0 ;  /* 0x00000000a2007221 */ /* 0x000fe40000010000 */
[----:B------:R-:W-:Y:S02]  /*16e20*/  FADD.FTZ R2, R181, R2 ;  /* 0x00000002b5027221 */ /* 0x000fe40000010000 */
[C---:B---3--:R-:W-:Y:S04]  /*16e30*/  HMMA.16816.F32.BF16 R76, R104.reuse, R4, R76 ;  /* 0x00000004684c723c */ /* 0x048fe8000004184c */
[----:B------:R-:W-:Y:S02]  /*16e40*/  FADD.FTZ R0, R161, R0 ;  /* 0x00000000a1007221 */ /* 0x000fe40000010000 */
[----:B------:R-:W-:Y:S02]  /*16e50*/  FADD.FTZ R2, R180, R2 ;  /* 0x00000002b4027221 */ /* 0x000fe40000010000 */
[C---:B------:R-:W-:Y:S04]  /*16e60*/  HMMA.16816.F32.BF16 R80, R104.reuse, R6, R80 ;  /* 0x000000066850723c */ /* 0x040fe80000041850 */
[----:B------:R-:W-:Y:S02]  /*16e70*/  FADD.FTZ R0, R160, R0 ;  /* 0x00000000a0007221 */ /* 0x000fe40000010000 */
[----:B------:R-:W-:Y:S02]  /*16e80*/  FADD.FTZ R220, R172, R2 ;  /* 0x00000002acdc7221 */ /* 0x000fe40000010000 */
[C---:B----4-:R-:W-:Y:S04]  /*16e90*/  HMMA.16816.F32.BF16 R84, R104.reuse, R8, R84 ;  /* 0x000000086854723c */ /* 0x050fe80000041854 */
[----:B------:R-:W-:Y:S04]  /*16ea0*/  FADD.FTZ R221, R101, R0 ;  /* 0x0000000065dd7221 */ /* 0x000fe80000010000 */
[C---:B------:R-:W-:Y:S08]  /*16eb0*/  HMMA.16816.F32.BF16 R88, R104.reuse, R10, R88 ;  /* 0x0000000a6858723c */ /* 0x040ff00000041858 */
[C---:B------:R-:W-:Y:S08]  /*16ec0*/  HMMA.16816.F32.BF16 R92, R104.reuse, R12, R92 ;  /* 0x0000000c685c723c */ /* 0x040ff0000004185c */
        /* <DEDUP_REMOVED lines=13> */
[C---:B------:R-:W-:Y:S01]  /*16fa0*/  @!P5 IADD3 R3, P0, R0.reuse, R228, RZ ;  /* 0x000000e40003d210 */ /* 0x040fe20007f1e0ff */
        /* <DEDUP_REMOVED lines=22> */
.L_x_1352:
[----:B------:R-:W-:-:S05]  /*17110*/  BRA.DIV ~URZ, `(.L_x_1302) ;  /* 0x00004b727f007947 */ /* 0x000fca000b800000 */
[----:B------:R-:W3:Y:S01]  /*17120*/  SHFL.IDX PT, R0, R10, RZ, 0x181f ;  /* 0x00181fff0a007589 */ /* 0x000ee200000e0000 */
[C---:B------:R-:W-:Y:S01]  /*17130*/  IMAD.SHL.U32 R11, R227.reuse, 0x2, RZ ;  /* 0x00000002e30b7824 */ /* 0x040fe200078e00ff */
[----:B------:R-:W-:Y:S02]  /*17140*/  SHF.L.U64.HI R12, R227, 0x1, R239 ;  /* 0x00000001e30c7819 */ /* 0x000fe400000102ef */
[----:B---3--:R-:W-:Y:S05]  /*17150*/  IADD3 R2, P0, R0, R203, RZ ;  /* 0x000000cb00027210 */ /* 0x008fea0007f1e0ff */
[----:B--2---:R-:W-:Y:S01]  /*17160*/  IMAD.X R3, R4, 0x1, R204, P0 ;  /* 0x0000000104037824 */ /* 0x004fe200000e06cc */
[----:B------:R-:W-:Y:S04]  /*17170*/  IADD3 R8, P0, R0, R196, RZ ;  /* 0x000000c400087210 */ /* 0x000fe80007f1e0ff */
[----:B------:R-:W-:Y:S02]  /*17180*/  IADD3.X R9, R4, R198, RZ, P0, !PT ;  /* 0x000000c604097210 */ /* 0x000fe400007fe4ff */
[----:B------:R-:W-:Y:S01]  /*17190*/  IADD3 R6, P0, R0, R11, RZ ;  /* 0x0000000b00067210 */ /* 0x000fe20007f1e0ff */
[----:B------:R-:W-:Y:S03]  /*171a0*/  IMAD.SHL.U32 R0, R7, 0x2, RZ ;  /* 0x0000000207007824 */ /* 0x000fe600078e00ff */
[----:B------:R-:W-:Y:S02]  /*171b0*/  IADD3.X R7, R4, R12, RZ, P0, !PT ;  /* 0x0000000c04077210 */ /* 0x000fe400007fe4ff */
[----:B------:R-:W-:Y:S01]  /*171c0*/  @!PT LDS RZ, [RZ] ;  /* 0x00000000fffff984 */ /* 0x000fe20000000800 */
[----:B------:R-:W-:Y:S01]  /*171d0*/  @!PT LDS RZ, [RZ] ;  /* 0x00000000fffff984 */ /* 0x000fe20000000800 */
[----:B------:R2:W-:Y:S04]  /*171e0*/  LDGSTS.E.BYPASS.LTC128B.128 [R0+0xc100], [R2.64], !P2 ;  /* 0x0c10000002007fae */ /* 0x0005e8000d101d46 */
[----:B------:R3:W-:Y:S04]  /*171f0*/  LDGSTS.E.BYPASS.LTC128B.128 [R0+0xe100], [R8.64], !P3 ;  /* 0x0e10000008007fae */ /* 0x0007e8000d901d46 */
[----:B------:R3:W4:Y:S04]  /*17200*/  SHFL.IDX PT, R4, R5, 0x1, 0x181f ;  /* 0x00381f0005047f89 */ /* 0x00072800000e0000 */
[----:B------:R3:W-:Y:S04]  /*17210*/  LDGSTS.E.BYPASS.LTC128B.128 [R0+0x10100], [R6.64], !P6 ;  /* 0x1010000006007fae */ /* 0x0007e8000f101d46 */
[----:B--2---:R3:W2:Y:S02]  /*17220*/  SHFL.IDX PT, R2, R10, 0x1, 0x181f ;  /* 0x00381f000a027f89 */ /* 0x0046a400000e0000 */
.L_x_1353:
[----:B--23--:R-:W-:Y:S05]  /*17230*/  IADD3 R8, P0, R2, R203, RZ ;  /* 0x000000cb02087210 */ /* 0x00cfea0007f1e0ff */
[----:B----4-:R-:W-:Y:S01]  /*17240*/  IMAD.X R9, R4, 0x1, R204, P0 ;  /* 0x0000000104097824 */ /* 0x010fe200000e06cc */
        /* <DEDUP_REMOVED lines=10> */
.L_x_1300:
[----:B------:R-:W-:Y:S05]  /*172f0*/  BSYNC B0 ;  /* 0x0000000000007941 */ /* 0x000fea0003800000 */
.L_x_1299:
[C---:B------:R-:W-:Y:S01]  /*17300*/  ISETP.GE.AND P0, PT, R185.reuse, 0x1, PT ;  /* 0x00000001b900780c */ /* 0x040fe20003f06270 */
[----:B------:R-:W0:Y:S01]  /*17310*/  LDGDEPBAR ;  /* 0x00000000000079af */ /* 0x000e220000000000 */
[----:B------:R-:W-:Y:S01]  /*17320*/  IADD3 R185, R185, 0x1, RZ ;  /* 0x00000001b9b97810 */ /* 0x000fe20007ffe0ff */
[----:B------:R-:W-:Y:S01]  /*17330*/  IMAD.MOV.U32 R101, RZ, RZ, R102 ;  /* 0x000000ffff657224 */ /* 0x000fe200078e0066 */
[----:B--2---:R-:W-:Y:S01]  /*17340*/  IADD3 R0, R199, -0x1, RZ ;  /* 0xffffffffc7007810 */ /* 0x004fe20007ffe0ff */
[----:B------:R-:W-:Y:S01]  /*17350*/  IMAD.MOV.U32 R100, RZ, RZ, R103 ;  /* 0x000000ffff647224 */ /* 0x000fe200078e0067 */
[----:B------:R-:W-:Y:S02]  /*17360*/  SEL R185, R185, RZ, !P0 ;  /* 0x000000ffb9b97207 */ /* 0x000fe40004000000 */
[----:B------:R-:W-:Y:S01]  /*17370*/  ISETP.GE.AND P0, PT, R225, R199, PT ;  /* 0x000000c7e100720c */ /* 0x000fe20003f06270 */
[----:B------:R-:W-:Y:S11]  /*17380*/  IMAD.MOV.U32 R199, RZ, RZ, R0 ;  /* 0x000000ffffc77224 */ /* 0x000ff600078e0000 */
[----:B------:R-:W-:Y:S01]  /*17390*/  @!UPT UIADD3 URZ, URZ, URZ, URZ ;  /* 0x0000003f3f3ff290 */ /* 0x000fe2000fffe03f */
[----:B-1----:R-:W-:-:S05]  /*173a0*/  @!P0 BRA `(.L_x_1303) ;  /* 0xffffc51000008947 */ /* 0x002fca000383ffff */
.L_x_1286:
[----:B------:R-:W-:Y:S05]  /*173b0*/  BRA.DIV ~URZ, `(.L_x_1304) ;  /* 0x00004b127f007947 */ /* 0x000fea000b800000 */
[----:B------:R1:W2:Y:S02]  /*173c0*/  SHFL.BFLY PT, R5, R220, 0x2, 0x1f ;  /* 0x0c401f00dc057f89 */ /* 0x0002a400000e0000 */
.L_x_1354:
[----:B--2---:R-:W-:Y:S01]  /*173d0*/  FADD.FTZ R5, R5, R220 ;  /* 0x000000dc05057221 */ /* 0x004fe20000010000 */
[----:B------:R-:W-:Y:S05]  /*173e0*/  BRA.DIV ~URZ, `(.L_x_1305) ;  /* 0x00004b427f007947 */ /* 0x000fea000b800000 */
[----:B------:R-:W2:Y:S04]  /*173f0*/  SHFL.BFLY PT, R0, R221, 0x2, 0x1f ;  /* 0x0c401f00dd007f89 */ /* 0x000ea800000e0000 */
[----:B------:R-:W3:Y:S01]  /*17400*/  SHFL.BFLY PT, R2, R5, 0x1, 0x1f ;  /* 0x0c201f0005027f89 */ /* 0x000ee200000e0000 */
[----:B--2---:R-:W-:Y:S02]  /*17410*/  FADD.FTZ R0, R0, R221 ;  /* 0x000000dd00007221 */ /* 0x004fe40000010000 */
[----:B---3--:R-:W-:-:S03]  /*17420*/  FADD.FTZ R5, R5, R2 ;  /* 0x0000000205057221 */ /* 0x008fc60000010000 */
[----:B------:R2:W3:Y:S04]  /*17430*/  SHFL.BFLY PT, R3, R0, 0x1, 0x1f ;  /* 0x0c201f0000037f89 */ /* 0x0004e800000e0000 */
.L_x_1355:
[----:B------:R-:W-:Y:S01]  /*17440*/  FSETP.NE.FTZ.AND P1, PT, R5, RZ, PT ;  /* 0x000000ff0500720b */ /* 0x000fe20003f35000 */
[----:B---3--:R-:W-:Y:S01]  /*17450*/  FADD.FTZ R3, R3, R0 ;  /* 0x0000000003037221 */ /* 0x008fe20000010000 */
[----:B------:R-:W-:Y:S02]  /*17460*/  MOV R2, RZ ;  /* 0x000000ff00027202 */ /* 0x000fe40000000f00 */
[----:B--2---:R-:W-:Y:S02]  /*17470*/  MOV R0, RZ ;  /* 0x000000ff00007202 */ /* 0x004fe40000000f00 */
[----:B------:R-:W-:Y:S02]  /*17480*/  FSETP.NE.FTZ.AND P0, PT, R3, RZ, PT ;  /* 0x000000ff0300720b */ /* 0x000fe40003f15000 */
[----:B------:R-:W-:-:S05]  /*17490*/  MOV R100, 0xff800000 ;  /* 0xff80000000647802 */ /* 0x000fca0000000f00 */
[----:B------:R-:W2:Y:S01]  /*174a0*/  @P1 MUFU.LG2 R4, R5 ;  /* 0x0000000500041308 */ /* 0x000ea20000000c00 */
        /* <DEDUP_REMOVED lines=109> */
.L_x_1215:
        /* <DEDUP_REMOVED lines=56> */
[----:B------:R-:W-:Y:S02]  /*17f00*/  F2FP.BF16.PACK_AB R50, R51, R50 ;  /* 0x000000323332723e */ /* 0x000fe400000010ff */
[----:B------:R-:W-:Y:S01]  /*17f10*/  F2FP.BF16.PACK_AB R27, R27, R52 ;  /* 0x000000341b1b723e */ /* 0x000fe200000010ff */
        /* <DEDUP_REMOVED lines=9> */
[----:B--2---:R-:W-:Y:S01]  /*17fb0*/  IMAD.MOV.U32 R8, RZ, RZ, 0x40 ;  /* 0x00000040ff087424 */ /* 0x004fe200078e00ff */
[----:B------:R-:W-:Y:S02]  /*17fc0*/  F2FP.BF16.PACK_AB R66, R67, R66 ;  /* 0x000000424342723e */ /* 0x000fe400000010ff */
[----:B------:R-:W-:Y:S02]  /*17fd0*/  F2FP.BF16.PACK_AB R23, R23, R68 ;  /* 0x000000441717723e */ /* 0x000fe400000010ff */
[----:B------:R-:W-:Y:S02]  /*17fe0*/  F2FP.BF16.PACK_AB R70, R71, R70 ;  /* 0x000000464746723e */ /* 0x000fe400000010ff */
[----:B------:R-:W-:Y:S02]  /*17ff0*/  F2FP.BF16.PACK_AB R21, R21, R72 ;  /* 0x000000481515723e */ /* 0x000fe400000010ff */
[----:B---3--:R-:W-:Y:S01]  /*18000*/  SEL R6, R8, 0xffffffc0, !P2 ;  /* 0xffffffc008067807 */ /* 0x008fe20005000000 */
[----:B------:R-:W-:Y:S01]  /*18010*/  IMAD.IADD R8, R4, 0x1, R2 ;  /* 0x0000000104087824 */ /* 0x000fe200078e0202 */
[----:B------:R-:W-:-:S02]  /*18020*/  F2FP.BF16.PACK_AB R74, R75, R74 ;  /* 0x0000004a4b4a723e */ /* 0x000fc400000010ff */
[----:B------:R-:W-:Y:S01]  /*18030*/  F2FP.BF16.PACK_AB R20, R20, R76 ;  /* 0x0000004c1414723e */ /* 0x000fe200000010ff */
[----:B------:R-:W-:Y:S01]  /*18040*/  IMAD.IADD R4, R6, 0x1, R3 ;  /* 0x0000000106047824 */ /* 0x000fe200078e0203 */
[----:B------:R2:W-:Y:S01]  /*18050*/  STS [R8], R7 ;  /* 0x0000000708007388 */ /* 0x0005e20000000800 */
[----:B----4-:R-:W-:Y:S01]  /*18060*/  IMAD.IADD R5, R0, 0x1, R6 ;  /* 0x0000000100057824 */ /* 0x010fe200078e0206 */
[----:B------:R-:W-:Y:S02]  /*18070*/  F2FP.BF16.PACK_AB R19, R19, R78 ;  /* 0x0000004e1313723e */ /* 0x000fe400000010ff */
        /* <DEDUP_REMOVED lines=8> */
[----:B------:R-:W-:Y:S02]  /*18100*/  F2FP.BF16.PACK_AB R10, R10, R90 ;  /* 0x0000005a0a0a723e */ /* 0x000fe400000010ff */
[----:B------:R-:W-:Y:S02]  /*18110*/  F2FP.BF16.PACK_AB R9, R9, R92 ;  /* 0x0000005c0909723e */ /* 0x000fe400000010ff */
[----:B------:R-:W-:Y:S02]  /*18120*/  F2FP.BF16.PACK_AB R15, R15, R94 ;  /* 0x0000005e0f0f723e */ /* 0x000fe400000010ff */
[----:B------:R-:W-:-:S02]  /*18130*/  F2FP.BF16.PACK_AB R14, R14, R96 ;  /* 0x000000600e0e723e */ /* 0x000fc400000010ff */
[----:B------:R-:W-:Y:S01]  /*18140*/  F2FP.BF16.PACK_AB R13, R99, R13 ;  /* 0x0000000d630d723e */ /* 0x000fe200000010ff */
[----:B--2---:R-:W-:Y:S01]  /*18150*/  IMAD.IADD R7, R6, 0x1, R2 ;  /* 0x0000000106077824 */ /* 0x004fe200078e0202 */
[----:B------:R-:W-:Y:S01]  /*18160*/  ISETP.NE.U32.AND P0, PT, RZ, c[0x0][0x500], PT ;  /* 0x00014000ff007a0c */ /* 0x000fe20003f05070 */
[----:B------:R-:W-:Y:S01]  /*18170*/  IMAD.IADD R6, R8, 0x1, R6 ;  /* 0x0000000108067824 */ /* 0x000fe200078e0206 */
[----:B------:R-:W-:Y:S02]  /*18180*/  ISETP.NE.U32.AND P1, PT, RZ, c[0x0][0x508], PT ;  /* 0x00014200ff007a0c */ /* 0x000fe40003f25070 */
[----:B------:R-:W-:Y:S01]  /*18190*/  STS [R7], R34 ;  /* 0x0000002207007388 */ /* 0x000fe20000000800 */
[----:B------:R-:W-:Y:S02]  /*181a0*/  ISETP.NE.AND.EX P0, PT, RZ, c[0x0][0x504], PT, P0 ;  /* 0x00014100ff007a0c */ /* 0x000fe40003f05300 */
[----:B------:R-:W-:Y:S01]  /*181b0*/  ISETP.NE.AND.EX P1, PT, RZ, c[0x0][0x50c], PT, P1 ;  /* 0x00014300ff007a0c */ /* 0x000fe20003f25310 */
[----:B------:R-:W-:Y:S04]  /*181c0*/  STS [R7+0x400], R130 ;  /* 0x0004008207007388 */ /* 0x000fe80000000800 */
        /* <DEDUP_REMOVED lines=30> */
[----:B--2---:R-:W-:-:S03]  /*183b0*/  IMAD.MOV.U32 R2, RZ, RZ, 0x4 ;  /* 0x00000004ff027424 */ /* 0x004fc600078e00ff */
[----:B------:R-:W-:Y:S04]  /*183c0*/  STS [R7+0x8000], R11 ;  /* 0x0080000b07007388 */ /* 0x000fe80000000800 */
[----:B------:R-:W-:Y:S04]  /*183d0*/  STS [R7+0x8400], R10 ;  /* 0x0084000a07007388 */ /* 0x000fe80000000800 */
[----:B------:R2:W-:Y:S04]  /*183e0*/  STS [R4+0x8080], R9 ;  /* 0x0080800904007388 */ /* 0x0005e80000000800 */
[----:B------:R3:W-:Y:S04]  /*183f0*/  STS [R4+0x8480], R15 ;  /* 0x0084800f04007388 */ /* 0x0007e80000000800 */
[----:B------:R3:W-:Y:S04]  /*18400*/  STS [R6+0x8000], R14 ;  /* 0x0080000e06007388 */ /* 0x0007e80000000800 */
[----:B------:R3:W-:Y:S01]  /*18410*/  STS [R6+0x8400], R13 ;  /* 0x0084000d06007388 */ /* 0x0007e20000000800 */
[----:B--2---:R-:W-:-:S03]  /*18420*/  IMAD.WIDE R8, R242, R2, c[0x0][0x500] ;  /* 0x00014000f2087625 */ /* 0x004fc600078e0202 */
[----:B------:R-:W-:Y:S06]  /*18430*/  BAR.SYNC.DEFER_BLOCKING 0x1, 0x100 ;  /* 0x0044000000007b1d */ /* 0x000fec0000010000 */
[----:B------:R-:W2:Y:S01]  /*18440*/  @P0 LDG.E R0, [R8.64] ;  /* 0x0000000608000981 */ /* 0x000ea2000c1e1900 */
[----:B------:R-:W-:Y:S02]  /*18450*/  IMAD.MOV.U32 R24, RZ, RZ, c[0x0][0x388] ;  /* 0x0000e200ff187624 */ /* 0x000fe400078e00ff */
[----:B------:R-:W-:-:S05]  /*18460*/  @P1 IMAD.WIDE R2, R242, R2, c[0x0][0x508] ;  /* 0x00014200f2021625 */ /* 0x000fca00078e0202 */
[----:B------:R4:W5:Y:S02]  /*18470*/  @P1 LDG.E R24, [R2.64] ;  /* 0x0000000602181981 */ /* 0x000964000c1e1900 */
[----:B----4-:R-:W-:Y:S02]  /*18480*/  CS2R R2, SRZ ;  /* 0x0000000000027805 */ /* 0x010fe4000001ff00 */
[--C-:B--2---:R-:W-:Y:S01]  /*18490*/  @P0 SHF.R.S32.HI R3, RZ, 0x1f, R0.reuse ;  /* 0x0000001fff030819 */ /* 0x104fe20000011400 */
[----:B------:R-:W-:Y:S01]  /*184a0*/  @P0 IMAD.MOV.U32 R2, RZ, RZ, R0 ;  /* 0x000000ffff020224 */ /* 0x000fe200078e0000 */
[----:B------:R-:W-:Y:S05]  /*184b0*/  @P1 BRA `(.L_x_1307) ;  /* 0x0000004000001947 */ /* 0x000fea0003800000 */
[----:B---3--:R-:W-:Y:S05]  /*184c0*/  @!P0 BRA `(.L_x_1307) ;  /* 0x0000003000008947 */ /* 0x008fea0003800000 */
[----:B------:R-:W2:Y:S04]  /*184d0*/  LDG.E R4, [R8.64] ;  /* 0x0000000608047981 */ /* 0x000ea8000c1e1900 */
[----:B------:R-:W2:Y:S02]  /*184e0*/  LDG.E R0, [R8.64+0x4] ;  /* 0x0000040608007981 */ /* 0x000ea4000c1e1900 */
[----:B--2--5:R-:W-:-:S02]  /*184f0*/  IADD3 R24, -R4, R0, RZ ;  /* 0x0000000004187210 */ /* 0x024fc40007ffe1ff */
.L_x_1307:
[----:B---3--:R-:W2:Y:S01]  /*18500*/  S2R R9, SR_CTAID.Y ;  /* 0x0000000000097919 */ /* 0x008ea20000002600 */
[----:B------:R-:W-:Y:S01]  /*18510*/  LOP3.LUT R0, R37, 0xffffffe0, RZ, 0xc0, !PT ;  /* 0xffffffe025007812 */ /* 0x000fe200078ec0ff */
[----:B------:R-:W-:Y:S01]  /*18520*/  IMAD.MOV.U32 R8, RZ, RZ, c[0x0][0x4e8] ;  /* 0x00013a00ff087624 */ /* 0x000fe200078e00ff */
[----:B------:R-:W-:Y:S01]  /*18530*/  SHF.R.S32.HI R4, RZ, 0x1f, R36 ;  /* 0x0000001fff047819 */ /* 0x000fe20000011424 */
[----:B------:R-:W3:Y:S01]  /*18540*/  S2R R20, SR_CTAID.X ;  /* 0x0000000000147919 */ /* 0x000ee20000002500 */
[----:B------:R-:W-:Y:S01]  /*18550*/  LEA.HI R16, R39, R45, RZ, 0x3 ;  /* 0x0000002d27107211 */ /* 0x000fe200078f18ff */
[----:B------:R-:W-:Y:S01]  /*18560*/  IMAD.IADD R0, R45, 0x1, -R0 ;  /* 0x000000012d007824 */ /* 0x000fe200078e0a00 */
[----:B------:R-:W-:Y:S01]  /*18570*/  LEA.HI R4, R4, R36, RZ, 0x3 ;  /* 0x0000002404047211 */ /* 0x000fe200078f18ff */
[----:B------:R-:W4:Y:S01]  /*18580*/  S2R R10, SR_CTAID.Y ;  /* 0x00000000000a7919 */ /* 0x000f220000002600 */
        /* <DEDUP_REMOVED lines=11> */
[----:B--2---:R-:W-:Y:S01]  /*18640*/  SHF.R.S32.HI R9, RZ, 0x1f, R9 ;  /* 0x0000001fff097819 */ /* 0x004fe20000011409 */
        /* <DEDUP_REMOVED lines=9> */
[----:B---3--:R-:W-:Y:S01]  /*186e0*/  LEA R0, R20, R6, 0x7 ;  /* 0x0000000614007211 */ /* 0x008fe200078e38ff */
[----:B----4-:R-:W-:Y:S01]  /*186f0*/  IMAD.WIDE.U32 R4, R10, c[0x0][0x490], R2 ;  /* 0x000124000a047a25 */ /* 0x010fe200078e0002 */
        /* <DEDUP_REMOVED lines=48> */
[----:B------:R-:W2:Y:S01]  /*18a00*/  SHFL.IDX PT, R11, R4, RZ, 0x1c1f ;  /* 0x001c1fff040b7589 */ /* 0x000ea200000e0000 */
[----:B------:R-:W-:-:S03]  /*18a10*/  IMAD.WIDE.U32 R2, R7, c[0x0][0x3e0], R2 ;  /* 0x0000f80007027a25 */ /* 0x000fc600078e0002 */
[----:B------:R-:W-:Y:S01]  /*18a20*/  SHFL.IDX PT, R8, R9, 0x1, 0x1c1f ;  /* 0x003c1f0009087f89 */ /* 0x000fe200000e0000 */
[----:B------:R-:W-:-:S03]  /*18a30*/  IMAD R5, R5, c[0x0][0x3e0], RZ ;  /* 0x0000f80005057a24 */ /* 0x000fc600078e02ff */
[----:B------:R3:W4:Y:S01]  /*18a40*/  SHFL.IDX PT, R9, R4, 0x1, 0x1c1f ;  /* 0x003c1f0004097f89 */ /* 0x00072200000e0000 */
[----:B------:R-:W-:Y:S02]  /*18a50*/  IMAD R12, R7, c[0x0][0x3e4], R5 ;  /* 0x0000f900070c7a24 */ /* 0x000fe400078e0205 */
[----:B------:R-:W-:Y:S02]  /*18a60*/  IMAD.SHL.U32 R5, R19, 0x8, RZ ;  /* 0x0000000813057824 */ /* 0x000fe400078e00ff */
[----:B------:R-:W-:-:S03]  /*18a70*/  IMAD.IADD R3, R3, 0x1, R12 ;  /* 0x0000000103037824 */ /* 0x000fc600078e020c */
[----:B------:R-:W-:Y:S01]  /*18a80*/  LOP3.LUT R7, R15, 0x7ffffe00, R5, 0xf8, !PT ;  /* 0x7ffffe000f077812 */ /* 0x000fe200078ef805 */
[----:B---3--:R-:W-:Y:S01]  /*18a90*/  IMAD R4, R0, c[0x0][0x4e8], R14 ;  /* 0x00013a0000047a24 */ /* 0x008fe200078e020e */
        /* <DEDUP_REMOVED lines=9> */
[----:B--2---:R2:W-:Y:S02]  /*18b30*/  @!P1 ST.E [R10.64], R100 ;  /* 0x000000640a009985 */ /* 0x0045e4000c101906 */
[----:B------:R-:W-:Y:S02]  /*18b40*/  IMAD.IADD R3, R3, 0x1, R5 ;  /* 0x0000000103037824 */ /* 0x000fe400078e0205 */
[----:B----4-:R3:W-:Y:S01]  /*18b50*/  @!P0 ST.E [R8.64], R41 ;  /* 0x0000002908008985 */ /* 0x0107e2000c101906 */
[----:B------:R-:W-:-:S03]  /*18b60*/  LEA R25, P0, R2, c[0x0][0x380], 0x1 ;  /* 0x0000e00002197a11 */ /* 0x000fc600078008ff */
[----:B------:R3:W4:Y:S04]  /*18b70*/  LDS.128 R36, [R0+0x1080] ;  /* 0x0010800000247984 */ /* 0x0007280000000c00 */
[----:B------:R3:W1:Y:S04]  /*18b80*/  LDS.128 R48, [R0+0x2080] ;  /* 0x0020800000307984 */ /* 0x0006680000000c00 */
[----:B------:R3:W1:Y:S04]  /*18b90*/  LDS.128 R56, [R0+0x3080] ;  /* 0x0030800000387984 */ /* 0x0006680000000c00 */
[----:B------:R3:W1:Y:S04]  /*18ba0*/  LDS.128 R32, [R0+0x5080] ;  /* 0x0050800000207984 */ /* 0x0006680000000c00 */
[----:B------:R3:W1:Y:S01]  /*18bb0*/  LDS.128 R44, [R0+0x6080] ;  /* 0x00608000002c7984 */ /* 0x0006620000000c00 */
[----:B--2---:R-:W-:-:S03]  /*18bc0*/  LEA R10, R20, R16, 0x7 ;  /* 0x00000010140a7211 */ /* 0x004fc600078e38ff */
[----:B------:R3:W2:Y:S01]  /*18bd0*/  LDS.128 R52, [R0+0x7080] ;  /* 0x0070800000347984 */ /* 0x0006a20000000c00 */
        /* <DEDUP_REMOVED lines=8> */
[----:B----4-:R-:W4:Y:S01]  /*18c60*/  LDS.128 R20, [R0+0x80] ;  /* 0x0000800000147984 */ /* 0x010f220000000c00 */
        /* <DEDUP_REMOVED lines=9> */
[----:B-1-3--:R-:W-:-:S03]  /*18d00*/  @!P2 IMAD.WIDE R8, R6, 0x2, R2 ;  /* 0x000000020608a825 */ /* 0x00afc600078e0202 */
[----:B------:R-:W-:Y:S02]  /*18d10*/  @!P1 LOP3.LUT R4, R4, 0xfffffff8, RZ, 0xc0, !PT ;  /* 0xfffffff804049812 */ /* 0x000fe400078ec0ff */
[----:B------:R-:W-:-:S03]  /*18d20*/  @!P0 SHF.R.S32.HI R0, RZ, 0x1f, R7 ;  /* 0x0000001fff008819 */ /* 0x000fc60000011407 */
[----:B------:R-:W-:Y:S01]  /*18d30*/  @!P1 IMAD.WIDE R4, R4, 0x2, R2 ;  /* 0x0000000204049825 */ /* 0x000fe200078e0202 */
[----:B------:R-:W-:-:S04]  /*18d40*/  @!P0 LEA.HI R0, R0, R7, RZ, 0x3 ;  /* 0x0000000700008211 */ /* 0x000fc800078f18ff */
[----:B------:R-:W-:Y:S01]  /*18d50*/  @!P0 LOP3.LUT R0, R0, 0xfffffff8, RZ, 0xc0, !PT ;  /* 0xfffffff800008812 */ /* 0x000fe200078ec0ff */
[----:B----4-:R1:W-:Y:S04]  /*18d60*/  @!P2 ST.E.128 [R8.64], R20 ;  /* 0x000000140800a985 */ /* 0x0103e8000c101d06 */
[----:B------:R-:W-:Y:S01]  /*18d70*/  @!P0 IMAD.WIDE R2, R0, 0x2, R2 ;  /* 0x0000000200028825 */ /* 0x000fe200078e0202 */
[----:B-----5:R1:W-:Y:S04]  /*18d80*/  @!P1 ST.E.128 [R4.64], R16 ;  /* 0x0000001004009985 */ /* 0x0203e8000c101d06 */
[----:B--2---:R1:W-:Y:S02]  /*18d90*/  @!P0 ST.E.128 [R2.64], R12 ;  /* 0x0000000c02008985 */ /* 0x0043e4000c101d06 */
.L_x_1309:
[----:B----4-:R-:W-:Y:S05]  /*18da0*/  BSYNC B0 ;  /* 0x0000000000007941 */ /* 0x010fea0003800000 */
.L_x_1308:
[----:B---3--:R-:W-:Y:S01]  /*18db0*/  IADD3 R0, R10, 0x20, RZ ;  /* 0x000000200a007810 */ /* 0x008fe20007ffe0ff */
[----:B-1----:R1:W3:Y:S01]  /*18dc0*/  SHFL.IDX PT, R3, R11, 0x1, 0x181f ;  /* 0x00381f000b037f89 */ /* 0x0022e200000e0000 */
        /* <DEDUP_REMOVED lines=21> */
.L_x_1311:
[----:B------:R-:W-:Y:S05]  /*18f20*/  BSYNC B0 ;  /* 0x0000000000007941 */ /* 0x000fea0003800000 */
.L_x_1310:
[----:B------:R-:W-:Y:S01]  /*18f30*/  IADD3 R0, R10, 0x40, RZ ;  /* 0x000000400a007810 */ /* 0x000fe20007ffe0ff */
[----:B---3--:R3:W1:Y:S01]  /*18f40*/  SHFL.IDX PT, R3, R11, 0x2, 0x181f ;  /* 0x00581f000b037f89 */ /* 0x00866200000e0000 */
[----:B------:R-:W-:Y:S02]  /*18f50*/  BSSY B0, `(.L_x_1312) ;  /* 0x0000015000007945 */ /* 0x000fe40003800000 */
[----:B------:R-:W-:Y:S01]  /*18f60*/  ISETP.GE.AND P0, PT, R0, R24, PT ;  /* 0x000000180000720c */ /* 0x000fe20003f06270 */
[----:B----4-:R3:W4:-:S12]  /*18f70*/  SHFL.IDX PT, R2, R25, 0x2, 0x181f ;  /* 0x00581f0019027f89 */ /* 0x01071800000e0000 */
        /* <DEDUP_REMOVED lines=18> */
.L_x_1313:
[----:B------:R-:W-:Y:S05]  /*190a0*/  BSYNC B0 ;  /* 0x0000000000007941 */ /* 0x000fea0003800000 */
.L_x_1312:
[----:B------:R-:W-:Y:S01]  /*190b0*/  IADD3 R0, R10, 0x60, RZ ;  /* 0x000000600a007810 */ /* 0x000fe20007ffe0ff */
[----:B-1----:R1:W3:Y:S03]  /*190c0*/  SHFL.IDX PT, R3, R11, 0x3, 0x181f ;  /* 0x00781f000b037f89 */ /* 0x0022e600000e0000 */
[----:B------:R-:W-:Y:S01]  /*190d0*/  ISETP.GE.AND P0, PT, R0, R24, PT ;  /* 0x000000180000720c */ /* 0x000fe20003f06270 */
[----:B----4-:R1:W4:-:S12]  /*190e0*/  SHFL.IDX PT, R2, R25, 0x3, 0x181f ;  /* 0x00781f0019027f89 */ /* 0x01031800000e0000 */
[----:B------:R-:W-:Y:S05]  /*190f0*/  @P0 EXIT ;  /* 0x000000000000094d */ /* 0x000fea0003800000 */
[C---:B------:R-:W-:Y:S02]  /*19100*/  IADD3 R4, R6.reuse, 0x40, RZ ;  /* 0x0000004006047810 */ /* 0x040fe40007ffe0ff */
[----:B------:R-:W-:Y:S02]  /*19110*/  ISETP.GE.AND P1, PT, R6, c[0x0][0x3c8], PT ;  /* 0x0000f20006007a0c */ /* 0x000fe40003f26270 */
[----:B------:R-:W-:-:S11]  /*19120*/  ISETP.GE.AND P0, PT, R4, c[0x0][0x3c8], PT ;  /* 0x0000f20004007a0c */ /* 0x000fd60003f06270 */
[----:B---34-:R-:W-:Y:S02]  /*19130*/  @!P1 IMAD.WIDE R8, R6, 0x2, R2 ;  /* 0x0000000206089825 */ /* 0x018fe400078e0202 */
[----:B------:R-:W-:-:S03]  /*19140*/  @!P0 SHF.R.S32.HI R0, RZ, 0x1f, R4 ;  /* 0x0000001fff008819 */ /* 0x000fc60000011404 */
[----:B------:R3:W-:Y:S01]  /*19150*/  @!P1 ST.E.128 [R8.64], R56 ;  /* 0x0000003808009985 */ /* 0x0007e2000c101d06 */
[----:B------:R-:W-:-:S04]  /*19160*/  @!P0 LEA.HI R0, R0, R4, RZ, 0x3 ;  /* 0x0000000400008211 */ /* 0x000fc800078f18ff */
[----:B------:R-:W-:-:S05]  /*19170*/  @!P0 LOP3.LUT R0, R0, 0xfffffff8, RZ, 0xc0, !PT ;  /* 0xfffffff800008812 */ /* 0x000fca00078ec0ff */
[----:B------:R-:W-:Y:S01]  /*19180*/  @!P0 IMAD.WIDE R4, R0, 0x2, R2 ;  /* 0x0000000200048825 */ /* 0x000fe200078e0202 */
[----:B------:R-:W-:-:S04]  /*19190*/  IADD3 R0, R6, 0x80, RZ ;  /* 0x0000008006007810 */ /* 0x000fc80007ffe0ff */
[----:B--2---:R3:W-:Y:S01]  /*191a0*/  @!P0 ST.E.128 [R4.64], R52 ;  /* 0x0000003404008985 */ /* 0x0047e2000c101d06 */
[----:B------:R-:W-:-:S13]  /*191b0*/  ISETP.GE.AND P0, PT, R0, c[0x0][0x3c8], PT ;  /* 0x0000f20000007a0c */ /* 0x000fda0003f06270 */
[----:B------:R-:W-:Y:S05]  /*191c0*/  @P0 EXIT ;  /* 0x000000000000094d */ /* 0x000fea0003800000 */
[----:B---3--:R-:W-:-:S04]  /*191d0*/  SHF.R.S32.HI R4, RZ, 0x1f, R0 ;  /* 0x0000001fff047819 */ /* 0x008fc80000011400 */
[----:B------:R-:W-:-:S04]  /*191e0*/  LEA.HI R0, R4, R0, RZ, 0x3 ;  /* 0x0000000004007211 */ /* 0x000fc800078f18ff */
[----:B------:R-:W-:-:S05]  /*191f0*/  LOP3.LUT R0, R0, 0xfffffff8, RZ, 0xc0, !PT ;  /* 0xfffffff800007812 */ /* 0x000fca00078ec0ff */
[----:B------:R-:W-:-:S05]  /*19200*/  IMAD.WIDE R2, R0, 0x2, R2 ;  /* 0x0000000200027825 */ /* 0x000fca00078e0202 */
[----:B------:R-:W-:Y:S01]  /*19210*/  ST.E.128 [R2.64], R60 ;  /* 0x0000003c02007985 */ /* 0x000fe2000c101d06 */
[----:B------:R-:W-:Y:S05]  /*19220*/  EXIT ;  /* 0x000000000000794d */ /* 0x000fea0003800000 */
.L_x_1306:
        /* <DEDUP_REMOVED lines=18> */
.L_x_1314:
        /* <DEDUP_REMOVED lines=43> */
.L_x_1316:
[----:B----4-:R-:W-:Y:S05]  /*19600*/  BSYNC B0 ;  /* 0x0000000000007941 */ /* 0x010fea0003800000 */
.L_x_1315:
        /* <DEDUP_REMOVED lines=45> */
.L_x_1356:
[----:B------:R-:W-:Y:S05]  /*198e0*/  BRA.DIV ~URZ, `(.L_x_1318) ;  /* 0x000027c27f007947 */ /* 0x000fea000b800000 */
[----:B------:R4:W1:Y:S02]  /*198f0*/  SHFL.IDX PT, R2, R14, RZ, 0x181f ;  /* 0x00181fff0e027589 */ /* 0x00086400000e0000 */
.L_x_1357:
        /* <DEDUP_REMOVED lines=20> */
.L_x_1320:
[----:B------:R-:W-:Y:S05]  /*19a40*/  BSYNC B0 ;  /* 0x0000000000007941 */ /* 0x000fea0003800000 */
.L_x_1319:
[----:B------:R-:W-:Y:S05]  /*19a50*/  BRA.DIV ~URZ, `(.L_x_1321) ;  /* 0x000026d27f007947 */ /* 0x000fea000b800000 */
[----:B------:R3:W2:Y:S04]  /*19a60*/  SHFL.IDX PT, R0, R12, 0x1, 0x181f ;  /* 0x00381f000c007f89 */ /* 0x0006a800000e0000 */
[----:B-1----:R3:W1:Y:S02]  /*19a70*/  SHFL.IDX PT, R2, R14, 0x1, 0x181f ;  /* 0x00381f000e027f89 */ /* 0x00266400000e0000 */
.L_x_1358:
        /* <DEDUP_REMOVED lines=20> */
.L_x_1323:
[----:B------:R-:W-:Y:S05]  /*19bc0*/  BSYNC B0 ;  /* 0x0000000000007941 */ /* 0x000fea0003800000 */
.L_x_1322:
[----:B------:R-:W-:Y:S05]  /*19bd0*/  BRA.DIV ~URZ, `(.L_x_1324) ;  /* 0x000026427f007947 */ /* 0x000fea000b800000 */
[----:B------:R2:W3:Y:S02]  /*19be0*/  SHFL.IDX PT, R0, R12, 0x2, 0x181f ;  /* 0x00581f000c007f89 */ /* 0x0004e400000e0000 */
.L_x_1359:
[----:B------:R-:W-:Y:S05]  /*19bf0*/  BRA.DIV ~URZ, `(.L_x_1325) ;  /* 0x000026a27f007947 */ /* 0x000fea000b800000 */
[----:B-1----:R1:W2:Y:S02]  /*19c00*/  SHFL.IDX PT, R2, R14, 0x2, 0x181f ;  /* 0x00581f000e027f89 */ /* 0x0022a400000e0000 */
.L_x_1360:
        /* <DEDUP_REMOVED lines=20> */
.L_x_1327:
[----:B------:R-:W-:Y:S05]  /*19d50*/  BSYNC B0 ;  /* 0x0000000000007941 */ /* 0x000fea0003800000 */
.L_x_1326:
[----:B------:R-:W-:Y:S05]  /*19d60*/  BRA.DIV ~URZ, `(.L_x_1328) ;  /* 0x000025b27f007947 */ /* 0x000fea000b800000 */
[----:B--2---:R2:W3:Y:S04]  /*19d70*/  SHFL.IDX PT, R6, R12, 0x3, 0x181f ;  /* 0x00781f000c067f89 */ /* 0x0044e800000e0000 */
[----:B------:R2:W1:Y:S02]  /*19d80*/  SHFL.IDX PT, R0, R14, 0x3, 0x181f ;  /* 0x00781f000e007f89 */ /* 0x00046400000e0000 */
.L_x_1361:
        /* <DEDUP_REMOVED lines=22> */
.L_x_1216:
[----:B------:R-:W-:Y:S01]  /*19ef0*/  IMAD.MOV.U32 R30, RZ, RZ, R18 ;  /* 0x000000ffff1e7224 */ /* 0x000fe200078e0012 */
[----:B------:R-:W-:Y:S01]  /*19f00*/  MOV R3, 0x181f ;  /* 0x0000181f00037802 */ /* 0x000fe20000000f00 */
[----:B------:R-:W-:Y:S01]  /*19f10*/  IMAD.MOV.U32 R29, RZ, RZ, RZ ;  /* 0x000000ffff1d7224 */ /* 0x000fe200078e00ff */
[----:B------:R-:W-:Y:S02]  /*19f20*/  MOV R160, 0xffffffff ;  /* 0xffffffff00a07802 */ /* 0x000fe40000000f00 */
[----:B------:R-:W-:Y:S02]  /*19f30*/  MOV R2, 0x19f50 ;  /* 0x00019f5000027802 */ /* 0x000fe40000000f00 */
[----:B-----5:R-:W-:Y:S05]  /*19f40*/  CALL.REL.NOINC `($__internal_5_$__cuda_sm70_shflsync_idx_p) ;  /* 0x0000a89000007944 */ /* 0x020fea0003c00000 */
[----:B------:R-:W-:Y:S01]  /*19f50*/  MOV R9, R31 ;  /* 0x0000001f00097202 */ /* 0x000fe20000000f00 */
[----:B------:R-:W-:Y:S05]  /*19f60*/  BRA `(.L_x_1329) ;  /* 0xfffed57000007947 */ /* 0x000fea000383ffff */
.L_x_1217:
[----:B------:R-:W-:Y:S01]  /*19f70*/  IMAD.MOV.U32 R30, RZ, RZ, R19 ;  /* 0x000000ffff1e7224 */ /* 0x000fe200078e0013 */
[----:B------:R-:W-:Y:S01]  /*19f80*/  MOV R3, 0x181f ;  /* 0x0000181f00037802 */ /* 0x000fe20000000f00 */
[----:B------:R-:W-:Y:S01]  /*19f90*/  IMAD.MOV.U32 R29, RZ, RZ, RZ ;  /* 0x000000ffff1d7224 */ /* 0x000fe200078e00ff */
[----:B------:R-:W-:-:S02]  /*19fa0*/  MOV R160, 0xffffffff ;  /* 0xffffffff00a07802 */ /* 0x000fc40000000f00 */
[----:B------:R-:W-:Y:S02]  /*19fb0*/  MOV R2, 0x19fd0 ;  /* 0x00019fd000027802 */ /* 0x000fe40000000f00 */
[----:B-12--5:R-:W-:Y:S05]  /*19fc0*/  CALL.REL.NOINC `($__internal_5_$__cuda_sm70_shflsync_idx_p) ;  /* 0x0000a81000007944 */ /* 0x026fea0003c00000 */
[----:B------:R-:W-:Y:S01]  /*19fd0*/  MOV R2, R31 ;  /* 0x0000001f00027202 */ /* 0x000fe20000000f00 */
[----:B------:R-:W-:Y:S05]  /*19fe0*/  BRA `(.L_x_1330) ;  /* 0xfffed51000007947 */ /* 0x000fea000383ffff */
.L_x_1220:
[----:B------:R-:W-:Y:S01]  /*19ff0*/  IMAD.MOV.U32 R30, RZ, RZ, R18 ;  /* 0x000000ffff1e7224 */ /* 0x000fe200078e0012 */
[----:B--2---:R-:W-:Y:S01]  /*1a000*/  MOV R3, 0x181f ;  /* 0x0000181f00037802 */ /* 0x004fe20000000f00 */
[----:B------:R-:W-:Y:S01]  /*1a010*/  IMAD.MOV.U32 R29, RZ, RZ, 0x1 ;  /* 0x00000001ff1d7424 */ /* 0x000fe200078e00ff */
[----:B------:R-:W-:Y:S02]  /*1a020*/  MOV R160, 0xffffffff ;  /* 0xffffffff00a07802 */ /* 0x000fe40000000f00 */
[----:B----4-:R-:W-:Y:S02]  /*1a030*/  MOV R2, 0x1a050 ;  /* 0x0001a05000027802 */ /* 0x010fe40000000f00 */
[----:B-1-3-5:R-:W-:Y:S05]  /*1a040*/  CALL.REL.NOINC `($__internal_5_$__cuda_sm70_shflsync_idx_p) ;  /* 0x0000a79000007944 */ /* 0x02afea0003c00000 */
[----:B------:R-:W-:Y:S01]  /*1a050*/  IMAD.MOV.U32 R9, RZ, RZ, R31 ;  /* 0x000000ffff097224 */ /* 0x000fe200078e001f */
[----:B------:R-:W-:Y:S01]  /*1a060*/  MOV R30, R19 ;  /* 0x00000013001e7202 */ /* 0x000fe20000000f00 */
[----:B------:R-:W-:Y:S01]  /*1a070*/  IMAD.MOV.U32 R29, RZ, RZ, 0x1 ;  /* 0x00000001ff1d7424 */ /* 0x000fe200078e00ff */
[----:B------:R-:W-:Y:S01]  /*1a080*/  MOV R3, 0x181f ;  /* 0x0000181f00037802 */ /* 0x000fe20000000f00 */
[----:B------:R-:W-:Y:S01]  /*1a090*/  IMAD.MOV.U32 R160, RZ, RZ, -0x1 ;  /* 0xffffffffffa07424 */ /* 0x000fe200078e00ff */
[----:B------:R-:W-:-:S02]  /*1a0a0*/  MOV R2, 0x1a0c0 ;  /* 0x0001a0c000027802 */ /* 0x000fc40000000f00 */
[----:B------:R-:W-:Y:S05]  /*1a0b0*/  CALL.REL.NOINC `($__internal_5_$__cuda_sm70_shflsync_idx_p) ;  /* 0x0000a72000007944 */ /* 0x000fea0003c00000 */
[----:B------:R-:W-:Y:S01]  /*1a0c0*/  MOV R2, R31 ;  /* 0x0000001f00027202 */ /* 0x000fe20000000f00 */
[----:B------:R-:W-:Y:S05]  /*1a0d0*/  BRA `(.L_x_1331) ;  /* 0xfffed5c000007947 */ /* 0x000fea000383ffff */
.L_x_1223:
[----:B------:R-:W-:Y:S01]  /*1a0e0*/  IMAD.MOV.U32 R30, RZ, RZ, R18 ;  /* 0x000000ffff1e7224 */ /* 0x000fe200078e0012 */
[----:B-1----:R-:W-:Y:S01]  /*1a0f0*/  MOV R3, 0x181f ;  /* 0x0000181f00037802 */ /* 0x002fe20000000f00 */
[----:B------:R-:W-:Y:S01]  /*1a100*/  IMAD.MOV.U32 R29, RZ, RZ, 0x2 ;  /* 0x00000002ff1d7424 */ /* 0x000fe200078e00ff */
[----:B------:R-:W-:-:S02]  /*1a110*/  MOV R160, 0xffffffff ;  /* 0xffffffff00a07802 */ /* 0x000fc40000000f00 */
[----:B----4-:R-:W-:Y:S02]  /*1a120*/  MOV R2, 0x1a140 ;  /* 0x0001a14000027802 */ /* 0x010fe40000000f00 */
[----:B--23-5:R-:W-:Y:S05]  /*1a130*/  CALL.REL.NOINC `($__internal_5_$__cuda_sm70_shflsync_idx_p) ;  /* 0x0000a6a000007944 */ /* 0x02cfea0003c00000 */
[----:B------:R-:W-:Y:S01]  /*1a140*/  MOV R9, R31 ;  /* 0x0000001f00097202 */ /* 0x000fe20000000f00 */
[----:B------:R-:W-:Y:S05]  /*1a150*/  BRA `(.L_x_1332) ;  /* 0xfffed6c000007947 */ /* 0x000fea000383ffff */
.L_x_1224:
[----:B------:R-:W-:Y:S01]  /*1a160*/  IMAD.MOV.U32 R30, RZ, RZ, R19 ;  /* 0x000000ffff1e7224 */ /* 0x000fe200078e0013 */
[----:B------:R-:W-:Y:S01]  /*1a170*/  MOV R3, 0x181f ;  /* 0x0000181f00037802 */ /* 0x000fe20000000f00 */
[----:B------:R-:W-:Y:S01]  /*1a180*/  IMAD.MOV.U32 R29, RZ, RZ, 0x2 ;  /* 0x00000002ff1d7424 */ /* 0x000fe200078e00ff */
[----:B------:R-:W-:Y:S02]  /*1a190*/  MOV R160, 0xffffffff ;  /* 0xffffffff00a07802 */ /* 0x000fe40000000f00 */
[----:B----4-:R-:W-:Y:S02]  /*1a1a0*/  MOV R2, 0x1a1c0 ;  /* 0x0001a1c000027802 */ /* 0x010fe40000000f00 */
[----:B-123-5:R-:W-:Y:S05]  /*1a1b0*/  CALL.REL.NOINC `($__internal_5_$__cuda_sm70_shflsync_idx_p) ;  /* 0x0000a62000007944 */ /* 0x02efea0003c00000 */
[----:B------:R-:W-:Y:S01]  /*1a1c0*/  MOV R2, R31 ;  /* 0x0000001f00027202 */ /* 0x000fe20000000f00 */
[----:B------:R-:W-:Y:S05]  /*1a1d0*/  BRA `(.L_x_1333) ;  /* 0xfffed66000007947 */ /* 0x000fea000383ffff */
.L_x_1227:
[----:B------:R-:W-:Y:S01]  /*1a1e0*/  IMAD.MOV.U32 R30, RZ, RZ, R18 ;  /* 0x000000ffff1e7224 */ /* 0x000fe200078e0012 */
[----:B-1----:R-:W-:Y:S01]  /*1a1f0*/  MOV R3, 0x181f ;  /* 0x0000181f00037802 */ /* 0x002fe20000000f00 */
[----:B------:R-:W-:Y:S01]  /*1a200*/  IMAD.MOV.U32 R29, RZ, RZ, 0x3 ;  /* 0x00000003ff1d7424 */ /* 0x000fe200078e00ff */
[----:B------:R-:W-:-:S02]  /*1a210*/  MOV R160, 0xffffffff ;  /* 0xffffffff00a07802 */ /* 0x000fc40000000f00 */
[----:B------:R-:W-:Y:S02]  /*1a220*/  MOV R2, 0x1a240 ;  /* 0x0001a24000027802 */ /* 0x000fe40000000f00 */
[----:B---345:R-:W-:Y:S05]  /*1a230*/  CALL.REL.NOINC `($__internal_5_$__cuda_sm70_shflsync_idx_p) ;  /* 0x0000a5a000007944 */ /* 0x038fea0003c00000 */
[----:B------:R-:W-:Y:S01]  /*1a240*/  IMAD.MOV.U32 R11, RZ, RZ, R31 ;  /* 0x000000ffff0b7224 */ /* 0x000fe200078e001f */
[----:B------:R-:W-:Y:S01]  /*1a250*/  MOV R30, R19 ;  /* 0x00000013001e7202 */ /* 0x000fe20000000f00 */
[----:B------:R-:W-:Y:S01]  /*1a260*/  IMAD.MOV.U32 R29, RZ, RZ, 0x3 ;  /* 0x00000003ff1d7424 */ /* 0x000fe200078e00ff */
[----:B------:R-:W-:Y:S01]  /*1a270*/  MOV R3, 0x181f ;  /* 0x0000181f00037802 */ /* 0x000fe20000000f00 */
[----:B------:R-:W-:Y:S01]  /*1a280*/  IMAD.MOV.U32 R160, RZ, RZ, -0x1 ;  /* 0xffffffffffa07424 */ /* 0x000fe200078e00ff */
[----:B------:R-:W-:Y:S02]  /*1a290*/  MOV R2, 0x1a2b0 ;  /* 0x0001a2b000027802 */ /* 0x000fe40000000f00 */
[----:B------:R-:W-:Y:S05]  /*1a2a0*/  CALL.REL.NOINC `($__internal_5_$__cuda_sm70_shflsync_idx_p) ;  /* 0x0000a53000007944 */ /* 0x000fea0003c00000 */
[----:B------:R-:W-:Y:S01]  /*1a2b0*/  MOV R10, R31 ;  /* 0x0000001f000a7202 */ /* 0x000fe20000000f00 */
[----:B------:R-:W-:Y:S05]  /*1a2c0*/  BRA `(.L_x_1334) ;  /* 0xfffed70000007947 */ /* 0x000fea000383ffff */
.L_x_1230:
[----:B------:R-:W-:Y:S01]  /*1a2d0*/  IMAD.MOV.U32 R30, RZ, RZ, R16 ;  /* 0x000000ffff1e7224 */ /* 0x000fe200078e0010 */
[----:B------:R-:W-:Y:S01]  /*1a2e0*/  MOV R3, 0x181f ;  /* 0x0000181f00037802 */ /* 0x000fe20000000f00 */
[----:B------:R-:W-:Y:S01]  /*1a2f0*/  IMAD.MOV.U32 R29, RZ, RZ, RZ ;  /* 0x000000ffff1d7224 */ /* 0x000fe200078e00ff */
[----:B------:R-:W-:Y:S02]  /*1a300*/  MOV R160, 0xffffffff ;  /* 0xffffffff00a07802 */ /* 0x000fe40000000f00 */
[----:B------:R-:W-:-:S02]  /*1a310*/  MOV R2, 0x1a330 ;  /* 0x0001a33000027802 */ /* 0x000fc40000000f00 */
[----:B------:R-:W-:Y:S05]  /*1a320*/  CALL.REL.NOINC `($__internal_5_$__cuda_sm70_shflsync_idx_p) ;  /* 0x0000a4b000007944 */ /* 0x000fea0003c00000 */
[----:B------:R-:W-:Y:S01]  /*1a330*/  MOV R9, R31 ;  /* 0x0000001f00097202 */ /* 0x000fe20000000f00 */
[----:B------:R-:W-:Y:S05]  /*1a340*/  BRA `(.L_x_1335) ;  /* 0xfffee4d000007947 */ /* 0x000fea000383ffff */
.L_x_1231:
[----:B------:R-:W-:Y:S01]  /*1a350*/  IMAD.MOV.U32 R30, RZ, RZ, R17 ;  /* 0x000000ffff1e7224 */ /* 0x000fe200078e0011 */
[----:B------:R-:W-:Y:S01]  /*1a360*/  MOV R3, 0x181f ;  /* 0x0000181f00037802 */ /* 0x000fe20000000f00 */
[----:B------:R-:W-:Y:S01]  /*1a370*/  IMAD.MOV.U32 R29, RZ, RZ, RZ ;  /* 0x000000ffff1d7224 */ /* 0x000fe200078e00ff */
[----:B------:R-:W-:-:S02]  /*1a380*/  MOV R160, 0xffffffff ;  /* 0xffffffff00a07802 */ /* 0x000fc40000000f00 */
[----:B------:R-:W-:Y:S02]  /*1a390*/  MOV R2, 0x1a3b0 ;  /* 0x0001a3b000027802 */ /* 0x000fe40000000f00 */
[----:B-12---:R-:W-:Y:S05]  /*1a3a0*/  CALL.REL.NOINC `($__internal_5_$__cuda_sm70_shflsync_idx_p) ;  /* 0x0000a43000007944 */ /* 0x006fea0003c00000 */
[C---:B------:R-:W-:Y:S01]  /*1a3b0*/  IMAD.SHL.U32 R20, R212.reuse, 0x2, RZ ;  /* 0x00000002d4147824 */ /* 0x040fe200078e00ff */
[----:B------:R-:W-:Y:S01]  /*1a3c0*/  SHF.R.S32.HI R2, RZ, 0x1f, R212 ;  /* 0x0000001fff027819 */ /* 0x000fe200000114d4 */
[----:B------:R-:W-:Y:S01]  /*1a3d0*/  IMAD.SHL.U32 R18, R241, 0x2, RZ ;  /* 0x00000002f1127824 */ /* 0x000fe200078e00ff */
[C---:B------:R-:W-:Y:S01]  /*1a3e0*/  SHF.L.U64.HI R23, R227.reuse, 0x1, R239 ;  /* 0x00000001e3177819 */ /* 0x040fe200000102ef */
[----:B------:R-:W-:Y:S01]  /*1a3f0*/  IMAD.SHL.U32 R22, R227, 0x2, RZ ;  /* 0x00000002e3167824 */ /* 0x000fe200078e00ff */
[----:B------:R-:W-:Y:S01]  /*1a400*/  SHF.L.U64.HI R21, R212, 0x1, R2 ;  /* 0x00000001d4157819 */ /* 0x000fe20000010202 */
[----:B------:R-:W-:Y:S01]  /*1a410*/  IMAD.MOV.U32 R30, RZ, RZ, R16 ;  /* 0x000000ffff1e7224 */ /* 0x000fe200078e0010 */
[----:B------:R-:W-:Y:S01]  /*1a420*/  IADD3 R12, P0, R31, R20, RZ ;  /* 0x000000141f0c7210 */ /* 0x000fe20007f1e0ff */
[----:B------:R-:W-:Y:S01]  /*1a430*/  IMAD.MOV.U32 R29, RZ, RZ, 0x1 ;  /* 0x00000001ff1d7424 */ /* 0x000fe200078e00ff */
[----:B------:R-:W-:Y:S01]  /*1a440*/  SHF.R.S32.HI R2, RZ, 0x1f, R241 ;  /* 0x0000001fff027819 */ /* 0x000fe200000114f1 */
[----:B------:R-:W-:Y:S01]  /*1a450*/  IMAD.MOV.U32 R160, RZ, RZ, -0x1 ;  /* 0xffffffffffa07424 */ /* 0x000fe200078e00ff */
[----:B------:R-:W-:Y:S01]  /*1a460*/  SEL R25, RZ, 0x10, P6 ;  /* 0x00000010ff197807 */ /* 0x000fe20003000000 */
[----:B------:R-:W-:Y:S01]  /*1a470*/  IMAD.X R13, R9, 0x1, R21, P0 ;  /* 0x00000001090d7824 */ /* 0x000fe200000e0615 */
[----:B------:R-:W-:-:S02]  /*1a480*/  SHF.L.U64.HI R19, R241, 0x1, R2 ;  /* 0x00000001f1137819 */ /* 0x000fc40000010202 */
[----:B------:R-:W-:Y:S02]  /*1a490*/  IADD3 R10, P0, R31, R18, RZ ;  /* 0x000000121f0a7210 */ /* 0x000fe40007f1e0ff */
[----:B------:R-:W-:-:S03]  /*1a4a0*/  IADD3 R2, R212, 0x40, RZ ;  /* 0x00000040d4027810 */ /* 0x000fc60007ffe0ff */
[----:B------:R-:W-:Y:S01]  /*1a4b0*/  IMAD.X R11, R9, 0x1, R19, P0 ;  /* 0x00000001090b7824 */ /* 0x000fe200000e0613 */
[----:B------:R-:W-:Y:S02]  /*1a4c0*/  ISETP.GE.AND P3, PT, R2, c[0x0][0x1d4], PT ;  /* 0x0000750002007a0c */ /* 0x000fe40003f66270 */
[----:B------:R-:W-:Y:S02]  /*1a4d0*/  IADD3 R2, P0, R31, R22, RZ ;  /* 0x000000161f027210 */ /* 0x000fe40007f1e0ff */
[----:B------:R-:W-:-:S03]  /*1a4e0*/  SEL R14, RZ, 0x10, P3 ;  /* 0x00000010ff0e7807 */ /* 0x000fc60001800000 */
[----:B------:R-:W-:Y:S01]  /*1a4f0*/  IMAD.X R3, R9, 0x1, R23, P0 ;  /* 0x0000000109037824 */ /* 0x000fe200000e0617 */
[----:B------:R-:W-:Y:S01]  /*1a500*/  ISETP.GE.AND P0, PT, R212, c[0x0][0x1d4], PT ;  /* 0x00007500d4007a0c */ /* 0x000fe20003f06270 */
[----:B------:R-:W-:-:S03]  /*1a510*/  IMAD.MOV.U32 R9, RZ, RZ, R25 ;  /* 0x000000ffff097224 */ /* 0x000fc600078e0019 */
[----:B------:R-:W-:-:S09]  /*1a520*/  SEL R15, RZ, 0x10, P0 ;  /* 0x00000010ff0f7807 */ /* 0x000fd20000000000 */
[----:B------:R-:W-:Y:S01]  /*1a530*/  @!PT LDS RZ, [RZ] ;  /* 0x00000000fffff984 */ /* 0x000fe20000000800 */
[----:B------:R-:W-:Y:S01]  /*1a540*/  @!PT LDS RZ, [RZ] ;  /* 0x00000000fffff984 */ /* 0x000fe20000000800 */
[----:B------:R-:W-:Y:S01]  /*1a550*/  @!PT LDS RZ, [RZ] ;  /* 0x00000000fffff984 */ /* 0x000fe20000000800 */
[----:B------:R1:W-:Y:S04]  /*1a560*/  LDGSTS.E.BYPASS.LTC128B.128 [R148+0x12100], [R12.64], !P0 ;  /* 0x121000000c947fae */ /* 0x0003e8000c101d46 */
[----:B------:R1:W-:Y:S04]  /*1a570*/  LDGSTS.E.BYPASS.LTC128B.128 [R148+0x14100], [R10.64], !P3 ;  /* 0x141000000a947fae */ /* 0x0003e8000d901d46 */
[----:B------:R2:W-:Y:S02]  /*1a580*/  LDGSTS.E.BYPASS.LTC128B.128 [R148+0x16100], [R2.64], !P6 ;  /* 0x1610000002947fae */ /* 0x0005e4000f101d46 */
[----:B--2---:R-:W-:Y:S01]  /*1a590*/  IMAD.MOV.U32 R3, RZ, RZ, 0x181f ;  /* 0x0000181fff037424 */ /* 0x004fe200078e00ff */
[----:B------:R-:W-:-:S02]  /*1a5a0*/  MOV R2, 0x1a5c0 ;  /* 0x0001a5c000027802 */ /* 0x000fc40000000f00 */
[----:B-1----:R-:W-:Y:S05]  /*1a5b0*/  CALL.REL.NOINC `($__internal_5_$__cuda_sm70_shflsync_idx_p) ;  /* 0x0000a22000007944 */ /* 0x002fea0003c00000 */
        /* <DEDUP_REMOVED lines=9> */
.L_x_1235:
[----:B------:R-:W-:Y:S01]  /*1a650*/  IMAD.MOV.U32 R30, RZ, RZ, R6 ;  /* 0x000000ffff1e7224 */ /* 0x000fe200078e0006 */
[----:B------:R-:W-:Y:S01]  /*1a660*/  MOV R3, 0x181f ;  /* 0x0000181f00037802 */ /* 0x000fe20000000f00 */
[----:B------:R-:W-:Y:S01]  /*1a670*/  IMAD.MOV.U32 R29, RZ, RZ, RZ ;  /* 0x000000ffff1d7224 */ /* 0x000fe200078e00ff */
[----:B------:R-:W-:-:S02]  /*1a680*/  MOV R160, 0xffffffff ;  /* 0xffffffff00a07802 */ /* 0x000fc40000000f00 */
[----:B------:R-:W-:Y:S02]  /*1a690*/  MOV R2, 0x1a6b0 ;  /* 0x0001a6b000027802 */ /* 0x000fe40000000f00 */
[----:B-1234-:R-:W-:Y:S05]  /*1a6a0*/  CALL.REL.NOINC `($__internal_5_$__cuda_sm70_shflsync_idx_p) ;  /* 0x0000a13000007944 */ /* 0x01efea0003c00000 */
[----:B------:R-:W-:Y:S01]  /*1a6b0*/  MOV R5, R31 ;  /* 0x0000001f00057202 */ /* 0x000fe20000000f00 */
[----:B------:R-:W-:Y:S05]  /*1a6c0*/  BRA `(.L_x_1337) ;  /* 0xfffee76000007947 */ /* 0x000fea000383ffff */
.L_x_1236:
[----:B------:R-:W-:Y:S01]  /*1a6d0*/  IMAD.MOV.U32 R30, RZ, RZ, R22 ;  /* 0x000000ffff1e7224 */ /* 0x000fe200078e0016 */
[----:B------:R-:W-:Y:S01]  /*1a6e0*/  MOV R3, 0x181f ;  /* 0x0000181f00037802 */ /* 0x000fe20000000f00 */
[----:B------:R-:W-:Y:S01]  /*1a6f0*/  IMAD.MOV.U32 R29, RZ, RZ, RZ ;  /* 0x000000ffff1d7224 */ /* 0x000fe200078e00ff */
[----:B------:R-:W-:Y:S02]  /*1a700*/  MOV R160, 0xffffffff ;  /* 0xffffffff00a07802 */ /* 0x000fe40000000f00 */
[----:B------:R-:W-:Y:S02]  /*1a710*/  MOV R2, 0x1a730 ;  /* 0x0001a73000027802 */ /* 0x000fe40000000f00 */
[----:B-1234-:R-:W-:Y:S05]  /*1a720*/  CALL.REL.NOINC `($__internal_5_$__cuda_sm70_shflsync_idx_p) ;  /* 0x0000a0b000007944 */ /* 0x01efea0003c00000 */
[C---:B------:R-:W-:Y:S01]  /*1a730*/  IMAD.SHL.U32 R25, R212.reuse, 0x2, RZ ;  /* 0x00000002d4197824 */ /* 0x040fe200078e00ff */
[----:B------:R-:W-:Y:S01]  /*1a740*/  SHF.R.S32.HI R3, RZ, 0x1f, R212 ;  /* 0x0000001fff037819 */ /* 0x000fe200000114d4 */
[----:B------:R-:W-:Y:S01]  /*1a750*/  IMAD.SHL.U32 R23, R241, 0x2, RZ ;  /* 0x00000002f1177824 */ /* 0x000fe200078e00ff */
[----:B------:R-:W-:Y:S01]  /*1a760*/  SHF.R.S32.HI R2, RZ, 0x1f, R241 ;  /* 0x0000001fff027819 */ /* 0x000fe200000114f1 */
[----:B------:R-:W-:Y:S01]  /*1a770*/  IMAD.SHL.U32 R27, R227, 0x2, RZ ;  /* 0x00000002e31b7824 */ /* 0x000fe200078e00ff */
[----:B------:R-:W-:Y:S01]  /*1a780*/  SHF.L.U64.HI R26, R212, 0x1, R3 ;  /* 0x00000001d41a7819 */ /* 0x000fe20000010203 */
[----:B------:R-:W-:Y:S01]  /*1a790*/  IMAD.MOV.U32 R30, RZ, RZ, R6 ;  /* 0x000000ffff1e7224 */ /* 0x000fe200078e0006 */
[----:B------:R-:W-:Y:S01]  /*1a7a0*/  IADD3 R14, P0, R31, R25, RZ ;  /* 0x000000191f0e7210 */ /* 0x000fe20007f1e0ff */
[----:B------:R-:W-:Y:S01]  /*1a7b0*/  IMAD.MOV.U32 R160, RZ, RZ, -0x1 ;  /* 0xffffffffffa07424 */ /* 0x000fe200078e00ff */
[----:B------:R-:W-:-:S02]  /*1a7c0*/  SHF.L.U64.HI R24, R241, 0x1, R2 ;  /* 0x00000001f1187819 */ /* 0x000fc40000010202 */
[C---:B------:R-:W-:Y:S01]  /*1a7d0*/  IADD3 R2, R212.reuse, 0x40, RZ ;  /* 0x00000040d4027810 */ /* 0x040fe20007ffe0ff */
[----:B------:R-:W-:Y:S01]  /*1a7e0*/  IMAD.X R15, R5, 0x1, R26, P0 ;  /* 0x00000001050f7824 */ /* 0x000fe200000e061a */
[----:B------:R-:W-:Y:S02]  /*1a7f0*/  IADD3 R12, P0, R31, R23, RZ ;  /* 0x000000171f0c7210 */ /* 0x000fe40007f1e0ff */
[----:B------:R-:W-:Y:S02]  /*1a800*/  ISETP.GE.AND P4, PT, R212, c[0x0][0x1d4], PT ;  /* 0x00007500d4007a0c */ /* 0x000fe40003f86270 */
[----:B------:R-:W-:Y:S01]  /*1a810*/  ISETP.GE.AND P3, PT, R2, c[0x0][0x1d4], PT ;  /* 0x0000750002007a0c */ /* 0x000fe20003f66270 */
[----:B------:R-:W-:Y:S01]  /*1a820*/  IMAD.X R13, R5, 0x1, R24, P0 ;  /* 0x00000001050d7824 */ /* 0x000fe200000e0618 */
[----:B------:R-:W-:Y:S02]  /*1a830*/  SHF.L.U64.HI R28, R227, 0x1, R239 ;  /* 0x00000001e31c7819 */ /* 0x000fe400000102ef */
[----:B------:R-:W-:-:S02]  /*1a840*/  IADD3 R2, P0, R31, R27, RZ ;  /* 0x0000001b1f027210 */ /* 0x000fc40007f1e0ff */
[----:B------:R-:W-:Y:S02]  /*1a850*/  SEL R29, RZ, 0x10, P6 ;  /* 0x00000010ff1d7807 */ /* 0x000fe40003000000 */
[----:B------:R-:W-:Y:S01]  /*1a860*/  SEL R21, RZ, 0x10, P4 ;  /* 0x00000010ff157807 */ /* 0x000fe20002000000 */
[----:B------:R-:W-:Y:S01]  /*1a870*/  IMAD.X R3, R5, 0x1, R28, P0 ;  /* 0x0000000105037824 */ /* 0x000fe200000e061c */
[----:B------:R-:W-:Y:S01]  /*1a880*/  SEL R20, RZ, 0x10, P3 ;  /* 0x00000010ff147807 */ /* 0x000fe20001800000 */
[----:B------:R-:W-:Y:S01]  /*1a890*/  @!PT LDS RZ, [RZ] ;  /* 0x00000000fffff984 */ /* 0x000fe20000000800 */
[----:B------:R-:W-:Y:S01]  /*1a8a0*/  @!PT LDS RZ, [RZ] ;  /* 0x00000000fffff984 */ /* 0x000fe20000000800 */
[----:B------:R-:W-:Y:S01]  /*1a8b0*/  @!PT LDS RZ, [RZ] ;  /* 0x00000000fffff984 */ /* 0x000fe20000000800 */
[----:B------:R1:W-:Y:S01]  /*1a8c0*/  LDGSTS.E.BYPASS.LTC128B.128 [R230+0x6000], [R14.64], !P4 ;  /* 0x060000000ee67fae */ /* 0x0003e2000e101d46 */
[----:B------:R-:W-:Y:S02]  /*1a8d0*/  IMAD.MOV.U32 R6, RZ, RZ, R29 ;  /* 0x000000ffff067224 */ /* 0x000fe400078e001d */
[----:B------:R-:W-:Y:S01]  /*1a8e0*/  IMAD.MOV.U32 R29, RZ, RZ, 0x1 ;  /* 0x00000001ff1d7424 */ /* 0x000fe200078e00ff */
        /* <DEDUP_REMOVED lines=14> */
.L_x_1247:
[----:B------:R-:W-:Y:S01]  /*1a9d0*/  IMAD.MOV.U32 R30, RZ, RZ, R5 ;  /* 0x000000ffff1e7224 */ /* 0x000fe200078e0005 */
[----:B------:R-:W-:Y:S01]  /*1a9e0*/  MOV R3, 0x181f ;  /* 0x0000181f00037802 */ /* 0x000fe20000000f00 */
[----:B------:R-:W-:Y:S01]  /*1a9f0*/  IMAD.MOV.U32 R29, RZ, RZ, RZ ;  /* 0x000000ffff1d7224 */ /* 0x000fe200078e00ff */
[----:B------:R-:W-:-:S02]  /*1aa00*/  MOV R160, 0xffffffff ;  /* 0xffffffff00a07802 */ /* 0x000fc40000000f00 */
[----:B------:R-:W-:Y:S02]  /*1aa10*/  MOV R2, 0x1aa30 ;  /* 0x0001aa3000027802 */ /* 0x000fe40000000f00 */
[----:B------:R-:W-:Y:S05]  /*1aa20*/  CALL.REL.NOINC `($__internal_5_$__cuda_sm70_shflsync_idx_p) ;  /* 0x00009db000007944 */ /* 0x000fea0003c00000 */
[----:B------:R-:W-:Y:S01]  /*1aa30*/  MOV R4, R31 ;  /* 0x0000001f00047202 */ /* 0x000fe20000000f00 */
[----:B------:R-:W-:Y:S05]  /*1aa40*/  BRA `(.L_x_1339) ;  /* 0xffff159000007947 */ /* 0x000fea000383ffff */
.L_x_1248:
[----:B------:R-:W-:Y:S01]  /*1aa50*/  IMAD.MOV.U32 R30, RZ, RZ, R13 ;  /* 0x000000ffff1e7224 */ /* 0x000fe200078e000d */
[----:B------:R-:W-:Y:S01]  /*1aa60*/  MOV R3, 0x181f ;  /* 0x0000181f00037802 */ /* 0x000fe20000000f00 */
[----:B------:R-:W-:Y:S01]  /*1aa70*/  IMAD.MOV.U32 R29, RZ, RZ, RZ ;  /* 0x000000ffff1d7224 */ /* 0x000fe200078e00ff */
[----:B------:R-:W-:Y:S02]  /*1aa80*/  MOV R160, 0xffffffff ;  /* 0xffffffff00a07802 */ /* 0x000fe40000000f00 */
[----:B------:R-:W-:Y:S02]  /*1aa90*/  MOV R2, 0x1aab0 ;  /* 0x0001aab000027802 */ /* 0x000fe40000000f00 */
[----:B-12---:R-:W-:Y:S05]  /*1aaa0*/  CALL.REL.NOINC `($__internal_5_$__cuda_sm70_shflsync_idx_p) ;  /* 0x00009d3000007944 */ /* 0x006fea0003c00000 */
[----:B------:R-:W-:Y:S01]  /*1aab0*/  SHF.R.S32.HI R0, RZ, 0x1f, R241 ;  /* 0x0000001fff007819 */ /* 0x000fe200000114f1 */
[C---:B------:R-:W-:Y:S01]  /*1aac0*/  IMAD.SHL.U32 R12, R212.reuse, 0x2, RZ ;  /* 0x00000002d40c7824 */ /* 0x040fe200078e00ff */
[----:B------:R-:W-:Y:S01]  /*1aad0*/  SHF.R.S32.HI R2, RZ, 0x1f, R212 ;  /* 0x0000001fff027819 */ /* 0x000fe200000114d4 */
[C---:B------:R-:W-:Y:S01]  /*1aae0*/  IMAD.SHL.U32 R15, R241.reuse, 0x2, RZ ;  /* 0x00000002f10f7824 */ /* 0x040fe200078e00ff */
[----:B------:R-:W-:Y:S01]  /*1aaf0*/  SHF.L.U64.HI R16, R241, 0x1, R0 ;  /* 0x00000001f1107819 */ /* 0x000fe20000010200 */
[----:B------:R-:W-:Y:S01]  /*1ab00*/  IMAD.SHL.U32 R17, R227, 0x2, RZ ;  /* 0x00000002e3117824 */ /* 0x000fe200078e00ff */
[C---:B------:R-:W-:Y:S01]  /*1ab10*/  IADD3 R0, R212.reuse, 0x40, RZ ;  /* 0x00000040d4007810 */ /* 0x040fe20007ffe0ff */
[----:B------:R-:W-:Y:S01]  /*1ab20*/  IMAD.MOV.U32 R30, RZ, RZ, R5 ;  /* 0x000000ffff1e7224 */ /* 0x000fe200078e0005 */
[C---:B------:R-:W-:Y:S01]  /*1ab30*/  SHF.L.U64.HI R14, R212.reuse, 0x1, R2 ;  /* 0x00000001d40e7819 */ /* 0x040fe20000010202 */
[----:B------:R-:W-:Y:S01]  /*1ab40*/  IMAD.MOV.U32 R29, RZ, RZ, 0x1 ;  /* 0x00000001ff1d7424 */ /* 0x000fe200078e00ff */
[----:B------:R-:W-:Y:S01]  /*1ab50*/  IADD3 R8, P0, R31, R12, RZ ;  /* 0x0000000c1f087210 */ /* 0x000fe20007f1e0ff */
[----:B------:R-:W-:Y:S01]  /*1ab60*/  IMAD.MOV.U32 R160, RZ, RZ, -0x1 ;  /* 0xffffffffffa07424 */ /* 0x000fe200078e00ff */
[----:B------:R-:W-:-:S02]  /*1ab70*/  ISETP.GE.AND P4, PT, R212, c[0x0][0x1d4], PT ;  /* 0x00007500d4007a0c */ /* 0x000fc40003f86270 */
[----:B------:R-:W-:Y:S01]  /*1ab80*/  ISETP.GE.AND P3, PT, R0, c[0x0][0x1d4], PT ;  /* 0x0000750000007a0c */ /* 0x000fe20003f66270 */
[C---:B------:R-:W-:Y:S01]  /*1ab90*/  IMAD.X R9, R4.reuse, 0x1, R14, P0 ;  /* 0x0000000104097824 */ /* 0x040fe200000e060e */
[----:B------:R-:W-:Y:S02]  /*1aba0*/  IADD3 R6, P2, R31, R15, RZ ;  /* 0x0000000f1f067210 */ /* 0x000fe40007f5e0ff */
[----:B------:R-:W-:Y:S02]  /*1abb0*/  SHF.L.U64.HI R18, R227, 0x1, R239 ;  /* 0x00000001e3127819 */ /* 0x000fe400000102ef */
[----:B------:R-:W-:Y:S01]  /*1abc0*/  IADD3 R2, P0, R31, R17, RZ ;  /* 0x000000111f027210 */ /* 0x000fe20007f1e0ff */
[C---:B------:R-:W-:Y:S01]  /*1abd0*/  IMAD.X R7, R4.reuse, 0x1, R16, P2 ;  /* 0x0000000104077824 */ /* 0x040fe200010e0610 */
[----:B------:R-:W-:Y:S02]  /*1abe0*/  SEL R0, RZ, 0x10, P6 ;  /* 0x00000010ff007807 */ /* 0x000fe40003000000 */
[----:B------:R-:W-:Y:S01]  /*1abf0*/  SEL R11, RZ, 0x10, P4 ;  /* 0x00000010ff0b7807 */ /* 0x000fe20002000000 */
[----:B------:R-:W-:Y:S01]  /*1ac00*/  IMAD.X R3, R4, 0x1, R18, P0 ;  /* 0x0000000104037824 */ /* 0x000fe200000e0612 */
[----:B------:R-:W-:Y:S01]  /*1ac10*/  @!PT LDS RZ, [RZ] ;  /* 0x00000000fffff984 */ /* 0x000fe20000000800 */
[----:B------:R-:W-:Y:S01]  /*1ac20*/  @!PT LDS RZ, [RZ] ;  /* 0x00000000fffff984 */ /* 0x000fe20000000800 */
[----:B------:R-:W-:Y:S01]  /*1ac30*/  @!PT LDS RZ, [RZ] ;  /* 0x00000000fffff984 */ /* 0x000fe20000000800 */
[----:B------:R1:W-:Y:S01]  /*1ac40*/  LDGSTS.E.BYPASS.LTC128B.128 [R148+0xc100], [R8.64], !P4 ;  /* 0x0c10000008947fae */ /* 0x0003e2000e101d46 */
[----:B------:R-:W-:Y:S01]  /*1ac50*/  SEL R10, RZ, 0x10, P3 ;  /* 0x00000010ff0a7807 */ /* 0x000fe20001800000 */
[----:B------:R-:W-:-:S02]  /*1ac60*/  IMAD.MOV.U32 R5, RZ, RZ, R0 ;  /* 0x000000ffff057224 */ /* 0x000fc400078e0000 */
[----:B------:R1:W-:Y:S04]  /*1ac70*/  LDGSTS.E.BYPASS.LTC128B.128 [R148+0xe100], [R6.64], !P3 ;  /* 0x0e10000006947fae */ /* 0x0003e8000d901d46 */
[----:B------:R2:W-:Y:S02]  /*1ac80*/  LDGSTS.E.BYPASS.LTC128B.128 [R148+0x10100], [R2.64], !P6 ;  /* 0x1010000002947fae */ /* 0x0005e4000f101d46 */
[----:B--2---:R-:W-:Y:S01]  /*1ac90*/  IMAD.MOV.U32 R3, RZ, RZ, 0x181f ;  /* 0x0000181fff037424 */ /* 0x004fe200078e00ff */
[----:B------:R-:W-:Y:S02]  /*1aca0*/  MOV R2, 0x1acc0 ;  /* 0x0001acc000027802 */ /* 0x000fe40000000f00 */
        /* <DEDUP_REMOVED lines=10> */
.L_x_1256:
[----:B------:R-:W-:Y:S01]  /*1ad50*/  MOV R3, 0x181f ;  /* 0x0000181f00037802 */ /* 0x000fe20000000f00 */
[----:B------:R-:W-:Y:S01]  /*1ad60*/  IMAD.MOV.U32 R30, RZ, RZ, R5 ;  /* 0x000000ffff1e7224 */ /* 0x000fe200078e0005 */
[----:B------:R-:W-:Y:S01]  /*1ad70*/  MOV R160, 0xffffffff ;  /* 0xffffffff00a07802 */ /* 0x000fe20000000f00 */
[----:B------:R-:W-:Y:S01]  /*1ad80*/  IMAD.MOV.U32 R29, RZ, RZ, RZ ;  /* 0x000000ffff1d7224 */ /* 0x000fe200078e00ff */
[----:B------:R-:W-:Y:S02]  /*1ad90*/  MOV R2, 0x1adb0 ;  /* 0x0001adb000027802 */ /* 0x000fe40000000f00 */
[----:B-1234-:R-:W-:Y:S05]  /*1ada0*/  CALL.REL.NOINC `($__internal_5_$__cuda_sm70_shflsync_idx_p) ;  /* 0x00009a3000007944 */ /* 0x01efea0003c00000 */
[----:B------:R-:W-:Y:S01]  /*1adb0*/  MOV R4, R31 ;  /* 0x0000001f00047202 */ /* 0x000fe20000000f00 */
[----:B------:R-:W-:-:S05]  /*1adc0*/  BRA `(.L_x_1341) ;  /* 0xffff1af000007947 */ /* 0x000fca000383ffff */
.L_x_1257:
[----:B------:R-:W-:Y:S01]  /*1add0*/  MOV R3, 0x181f ;  /* 0x0000181f00037802 */ /* 0x000fe20000000f00 */
[----:B------:R-:W-:Y:S01]  /*1ade0*/  IMAD.MOV.U32 R30, RZ, RZ, R20 ;  /* 0x000000ffff1e7224 */ /* 0x000fe200078e0014 */
[----:B------:R-:W-:Y:S01]  /*1adf0*/  MOV R160, 0xffffffff ;  /* 0xffffffff00a07802 */ /* 0x000fe20000000f00 */
[----:B------:R-:W-:Y:S01]  /*1ae00*/  IMAD.MOV.U32 R29, RZ, RZ, RZ ;  /* 0x000000ffff1d7224 */ /* 0x000fe200078e00ff */
[----:B------:R-:W-:Y:S02]  /*1ae10*/  MOV R2, 0x1ae30 ;  /* 0x0001ae3000027802 */ /* 0x000fe40000000f00 */
[----:B-1234-:R-:W-:Y:S05]  /*1ae20*/  CALL.REL.NOINC `($__internal_5_$__cuda_sm70_shflsync_idx_p) ;  /* 0x000099b000007944 */ /* 0x01efea0003c00000 */
[C---:B------:R-:W-:Y:S01]  /*1ae30*/  IADD3 R12, P0, R31.reuse, R243, RZ ;  /* 0x000000f31f0c7210 */ /* 0x040fe20007f1e0ff */
[----:B------:R-:W-:Y:S01]  /*1ae40*/  IMAD.MOV.U32 R30, RZ, RZ, R5 ;  /* 0x000000ffff1e7224 */ /* 0x000fe200078e0005 */
[----:B------:R-:W-:Y:S01]  /*1ae50*/  IADD3 R14, R212, 0x40, RZ ;  /* 0x00000040d40e7810 */ /* 0x000fe20007ffe0ff */
[----:B------:R-:W-:Y:S01]  /*1ae60*/  IMAD.MOV.U32 R29, RZ, RZ, 0x1 ;  /* 0x00000001ff1d7424 */ /* 0x000fe200078e00ff */
[----:B------:R-:W-:Y:S01]  /*1ae70*/  MOV R15, R218 ;  /* 0x000000da000f7202 */ /* 0x000fe20000000f00 */
[----:B------:R-:W-:Y:S01]  /*1ae80*/  IMAD.X R13, R4, 0x1, R207, P0 ;  /* 0x00000001040d7824 */ /* 0x000fe200000e06cf */
[C---:B------:R-:W-:Y:S02]  /*1ae90*/  IADD3 R6, P0, R31.reuse, R205, RZ ;  /* 0x000000cd1f067210 */ /* 0x040fe40007f1e0ff */
[----:B------:R-:W-:Y:S02]  /*1aea0*/  ISETP.GE.AND P2, PT, R14, c[0x0][0x1d4], PT ;  /* 0x000075000e007a0c */ /* 0x000fe40003f46270 */
[----:B------:R-:W-:Y:S01]  /*1aeb0*/  SEL R14, RZ, 0x10, P6 ;  /* 0x00000010ff0e7807 */ /* 0x000fe20003000000 */
[C---:B------:R-:W-:Y:S01]  /*1aec0*/  IMAD.X R7, R4.reuse, 0x1, R206, P0 ;  /* 0x0000000104077824 */ /* 0x040fe200000e06ce */
[----:B------:R-:W-:Y:S02]  /*1aed0*/  IADD3 R2, P0, R31, R203, RZ ;  /* 0x000000cb1f027210 */ /* 0x000fe40007f1e0ff */
[----:B------:R-:W-:Y:S03]  /*1aee0*/  MOV R160, 0xffffffff ;  /* 0xffffffff00a07802 */ /* 0x000fe60000000f00 */
[----:B------:R-:W-:Y:S01]  /*1aef0*/  IMAD.X R3, R4, 0x1, R204, P0 ;  /* 0x0000000104037824 */ /* 0x000fe200000e06cc */
[----:B------:R-:W-:Y:S01]  /*1af00*/  ISETP.GE.AND P0, PT, R212, c[0x0][0x1d4], PT ;  /* 0x00007500d4007a0c */ /* 0x000fe20003f06270 */
[----:B------:R-:W-:Y:S11]  /*1af10*/  IMAD R4, R202, 0x6000, R230 ;  /* 0x00006000ca047824 */ /* 0x000ff600078e02e6 */
[----:B------:R-:W-:Y:S01]  /*1af20*/  @!UPT UIADD3 URZ, URZ, URZ, URZ ;  /* 0x0000003f3f3ff290 */ /* 0x000fe2000fffe03f */
[----:B------:R-:W-:Y:S01]  /*1af30*/  @!PT LDS RZ, [RZ] ;  /* 0x00000000fffff984 */ /* 0x000fe20000000800 */
[----:B------:R-:W-:Y:S01]  /*1af40*/  @!PT LDS RZ, [RZ] ;  /* 0x00000000fffff984 */ /* 0x000fe20000000800 */
[----:B------:R-:W-:Y:S01]  /*1af50*/  @!PT LDS RZ, [RZ] ;  /* 0x00000000fffff984 */ /* 0x000fe20000000800 */
[----:B------:R1:W-:Y:S04]  /*1af60*/  LDGSTS.E.BYPASS.LTC128B.128 [R4], [R12.64], !P0 ;  /* 0x000000000c047fae */ /* 0x0003e8000c101d46 */
[----:B------:R1:W-:Y:S04]  /*1af70*/  LDGSTS.E.BYPASS.LTC128B.128 [R4+0x2000], [R6.64], !P2 ;  /* 0x0200000006047fae */ /* 0x0003e8000d101d46 */
[----:B------:R2:W-:Y:S02]  /*1af80*/  LDGSTS.E.BYPASS.LTC128B.128 [R4+0x4000], [R2.64], !P6 ;  /* 0x0400000002047fae */ /* 0x0005e4000f101d46 */
[----:B--2---:R-:W-:Y:S01]  /*1af90*/  MOV R2, 0x1afc0 ;  /* 0x0001afc000027802 */ /* 0x004fe20000000f00 */
[----:B------:R-:W-:Y:S02]  /*1afa0*/  IMAD.MOV.U32 R3, RZ, RZ, 0x181f ;  /* 0x0000181fff037424 */ /* 0x000fe400078e00ff */
[----:B-1----:R-:W-:Y:S05]  /*1afb0*/  CALL.REL.NOINC `($__internal_5_$__cuda_sm70_shflsync_idx_p) ;  /* 0x0000982000007944 */ /* 0x002fea0003c00000 */
[----:B------:R-:W-:Y:S01]  /*1afc0*/  MOV R30, R20 ;  /* 0x00000014001e7202 */ /* 0x000fe20000000f00 */
[----:B------:R-:W-:Y:S01]  /*1afd0*/  IMAD.MOV.U32 R5, RZ, RZ, R31 ;  /* 0x000000ffff057224 */ /* 0x000fe200078e001f */
[----:B------:R-:W-:Y:S01]  /*1afe0*/  MOV R3, 0x181f ;  /* 0x0000181f00037802 */ /* 0x000fe20000000f00 */
[----:B------:R-:W-:Y:S01]  /*1aff0*/  IMAD.MOV.U32 R29, RZ, RZ, 0x1 ;  /* 0x00000001ff1d7424 */ /* 0x000fe200078e00ff */
[----:B------:R-:W-:Y:S01]  /*1b000*/  MOV R2, 0x1b030 ;  /* 0x0001b03000027802 */ /* 0x000fe20000000f00 */
[----:B------:R-:W-:Y:S02]  /*1b010*/  IMAD.MOV.U32 R160, RZ, RZ, -0x1 ;  /* 0xffffffffffa07424 */ /* 0x000fe400078e00ff */
[----:B------:R-:W-:Y:S05]  /*1b020*/  CALL.REL.NOINC `($__internal_5_$__cuda_sm70_shflsync_idx_p) ;  /* 0x000097b000007944 */ /* 0x000fea0003c00000 */
[----:B------:R-:W-:Y:S01]  /*1b030*/  MOV R2, R31 ;  /* 0x0000001f00027202 */ /* 0x000fe20000000f00 */
[----:B------:R-:W-:-:S05]  /*1b040*/  BRA `(.L_x_1342) ;  /* 0xffff19c000007947 */ /* 0x000fca000383ffff */
.L_x_1268:
[----:B------:R-:W-:Y:S01]  /*1b050*/  MOV R3, 0x181f ;  /* 0x0000181f00037802 */ /* 0x000fe20000000f00 */
[----:B------:R-:W-:Y:S01]  /*1b060*/  IMAD.MOV.U32 R30, RZ, RZ, R5 ;  /* 0x000000ffff1e7224 */ /* 0x000fe200078e0005 */
[----:B------:R-:W-:Y:S01]  /*1b070*/  MOV R160, 0xffffffff ;  /* 0xffffffff00a07802 */ /* 0x000fe20000000f00 */
[----:B------:R-:W-:Y:S01]  /*1b080*/  IMAD.MOV.U32 R29, RZ, RZ, RZ ;  /* 0x000000ffff1d7224 */ /* 0x000fe200078e00ff */
[----:B------:R-:W-:Y:S02]  /*1b090*/  MOV R2, 0x1b0b0 ;  /* 0x0001b0b000027802 */ /* 0x000fe40000000f00 */
[----:B------:R-:W-:Y:S05]  /*1b0a0*/  CALL.REL.NOINC `($__internal_5_$__cuda_sm70_shflsync_idx_p) ;  /* 0x0000973000007944 */ /* 0x000fea0003c00000 */
[----:B------:R-:W-:Y:S01]  /*1b0b0*/  MOV R4, R31 ;  /* 0x0000001f00047202 */ /* 0x000fe20000000f00 */
[----:B------:R-:W-:-:S05]  /*1b0c0*/  BRA `(.L_x_1343) ;  /* 0xffff4ea000007947 */ /* 0x000fca000383ffff */
.L_x_1269:
[----:B------:R-:W-:Y:S01]  /*1b0d0*/  MOV R3, 0x181f ;  /* 0x0000181f00037802 */ /* 0x000fe20000000f00 */
[----:B------:R-:W-:Y:S01]  /*1b0e0*/  IMAD.MOV.U32 R30, RZ, RZ, R11 ;  /* 0x000000ffff1e7224 */ /* 0x000fe200078e000b */
[----:B------:R-:W-:Y:S01]  /*1b0f0*/  MOV R160, 0xffffffff ;  /* 0xffffffff00a07802 */ /* 0x000fe20000000f00 */
[----:B------:R-:W-:Y:S01]  /*1b100*/  IMAD.MOV.U32 R29, RZ, RZ, RZ ;  /* 0x000000ffff1d7224 */ /* 0x000fe200078e00ff */
[----:B------:R-:W-:Y:S02]  /*1b110*/  MOV R2, 0x1b130 ;  /* 0x0001b13000027802 */ /* 0x000fe40000000f00 */
[----:B-12---:R-:W-:Y:S05]  /*1b120*/  CALL.REL.NOINC `($__internal_5_$__cuda_sm70_shflsync_idx_p) ;  /* 0x000096b000007944 */ /* 0x006fea0003c00000 */
[C---:B------:R-:W-:Y:S01]  /*1b130*/  IADD3 R8, P0, R31.reuse, R243, RZ ;  /* 0x000000f31f087210 */ /* 0x040fe20007f1e0ff */
[----:B------:R-:W-:Y:S01]  /*1b140*/  IMAD.MOV.U32 R30, RZ, RZ, R5 ;  /* 0x000000ffff1e7224 */ /* 0x000fe200078e0005 */
[----:B------:R-:W-:Y:S01]  /*1b150*/  IADD3 R0, R212, 0x40, RZ ;  /* 0x00000040d4007810 */ /* 0x000fe20007ffe0ff */
[----:B------:R-:W-:Y:S01]  /*1b160*/  IMAD.MOV.U32 R29, RZ, RZ, 0x1 ;  /* 0x00000001ff1d7424 */ /* 0x000fe200078e00ff */
[----:B------:R-:W-:Y:S01]  /*1b170*/  SEL R12, RZ, 0x10, P6 ;  /* 0x00000010ff0c7807 */ /* 0x000fe20003000000 */
[----:B------:R-:W-:Y:S01]  /*1b180*/  IMAD.X R9, R4, 0x1, R207, P0 ;  /* 0x0000000104097824 */ /* 0x000fe200000e06cf */
[C---:B------:R-:W-:Y:S01]  /*1b190*/  IADD3 R6, P0, R31.reuse, R205, RZ ;  /* 0x000000cd1f067210 */ /* 0x040fe20007f1e0ff */
[----:B------:R-:W-:Y:S01]  /*1b1a0*/  IMAD.MOV.U32 R160, RZ, RZ, -0x1 ;  /* 0xffffffffffa07424 */ /* 0x000fe200078e00ff */
[----:B------:R-:W-:Y:S01]  /*1b1b0*/  ISETP.GE.AND P2, PT, R0, c[0x0][0x1d4], PT ;  /* 0x0000750000007a0c */ /* 0x000fe20003f46270 */
[----:B------:R-:W-:Y:S01]  /*1b1c0*/  IMAD.SHL.U32 R0, R10, 0x2, RZ ;  /* 0x000000020a007824 */ /* 0x000fe200078e00ff */
[----:B------:R-:W-:Y:S01]  /*1b1d0*/  MOV R10, R218 ;  /* 0x000000da000a7202 */ /* 0x000fe20000000f00 */
[C---:B------:R-:W-:Y:S01]  /*1b1e0*/  IMAD.X R7, R4.reuse, 0x1, R206, P0 ;  /* 0x0000000104077824 */ /* 0x040fe200000e06ce */
[----:B------:R-:W-:Y:S01]  /*1b1f0*/  IADD3 R2, P0, R31, R203, RZ ;  /* 0x000000cb1f027210 */ /* 0x000fe20007f1e0ff */
[----:B------:R-:W-:Y:S04]  /*1b200*/  IMAD.MOV.U32 R5, RZ, RZ, R12 ;  /* 0x000000ffff057224 */ /* 0x000fe800078e000c */
[----:B------:R-:W-:Y:S01]  /*1b210*/  IMAD.X R3, R4, 0x1, R204, P0 ;  /* 0x0000000104037824 */ /* 0x000fe200000e06cc */
[----:B------:R-:W-:Y:S11]  /*1b220*/  ISETP.GE.AND P0, PT, R212, c[0x0][0x1d4], PT ;  /* 0x00007500d4007a0c */ /* 0x000ff60003f06270 */
[----:B------:R-:W-:Y:S02]  /*1b230*/  @!UPT UIADD3 URZ, URZ, URZ, URZ ;  /* 0x0000003f3f3ff290 */ /* 0x000fe4000fffe03f */
[----:B------:R-:W-:Y:S01]  /*1b240*/  @!PT LDS RZ, [RZ] ;  /* 0x00000000fffff984 */ /* 0x000fe20000000800 */
[----:B------:R-:W-:Y:S01]  /*1b250*/  @!PT LDS RZ, [RZ] ;  /* 0x00000000fffff984 */ /* 0x000fe20000000800 */
[----:B------:R-:W-:Y:S01]  /*1b260*/  @!PT LDS RZ, [RZ] ;  /* 0x00000000fffff984 */ /* 0x000fe20000000800 */
[----:B------:R1:W-:Y:S05]  /*1b270*/  LDGSTS.E.BYPASS.LTC128B.128 [R0+0xc100], [R8.64], !P0 ;  /* 0x0c10000008007fae */ /* 0x0003ea000c101d46 */
[----:B------:R1:W-:Y:S05]  /*1b280*/  LDGSTS.E.BYPASS.LTC128B.128 [R0+0xe100], [R6.64], !P2 ;  /* 0x0e10000006007fae */ /* 0x0003ea000d101d46 */
[----:B------:R2:W-:Y:S02]  /*1b290*/  LDGSTS.E.BYPASS.LTC128B.128 [R0+0x10100], [R2.64], !P6 ;  /* 0x1010000002007fae */ /* 0x0005e4000f101d46 */
[----:B--2---:R-:W-:Y:S02]  /*1b2a0*/  MOV R3, 0x181f ;  /* 0x0000181f00037802 */ /* 0x004fe40000000f00 */
[----:B------:R-:W-:Y:S02]  /*1b2b0*/  MOV R2, 0x1b2d0 ;  /* 0x0001b2d000027802 */ /* 0x000fe40000000f00 */
        /* <DEDUP_REMOVED lines=10> */
.L_x_1278:
        /* <DEDUP_REMOVED lines=8> */
.L_x_1279:
        /* <DEDUP_REMOVED lines=8> */
[----:B------:R-:W-:Y:S01]  /*1b460*/  SEL R14, RZ, 0x10, P6 ;  /* 0x00000010ff0e7807 */ /* 0x000fe20003000000 */
[----:B------:R-:W-:Y:S01]  /*1b470*/  IMAD.MOV.U32 R15, RZ, RZ, R241 ;  /* 0x000000ffff0f7224 */ /* 0x000fe200078e00f1 */
[----:B------:R-:W-:Y:S01]  /*1b480*/  MOV R29, 0x1 ;  /* 0x00000001001d7802 */ /* 0x000fe20000000f00 */
[C---:B------:R-:W-:Y:S01]  /*1b490*/  IMAD.X R13, R4.reuse, 0x1, R206, P0 ;  /* 0x00000001040d7824 */ /* 0x040fe200000e06ce */
[C---:B------:R-:W-:Y:S02]  /*1b4a0*/  IADD3 R6, P0, R31.reuse, R204, RZ ;  /* 0x000000cc1f067210 */ /* 0x040fe40007f1e0ff */
[----:B------:R-:W-:Y:S03]  /*1b4b0*/  MOV R160, 0xffffffff ;  /* 0xffffffff00a07802 */ /* 0x000fe60000000f00 */
[C---:B------:R-:W-:Y:S01]  /*1b4c0*/  IMAD.X R7, R4.reuse, 0x1, R205, P0 ;  /* 0x0000000104077824 */ /* 0x040fe200000e06cd */
[----:B------:R-:W-:Y:S04]  /*1b4d0*/  IADD3 R2, P0, R31, R196, RZ ;  /* 0x000000c41f027210 */ /* 0x000fe80007f1e0ff */
[----:B------:R-:W-:Y:S01]  /*1b4e0*/  IADD3.X R3, R4, R203, RZ, P0, !PT ;  /* 0x000000cb04037210 */ /* 0x000fe200007fe4ff */
[----:B------:R-:W-:Y:S05]  /*1b4f0*/  IMAD R4, R202, 0x6000, R230 ;  /* 0x00006000ca047824 */ /* 0x000fea00078e02e6 */
        /* <DEDUP_REMOVED lines=18> */
.L_x_1280:
[----:B------:R-:W-:Y:S01]  /*1b620*/  MOV R4, 0x2 ;  /* 0x0000000200047802 */ /* 0x000fe20000000f00 */
[----:B------:R-:W-:Y:S01]  /*1b630*/  IMAD.MOV.U32 R2, RZ, RZ, R103 ;  /* 0x000000ffff027224 */ /* 0x000fe200078e0067 */
[----:B------:R-:W-:Y:S02]  /*1b640*/  MOV R3, 0x1b660 ;  /* 0x0001b66000037802 */ /* 0x000fe40000000f00 */
[----:B------:R-:W-:Y:S05]  /*1b650*/  CALL.REL.NOINC `($__internal_4_$__cuda_sm70_shflsync_bfly_p) ;  /* 0x0000913000007944 */ /* 0x000fea0003c00000 */
[----:B------:R-:W-:Y:S01]  /*1b660*/  MOV R2, R4 ;  /* 0x0000000400027202 */ /* 0x000fe20000000f00 */
[----:B------:R-:W-:-:S05]  /*1b670*/  BRA `(.L_x_1347) ;  /* 0xffff644000007947 */ /* 0x000fca000383ffff */
.L_x_1283:
        /* <DEDUP_REMOVED lines=8> */
.L_x_1284:
[----:B------:R-:W-:Y:S01]  /*1b700*/  MOV R3, 0x181f ;  /* 0x0000181f00037802 */ /* 0x000fe20000000f00 */
[----:B------:R-:W-:Y:S01]  /*1b710*/  IMAD.MOV.U32 R30, RZ, RZ, R11 ;  /* 0x000000ffff1e7224 */ /* 0x000fe200078e000b */
[----:B------:R-:W-:Y:S01]  /*1b720*/  MOV R160, 0xffffffff ;  /* 0xffffffff00a07802 */ /* 0x000fe20000000f00 */
[----:B------:R-:W-:Y:S01]  /*1b730*/  IMAD.MOV.U32 R29, RZ, RZ, RZ ;  /* 0x000000ffff1d7224 */ /* 0x000fe200078e00ff */
[----:B------:R-:W-:Y:S02]  /*1b740*/  MOV R2, 0x1b760 ;  /* 0x0001b76000027802 */ /* 0x000fe40000000f00 */
[----:B-12---:R-:W-:Y:S05]  /*1b750*/  CALL.REL.NOINC `($__internal_5_$__cuda_sm70_shflsync_idx_p) ;  /* 0x0000908000007944 */ /* 0x006fea0003c00000 */
[C---:B------:R-:W-:Y:S01]  /*1b760*/  IADD3 R8, P0, R31.reuse, R240, RZ ;  /* 0x000000f01f087210 */ /* 0x040fe20007f1e0ff */
[----:B------:R-:W-:Y:S01]  /*1b770*/  IMAD.SHL.U32 R0, R10, 0x2, RZ ;  /* 0x000000020a007824 */ /* 0x000fe200078e00ff */
[----:B------:R-:W-:Y:S01]  /*1b780*/  SEL R12, RZ, 0x10, P6 ;  /* 0x00000010ff0c7807 */ /* 0x000fe20003000000 */
[----:B------:R-:W-:Y:S01]  /*1b790*/  IMAD.MOV.U32 R30, RZ, RZ, R5 ;  /* 0x000000ffff1e7224 */ /* 0x000fe200078e0005 */
        /* <DEDUP_REMOVED lines=13> */
[----:B------:R-:W-:Y:S05]  /*1b870*/  IADD3.X R3, R4, R203, RZ, P0, !PT ;  /* 0x000000cb04037210 */ /* 0x000fea00007fe4ff */
        /* <DEDUP_REMOVED lines=13> */
.L_x_1289:
        /* <DEDUP_REMOVED lines=8> */
.L_x_1290:
[----:B------:R-:W-:Y:S01]  /*1b9d0*/  MOV R3, 0x181f ;  /* 0x0000181f00037802 */ /* 0x000fe20000000f00 */
[----:B------:R-:W-:Y:S01]  /*1b9e0*/  IMAD.MOV.U32 R30, RZ, RZ, R21 ;  /* 0x000000ffff1e7224 */ /* 0x000fe200078e0015 */
[----:B------:R-:W-:Y:S01]  /*1b9f0*/  MOV R160, 0xffffffff ;  /* 0xffffffff00a07802 */ /* 0x000fe20000000f00 */
[----:B------:R-:W-:Y:S01]  /*1ba00*/  IMAD.MOV.U32 R29, RZ, RZ, RZ ;  /* 0x000000ffff1d7224 */ /* 0x000fe200078e00ff */
[----:B------:R-:W-:Y:S02]  /*1ba10*/  MOV R2, 0x1ba30 ;  /* 0x0001ba3000027802 */ /* 0x000fe40000000f00 */
[----:B-1234-:R-:W-:Y:S05]  /*1ba20*/  CALL.REL.NOINC `($__internal_5_$__cuda_sm70_shflsync_idx_p) ;  /* 0x00008db000007944 */ /* 0x01efea0003c00000 */
[----:B------:R-:W-:Y:S01]  /*1ba30*/  IADD3 R12, P0, R31, R203, RZ ;  /* 0x000000cb1f0c7210 */ /* 0x000fe20007f1e0ff */
[C---:B------:R-:W-:Y:S01]  /*1ba40*/  IMAD.SHL.U32 R22, R227.reuse, 0x2, RZ ;  /* 0x00000002e3167824 */ /* 0x040fe200078e00ff */
[----:B------:R-:W-:Y:S01]  /*1ba50*/  SHF.L.U64.HI R23, R227, 0x1, R239 ;  /* 0x00000001e3177819 */ /* 0x000fe200000102ef */
[----:B------:R-:W-:Y:S01]  /*1ba60*/  IMAD R4, R202, 0x6000, R230 ;  /* 0x00006000ca047824 */ /* 0x000fe200078e02e6 */
[----:B------:R-:W-:Y:S01]  /*1ba70*/  MOV R29, 0x1 ;  /* 0x00000001001d7802 */ /* 0x000fe20000000f00 */
[----:B------:R-:W-:Y:S01]  /*1ba80*/  IMAD.X R13, R5, 0x1, R204, P0 ;  /* 0x00000001050d7824 */ /* 0x000fe200000e06cc */
[----:B------:R-:W-:Y:S01]  /*1ba90*/  IADD3 R6, P0, R31, R196, RZ ;  /* 0x000000c41f067210 */ /* 0x000fe20007f1e0ff */
[----:B------:R-:W-:Y:S01]  /*1baa0*/  IMAD.MOV.U32 R30, RZ, RZ, R20 ;  /* 0x000000ffff1e7224 */ /* 0x000fe200078e0014 */
[----:B------:R-:W-:Y:S02]  /*1bab0*/  MOV R160, 0xffffffff ;  /* 0xffffffff00a07802 */ /* 0x000fe40000000f00 */
[----:B------:R-:W-:Y:S01]  /*1bac0*/  @!PT LDS RZ, [RZ] ;  /* 0x00000000fffff984 */ /* 0x000fe20000000800 */
[----:B------:R-:W-:Y:S01]  /*1bad0*/  @!PT LDS RZ, [RZ] ;  /* 0x00000000fffff984 */ /* 0x000fe20000000800 */
[----:B------:R-:W-:Y:S01]  /*1bae0*/  @!PT LDS RZ, [RZ] ;  /* 0x00000000fffff984 */ /* 0x000fe20000000800 */
[----:B------:R1:W-:Y:S01]  /*1baf0*/  LDGSTS.E.BYPASS.LTC128B.128 [R4], [R12.64], !P2 ;  /* 0x000000000c047fae */ /* 0x0003e2000d101d46 */
[----:B------:R-:W-:Y:S02]  /*1bb00*/  IADD3.X R7, R5, R198, RZ, P0, !PT ;  /* 0x000000c605077210 */ /* 0x000fe400007fe4ff */
[----:B------:R-:W-:Y:S03]  /*1bb10*/  IADD3 R2, P0, R31, R22, RZ ;  /* 0x000000161f027210 */ /* 0x000fe60007f1e0ff */
[----:B------:R1:W-:Y:S02]  /*1bb20*/  LDGSTS.E.BYPASS.LTC128B.128 [R4+0x2000], [R6.64], !P3 ;  /* 0x0200000006047fae */ /* 0x0003e4000d901d46 */
[----:B------:R-:W-:Y:S05]  /*1bb30*/  IMAD.X R3, R5, 0x1, R23, P0 ;  /* 0x0000000105037824 */ /* 0x000fea00000e0617 */
        /* <DEDUP_REMOVED lines=13> */
.L_x_1301:
        /* <DEDUP_REMOVED lines=8> */
.L_x_1302:
[----:B------:R-:W-:Y:S01]  /*1bc90*/  MOV R3, 0x181f ;  /* 0x0000181f00037802 */ /* 0x000fe20000000f00 */
[----:B------:R-:W-:Y:S01]  /*1bca0*/  IMAD.MOV.U32 R30, RZ, RZ, R10 ;  /* 0x000000ffff1e7224 */ /* 0x000fe200078e000a */
[----:B------:R-:W-:Y:S01]  /*1bcb0*/  MOV R160, 0xffffffff ;  /* 0xffffffff00a07802 */ /* 0x000fe20000000f00 */
[----:B------:R-:W-:Y:S01]  /*1bcc0*/  IMAD.MOV.U32 R29, RZ, RZ, RZ ;  /* 0x000000ffff1d7224 */ /* 0x000fe200078e00ff */
[----:B------:R-:W-:Y:S02]  /*1bcd0*/  MOV R2, 0x1bcf0 ;  /* 0x0001bcf000027802 */ /* 0x000fe40000000f00 */
[----:B-12---:R-:W-:Y:S05]  /*1bce0*/  CALL.REL.NOINC `($__internal_5_$__cuda_sm70_shflsync_idx_p) ;  /* 0x00008af000007944 */ /* 0x006fea0003c00000 */
[----:B------:R-:W-:Y:S01]  /*1bcf0*/  IADD3 R14, P0, R31, R203, RZ ;  /* 0x000000cb1f0e7210 */ /* 0x000fe20007f1e0ff */
[----:B------:R-:W-:Y:S01]  /*1bd00*/  IMAD.SHL.U32 R11, R227, 0x2, RZ ;  /* 0x00000002e30b7824 */ /* 0x000fe200078e00ff */
[----:B------:R-:W-:Y:S01]  /*1bd10*/  SHF.L.U32 R0, R7, 0x1, RZ ;  /* 0x0000000107007819 */ /* 0x000fe200000006ff */
[----:B------:R-:W-:Y:S01]  /*1bd20*/  IMAD.MOV.U32 R30, RZ, RZ, R5 ;  /* 0x000000ffff1e7224 */ /* 0x000fe200078e0005 */
[----:B------:R-:W-:Y:S01]  /*1bd30*/  SHF.L.U64.HI R12, R227, 0x1, R239 ;  /* 0x00000001e30c7819 */ /* 0x000fe200000102ef */
        /* <DEDUP_REMOVED lines=25> */
.L_x_1304:
[----:B------:R-:W-:Y:S01]  /*1bed0*/  IMAD.MOV.U32 R2, RZ, RZ, R220 ;  /* 0x000000ffff027224 */ /* 0x000fe200078e00dc */
[----:B------:R-:W-:-:S02]  /*1bee0*/  MOV R4, 0x2 ;  /* 0x0000000200047802 */ /* 0x000fc40000000f00 */
[----:B------:R-:W-:Y:S02]  /*1bef0*/  MOV R3, 0x1bf10 ;  /* 0x0001bf1000037802 */ /* 0x000fe40000000f00 */
[----:B------:R-:W-:Y:S05]  /*1bf00*/  CALL.REL.NOINC `($__internal_4_$__cuda_sm70_shflsync_bfly_p) ;  /* 0x0000888000007944 */ /* 0x000fea0003c00000 */
[----:B------:R-:W-:Y:S01]  /*1bf10*/  MOV R5, R4 ;  /* 0x0000000400057202 */ /* 0x000fe20000000f00 */
[----:B------:R-:W-:Y:S05]  /*1bf20*/  BRA `(.L_x_1354) ;  /* 0xffffb4a000007947 */ /* 0x000fea000383ffff */
.L_x_1305:
[----:B------:R-:W-:Y:S01]  /*1bf30*/  IMAD.MOV.U32 R2, RZ, RZ, R5 ;  /* 0x000000ffff027224 */ /* 0x000fe200078e0005 */
[----:B------:R-:W-:Y:S02]  /*1bf40*/  MOV R4, 0x1 ;  /* 0x0000000100047802 */ /* 0x000fe40000000f00 */
[----:B------:R-:W-:Y:S02]  /*1bf50*/  MOV R3, 0x1bf70 ;  /* 0x0001bf7000037802 */ /* 0x000fe40000000f00 */
[----:B-1----:R-:W-:Y:S05]  /*1bf60*/  CALL.REL.NOINC `($__internal_4_$__cuda_sm70_shflsync_bfly_p) ;  /* 0x0000882000007944 */ /* 0x002fea0003c00000 */
[----:B------:R-:W-:Y:S01]  /*1bf70*/  FADD.FTZ R5, R5, R4 ;  /* 0x0000000405057221 */ /* 0x000fe20000010000 */
[----:B------:R-:W-:Y:S02]  /*1bf80*/  MOV R2, R221 ;  /* 0x000000dd00027202 */ /* 0x000fe40000000f00 */
[----:B------:R-:W-:Y:S02]  /*1bf90*/  MOV R4, 0x2 ;  /* 0x0000000200047802 */ /* 0x000fe40000000f00 */
[----:B------:R-:W-:Y:S02]  /*1bfa0*/  MOV R3, 0x1bfc0 ;  /* 0x0001bfc000037802 */ /* 0x000fe40000000f00 */
[----:B------:R-:W-:Y:S05]  /*1bfb0*/  CALL.REL.NOINC `($__internal_4_$__cuda_sm70_shflsync_bfly_p) ;  /* 0x000087d000007944 */ /* 0x000fea0003c00000 */
[----:B------:R-:W-:Y:S01]  /*1bfc0*/  FADD.FTZ R0, R221, R4 ;  /* 0x00000004dd007221 */ /* 0x000fe20000010000 */
[----:B------:R-:W-:-:S02]  /*1bfd0*/  MOV R4, 0x1 ;  /* 0x0000000100047802 */ /* 0x000fc40000000f00 */
[----:B------:R-:W-:Y:S02]  /*1bfe0*/  MOV R3, 0x1c010 ;  /* 0x0001c01000037802 */ /* 0x000fe40000000f00 */
[----:B------:R-:W-:Y:S02]  /*1bff0*/  MOV R2, R0 ;  /* 0x0000000000027202 */ /* 0x000fe40000000f00 */
[----:B------:R-:W-:Y:S05]  /*1c000*/  CALL.REL.NOINC `($__internal_4_$__cuda_sm70_shflsync_bfly_p) ;  /* 0x0000878000007944 */ /* 0x000fea0003c00000 */
[----:B------:R-:W-:Y:S01]  /*1c010*/  MOV R3, R4 ;  /* 0x0000000400037202 */ /* 0x000fe20000000f00 */
[----:B------:R-:W-:Y:S05]  /*1c020*/  BRA `(.L_x_1355) ;  /* 0xffffb41000007947 */ /* 0x000fea000383ffff */
.L_x_1317:
[----:B------:R-:W-:Y:S01]  /*1c030*/  IMAD.MOV.U32 R30, RZ, RZ, R12 ;  /* 0x000000ffff1e7224 */ /* 0x000fe200078e000c */
[----:B------:R-:W-:Y:S01]  /*1c040*/  MOV R3, 0x181f ;  /* 0x0000181f00037802 */ /* 0x000fe20000000f00 */
[----:B------:R-:W-:Y:S01]  /*1c050*/  IMAD.MOV.U32 R29, RZ, RZ, RZ ;  /* 0x000000ffff1d7224 */ /* 0x000fe200078e00ff */
[----:B------:R-:W-:Y:S02]  /*1c060*/  MOV R160, 0xffffffff ;  /* 0xffffffff00a07802 */ /* 0x000fe40000000f00 */
[----:B------:R-:W-:Y:S02]  /*1c070*/  MOV R2, 0x1c090 ;  /* 0x0001c09000027802 */ /* 0x000fe40000000f00 */
[----:B-1---5:R-:W-:Y:S05]  /*1c080*/  CALL.REL.NOINC `($__internal_5_$__cuda_sm70_shflsync_idx_p) ;  /* 0x0000875000007944 */ /* 0x022fea0003c00000 */
[----:B------:R-:W-:Y:S01]  /*1c090*/  MOV R0, R31 ;  /* 0x0000001f00007202 */ /* 0x000fe20000000f00 */
[----:B------:R-:W-:Y:S05]  /*1c0a0*/  BRA `(.L_x_1356) ;  /* 0xffffd83000007947 */ /* 0x000fea000383ffff */
.L_x_1318:
[----:B------:R-:W-:Y:S01]  /*1c0b0*/  IMAD.MOV.U32 R30, RZ, RZ, R14 ;  /* 0x000000ffff1e7224 */ /* 0x000fe200078e000e */
[----:B------:R-:W-:Y:S01]  /*1c0c0*/  MOV R3, 0x181f ;  /* 0x0000181f00037802 */ /* 0x000fe20000000f00 */
[----:B------:R-:W-:Y:S01]  /*1c0d0*/  IMAD.MOV.U32 R29, RZ, RZ, RZ ;  /* 0x000000ffff1d7224 */ /* 0x000fe200078e00ff */
[----:B------:R-:W-:-:S02]  /*1c0e0*/  MOV R160, 0xffffffff ;  /* 0xffffffff00a07802 */ /* 0x000fc40000000f00 */
[----:B------:R-:W-:Y:S02]  /*1c0f0*/  MOV R2, 0x1c110 ;  /* 0x0001c11000027802 */ /* 0x000fe40000000f00 */
[----:B-123-5:R-:W-:Y:S05]  /*1c100*/  CALL.REL.NOINC `($__internal_5_$__cuda_sm70_shflsync_idx_p) ;  /* 0x000086d000007944 */ /* 0x02efea0003c00000 */
[----:B------:R-:W-:Y:S01]  /*1c110*/  MOV R2, R31 ;  /* 0x0000001f00027202 */ /* 0x000fe20000000f00 */
[----:B------:R-:W-:Y:S05]  /*1c120*/  BRA `(.L_x_1357) ;  /* 0xffffd7d000007947 */ /* 0x000fea000383ffff */
.L_x_1321:
[----:B------:R-:W-:Y:S01]  /*1c130*/  IMAD.MOV.U32 R30, RZ, RZ, R12 ;  /* 0x000000ffff1e7224 */ /* 0x000fe200078e000c */
[----:B-1----:R-:W-:Y:S01]  /*1c140*/  MOV R3, 0x181f ;  /* 0x0000181f00037802 */ /* 0x002fe20000000f00 */
[----:B------:R-:W-:Y:S01]  /*1c150*/  IMAD.MOV.U32 R29, RZ, RZ, 0x1 ;  /* 0x00000001ff1d7424 */ /* 0x000fe200078e00ff */
[----:B------:R-:W-:Y:S02]  /*1c160*/  MOV R160, 0xffffffff ;  /* 0xffffffff00a07802 */ /* 0x000fe40000000f00 */
[----:B------:R-:W-:Y:S02]  /*1c170*/  MOV R2, 0x1c190 ;  /* 0x0001c19000027802 */ /* 0x000fe40000000f00 */
[----:B--2-4-:R-:W-:Y:S05]  /*1c180*/  CALL.REL.NOINC `($__internal_5_$__cuda_sm70_shflsync_idx_p) ;  /* 0x0000865000007944 */ /* 0x014fea0003c00000 */
        /* <DEDUP_REMOVED lines=9> */
.L_x_1324:
[----:B------:R-:W-:Y:S01]  /*1c220*/  IMAD.MOV.U32 R30, RZ, RZ, R12 ;  /* 0x000000ffff1e7224 */ /* 0x000fe200078e000c */
[----:B-1----:R-:W-:Y:S01]  /*1c230*/  MOV R3, 0x181f ;  /* 0x0000181f00037802 */ /* 0x002fe20000000f00 */
[----:B------:R-:W-:Y:S01]  /*1c240*/  IMAD.MOV.U32 R29, RZ, RZ, 0x2 ;  /* 0x00000002ff1d7424 */ /* 0x000fe200078e00ff */
[----:B------:R-:W-:-:S02]  /*1c250*/  MOV R160, 0xffffffff ;  /* 0xffffffff00a07802 */ /* 0x000fc40000000f00 */
[----:B------:R-:W-:Y:S02]  /*1c260*/  MOV R2, 0x1c280 ;  /* 0x0001c28000027802 */ /* 0x000fe40000000f00 */
[----:B---34-:R-:W-:Y:S05]  /*1c270*/  CALL.REL.NOINC `($__internal_5_$__cuda_sm70_shflsync_idx_p) ;  /* 0x0000856000007944 */ /* 0x018fea0003c00000 */
[----:B------:R-:W-:Y:S01]  /*1c280*/  MOV R0, R31 ;  /* 0x0000001f00007202 */ /* 0x000fe20000000f00 */
[----:B------:R-:W-:Y:S05]  /*1c290*/  BRA `(.L_x_1359) ;  /* 0xffffd95000007947 */ /* 0x000fea000383ffff */
.L_x_1325:
[----:B------:R-:W-:Y:S01]  /*1c2a0*/  IMAD.MOV.U32 R30, RZ, RZ, R14 ;  /* 0x000000ffff1e7224 */ /* 0x000fe200078e000e */
[----:B-1----:R-:W-:Y:S01]  /*1c2b0*/  MOV R3, 0x181f ;  /* 0x0000181f00037802 */ /* 0x002fe20000000f00 */
[----:B------:R-:W-:Y:S01]  /*1c2c0*/  IMAD.MOV.U32 R29, RZ, RZ, 0x2 ;  /* 0x00000002ff1d7424 */ /* 0x000fe200078e00ff */
[----:B------:R-:W-:Y:S02]  /*1c2d0*/  MOV R160, 0xffffffff ;  /* 0xffffffff00a07802 */ /* 0x000fe40000000f00 */
[----:B------:R-:W-:Y:S02]  /*1c2e0*/  MOV R2, 0x1c300 ;  /* 0x0001c30000027802 */ /* 0x000fe40000000f00 */
[----:B--234-:R-:W-:Y:S05]  /*1c2f0*/  CALL.REL.NOINC `($__internal_5_$__cuda_sm70_shflsync_idx_p) ;  /* 0x000084e000007944 */ /* 0x01cfea0003c00000 */
[----:B------:R-:W-:Y:S01]  /*1c300*/  MOV R2, R31 ;  /* 0x0000001f00027202 */ /* 0x000fe20000000f00 */
[----:B------:R-:W-:Y:S05]  /*1c310*/  BRA `(.L_x_1360) ;  /* 0xffffd8f000007947 */ /* 0x000fea000383ffff */
.L_x_1328:
[----:B------:R-:W-:Y:S01]  /*1c320*/  IMAD.MOV.U32 R30, RZ, RZ, R12 ;  /* 0x000000ffff1e7224 */ /* 0x000fe200078e000c */
[----:B--2---:R-:W-:Y:S01]  /*1c330*/  MOV R3, 0x181f ;  /* 0x0000181f00037802 */ /* 0x004fe20000000f00 */
[----:B------:R-:W-:Y:S01]  /*1c340*/  IMAD.MOV.U32 R29, RZ, RZ, 0x3 ;  /* 0x00000003ff1d7424 */ /* 0x000fe200078e00ff */
[----:B------:R-:W-:-:S02]  /*1c350*/  MOV R160, 0xffffffff ;  /* 0xffffffff00a07802 */ /* 0x000fc40000000f00 */
[----:B------:R-:W-:Y:S02]  /*1c360*/  MOV R2, 0x1c380 ;  /* 0x0001c38000027802 */ /* 0x000fe40000000f00 */
[----:B-1--4-:R-:W-:Y:S05]  /*1c370*/  CALL.REL.NOINC `($__internal_5_$__cuda_sm70_shflsync_idx_p) ;  /* 0x0000846000007944 */ /* 0x012fea0003c00000 */
        /* <DEDUP_REMOVED lines=9> */
        .type           $_ZN7cutlass13device_kernelIN5flash19enable_sm80_to_sm89INS1_16FlashAttnFwdSm80INS1_25CollectiveMainloopFwdSm80ILi8ELi2ELb0EN4cute5tupleIJNS5_1CILi128EEENS7_ILi64EEENS7_ILi192EEEEEELi192ENS_10bfloat16_tEfNS_4arch4Sm80ELb0ELb1ELb1ELb1ELb1ELb1ELb1ELb0EEENS1_21CollectiveEpilogueFwdINS6_IJS8_SA_S9_EEENS6_IJNS7_ILi1EEESI_SI_EEESC_SE_Li256ELb1ELb1ELb0ELb0EEENS1_19SingleTileSchedulerILb1ELb0ELb1ELi128EEEEEEEEEvNT_6ParamsE$_ZZN5flash25CollectiveMainloopFwdSm80ILi8ELi2ELb0EN4cute5tupleIJNS1_1CILi128EEENS3_ILi64EEENS3_ILi192EEEEEELi192EN7cutlass10bfloat16_tEfNS8_4arch4Sm80ELb0ELb1ELb1ELb1ELb1ELb1ELb1ELb0EE3mmaINS_16FlashAttnFwdSm80ISC_NS_21CollectiveEpilogueFwdINS2_IJS4_S6_S5_EEENS2_IJNS3_ILi1EEESH_SH_EEES9_SB_Li256ELb1ELb1ELb0ELb0EEENS_19SingleTileSchedulerILb1ELb0ELb1ELi128EEEE13SharedStorageENS1_6TensorINS1_11ArrayEngineIfLm96EEENS1_6LayoutINS2_IJNS2_IJNS3_ILi2EEESS_EEESH_NS3_ILi24EEEEEENS2_IJNS2_IJSH_SS_EEENS3_ILi0EEENS3_ILi4EEEEEEEEEENS_7SoftmaxILi2ELi0EEEEEbRKNSC_6ParamsERT0_RT1_iRKNS_16SeqlenInfoQKNewKILb1ELb1EEENS2_IJiiiiEEERT_ENKUlvE_clEv,@function
        .size           $_ZN7cutlass13device_kernelIN5flash19enable_sm80_to_sm89INS1_16FlashAttnFwdSm80INS1_25CollectiveMainloopFwdSm80ILi8ELi2ELb0EN4cute5tupleIJNS5_1CILi128EEENS7_ILi64EEENS7_ILi192EEEEEELi192ENS_10bfloat16_tEfNS_4arch4Sm80ELb0ELb1ELb1ELb1ELb1ELb1ELb1ELb0EEENS1_21CollectiveEpilogueFwdINS6_IJS8_SA_S9_EEENS6_IJNS7_ILi1EEESI_SI_EEESC_SE_Li256ELb1ELb1ELb0ELb0EEENS1_19SingleTileSchedulerILb1ELb0ELb1ELi128EEEEEEEEEvNT_6ParamsE$_ZZN5flash25CollectiveMainloopFwdSm80ILi8ELi2ELb0EN4cute5tupleIJNS1_1CILi128EEENS3_ILi64EEENS3_ILi192EEEEEELi192EN7cutlass10bfloat16_tEfNS8_4arch4Sm80ELb0ELb1ELb1ELb1ELb1ELb1ELb1ELb0EE3mmaINS_16FlashAttnFwdSm80ISC_NS_21CollectiveEpilogueFwdINS2_IJS4_S6_S5_EEENS2_IJNS3_ILi1EEESH_SH_EEES9_SB_Li256ELb1ELb1ELb0ELb0EEENS_19SingleTileSchedulerILb1ELb0ELb1ELi128EEEE13SharedStorageENS1_6TensorINS1_11ArrayEngineIfLm96EEENS1_6LayoutINS2_IJNS2_IJNS3_ILi2EEESS_EEESH_NS3_ILi24EEEEEENS2_IJNS2_IJSH_SS_EEENS3_ILi0EEENS3_ILi4EEEEEEEEEENS_7SoftmaxILi2ELi0EEEEEbRKNSC_6ParamsERT0_RT1_iRKNS_16SeqlenInfoQKNewKILb1ELb1EEENS2_IJiiiiEEERT_ENKUlvE_clEv,($__internal_4_$__cuda_sm70_shflsync_bfly_p - $_ZN7cutlass13device_kernelIN5flash19enable_sm80_to_sm89INS1_16FlashAttnFwdSm80INS1_25CollectiveMainloopFwdSm80ILi8ELi2ELb0EN4cute5tupleIJNS5_1CILi128EEENS7_ILi64EEENS7_ILi192EEEEEELi192ENS_10bfloat16_tEfNS_4arch4Sm80ELb0ELb1ELb1ELb1ELb1ELb1ELb1ELb0EEENS1_21CollectiveEpilogueFwdINS6_IJS8_SA_S9_EEENS6_IJNS7_ILi1EEESI_SI_EEESC_SE_Li256ELb1ELb1ELb0ELb0EEENS1_19SingleTileSchedulerILb1ELb0ELb1ELi128EEEEEEEEEvNT_6ParamsE$_ZZN5flash25CollectiveMainloopFwdSm80ILi8ELi2ELb0EN4cute5tupleIJNS1_1CILi128EEENS3_ILi64EEENS3_ILi192EEEEEELi192EN7cutlass10bfloat16_tEfNS8_4arch4Sm80ELb0ELb1ELb1ELb1ELb1ELb1ELb1ELb0EE3mmaINS_16FlashAttnFwdSm80ISC_NS_21CollectiveEpilogueFwdINS2_IJS4_S6_S5_EEENS2_IJNS3_ILi1EEESH_SH_EEES9_SB_Li256ELb1ELb1ELb0ELb0EEENS_19SingleTileSchedulerILb1ELb0ELb1ELi128EEEE13SharedStorageENS1_6TensorINS1_11ArrayEngineIfLm96EEENS1_6LayoutINS2_IJNS2_IJNS3_ILi2EEESS_EEESH_NS3_ILi24EEEEEENS2_IJNS2_IJSH_SS_EEENS3_ILi0EEENS3_ILi4EEEEEEEEEENS_7SoftmaxILi2ELi0EEEEEbRKNSC_6ParamsERT0_RT1_iRKNS_16SeqlenInfoQKNewKILb1ELb1EEENS2_IJiiiiEEERT_ENKUlvE_clEv)
$_ZN7cutlass13device_kernelIN5flash19enable_sm80_to_sm89INS1_16FlashAttnFwdSm80INS1_25CollectiveMainloopFwdSm80ILi8ELi2ELb0EN4cute5tupleIJNS5_1CILi128EEENS7_ILi64EEENS7_ILi192EEEEEELi192ENS_10bfloat16_tEfNS_4arch4Sm80ELb0ELb1ELb1ELb1ELb1ELb1ELb1ELb0EEENS1_21CollectiveEpilogueFwdINS6_IJS8_SA_S9_EEENS6_IJNS7_ILi1EEESI_SI_EEESC_SE_Li256ELb1ELb1ELb0ELb0EEENS1_19SingleTileSchedulerILb1ELb0ELb1ELi128EEEEEEEEEvNT_6ParamsE$_ZZN5flash25CollectiveMainloopFwdSm80ILi8ELi2ELb0EN4cute5tupleIJNS1_1CILi128EEENS3_ILi64EEENS3_ILi192EEEEEELi192EN7cutlass10bfloat16_tEfNS8_4arch4Sm80ELb0ELb1ELb1ELb1ELb1ELb1ELb1ELb0EE3mmaINS_16FlashAttnFwdSm80ISC_NS_21CollectiveEpilogueFwdINS2_IJS4_S6_S5_EEENS2_IJNS3_ILi1EEESH_SH_EEES9_SB_Li256ELb1ELb1ELb0ELb0EEENS_19SingleTileSchedulerILb1ELb0ELb1ELi128EEEE13SharedStorageENS1_6TensorINS1_11ArrayEngineIfLm96EEENS1_6LayoutINS2_IJNS2_IJNS3_ILi2EEESS_EEESH_NS3_ILi24EEEEEENS2_IJNS2_IJSH_SS_EEENS3_ILi0EEENS3_ILi4EEEEEEEEEENS_7SoftmaxILi2ELi0EEEEEbRKNSC_6ParamsERT0_RT1_iRKNS_16SeqlenInfoQKNewKILb1ELb1EEENS2_IJiiiiEEERT_ENKUlvE_clEv:
        /* <DEDUP_REMOVED lines=9> */
[----:B------:R-:W-:Y:S05]  /*1c4a0*/  RET.REL.NODEC R2 `(_ZN7cutlass13device_kernelIN5flash19enable_sm80_to_sm89INS1_16FlashAttnFwdSm80INS1_25CollectiveMainloopFwdSm80ILi8ELi2ELb0EN4cute5tupleIJNS5_1CILi128EEENS7_ILi64EEENS7_ILi192EEEEEELi192ENS_10bfloat16_tEfNS_4arch4Sm80ELb0ELb1ELb1ELb1ELb1ELb1ELb1ELb0EEENS1_21CollectiveEpilogueFwdINS6_IJS8_SA_S9_EEENS6_IJNS7_ILi1EEESI_SI_EEESC_SE_Li256ELb1ELb1ELb0ELb0EEENS1_19SingleTileSchedulerILb1ELb0ELb1ELi128EEEEEEEEEvNT_6ParamsE) ;  /* 0xfffe3b5002007950 */ /* 0x000fea0003c3ffff */
.L_x_1362:
[----:B------:R-:W2:Y:S04]  /*1c4b0*/  LDL.64 R12, [R37+0x8] ;  /* 0x00000800250c7983 */ /* 0x000ea80000100a00 */
[----:B------:R-:W3:Y:S04]  /*1c4c0*/  LDL.64 R2, [R37+0x18] ;  /* 0x0000180025027983 */ /* 0x000ee80000100a00 */
[----:B------:R-:W4:Y:S01]  /*1c4d0*/  LDL.64 R16, [R37+0x20] ;  /* 0x0000200025107983 */ /* 0x000f220000100a00 */
[----:B------:R-:W-:-:S03]  /*1c4e0*/  ULDC.64 UR4, c[0x0][0x118] ;  /* 0x0000460000047ab9 */ /* 0x000fc60000000a00 */
        /* <DEDUP_REMOVED lines=10> */
[----:B------:R-:W1:Y:S01]  /*1c590*/  LD.E.64 R12, [R10.64+0x120] ;  /* 0x000120040a0c7980 */ /* 0x000e62000c101b00 */
[----:B------:R-:W-:-:S02]  /*1c5a0*/  ISETP.NE.AND P0, PT, R29, RZ, PT ;  /* 0x000000ff1d00720c */ /* 0x000fc40003f05270 */
[----:B--2---:R-:W-:Y:S02]  /*1c5b0*/  SHF.R.S32.HI R39, RZ, 0x1f, R52 ;  /* 0x0000001fff277819 */ /* 0x004fe40000011434 */
[----:B---3--:R-:W-:Y:S01]  /*1c5c0*/  SHF.R.S32.HI R16, RZ, 0x1f, R2 ;  /* 0x0000001fff107819 */ /* 0x008fe20000011402 */
[----:B------:R-:W-:Y:S01]  /*1c5d0*/  IMAD R9, R15, R2, RZ ;  /* 0x000000020f097224 */ /* 0x000fe200078e02ff */
[----:B------:R-:W-:-:S04]  /*1c5e0*/  LEA.HI R3, R39, R52, RZ, 0x2 ;  /* 0x0000003427037211 */ /* 0x000fc800078f10ff */
[----:B------:R-:W-:Y:S01]  /*1c5f0*/  SHF.R.S32.HI R73, RZ, 0x2, R3 ;  /* 0x00000002ff497819 */ /* 0x000fe20000011403 */
[----:B------:R-:W-:-:S04]  /*1c600*/  IMAD.WIDE.U32 R26, R14, R2, RZ ;  /* 0x000000020e1a7225 */ /* 0x000fc800078e00ff */
[----:B-1----:R-:W-:-:S04]  /*1c610*/  IMAD R18, R13, R2, RZ ;  /* 0x000000020d127224 */ /* 0x002fc800078e02ff */
[-C--:B------:R-:W-:Y:S02]  /*1c620*/  IMAD R18, R12, R16.reuse, R18 ;  /* 0x000000100c127224 */ /* 0x080fe400078e0212 */
[----:B------:R-:W-:Y:S01]  /*1c630*/  IMAD R16, R14, R16, R9 ;  /* 0x000000100e107224 */ /* 0x000fe200078e0209 */
[----:B------:R-:W-:Y:S01]  /*1c640*/  LOP3.LUT R9, R3, 0xfffffffc, RZ, 0xc0, !PT ;  /* 0xfffffffc03097812 */ /* 0x000fe200078ec0ff */
[----:B------:R-:W-:-:S04]  /*1c650*/  IMAD.WIDE.U32 R24, R12, R2, RZ ;  /* 0x000000020c187225 */ /* 0x000fc800078e00ff */
[----:B------:R-:W-:Y:S02]  /*1c660*/  IMAD.IADD R53, R52, 0x1, -R9 ;  /* 0x0000000134357824 */ /* 0x000fe400078e0a09 */
[----:B----4-:R-:W-:Y:S01]  /*1c670*/  IMAD R38, R17, 0x80, R73 ;  /* 0x0000008011267824 */ /* 0x010fe200078e0249 */
[----:B------:R-:W-:Y:S01]  /*1c680*/  IADD3 R19, R25, R18, RZ ;  /* 0x0000001219137210 */ /* 0x000fe20007ffe0ff */
[----:B------:R-:W-:Y:S01]  /*1c690*/  IMAD.IADD R17, R27, 0x1, R16 ;  /* 0x000000011b117824 */ /* 0x000fe200078e0210 */
[C---:B------:R-:W-:Y:S02]  /*1c6a0*/  SHF.L.U32 R72, R53.reuse, 0x3, RZ ;  /* 0x0000000335487819 */ /* 0x040fe400000006ff */
[----:B------:R-:W-:Y:S01]  /*1c6b0*/  LEA R2, R53, R38, 0x6 ;  /* 0x0000002635027211 */ /* 0x000fe200078e30ff */
[----:B------:R-:W-:Y:S05]  /*1c6c0*/  @!P0 BRA `(.L_x_1363) ;  /* 0x00003c7000008947 */ /* 0x000fea0003800000 */
[----:B-----5:R-:W-:Y:S01]  /*1c6d0*/  ISETP.NE.AND P0, PT, R28, 0x1, PT ;  /* 0x000000011c00780c */ /* 0x020fe20003f05270 */
[----:B------:R-:W-:-:S12]  /*1c6e0*/  BSSY B0, `(.L_x_1364) ;  /* 0x0000007000007945 */ /* 0x000fd80003800000 */
[----:B------:R-:W-:Y:S05]  /*1c6f0*/  @!P0 BRA `(.L_x_1365) ;  /* 0x0000005000008947 */ /* 0x000fea0003800000 */
[----:B------:R-:W-:Y:S02]  /*1c700*/  ULDC.64 UR4, c[0x0][0x118] ;  /* 0x0000460000047ab9 */ /* 0x000fe40000000a00 */
[----:B------:R1:W2:Y:S04]  /*1c710*/  LD.E R3, [R10.64+0x168] ;  /* 0x000168040a037980 */ /* 0x0002a8000c101900 */
[----:B-1----:R-:W3:Y:S01]  /*1c720*/  LD.E R10, [R10.64+0x16c] ;  /* 0x00016c040a0a7980 */ /* 0x002ee2000c101900 */
[----:B--2---:R-:W-:-:S05]  /*1c730*/  IMAD.HI.U32 R2, R2, R3, RZ ;  /* 0x0000000302027227 */ /* 0x004fca00078e00ff */
[----:B---3--:R-:W-:Y:S02]  /*1c740*/  SHF.R.U32.HI R2, RZ, R10, R2 ;  /* 0x0000000aff027219 */ /* 0x008fe40000011602 */
.L_x_1365:
[----:B------:R-:W-:Y:S05]  /*1c750*/  BSYNC B0 ;  /* 0x0000000000007941 */ /* 0x000fea0003800000 */
.L_x_1364:
[----:B------:R-:W-:Y:S01]  /*1c760*/  MOV R18, R24 ;  /* 0x0000001800127202 */ /* 0x000fe20000000f00 */
[-C--:B------:R-:W-:Y:S01]  /*1c770*/  IMAD R3, R13, R2.reuse, RZ ;  /* 0x000000020d037224 */ /* 0x080fe200078e02ff */
[----:B------:R-:W-:Y:S01]  /*1c780*/  SHF.R.S32.HI R10, RZ, 0x1f, R2 ;  /* 0x0000001fff0a7819 */ /* 0x000fe20000011402 */
[----:B------:R-:W-:Y:S01]  /*1c790*/  IMAD R9, R15, R2, RZ ;  /* 0x000000020f097224 */ /* 0x000fe200078e02ff */
[----:B------:R-:W-:Y:S01]  /*1c7a0*/  MOV R16, R26 ;  /* 0x0000001a00107202 */ /* 0x000fe20000000f00 */
[----:B------:R-:W-:-:S04]  /*1c7b0*/  IMAD.WIDE.U32 R18, R12, R2, R18 ;  /* 0x000000020c127225 */ /* 0x000fc800078e0012 */
[----:B------:R-:W-:Y:S01]  /*1c7c0*/  IMAD R12, R12, R10, R3 ;  /* 0x0000000a0c0c7224 */ /* 0x000fe200078e0203 */
[----:B------:R-:W-:Y:S01]  /*1c7d0*/  LEA R48, P0, R18, R20, 0x1 ;  /* 0x0000001412307211 */ /* 0x000fe200078008ff */
[----:B------:R-:W-:-:S03]  /*1c7e0*/  IMAD.WIDE.U32 R2, R14, R2, R16 ;  /* 0x000000020e027225 */ /* 0x000fc600078e0010 */
[----:B------:R-:W-:Y:S01]  /*1c7f0*/  IADD3 R12, R19, R12, RZ ;  /* 0x0000000c130c7210 */ /* 0x000fe20007ffe0ff */
[----:B------:R-:W-:-:S03]  /*1c800*/  IMAD R14, R14, R10, R9 ;  /* 0x0000000a0e0e7224 */ /* 0x000fc600078e0209 */
[----:B------:R-:W-:Y:S02]  /*1c810*/  LEA.HI.X R39, R18, R21, R12, 0x1, P0 ;  /* 0x0000001512277211 */ /* 0x000fe400000f0c0c */
[----:B------:R-:W-:Y:S02]  /*1c820*/  IADD3 R14, R3, R14, RZ ;  /* 0x0000000e030e7210 */ /* 0x000fe40007ffe0ff */
[----:B------:R-:W-:-:S04]  /*1c830*/  LEA R20, P0, R2, R22, 0x1 ;  /* 0x0000001602147211 */ /* 0x000fc800078008ff */
[----:B------:R-:W-:Y:S01]  /*1c840*/  LEA.HI.X R22, R2, R23, R14, 0x1, P0 ;  /* 0x0000001702167211 */ /* 0x000fe200000f0c0e */
[----:B------:R-:W-:Y:S06]  /*1c850*/  BRA.DIV ~URZ, `(.L_x_1366) ;  /* 0x000077a27f007947 */ /* 0x000fec000b800000 */
[----:B------:R1:W2:Y:S02]  /*1c860*/  SHFL.IDX PT, R9, R39, RZ, 0x1c1f ;  /* 0x001c1fff27097589 */ /* 0x0002a400000e0000 */
.L_x_1414:
[----:B------:R-:W-:Y:S05]  /*1c870*/  BRA.DIV ~URZ, `(.L_x_1367) ;  /* 0x000078027f007947 */ /* 0x000fea000b800000 */
[----:B------:R3:W4:Y:S01]  /*1c880*/  SHFL.IDX PT, R10, R48, RZ, 0x1c1f ;  /* 0x001c1fff300a7589 */ /* 0x00072200000e0000 */
[----:B--2---:R-:W-:-:S03]  /*1c890*/  MOV R11, R9 ;  /* 0x00000009000b7202 */ /* 0x004fc60000000f00 */
[----:B------:R3:W2:Y:S04]  /*1c8a0*/  SHFL.IDX PT, R12, R22, RZ, 0x1c1f ;  /* 0x001c1fff160c7589 */ /* 0x0006a800000e0000 */
[----:B------:R3:W1:Y:S02]  /*1c8b0*/  SHFL.IDX PT, R2, R20, RZ, 0x1c1f ;  /* 0x001c1fff14027589 */ /* 0x00066400000e0000 */
.L_x_1415:
[----:B------:R-:W-:Y:S01]  /*1c8c0*/  IMAD R28, R32, R28, RZ ;  /* 0x0000001c201c7224 */ /* 0x000fe200078e02ff */
[----:B------:R-:W-:Y:S01]  /*1c8d0*/  SHF.R.S32.HI R87, RZ, 0x1f, R52 ;  /* 0x0000001fff577819 */ /* 0x000fe20000011434 */
[----:B------:R-:W-:Y:S01]  /*1c8e0*/  BSSY B0, `(.L_x_1368) ;  /* 0x0000054000007945 */ /* 0x000fe20003800000 */
[----:B--2---:R-:W-:Y:S01]  /*1c8f0*/  IMAD.MOV.U32 R3, RZ, RZ, R12 ;  /* 0x000000ffff037224 */ /* 0x004fe200078e000c */
[----:B------:R-:W-:Y:S01]  /*1c900*/  CS2R R78, SRZ ;  /* 0x00000000004e7805 */ /* 0x000fe2000001ff00 */
        /* <DEDUP_REMOVED lines=18> */
[----:B------:R-:W-:Y:S01]  /*1ca30*/  ISETP.GE.AND P0, PT, R21, R36, PT ;  /* 0x000000241500720c */ /* 0x000fe20003f06270 */
[----:B------:R-:W-:Y:S01]  /*1ca40*/  CS2R R16, SRZ ;  /* 0x0000000000107805 */ /* 0x000fe2000001ff00 */
[----:B------:R-:W-:Y:S01]  /*1ca50*/  CS2R R18, SRZ ;  /* 0x0000000000127805 */ /* 0x000fe2000001ff00 */
[----:B------:R-:W-:-:S10]  /*1ca60*/  ULDC.64 UR4, c[0x0][0x118] ;  /* 0x0000460000047ab9 */ /* 0x000fd40000000a00 */
[----:B-1----:R-:W-:-:S04]  /*1ca70*/  @!P0 IMAD.WIDE R12, R21, 0x2, R2 ;  /* 0x00000002150c8825 */ /* 0x002fc800078e0202 */
[C---:B----4-:R-:W-:Y:S01]  /*1ca80*/  @!P0 IMAD.WIDE R14, R21.reuse, 0x2, R10 ;  /* 0x00000002150e8825 */ /* 0x050fe200078e020a */
[----:B------:R1:W5:Y:S04]  /*1ca90*/  @!P0 LD.E.64 R16, [R12.64] ;  /* 0x000000040c108980 */ /* 0x000368000c101b00 */
[----:B------:R2:W5:Y:S01]  /*1caa0*/  @!P0 LD.E.64 R18, [R14.64] ;  /* 0x000000040e128980 */ /* 0x000562000c101b00 */
[----:B-1----:R-:W-:-:S04]  /*1cab0*/  IADD3 R12, R21, 0x10, RZ ;  /* 0x00000010150c7810 */ /* 0x002fc80007ffe0ff */
[----:B------:R-:W-:Y:S01]  /*1cac0*/  ISETP.GE.AND P0, PT, R12, R36, PT ;  /* 0x000000240c00720c */ /* 0x000fe20003f06270 */
[----:B------:R-:W-:-:S12]  /*1cad0*/  CS2R R24, SRZ ;  /* 0x0000000000187805 */ /* 0x000fd8000001ff00 */
[----:B------:R-:W-:-:S04]  /*1cae0*/  @!P0 SHF.R.S32.HI R9, RZ, 0x1f, R12 ;  /* 0x0000001fff098819 */ /* 0x000fc8000001140c */
[----:B------:R-:W-:-:S04]  /*1caf0*/  @!P0 LEA.HI R9, R9, R12, RZ, 0x2 ;  /* 0x0000000c09098211 */ /* 0x000fc800078f10ff */
[----:B------:R-:W-:Y:S01]  /*1cb00*/  @!P0 LOP3.LUT R9, R9, 0xfffffffc, RZ, 0xc0, !PT ;  /* 0xfffffffc09098812 */ /* 0x000fe200078ec0ff */
[----:B------:R-:W-:-:S04]  /*1cb10*/  CS2R R26, SRZ ;  /* 0x00000000001a7805 */ /* 0x000fc8000001ff00 */
[----:B------:R-:W-:-:S04]  /*1cb20*/  @!P0 IMAD.WIDE R12, R9, 0x2, R2 ;  /* 0x00000002090c8825 */ /* 0x000fc800078e0202 */
[----:B--2---:R-:W-:Y:S01]  /*1cb30*/  @!P0 IMAD.WIDE R14, R9, 0x2, R10 ;  /* 0x00000002090e8825 */ /* 0x004fe200078e020a */
        /* <DEDUP_REMOVED lines=43> */
[----:B------:R-:W-:Y:S01]  /*1cdf0*/  @!P0 IMAD.WIDE R2, R9, 0x2, R2 ;  /* 0x0000000209028825 */ /* 0x000fe200078e0202 */
[----:B------:R2:W5:Y:S04]  /*1ce00*/  @!P0 LD.E.64 R50, [R10.64] ;  /* 0x000000040a328980 */ /* 0x000568000c101b00 */
[----:B------:R2:W5:Y:S02]  /*1ce10*/  @!P0 LD.E.64 R54, [R2.64] ;  /* 0x0000000402368980 */ /* 0x000564000c101b00 */
.L_x_1369:
[----:B------:R-:W-:Y:S05]  /*1ce20*/  BSYNC B0 ;  /* 0x0000000000007941 */ /* 0x000fea0003800000 */
.L_x_1368:
[----:B--2-45:R-:W-:Y:S01]  /*1ce30*/  IMAD.MOV.U32 R10, RZ, RZ, R50 ;  /* 0x000000ffff0a7224 */ /* 0x034fe200078e0032 */
[----:B-1----:R-:W-:Y:S01]  /*1ce40*/  MOV R2, R45 ;  /* 0x0000002d00027202 */ /* 0x002fe20000000f00 */
[----:B------:R-:W-:Y:S02]  /*1ce50*/  IMAD.MOV.U32 R9, RZ, RZ, R51 ;  /* 0x000000ffff097224 */ /* 0x000fe400078e0033 */
        /* <DEDUP_REMOVED lines=38> */
.L_x_1416:
[----:B---3--:R-:W-:Y:S01]  /*1d0c0*/  IMAD.MOV.U32 R3, RZ, RZ, R9 ;  /* 0x000000ffff037224 */ /* 0x008fe200078e0009 */
[----:B------:R-:W-:Y:S01]  /*1d0d0*/  IADD3 R9, R38, 0x40, RZ ;  /* 0x0000004026097810 */ /* 0x000fe20007ffe0ff */
[----:B------:R-:W-:Y:S01]  /*1d0e0*/  BSSY B0, `(.L_x_1371) ;  /* 0x000004d000007945 */ /* 0x000fe20003800000 */
[----:B------:R-:W-:Y:S01]  /*1d0f0*/  CS2R R70, SRZ ;  /* 0x0000000000467805 */ /* 0x000fe2000001ff00 */
[----:B------:R-:W-:Y:S01]  /*1d100*/  CS2R R66, SRZ ;  /* 0x0000000000427805 */ /* 0x000fe2000001ff00 */
[----:B------:R-:W-:Y:S01]  /*1d110*/  ISETP.GE.AND P0, PT, R9, R28, PT ;  /* 0x0000001c0900720c */ /* 0x000fe20003f06270 */
        /* <DEDUP_REMOVED lines=8> */
[----:B------:R-:W-:-:S04]  /*1d1a0*/  CS2R R56, SRZ ;  /* 0x0000000000387805 */ /* 0x000fc8000001ff00 */
[----:B------:R-:W-:Y:S05]  /*1d1b0*/  @P0 BRA `(.L_x_1372) ;  /* 0x000003f000000947 */ /* 0x000fea0003800000 */
[----:B------:R-:W-:Y:S01]  /*1d1c0*/  ISETP.GE.AND P0, PT, R21, R36, PT ;  /* 0x000000241500720c */ /* 0x000fe20003f06270 */
[----:B------:R-:W-:Y:S01]  /*1d1d0*/  CS2R R56, SRZ ;  /* 0x0000000000387805 */ /* 0x000fe2000001ff00 */
[----:B------:R-:W-:Y:S01]  /*1d1e0*/  CS2R R48, SRZ ;  /* 0x0000000000307805 */ /* 0x000fe2000001ff00 */
[----:B------:R-:W-:-:S10]  /*1d1f0*/  ULDC.64 UR4, c[0x0][0x118] ;  /* 0x0000460000047ab9 */ /* 0x000fd40000000a00 */
[----:B------:R-:W-:-:S04]  /*1d200*/  @!P0 IMAD.WIDE R12, R21, 0x2, R2 ;  /* 0x00000002150c8825 */ /* 0x000fc800078e0202 */
[C---:B--2-4-:R-:W-:Y:S01]  /*1d210*/  @!P0 IMAD.WIDE R14, R21.reuse, 0x2, R10 ;  /* 0x00000002150e8825 */ /* 0x054fe200078e020a */
        /* <DEDUP_REMOVED lines=57> */
.L_x_1372:
[----:B------:R-:W-:Y:S05]  /*1d5b0*/  BSYNC B0 ;  /* 0x0000000000007941 */ /* 0x000fea0003800000 */
.L_x_1371:
[----:B--2---:R-:W-:Y:S01]  /*1d5c0*/  SHF.R.S32.HI R2, RZ, 0x1f, R73 ;  /* 0x0000001fff027819 */ /* 0x004fe20000011449 */
[----:B----4-:R-:W2:Y:S01]  /*1d5d0*/  LDL.64 R10, [R37+0x28] ;  /* 0x00002800250a7983 */ /* 0x010ea20000100a00 */
[----:B------:R-:W-:-:S04]  /*1d5e0*/  DEPBAR.LE SB0, 0x3 ;  /* 0x000080c00000791a */ /* 0x000fc80000000000 */
[----:B------:R-:W-:Y:S01]  /*1d5f0*/  LEA.HI R2, R2, R73, RZ, 0x3 ;  /* 0x0000004902027211 */ /* 0x000fe200078f18ff */
[----:B------:R-:W-:-:S03]  /*1d600*/  IMAD.MOV.U32 R53, RZ, RZ, 0x20 ;  /* 0x00000020ff357424 */ /* 0x000fc600078e00ff */
[----:B------:R-:W-:-:S05]  /*1d610*/  LOP3.LUT R2, R2, 0xfffffff8, RZ, 0xc0, !PT ;  /* 0xfffffff802027812 */ /* 0x000fca00078ec0ff */
[----:B------:R-:W-:Y:S02]  /*1d620*/  IMAD.IADD R12, R73, 0x1, -R2 ;  /* 0x00000001490c7824 */ /* 0x000fe400078e0a02 */
[----:B------:R-:W3:Y:S01]  /*1d630*/  LDL.64 R2, [R37+0x20] ;  /* 0x0000200025027983 */ /* 0x000ee20000100a00 */
[----:B------:R-:W-:Y:S01]  /*1d640*/  WARPSYNC 0xffffffff ;  /* 0xffffffff00007948 */ /* 0x000fe20003800000 */
[----:B------:R-:W-:Y:S01]  /*1d650*/  ULDC.64 UR4, c[0x0][0x118] ;  /* 0x0000460000047ab9 */ /* 0x000fe20000000a00 */
[----:B-----5:R-:W-:Y:S01]  /*1d660*/  IMAD.MOV.U32 R9, RZ, RZ, R78 ;  /* 0x000000ffff097224 */ /* 0x020fe200078e004e */
[----:B------:R-:W-:Y:S01]  /*1d670*/  BAR.SYNC.DEFER_BLOCKING 0x0 ;  /* 0x0000000000007b1d */ /* 0x000fe20000010000 */
[----:B------:R-:W-:Y:S02]  /*1d680*/  LEA.HI R52, R87, R52, RZ, 0x5 ;  /* 0x0000003457347211 */ /* 0x000fe400078f28ff */
[----:B------:R-:W-:-:S04]  /*1d690*/  LOP3.LUT P0, RZ, R12, 0x4, RZ, 0xc0, !PT ;  /* 0x000000040cff7812 */ /* 0x000fc8000780c0ff */
[----:B------:R-:W-:Y:S01]  /*1d6a0*/  SEL R53, R53, 0xffffffe0, !P0 ;  /* 0xffffffe035357807 */ /* 0x000fe20004000000 */
[----:B--2---:R1:W2:Y:S04]  /*1d6b0*/  LD.E.64 R30, [R10.64] ;  /* 0x000000040a1e7980 */ /* 0x0042a8000c101b00 */
[----:B---3--:R3:W4:Y:S01]  /*1d6c0*/  LD.E R13, [R2.64] ;  /* 0x00000004020d7980 */ /* 0x008722000c101900 */
[----:B-1----:R-:W-:Y:S02]  /*1d6d0*/  IMAD.MOV.U32 R10, RZ, RZ, R71 ;  /* 0x000000ffff0a7224 */ /* 0x002fe400078e0047 */
[----:B---3--:R-:W-:Y:S02]  /*1d6e0*/  IMAD.MOV.U32 R3, RZ, RZ, R79 ;  /* 0x000000ffff037224 */ /* 0x008fe400078e004f */
[----:B------:R-:W-:-:S03]  /*1d6f0*/  IMAD.MOV.U32 R2, RZ, RZ, R70 ;  /* 0x000000ffff027224 */ /* 0x000fc600078e0046 */
[----:B------:R-:W-:Y:S01]  /*1d700*/  PRMT R101, R3, 0x5410, R9 ;  /* 0x0000541003657816 */ /* 0x000fe20000000009 */
        /* <DEDUP_REMOVED lines=8> */
[----:B------:R-:W-:Y:S01]  /*1d790*/  PRMT R95, R95, 0x5410, R2 ;  /* 0x000054105f5f7816 */ /* 0x000fe20000000002 */
[----:B------:R-:W-:-:S02]  /*1d7a0*/  IMAD.MOV.U32 R3, RZ, RZ, R59 ;  /* 0x000000ffff037224 */ /* 0x000fc400078e003b */
[----:B------:R-:W-:Y:S01]  /*1d7b0*/  IMAD.MOV.U32 R2, RZ, RZ, R48 ;  /* 0x000000ffff027224 */ /* 0x000fe200078e0030 */
[----:B------:R-:W-:Y:S01]  /*1d7c0*/  PRMT R95, R10, 0x7610, R95 ;  /* 0x000076100a5f7816 */ /* 0x000fe2000000005f */
[----:B------:R-:W-:Y:S01]  /*1d7d0*/  IMAD.MOV.U32 R10, RZ, RZ, R49 ;  /* 0x000000ffff0a7224 */ /* 0x000fe200078e0031 */
        /* <DEDUP_REMOVED lines=10> */
[----:B------:R-:W-:-:S03]  /*1d880*/  IMAD.MOV.U32 R2, RZ, RZ, R68 ;  /* 0x000000ffff027224 */ /* 0x000fc600078e0044 */
[----:B------:R-:W-:Y:S01]  /*1d890*/  PRMT R98, R3, 0x7610, R98 ;  /* 0x0000761003627816 */ /* 0x000fe20000000062 */
[----:B------:R-:W-:Y:S01]  /*1d8a0*/  IMAD.MOV.U32 R3, RZ, RZ, R64 ;  /* 0x000000ffff037224 */ /* 0x000fe200078e0040 */
[----:B------:R-:W-:Y:S01]  /*1d8b0*/  PRMT R96, R10, 0x5410, R2 ;  /* 0x000054100a607816 */ /* 0x000fe20000000002 */
[----:B------:R-:W-:Y:S02]  /*1d8c0*/  IMAD.MOV.U32 R10, RZ, RZ, R65 ;  /* 0x000000ffff0a7224 */ /* 0x000fe400078e0041 */
[----:B------:R-:W-:-:S03]  /*1d8d0*/  IMAD.SHL.U32 R9, R12, 0x40, RZ ;  /* 0x000000400c097824 */ /* 0x000fc600078e00ff */
[----:B------:R-:W-:Y:S01]  /*1d8e0*/  PRMT R94, R10, 0x5410, R3 ;  /* 0x000054100a5e7816 */ /* 0x000fe20000000003 */
[----:B------:R-:W-:Y:S01]  /*1d8f0*/  IMAD.SHL.U32 R3, R52, 0x10, RZ ;  /* 0x0000001034037824 */ /* 0x000fe200078e00ff */
[----:B------:R-:W-:-:S04]  /*1d900*/  LOP3.LUT R2, R9, 0x1c0, RZ, 0xc0, !PT ;  /* 0x000001c009027812 */ /* 0x000fc800078ec0ff */
[----:B------:R-:W-:Y:S02]  /*1d910*/  LOP3.LUT R11, R2, 0x18, R72, 0xf8, !PT ;  /* 0x00000018020b7812 */ /* 0x000fe400078ef848 */
[----:B------:R-:W-:Y:S01]  /*1d920*/  SHF.R.U32.HI R2, RZ, 0x3, R2 ;  /* 0x00000003ff027819 */ /* 0x000fe20000011602 */
[----:B------:R-:W-:-:S03]  /*1d930*/  IMAD.MOV.U32 R9, RZ, RZ, R60 ;  /* 0x000000ffff097224 */ /* 0x000fc600078e003c */
[----:B------:R-:W-:Y:S02]  /*1d940*/  LOP3.LUT R2, R11, R2, RZ, 0x3c, !PT ;  /* 0x000000020b027212 */ /* 0x000fe400078e3cff */
[----:B------:R-:W-:Y:S01]  /*1d950*/  PRMT R90, R90, 0x5410, R9 ;  /* 0x000054105a5a7816 */ /* 0x000fe20000000009 */
[----:B------:R-:W-:Y:S01]  /*1d960*/  IMAD.MOV.U32 R9, RZ, RZ, R61 ;  /* 0x000000ffff097224 */ /* 0x000fe200078e003d */
[----:B------:R-:W-:Y:S01]  /*1d970*/  LOP3.LUT R37, R2, 0xfffffe00, R3, 0xf8, !PT ;  /* 0xfffffe0002257812 */ /* 0x000fe200078ef803 */
[----:B------:R-:W-:Y:S02]  /*1d980*/  IMAD.MOV.U32 R3, RZ, RZ, R56 ;  /* 0x000000ffff037224 */ /* 0x000fe400078e0038 */
[----:B------:R-:W-:Y:S01]  /*1d990*/  IMAD.MOV.U32 R2, RZ, RZ, R57 ;  /* 0x000000ffff027224 */ /* 0x000fe200078e0039 */
[----:B------:R-:W-:Y:S01]  /*1d9a0*/  BSSY B1, `(.L_x_1373) ;  /* 0x000014b000017945 */ /* 0x000fe20003800000 */
[----:B------:R-:W-:-:S03]  /*1d9b0*/  PRMT R90, R9, 0x7610, R90 ;  /* 0x00007610095a7816 */ /* 0x000fc6000000005a */
[----:B------:R-:W-:Y:S01]  /*1d9c0*/  PRMT R72, R2, 0x5410, R3 ;  /* 0x0000541002487816 */ /* 0x000fe20000000003 */
[----:B----4-:R-:W-:-:S05]  /*1d9d0*/  IMAD R10, R13, -0x80, R28 ;  /* 0xffffff800d0a7824 */ /* 0x010fca00078e021c */
[----:B------:R-:W-:-:S04]  /*1d9e0*/  IMNMX R52, R10, 0x80, PT ;  /* 0x000000800a347817 */ /* 0x000fc80003800200 */
[----:B------:R-:W-:Y:S01]  /*1d9f0*/  ISETP.GE.AND P0, PT, R73, R52, PT ;  /* 0x000000344900720c */ /* 0x000fe20003f06270 */
[----:B--2---:R-:W-:-:S12]  /*1da00*/  IMAD.WIDE.U32 R38, R37, 0x2, R30 ;  /* 0x0000000225267825 */ /* 0x004fd800078e001e */
[----:B------:R-:W-:Y:S05]  /*1da10*/  @P0 BRA `(.L_x_1374) ;  /* 0x0000143000000947 */ /* 0x000fea0003800000 */
[----:B------:R-:W-:Y:S01]  /*1da20*/  ISETP.GE.AND P0, PT, R21, R36, PT ;  /* 0x000000241500720c */ /* 0x000fe20003f06270 */
[----:B------:R-:W-:-:S12]  /*1da30*/  BSSY B0, `(.L_x_1375) ;  /* 0x0000031000007945 */ /* 0x000fd80003800000 */
[----:B------:R-:W-:Y:S05]  /*1da40*/  @P0 BRA `(.L_x_1376) ;  /* 0x000002f000000947 */ /* 0x000fea0003800000 */
[----:B------:R-:W-:Y:S02]  /*1da50*/  ULDC.64 UR4, c[0x0][0x118] ;  /* 0x0000460000047ab9 */ /* 0x000fe40000000a00 */
[----:B------:R-:W2:Y:S01]  /*1da60*/  LD.E.128 R12, [R38.64] ;  /* 0x00000004260c7980 */ /* 0x000ea2000c101d00 */
[----:B------:R-:W-:Y:S02]  /*1da70*/  SHF.R.U64 R2, R18, 0x10, R19 ;  /* 0x0000001012027819 */ /* 0x000fe40000001213 */
[----:B------:R-:W-:Y:S02]  /*1da80*/  SHF.R.U32.HI R9, RZ, 0x10, R17 ;  /* 0x00000010ff097819 */ /* 0x000fe40000011611 */
[----:B------:R-:W-:Y:S02]  /*1da90*/  SHF.R.U32.HI R3, RZ, 0x10, R19 ;  /* 0x00000010ff037819 */ /* 0x000fe40000011613 */
[----:B------:R-:W-:Y:S02]  /*1daa0*/  PRMT R18, R80, 0x5432, R2 ;  /* 0x0000543250127816 */ /* 0x000fe40000000002 */
[----:B------:R-:W-:-:S02]  /*1dab0*/  PRMT R2, R23, 0x5410, R9 ;  /* 0x0000541017027816 */ /* 0x000fc40000000009 */
[----:B------:R-:W-:Y:S02]  /*1dac0*/  PRMT R3, R80, 0x5410, R3 ;  /* 0x0000541050037816 */ /* 0x000fe40000000003 */
[----:B------:R-:W-:Y:S01]  /*1dad0*/  SHF.R.U64 R11, R16, 0x10, R17 ;  /* 0x00000010100b7819 */ /* 0x000fe20000001211 */
[C---:B------:R-:W-:Y:S01]  /*1dae0*/  IMAD.U32 R20, R2.reuse, 0x10000, RZ ;  /* 0x0001000002147824 */ /* 0x040fe200078e00ff */
[----:B------:R-:W-:Y:S02]  /*1daf0*/  SHF.L.U32 R22, R3, 0x10, RZ ;  /* 0x0000001003167819 */ /* 0x000fe400000006ff */
[----:B------:R-:W-:Y:S02]  /*1db00*/  LOP3.LUT R29, R2, 0xffff0000, RZ, 0xc0, !PT ;  /* 0xffff0000021d7812 */ /* 0x000fe400078ec0ff */
[----:B------:R-:W-:Y:S02]  /*1db10*/  PRMT R11, R23, 0x5432, R11 ;  /* 0x00005432170b7816 */ /* 0x000fe4000000000b */
[----:B------:R-:W-:-:S02]  /*1db20*/  LOP3.LUT R23, R3, 0xffff0000, RZ, 0xc0, !PT ;  /* 0xffff000003177812 */ /* 0x000fc400078ec0ff */
[----:B------:R-:W-:Y:S02]  /*1db30*/  LOP3.LUT R28, R11, 0xffff0000, RZ, 0xc0, !PT ;  /* 0xffff00000b1c7812 */ /* 0x000fe400078ec0ff */
[C---:B--2---:R-:W-:Y:S01]  /*1db40*/  LOP3.LUT R10, R14.reuse, 0xffff0000, RZ, 0xc0, !PT ;  /* 0xffff00000e0a7812 */ /* 0x044fe200078ec0ff */
[----:B------:R-:W-:Y:S01]  /*1db50*/  IMAD.U32 R17, R14, 0x10000, RZ ;  /* 0x000100000e117824 */ /* 0x000fe200078e00ff */
[C---:B------:R-:W-:Y:S01]  /*1db60*/  LOP3.LUT R14, R15.reuse, 0xffff0000, RZ, 0xc0, !PT ;  /* 0xffff00000f0e7812 */ /* 0x040fe200078ec0ff */
[----:B------:R-:W-:Y:S01]  /*1db70*/  IMAD.U32 R16, R15, 0x10000, RZ ;  /* 0x000100000f107824 */ /* 0x000fe200078e00ff */
[----:B------:R-:W-:Y:S01]  /*1db80*/  LOP3.LUT R3, R12, 0xffff0000, RZ, 0xc0, !PT ;  /* 0xffff00000c037812 */ /* 0x000fe200078ec0ff */
[C---:B------:R-:W-:Y:S01]  /*1db90*/  FMUL.FTZ R19, R10.reuse, R20 ;  /* 0x000000140a137220 */ /* 0x040fe20000410000 */
[----:B------:R-:W-:Y:S01]  /*1dba0*/  SHF.L.U32 R2, R13, 0x10, RZ ;  /* 0x000000100d027819 */ /* 0x000fe200000006ff */
[----:B------:R-:W-:Y:S02]  /*1dbb0*/  FMUL.FTZ R15, R10, R22 ;  /* 0x000000160a0f7220 */ /* 0x000fe40000410000 */
[----:B------:R-:W-:-:S02]  /*1dbc0*/  FMUL.FTZ R10, R14, R29 ;  /* 0x0000001d0e0a7220 */ /* 0x000fc40000410000 */
[C---:B------:R-:W-:Y:S02]  /*1dbd0*/  FFMA.FTZ R22, R17.reuse, R22, -R19 ;  /* 0x0000001611167223 */ /* 0x040fe40000010813 */
[----:B------:R-:W-:Y:S01]  /*1dbe0*/  FFMA.FTZ R19, R17, R20, R15 ;  /* 0x0000001411137223 */ /* 0x000fe2000001000f */
[----:B------:R-:W-:Y:S01]  /*1dbf0*/  SHF.L.U32 R20, R18, 0x10, RZ ;  /* 0x0000001012147819 */ /* 0x000fe200000006ff */
[-C--:B------:R-:W-:Y:S01]  /*1dc00*/  FMUL.FTZ R14, R14, R23.reuse ;  /* 0x000000170e0e7220 */ /* 0x080fe20000410000 */
[----:B------:R-:W-:Y:S01]  /*1dc10*/  LOP3.LUT R18, R18, 0xffff0000, RZ, 0xc0, !PT ;  /* 0xffff000012127812 */ /* 0x000fe200078ec0ff */
[----:B------:R-:W-:Y:S02]  /*1dc20*/  FFMA.FTZ R17, R16, R23, -R10 ;  /* 0x0000001710117223 */ /* 0x000fe4000001080a */
[----:B------:R-:W-:Y:S01]  /*1dc30*/  IMAD.U32 R9, R12, 0x10000, RZ ;  /* 0x000100000c097824 */ /* 0x000fe200078e00ff */
[----:B------:R-:W-:Y:S01]  /*1dc40*/  LOP3.LUT R12, R13, 0xffff0000, RZ, 0xc0, !PT ;  /* 0xffff00000d0c7812 */ /* 0x000fe200078ec0ff */
[----:B------:R-:W-:-:S02]  /*1dc50*/  IMAD.U32 R23, R11, 0x10000, RZ ;  /* 0x000100000b177824 */ /* 0x000fc400078e00ff */
[----:B------:R-:W-:Y:S01]  /*1dc60*/  FFMA.FTZ R15, R16, R29, R14 ;  /* 0x0000001d100f7223 */ /* 0x000fe2000001000e */
[----:B------:R-:W-:Y:S01]  /*1dc70*/  F2FP.BF16.PACK_AB R14, R19, R22 ;  /* 0x00000016130e723e */ /* 0x000fe200000010ff */
[C---:B------:R-:W-:Y:S02]  /*1dc80*/  FMUL.FTZ R10, R3.reuse, R23 ;  /* 0x00000017030a7220 */ /* 0x040fe40000410000 */
[----:B------:R-:W-:Y:S01]  /*1dc90*/  FMUL.FTZ R3, R3, R20 ;  /* 0x0000001403037220 */ /* 0x000fe20000410000 */
[----:B------:R-:W-:Y:S01]  /*1dca0*/  F2FP.BF16.PACK_AB R15, R15, R17 ;  /* 0x000000110f0f723e */ /* 0x000fe200000010ff */
[C---:B------:R-:W-:Y:S02]  /*1dcb0*/  FMUL.FTZ R11, R12.reuse, R28 ;  /* 0x0000001c0c0b7220 */ /* 0x040fe40000410000 */
[----:B------:R-:W-:Y:S02]  /*1dcc0*/  FMUL.FTZ R13, R12, R18 ;  /* 0x000000120c0d7220 */ /* 0x000fe40000410000 */
[----:B------:R-:W-:-:S02]  /*1dcd0*/  FFMA.FTZ R12, R9, R23, R3 ;  /* 0x00000017090c7223 */ /* 0x000fc40000010003 */
[----:B------:R-:W-:Y:S02]  /*1dce0*/  FFMA.FTZ R10, R9, R20, -R10 ;  /* 0x00000014090a7223 */ /* 0x000fe4000001080a */
[C---:B------:R-:W-:Y:S02]  /*1dcf0*/  FFMA.FTZ R3, R2.reuse, R18, -R11 ;  /* 0x0000001202037223 */ /* 0x040fe4000001080b */
[----:B------:R-:W-:Y:S01]  /*1dd00*/  FFMA.FTZ R13, R2, R28, R13 ;  /* 0x0000001c020d7223 */ /* 0x000fe2000001000d */
[----:B------:R-:W-:-:S04]  /*1dd10*/  F2FP.BF16.PACK_AB R12, R12, R10 ;  /* 0x0000000a0c0c723e */ /* 0x000fc800000010ff */
[----:B------:R-:W-:-:S05]  /*1dd20*/  F2FP.BF16.PACK_AB R13, R13, R3 ;  /* 0x000000030d0d723e */ /* 0x000fca00000010ff */
[----:B------:R1:W-:Y:S02]  /*1dd30*/  ST.E.128 [R38.64], R12 ;  /* 0x0000000c26007985 */ /* 0x0003e4000c101d04 */
.L_x_1376:
[----:B------:R-:W-:Y:S05]  /*1dd40*/  BSYNC B0 ;  /* 0x0000000000007941 */ /* 0x000fea0003800000 */
.L_x_1375:
[----:B------:R-:W-:Y:S01]  /*1dd50*/  IADD3 R2, R21, 0x10, RZ ;  /* 0x0000001015027810 */ /* 0x000fe20007ffe0ff */
[----:B------:R-:W-:Y:S03]  /*1dd60*/  BSSY B0, `(.L_x_1377) ;  /* 0x0000036000007945 */ /* 0x000fe60003800000 */
[----:B------:R-:W-:-:S13]  /*1dd70*/  ISETP.GE.AND P0, PT, R2, R36, PT ;  /* 0x000000240200720c */ /* 0x000fda0003f06270 */
[----:B------:R-:W-:Y:S05]  /*1dd80*/  @P0 BRA `(.L_x_1378) ;  /* 0x0000033000000947 */ /* 0x000fea0003800000 */
[----:B------:R-:W-:Y:S01]  /*1dd90*/  IADD3 R2, P0, R53, R37, RZ ;  /* 0x0000002535027210 */ /* 0x000fe20007f1e0ff */
[----:B------:R-:W-:-:S03]  /*1dda0*/  ULDC.64 UR4, c[0x0][0x118] ;  /* 0x0000460000047ab9 */ /* 0x000fc60000000a00 */
        /* <DEDUP_REMOVED lines=15> */
[----:B------:R-:W-:-:S05]  /*1dea0*/  PRMT R17, R81, 0x5432, R17 ;  /* 0x0000543251117816 */ /* 0x000fca0000000011 */
[C---:B------:R-:W-:Y:S01]  /*1deb0*/  IMAD.U32 R25, R17.reuse, 0x10000, RZ ;  /* 0x0001000011197824 */ /* 0x040fe200078e00ff */
[----:B------:R-:W-:Y:S02]  /*1dec0*/  LOP3.LUT R17, R17, 0xffff0000, RZ, 0xc0, !PT ;  /* 0xffff000011117812 */ /* 0x000fe400078ec0ff */
[C---:B--2---:R-:W-:Y:S01]  /*1ded0*/  LOP3.LUT R16, R14.reuse, 0xffff0000, RZ, 0xc0, !PT ;  /* 0xffff00000e107812 */ /* 0x044fe200078ec0ff */
[----:B------:R-:W-:Y:S01]  /*1dee0*/  IMAD.U32 R19, R14, 0x10000, RZ ;  /* 0x000100000e137824 */ /* 0x000fe200078e00ff */
[C---:B------:R-:W-:Y:S01]  /*1def0*/  LOP3.LUT R14, R15.reuse, 0xffff0000, RZ, 0xc0, !PT ;  /* 0xffff00000f0e7812 */ /* 0x040fe200078ec0ff */
[----:B------:R-:W-:Y:S01]  /*1df00*/  IMAD.U32 R18, R15, 0x10000, RZ ;  /* 0x000100000f127824 */ /* 0x000fe200078e00ff */
[C---:B------:R-:W-:Y:S01]  /*1df10*/  LOP3.LUT R3, R12.reuse, 0xffff0000, RZ, 0xc0, !PT ;  /* 0xffff00000c037812 */ /* 0x040fe200078ec0ff */
[----:B------:R-:W-:Y:S01]  /*1df20*/  IMAD.U32 R9, R12, 0x10000, RZ ;  /* 0x000100000c097824 */ /* 0x000fe200078e00ff */
[----:B------:R-:W-:Y:S01]  /*1df30*/  LOP3.LUT R12, R13, 0xffff0000, RZ, 0xc0, !PT ;  /* 0xffff00000d0c7812 */ /* 0x000fe200078ec0ff */
[----:B------:R-:W-:-:S02]  /*1df40*/  FMUL.FTZ R15, R16, R22 ;  /* 0x00000016100f7220 */ /* 0x000fc40000410000 */
[----:B------:R-:W-:Y:S02]  /*1df50*/  IMAD.U32 R2, R13, 0x10000, RZ ;  /* 0x000100000d027824 */ /* 0x000fe400078e00ff */
[-C--:B------:R-:W-:Y:S02]  /*1df60*/  FMUL.FTZ R16, R16, R23.reuse ;  /* 0x0000001710107220 */ /* 0x080fe40000410000 */
[C---:B------:R-:W-:Y:S02]  /*1df70*/  FMUL.FTZ R13, R14.reuse, R26 ;  /* 0x0000001a0e0d7220 */ /* 0x040fe40000410000 */
[C---:B------:R-:W-:Y:S02]  /*1df80*/  FFMA.FTZ R23, R19.reuse, R23, -R15 ;  /* 0x0000001713177223 */ /* 0x040fe4000001080f */
[----:B------:R-:W-:Y:S02]  /*1df90*/  FFMA.FTZ R22, R19, R22, R16 ;  /* 0x0000001613167223 */ /* 0x000fe40000010010 */
[----:B------:R-:W-:-:S02]  /*1dfa0*/  FMUL.FTZ R15, R14, R24 ;  /* 0x000000180e0f7220 */ /* 0x000fc40000410000 */
[----:B------:R-:W-:Y:S02]  /*1dfb0*/  FFMA.FTZ R19, R18, R24, -R13 ;  /* 0x0000001812137223 */ /* 0x000fe4000001080d */
[C---:B------:R-:W-:Y:S01]  /*1dfc0*/  IMAD.U32 R24, R20.reuse, 0x10000, RZ ;  /* 0x0001000014187824 */ /* 0x040fe200078e00ff */
[----:B------:R-:W-:Y:S01]  /*1dfd0*/  LOP3.LUT R20, R20, 0xffff0000, RZ, 0xc0, !PT ;  /* 0xffff000014147812 */ /* 0x000fe200078ec0ff */
[C---:B------:R-:W-:Y:S02]  /*1dfe0*/  FMUL.FTZ R16, R3.reuse, R25 ;  /* 0x0000001903107220 */ /* 0x040fe40000410000 */
[----:B------:R-:W-:Y:S02]  /*1dff0*/  FMUL.FTZ R3, R3, R24 ;  /* 0x0000001803037220 */ /* 0x000fe40000410000 */
[C---:B------:R-:W-:Y:S02]  /*1e000*/  FMUL.FTZ R14, R12.reuse, R17 ;  /* 0x000000110c0e7220 */ /* 0x040fe40000410000 */
[----:B------:R-:W-:-:S02]  /*1e010*/  FMUL.FTZ R13, R12, R20 ;  /* 0x000000140c0d7220 */ /* 0x000fc40000410000 */
[C---:B------:R-:W-:Y:S02]  /*1e020*/  FFMA.FTZ R12, R9.reuse, R25, R3 ;  /* 0x00000019090c7223 */ /* 0x040fe40000010003 */
[----:B------:R-:W-:Y:S02]  /*1e030*/  FFMA.FTZ R15, R18, R26, R15 ;  /* 0x0000001a120f7223 */ /* 0x000fe4000001000f */
[----:B------:R-:W-:Y:S02]  /*1e040*/  FFMA.FTZ R16, R9, R24, -R16 ;  /* 0x0000001809107223 */ /* 0x000fe40000010810 */
[----:B------:R-:W-:Y:S01]  /*1e050*/  FFMA.FTZ R3, R2, R20, -R14 ;  /* 0x0000001402037223 */ /* 0x000fe2000001080e */
[----:B------:R-:W-:Y:S01]  /*1e060*/  F2FP.BF16.PACK_AB R14, R22, R23 ;  /* 0x00000017160e723e */ /* 0x000fe200000010ff */
[----:B------:R-:W-:Y:S01]  /*1e070*/  FFMA.FTZ R13, R2, R17, R13 ;  /* 0x00000011020d7223 */ /* 0x000fe2000001000d */
[----:B------:R-:W-:Y:S02]  /*1e080*/  F2FP.BF16.PACK_AB R15, R15, R19 ;  /* 0x000000130f0f723e */ /* 0x000fe400000010ff */
[----:B------:R-:W-:-:S02]  /*1e090*/  F2FP.BF16.PACK_AB R12, R12, R16 ;  /* 0x000000100c0c723e */ /* 0x000fc400000010ff */
[----:B------:R-:W-:-:S05]  /*1e0a0*/  F2FP.BF16.PACK_AB R13, R13, R3 ;  /* 0x000000030d0d723e */ /* 0x000fca00000010ff */
[----:B------:R1:W-:Y:S02]  /*1e0b0*/  ST.E.128 [R10.64], R12 ;  /* 0x0000000c0a007985 */ /* 0x0003e4000c101d04 */
.L_x_1378:
[----:B------:R-:W-:Y:S05]  /*1e0c0*/  BSYNC B0 ;  /* 0x0000000000007941 */ /* 0x000fea0003800000 */
.L_x_1377:
[----:B------:R-:W-:Y:S01]  /*1e0d0*/  IADD3 R2, R21, 0x20, RZ ;  /* 0x0000002015027810 */ /* 0x000fe20007ffe0ff */
[----:B------:R-:W-:Y:S03]  /*1e0e0*/  BSSY B0, `(.L_x_1379) ;  /* 0x0000032000007945 */ /* 0x000fe60003800000 */
[----:B------:R-:W-:-:S13]  /*1e0f0*/  ISETP.GE.AND P0, PT, R2, R36, PT ;  /* 0x000000240200720c */ /* 0x000fda0003f06270 */
[----:B------:R-:W-:Y:S05]  /*1e100*/  @P0 BRA `(.L_x_1380) ;  /* 0x000002f000000947 */ /* 0x000fea0003800000 */
[----:B------:R-:W-:Y:S02]  /*1e110*/  ULDC.64 UR4, c[0x0][0x118] ;  /* 0x0000460000047ab9 */ /* 0x000fe40000000a00 */
[----:B-1----:R-:W2:Y:S01]  /*1e120*/  LD.E.128 R12, [R38.64+0x4000] ;  /* 0x00400004260c7980 */ /* 0x002ea2000c101d00 */
[----:B------:R-:W-:Y:S02]  /*1e130*/  SHF.R.U64 R2, R34, 0x10, R35 ;  /* 0x0000001022027819 */ /* 0x000fe40000001223 */
[----:B------:R-:W-:Y:S02]  /*1e140*/  SHF.R.U32.HI R9, RZ, 0x10, R33 ;  /* 0x00000010ff097819 */ /* 0x000fe40000011621 */
[----:B------:R-:W-:Y:S02]  /*1e150*/  SHF.R.U32.HI R3, RZ, 0x10, R35 ;  /* 0x00000010ff037819 */ /* 0x000fe40000011623 */
[----:B------:R-:W-:Y:S02]  /*1e160*/  PRMT R18, R84, 0x5432, R2 ;  /* 0x0000543254127816 */ /* 0x000fe40000000002 */
[----:B------:R-:W-:-:S02]  /*1e170*/  PRMT R2, R83, 0x5410, R9 ;  /* 0x0000541053027816 */ /* 0x000fc40000000009 */
[----:B------:R-:W-:Y:S02]  /*1e180*/  PRMT R3, R84, 0x5410, R3 ;  /* 0x0000541054037816 */ /* 0x000fe40000000003 */
[C---:B------:R-:W-:Y:S01]  /*1e190*/  LOP3.LUT R25, R2.reuse, 0xffff0000, RZ, 0xc0, !PT ;  /* 0xffff000002197812 */ /* 0x040fe200078ec0ff */
[----:B------:R-:W-:Y:S01]  /*1e1a0*/  IMAD.U32 R20, R2, 0x10000, RZ ;  /* 0x0001000002147824 */ /* 0x000fe200078e00ff */
[C---:B------:R-:W-:Y:S02]  /*1e1b0*/  SHF.L.U32 R22, R3.reuse, 0x10, RZ ;  /* 0x0000001003167819 */ /* 0x040fe400000006ff */
[----:B------:R-:W-:Y:S02]  /*1e1c0*/  SHF.R.U64 R11, R32, 0x10, R33 ;  /* 0x00000010200b7819 */ /* 0x000fe40000001221 */
[----:B------:R-:W-:Y:S02]  /*1e1d0*/  LOP3.LUT R23, R3, 0xffff0000, RZ, 0xc0, !PT ;  /* 0xffff000003177812 */ /* 0x000fe400078ec0ff */
[----:B------:R-:W-:-:S04]  /*1e1e0*/  PRMT R11, R83, 0x5432, R11 ;  /* 0x00005432530b7816 */ /* 0x000fc8000000000b */
        /* <DEDUP_REMOVED lines=32> */
[----:B------:R1:W-:Y:S02]  /*1e3f0*/  ST.E.128 [R38.64+0x4000], R12 ;  /* 0x0040000c26007985 */ /* 0x0003e4000c101d04 */
.L_x_1380:
[----:B------:R-:W-:Y:S05]  /*1e400*/  BSYNC B0 ;  /* 0x0000000000007941 */ /* 0x000fea0003800000 */
.L_x_1379:
[----:B------:R-:W-:Y:S01]  /*1e410*/  IADD3 R2, R21, 0x30, RZ ;  /* 0x0000003015027810 */ /* 0x000fe20007ffe0ff */
[----:B------:R-:W-:Y:S03]  /*1e420*/  BSSY B0, `(.L_x_1381) ;  /* 0x0000037000007945 */ /* 0x000fe60003800000 */
[----:B------:R-:W-:-:S13]  /*1e430*/  ISETP.GE.AND P0, PT, R2, R36, PT ;  /* 0x000000240200720c */ /* 0x000fda0003f06270 */
[----:B------:R-:W-:Y:S05]  /*1e440*/  @P0 BRA `(.L_x_1382) ;  /* 0x0000034000000947 */ /* 0x000fea0003800000 */
[----:B------:R-:W-:Y:S01]  /*1e450*/  IADD3 R3, R53, 0x2000, RZ ;  /* 0x0000200035037810 */ /* 0x000fe20007ffe0ff */
[----:B------:R-:W-:-:S03]  /*1e460*/  ULDC.64 UR4, c[0x0][0x118] ;  /* 0x0000460000047ab9 */ /* 0x000fc60000000a00 */
        /* <DEDUP_REMOVED lines=50> */
.L_x_1382:
[----:B------:R-:W-:Y:S05]  /*1e790*/  BSYNC B0 ;  /* 0x0000000000007941 */ /* 0x000fea0003800000 */
.L_x_1381:
        /* <DEDUP_REMOVED lines=51> */
.L_x_1384:
[----:B------:R-:W-:Y:S05]  /*1ead0*/  BSYNC B0 ;  /* 0x0000000000007941 */ /* 0x000fea0003800000 */
.L_x_1383:
[----:B------:R-:W-:-:S04]  /*1eae0*/  IADD3 R2, R21, 0x50, RZ ;  /* 0x0000005015027810 */ /* 0x000fc80007ffe0ff */
        /* <DEDUP_REMOVED lines=12> */
[----:B------:R-:W-:Y:S02]  /*1ebb0*/  PRMT R20, R93, 0x5432, R2 ;  /* 0x000054325d147816 */ /* 0x000fe40000000002 */
        /* <DEDUP_REMOVED lines=41> */
.L_x_1374:
[----:B------:R-:W-:Y:S05]  /*1ee50*/  BSYNC B1 ;  /* 0x0000000000017941 */ /* 0x000fea0003800000 */
.L_x_1373:
[----:B------:R-:W-:Y:S01]  /*1ee60*/  IADD3 R2, R73, 0x40, RZ ;  /* 0x0000004049027810 */ /* 0x000fe20007ffe0ff */
[----:B------:R-:W-:-:S03]  /*1ee70*/  IMAD.MOV.U32 R3, RZ, RZ, 0x0 ;  /* 0x00000000ff037424 */ /* 0x000fc600078e00ff */
[----:B------:R-:W-:Y:S01]  /*1ee80*/  ISETP.GE.AND P0, PT, R2, R52, PT ;  /* 0x000000340200720c */ /* 0x000fe20003f06270 */
[----:B------:R-:W-:-:S12]  /*1ee90*/  IMAD.MOV.U32 R2, RZ, RZ, R110 ;  /* 0x000000ffff027224 */ /* 0x000fd800078e006e */
[----:B------:R-:W-:Y:S05]  /*1eea0*/  @P0 RET.REL.NODEC R2 `(_ZN7cutlass13device_kernelIN5flash19enable_sm80_to_sm89INS1_16FlashAttnFwdSm80INS1_25CollectiveMainloopFwdSm80ILi8ELi2ELb0EN4cute5tupleIJNS5_1CILi128EEENS7_ILi64EEENS7_ILi192EEEEEELi192ENS_10bfloat16_tEfNS_4arch4Sm80ELb0ELb1ELb1ELb1ELb1ELb1ELb1ELb0EEENS1_21CollectiveEpilogueFwdINS6_IJS8_SA_S9_EEENS6_IJNS7_ILi1EEESI_SI_EEESC_SE_Li256ELb1ELb1ELb0ELb0EEENS1_19SingleTileSchedulerILb1ELb0ELb1ELi128EEEEEEEEEvNT_6ParamsE) ;  /* 0xfffe115002000950 */ /* 0x000fea0003c3ffff */
[----:B------:R-:W-:Y:S01]  /*1eeb0*/  ISETP.GE.AND P0, PT, R21, R36, PT ;  /* 0x000000241500720c */ /* 0x000fe20003f06270 */
[----:B------:R-:W-:-:S12]  /*1eec0*/  BSSY B0, `(.L_x_1385) ;  /* 0x0000031000007945 */ /* 0x000fd80003800000 */
        /* <DEDUP_REMOVED lines=48> */
.L_x_1386:
[----:B------:R-:W-:Y:S05]  /*1f1d0*/  BSYNC B0 ;  /* 0x0000000000007941 */ /* 0x000fea0003800000 */
.L_x_1385:
        /* <DEDUP_REMOVED lines=56> */
.L_x_1388:
[----:B------:R-:W-:Y:S05]  /*1f560*/  BSYNC B0 ;  /* 0x0000000000007941 */ /* 0x000fea0003800000 */
.L_x_1387:
        /* <DEDUP_REMOVED lines=51> */
.L_x_1390:
[----:B------:R-:W-:Y:S05]  /*1f8a0*/  BSYNC B0 ;  /* 0x0000000000007941 */ /* 0x000fea0003800000 */
.L_x_1389:
        /* <DEDUP_REMOVED lines=56> */
.L_x_1392:
[----:B------:R-:W-:Y:S05]  /*1fc30*/  BSYNC B0 ;  /* 0x0000000000007941 */ /* 0x000fea0003800000 */
.L_x_1391:
        /* <DEDUP_REMOVED lines=51> */
.L_x_1394:
[----:B------:R-:W-:Y:S05]  /*1ff70*/  BSYNC B0 ;  /* 0x0000000000007941 */ /* 0x000fea0003800000 */
.L_x_1393:
[----:B------:R-:W-:Y:S01]  /*1ff80*/  IADD3 R2, R21, 0x50, RZ ;  /* 0x0000005015027810 */ /* 0x000fe20007ffe0ff */
[----:B------:R-:W-:-:S03]  /*1ff90*/  IMAD.MOV.U32 R3, RZ, RZ, 0x0 ;  /* 0x00000000ff037424 */ /* 0x000fc600078e00ff */
[----:B------:R-:W-:Y:S01]  /*1ffa0*/  ISETP.GE.AND P0, PT, R2, R36, PT ;  /* 0x000000240200720c */ /* 0x000fe20003f06270 */
[----:B------:R-:W-:-:S12]  /*1ffb0*/  IMAD.MOV.U32 R2, RZ, RZ, R110 ;  /* 0x000000ffff027224 */ /* 0x000fd800078e006e */
[----:B------:R-:W-:Y:S05]  /*1ffc0*/  @P0 RET.REL.NODEC R2 `(_ZN7cutlass13device_kernelIN5flash19enable_sm80_to_sm89INS1_16FlashAttnFwdSm80INS1_25CollectiveMainloopFwdSm80ILi8ELi2ELb0EN4cute5tupleIJNS5_1CILi128EEENS7_ILi64EEENS7_ILi192EEEEEELi192ENS_10bfloat16_tEfNS_4arch4Sm80ELb0ELb1ELb1ELb1ELb1ELb1ELb1ELb0EEENS1_21CollectiveEpilogueFwdINS6_IJS8_SA_S9_EEENS6_IJNS7_ILi1EEESI_SI_EEESC_SE_Li256ELb1ELb1ELb0ELb0EEENS1_19SingleTileSchedulerILb1ELb0ELb1ELi128EEEEEEEEEvNT_6ParamsE) ;  /* 0xfffe003002000950 */ /* 0x000fea0003c3ffff */
        /* <DEDUP_REMOVED lines=27> */
[C---:B------:R-:W-:Y:S01]  /*20180*/  SHF.L.U32 R2, R13.reuse, 0x10, RZ ;  /* 0x000000100d027819 */ /* 0x040fe200000006ff */
[C---:B------:R-:W-:Y:S01]  /*20190*/  FMUL.FTZ R15, R16.reuse, R21 ;  /* 0x00000015100f7220 */ /* 0x040fe20000410000 */
[----:B------:R-:W-:Y:S01]  /*201a0*/  LOP3.LUT R12, R13, 0xffff0000, RZ, 0xc0, !PT ;  /* 0xffff00000d0c7812 */ /* 0x000fe200078ec0ff */
[----:B------:R-:W-:-:S02]  /*201b0*/  FMUL.FTZ R16, R16, R22 ;  /* 0x0000001610107220 */ /* 0x000fc40000410000 */
[C---:B------:R-:W-:Y:S02]  /*201c0*/  FMUL.FTZ R13, R14.reuse, R25 ;  /* 0x000000190e0d7220 */ /* 0x040fe40000410000 */
[C---:B------:R-:W-:Y:S02]  /*201d0*/  FFMA.FTZ R22, R19.reuse, R22, -R15 ;  /* 0x0000001613167223 */ /* 0x040fe4000001080f */
[----:B------:R-:W-:Y:S02]  /*201e0*/  FFMA.FTZ R21, R19, R21, R16 ;  /* 0x0000001513157223 */ /* 0x000fe40000010010 */
[-C--:B------:R-:W-:Y:S02]  /*201f0*/  FMUL.FTZ R15, R14, R23.reuse ;  /* 0x000000170e0f7220 */ /* 0x080fe40000410000 */
[----:B------:R-:W-:Y:S02]  /*20200*/  FFMA.FTZ R19, R18, R23, -R13 ;  /* 0x0000001712137223 */ /* 0x000fe4000001080d */
        /* <DEDUP_REMOVED lines=9> */
[C---:B------:R-:W-:Y:S01]  /*202a0*/  FFMA.FTZ R3, R2.reuse, R20, -R14 ;  /* 0x0000001402037223 */ /* 0x040fe2000001080e */
        /* <DEDUP_REMOVED lines=8> */
[----:B------:R-:W-:Y:S05]  /*20330*/  RET.REL.NODEC R2 `(_ZN7cutlass13device_kernelIN5flash19enable_sm80_to_sm89INS1_16FlashAttnFwdSm80INS1_25CollectiveMainloopFwdSm80ILi8ELi2ELb0EN4cute5tupleIJNS5_1CILi128EEENS7_ILi64EEENS7_ILi192EEEEEELi192ENS_10bfloat16_tEfNS_4arch4Sm80ELb0ELb1ELb1ELb1ELb1ELb1ELb1ELb0EEENS1_21CollectiveEpilogueFwdINS6_IJS8_SA_S9_EEENS6_IJNS7_ILi1EEESI_SI_EEESC_SE_Li256ELb1ELb1ELb0ELb0EEENS1_19SingleTileSchedulerILb1ELb0ELb1ELi128EEEEEEEEEvNT_6ParamsE) ;  /* 0xfffdfcc002007950 */ /* 0x000fea0003c3ffff */
.L_x_1363:
        /* <DEDUP_REMOVED lines=8> */
.L_x_1396:
[----:B------:R-:W-:Y:S05]  /*203c0*/  BSYNC B0 ;  /* 0x0000000000007941 */ /* 0x000fea0003800000 */
.L_x_1395:
[----:B------:R-:W-:Y:S01]  /*203d0*/  SHF.R.S32.HI R18, RZ, 0x1f, R2 ;  /* 0x0000001fff127819 */ /* 0x000fe20000011402 */
[----:B------:R-:W-:Y:S01]  /*203e0*/  IMAD R3, R13, R2, RZ ;  /* 0x000000020d037224 */ /* 0x000fe200078e02ff */
[----:B------:R-:W-:Y:S01]  /*203f0*/  MOV R10, R24 ;  /* 0x00000018000a7202 */ /* 0x000fe20000000f00 */
[----:B------:R-:W-:Y:S01]  /*20400*/  IMAD R9, R15, R2, RZ ;  /* 0x000000020f097224 */ /* 0x000fe200078e02ff */
[----:B------:R-:W-:Y:S01]  /*20410*/  MOV R11, R19 ;  /* 0x00000013000b7202 */ /* 0x000fe20000000f00 */
[----:B------:R-:W-:Y:S01]  /*20420*/  IMAD R3, R12, R18, R3 ;  /* 0x000000120c037224 */ /* 0x000fe200078e0203 */
[----:B------:R-:W-:-:S03]  /*20430*/  MOV R16, R26 ;  /* 0x0000001a00107202 */ /* 0x000fc60000000f00 */
[----:B------:R-:W-:-:S04]  /*20440*/  IMAD.WIDE.U32 R10, R12, R2, R10 ;  /* 0x000000020c0a7225 */ /* 0x000fc800078e000a */
[----:B------:R-:W-:Y:S01]  /*20450*/  IMAD.IADD R3, R11, 0x1, R3 ;  /* 0x000000010b037824 */ /* 0x000fe200078e0203 */
[----:B------:R-:W-:-:S04]  /*20460*/  LEA R33, P0, R10, R20, 0x1 ;  /* 0x000000140a217211 */ /* 0x000fc800078008ff */
[----:B------:R-:W-:Y:S01]  /*20470*/  LEA.HI.X R19, R10, R21, R3, 0x1, P0 ;  /* 0x000000150a137211 */ /* 0x000fe200000f0c03 */
[----:B------:R-:W-:-:S04]  /*20480*/  IMAD.WIDE.U32 R2, R14, R2, R16 ;  /* 0x000000020e027225 */ /* 0x000fc800078e0010 */
[----:B------:R-:W-:Y:S01]  /*20490*/  IMAD R14, R14, R18, R9 ;  /* 0x000000120e0e7224 */ /* 0x000fe200078e0209 */
[----:B------:R-:W-:-:S03]  /*204a0*/  LEA R17, P0, R2, R22, 0x1 ;  /* 0x0000001602117211 */ /* 0x000fc600078008ff */
[----:B------:R-:W-:-:S05]  /*204b0*/  IMAD.IADD R3, R3, 0x1, R14 ;  /* 0x0000000103037824 */ /* 0x000fca00078e020e */
[----:B------:R-:W-:Y:S01]  /*204c0*/  LEA.HI.X R16, R2, R23, R3, 0x1, P0 ;  /* 0x0000001702107211 */ /* 0x000fe200000f0c03 */
[----:B------:R-:W-:Y:S05]  /*204d0*/  BRA.DIV ~URZ, `(.L_x_1397) ;  /* 0x00003ee27f007947 */ /* 0x000fea000b800000 */
[----:B------:R1:W2:Y:S02]  /*204e0*/  SHFL.IDX PT, R9, R19, RZ, 0x1c1f ;  /* 0x001c1fff13097589 */ /* 0x0002a400000e0000 */
.L_x_1417:
[----:B------:R-:W-:Y:S05]  /*204f0*/  BRA.DIV ~URZ, `(.L_x_1398) ;  /* 0x00003f427f007947 */ /* 0x000fea000b800000 */
[----:B------:R3:W4:Y:S01]  /*20500*/  SHFL.IDX PT, R10, R33, RZ, 0x1c1f ;  /* 0x001c1fff210a7589 */ /* 0x00072200000e0000 */
[----:B--2---:R-:W-:-:S03]  /*20510*/  MOV R11, R9 ;  /* 0x00000009000b7202 */ /* 0x004fc60000000f00 */
[----:B------:R3:W2:Y:S04]  /*20520*/  SHFL.IDX PT, R12, R16, RZ, 0x1c1f ;  /* 0x001c1fff100c7589 */ /* 0x0006a800000e0000 */
[----:B------:R3:W1:Y:S02]  /*20530*/  SHFL.IDX PT, R2, R17, RZ, 0x1c1f ;  /* 0x001c1fff11027589 */ /* 0x00066400000e0000 */
.L_x_1418:
[----:B------:R-:W-:Y:S01]  /*20540*/  IMAD R18, R32, R28, RZ ;  /* 0x0000001c20127224 */ /* 0x000fe200078e02ff */
[----:B------:R-:W-:Y:S01]  /*20550*/  BSSY B0, `(.L_x_1399) ;  /* 0x0000035000007945 */ /* 0x000fe20003800000 */
[----:B--2---:R-:W-:Y:S01]  /*20560*/  MOV R3, R12 ;  /* 0x0000000c00037202 */ /* 0x004fe20000000f00 */
        /* <DEDUP_REMOVED lines=13> */
[----:B------:R-:W-:-:S02]  /*20640*/  CS2R R24, SRZ ;  /* 0x0000000000187805 */ /* 0x000fc4000001ff00 */
[----:B------:R-:W-:Y:S05]  /*20650*/  @P0 BRA `(.L_x_1400) ;  /* 0x0000024000000947 */ /* 0x000fea0003800000 */
[----:B------:R-:W-:Y:S01]  /*20660*/  ISETP.GE.AND P0, PT, R72, R36, PT ;  /* 0x000000244800720c */ /* 0x000fe20003f06270 */
[----:B------:R-:W-:Y:S01]  /*20670*/  CS2R R26, SRZ ;  /* 0x00000000001a7805 */ /* 0x000fe2000001ff00 */
[----:B------:R-:W-:Y:S01]  /*20680*/  CS2R R24, SRZ ;  /* 0x0000000000187805 */ /* 0x000fe2000001ff00 */
[----:B------:R-:W-:Y:S01]  /*20690*/  CS2R R22, SRZ ;  /* 0x0000000000167805 */ /* 0x000fe2000001ff00 */
[----:B------:R-:W-:Y:S01]  /*206a0*/  CS2R R20, SRZ ;  /* 0x0000000000147805 */ /* 0x000fe2000001ff00 */
[----:B------:R-:W-:-:S08]  /*206b0*/  ULDC.64 UR4, c[0x0][0x118] ;  /* 0x0000460000047ab9 */ /* 0x000fd00000000a00 */
[----:B-1----:R-:W-:-:S04]  /*206c0*/  @!P0 IMAD.WIDE R12, R72, 0x2, R2 ;  /* 0x00000002480c8825 */ /* 0x002fc800078e0202 */
[C---:B----4-:R-:W-:Y:S01]  /*206d0*/  @!P0 IMAD.WIDE R14, R72.reuse, 0x2, R10 ;  /* 0x00000002480e8825 */ /* 0x050fe200078e020a */
[----:B------:R1:W5:Y:S04]  /*206e0*/  @!P0 LD.E.128 R24, [R12.64] ;  /* 0x000000040c188980 */ /* 0x000368000c101d00 */
[----:B------:R2:W5:Y:S01]  /*206f0*/  @!P0 LD.E.128 R20, [R14.64] ;  /* 0x000000040e148980 */ /* 0x000562000c101d00 */
[----:B-1----:R-:W-:-:S04]  /*20700*/  IADD3 R12, R72, 0x20, RZ ;  /* 0x00000020480c7810 */ /* 0x002fc80007ffe0ff */
[----:B------:R-:W-:Y:S01]  /*20710*/  ISETP.GE.AND P0, PT, R12, R36, PT ;  /* 0x000000240c00720c */ /* 0x000fe20003f06270 */
[----:B------:R-:W-:-:S12]  /*20720*/  CS2R R50, SRZ ;  /* 0x0000000000327805 */ /* 0x000fd8000001ff00 */
[----:B------:R-:W-:-:S04]  /*20730*/  @!P0 SHF.R.S32.HI R9, RZ, 0x1f, R12 ;  /* 0x0000001fff098819 */ /* 0x000fc8000001140c */
[----:B------:R-:W-:-:S04]  /*20740*/  @!P0 LEA.HI R9, R9, R12, RZ, 0x3 ;  /* 0x0000000c09098211 */ /* 0x000fc800078f18ff */
[----:B------:R-:W-:Y:S01]  /*20750*/  @!P0 LOP3.LUT R9, R9, 0xfffffff8, RZ, 0xc0, !PT ;  /* 0xfffffff809098812 */ /* 0x000fe200078ec0ff */
[----:B------:R-:W-:Y:S01]  /*20760*/  CS2R R48, SRZ ;  /* 0x0000000000307805 */ /* 0x000fe2000001ff00 */
[----:B------:R-:W-:-:S03]  /*20770*/  CS2R R46, SRZ ;  /* 0x00000000002e7805 */ /* 0x000fc6000001ff00 */
[----:B------:R-:W-:Y:S01]  /*20780*/  @!P0 IMAD.WIDE R12, R9, 0x2, R2 ;  /* 0x00000002090c8825 */ /* 0x000fe200078e0202 */
[----:B------:R-:W-:-:S03]  /*20790*/  CS2R R44, SRZ ;  /* 0x00000000002c7805 */ /* 0x000fc6000001ff00 */
[----:B--2---:R-:W-:Y:S01]  /*207a0*/  @!P0 IMAD.WIDE R14, R9, 0x2, R10 ;  /* 0x00000002090e8825 */ /* 0x004fe200078e020a */
        /* <DEDUP_REMOVED lines=9> */
[----:B------:R-:W-:Y:S01]  /*20840*/  CS2R R62, SRZ ;  /* 0x00000000003e7805 */ /* 0x000fe2000001ff00 */
[----:B------:R-:W-:Y:S02]  /*20850*/  CS2R R60, SRZ ;  /* 0x00000000003c7805 */ /* 0x000fe4000001ff00 */
[----:B------:R-:W-:-:S04]  /*20860*/  @!P0 IMAD.WIDE R10, R9, 0x2, R10 ;  /* 0x00000002090a8825 */ /* 0x000fc800078e020a */
[----:B------:R-:W-:Y:S01]  /*20870*/  @!P0 IMAD.WIDE R2, R9, 0x2, R2 ;  /* 0x0000000209028825 */ /* 0x000fe200078e0202 */
[----:B------:R2:W5:Y:S04]  /*20880*/  @!P0 LD.E.128 R56, [R10.64] ;  /* 0x000000040a388980 */ /* 0x000568000c101d00 */
[----:B------:R2:W5:Y:S02]  /*20890*/  @!P0 LD.E.128 R60, [R2.64] ;  /* 0x00000004023c8980 */ /* 0x000564000c101d00 */
.L_x_1400:
[----:B------:R-:W-:Y:S05]  /*208a0*/  BSYNC B0 ;  /* 0x0000000000007941 */ /* 0x000fea0003800000 */
.L_x_1399:
        /* <DEDUP_REMOVED lines=20> */
[----:B------:R-:W-:Y:S01]  /*209f0*/  PRMT R54, R9, 0x7610, R54 ;  /* 0x0000761009367816 */ /* 0x000fe20000000036 */
[----:B------:R-:W-:Y:S01]  /*20a00*/  IMAD.MOV.U32 R2, RZ, RZ, R61 ;  /* 0x000000ffff027224 */ /* 0x000fe200078e003d */
[----:B------:R-:W-:-:S04]  /*20a10*/  MOV R9, R63 ;  /* 0x0000003f00097202 */ /* 0x000fc80000000f00 */
        /* <DEDUP_REMOVED lines=19> */
.L_x_1419:
        /* <DEDUP_REMOVED lines=23> */
[C---:B--2-4-:R-:W-:Y:S01]  /*20cc0*/  @!P0 IMAD.WIDE R14, R72.reuse, 0x2, R10 ;  /* 0x00000002480e8825 */ /* 0x054fe200078e020a */
        /* <DEDUP_REMOVED lines=28> */
.L_x_1403:
[----:B------:R-:W-:Y:S05]  /*20e90*/  BSYNC B0 ;  /* 0x0000000000007941 */ /* 0x000fea0003800000 */
.L_x_1402:
[----:B-12---:R-:W2:Y:S01]  /*20ea0*/  LDL.64 R2, [R37+0x20] ;  /* 0x0000200025027983 */ /* 0x006ea20000100a00 */
[----:B------:R-:W-:-:S04]  /*20eb0*/  DEPBAR.LE SB0, 0x3 ;  /* 0x000080c00000791a */ /* 0x000fc80000000000 */
[----:B------:R-:W-:Y:S01]  /*20ec0*/  WARPSYNC 0xffffffff ;  /* 0xffffffff00007948 */ /* 0x000fe20003800000 */
[----:B----4-:R-:W3:Y:S01]  /*20ed0*/  LDL.64 R10, [R37+0x28] ;  /* 0x00002800250a7983 */ /* 0x010ee20000100a00 */
[----:B------:R-:W-:-:S03]  /*20ee0*/  ULDC.64 UR4, c[0x0][0x118] ;  /* 0x0000460000047ab9 */ /* 0x000fc60000000a00 */
[----:B------:R-:W-:Y:S01]  /*20ef0*/  BAR.SYNC.DEFER_BLOCKING 0x0 ;  /* 0x0000000000007b1d */ /* 0x000fe20000010000 */
[----:B-----5:R-:W-:-:S05]  /*20f00*/  IMAD.MOV.U32 R9, RZ, RZ, R91 ;  /* 0x000000ffff097224 */ /* 0x020fca00078e005b */
[----:B--2---:R1:W2:Y:S04]  /*20f10*/  LD.E R12, [R2.64] ;  /* 0x00000004020c7980 */ /* 0x0042a8000c101900 */
[----:B---3--:R3:W5:Y:S01]  /*20f20*/  LD.E.64 R42, [R10.64] ;  /* 0x000000040a2a7980 */ /* 0x008762000c101b00 */
[----:B------:R-:W-:Y:S01]  /*20f30*/  BSSY B1, `(.L_x_1404) ;  /* 0x0000195000017945 */ /* 0x000fe20003800000 */
[----:B-1----:R-:W-:Y:S02]  /*20f40*/  IMAD.MOV.U32 R2, RZ, RZ, R90 ;  /* 0x000000ffff027224 */ /* 0x002fe400078e005a */
[----:B------:R-:W-:-:S03]  /*20f50*/  IMAD.MOV.U32 R3, RZ, RZ, R88 ;  /* 0x000000ffff037224 */ /* 0x000fc600078e0058 */
[----:B------:R-:W-:Y:S01]  /*20f60*/  PRMT R109, R9, 0x5410, R2 ;  /* 0x00005410096d7816 */ /* 0x000fe20000000002 */
[----:B------:R-:W-:Y:S01]  /*20f70*/  IMAD.MOV.U32 R2, RZ, RZ, R89 ;  /* 0x000000ffff027224 */ /* 0x000fe200078e0059 */
[----:B------:R-:W-:Y:S01]  /*20f80*/  MOV R9, R78 ;  /* 0x0000004e00097202 */ /* 0x000fe20000000f00 */
[----:B---3--:R-:W-:-:S03]  /*20f90*/  IMAD.MOV.U32 R10, RZ, RZ, R83 ;  /* 0x000000ffff0a7224 */ /* 0x008fc600078e0053 */
[----:B------:R-:W-:Y:S01]  /*20fa0*/  PRMT R108, R2, 0x5410, R3 ;  /* 0x00005410026c7816 */ /* 0x000fe20000000003 */
[----:B------:R-:W-:Y:S02]  /*20fb0*/  IMAD.MOV.U32 R2, RZ, RZ, R79 ;  /* 0x000000ffff027224 */ /* 0x000fe400078e004f */
[----:B------:R-:W-:-:S03]  /*20fc0*/  IMAD.MOV.U32 R3, RZ, RZ, R77 ;  /* 0x000000ffff037224 */ /* 0x000fc600078e004d */
[----:B------:R-:W-:Y:S01]  /*20fd0*/  PRMT R105, R2, 0x5410, R9 ;  /* 0x0000541002697816 */ /* 0x000fe20000000009 */
[----:B------:R-:W-:Y:S01]  /*20fe0*/  IMAD.MOV.U32 R9, RZ, RZ, R76 ;  /* 0x000000ffff097224 */ /* 0x000fe200078e004c */
[----:B------:R-:W-:-:S04]  /*20ff0*/  MOV R2, R66 ;  /* 0x0000004200027202 */ /* 0x000fc80000000f00 */
        /* <DEDUP_REMOVED lines=21> */
[----:B------:R-:W-:-:S04]  /*21150*/  MOV R3, R68 ;  /* 0x0000004400037202 */ /* 0x000fc80000000f00 */
[----:B------:R-:W-:Y:S02]  /*21160*/  PRMT R99, R9, 0x7610, R99 ;  /* 0x0000761009637816 */ /* 0x000fe40000000063 */
[----:B------:R-:W-:Y:S01]  /*21170*/  PRMT R98, R2, 0x5410, R3 ;  /* 0x0000541002627816 */ /* 0x000fe20000000003 */
[----:B--2---:R-:W-:-:S05]  /*21180*/  IMAD R10, R12, -0x80, R18 ;  /* 0xffffff800c0a7824 */ /* 0x004fca00078e0212 */
[----:B------:R-:W-:-:S04]  /*21190*/  IMNMX R55, R10, 0x80, PT ;  /* 0x000000800a377817 */ /* 0x000fc80003800200 */
[----:B------:R-:W-:-:S13]  /*211a0*/  ISETP.GE.AND P0, PT, R73, R55, PT ;  /* 0x000000374900720c */ /* 0x000fda0003f06270 */
[----:B------:R-:W-:Y:S05]  /*211b0*/  @P0 BRA `(.L_x_1405) ;  /* 0x000016c000000947 */ /* 0x000fea0003800000 */
[----:B------:R-:W-:Y:S01]  /*211c0*/  ISETP.GE.AND P0, PT, R72, R36, PT ;  /* 0x000000244800720c */ /* 0x000fe20003f06270 */
[----:B------:R-:W-:-:S12]  /*211d0*/  BSSY B0, `(.L_x_1406) ;  /* 0x0000072000007945 */ /* 0x000fd80003800000 */
[----:B------:R-:W-:Y:S05]  /*211e0*/  @P0 BRA `(.L_x_1407) ;  /* 0x0000070000000947 */ /* 0x000fea0003800000 */
[----:B------:R-:W-:Y:S01]  /*211f0*/  LEA.HI R10, R36, R53, RZ, 0x1d ;  /* 0x00000035240a7211 */ /* 0x000fe200078fe8ff */
[----:B------:R-:W-:Y:S01]  /*21200*/  IMAD.SHL.U32 R2, R73, 0x40, RZ ;  /* 0x0000004049027824 */ /* 0x000fe200078e00ff */
[----:B------:R-:W-:Y:S01]  /*21210*/  LEA.HI R3, R39, R52, RZ, 0x5 ;  /* 0x0000003427037211 */ /* 0x000fe200078f28ff */
[----:B------:R-:W-:Y:S01]  /*21220*/  ULDC.64 UR4, c[0x0][0x118] ;  /* 0x0000460000047ab9 */ /* 0x000fe20000000a00 */
        /* <DEDUP_REMOVED lines=13> */
[----:B-----5:R-:W-:-:S03]  /*21300*/  IMAD.WIDE.U32 R40, R11, 0x2, R42 ;  /* 0x000000020b287825 */ /* 0x020fc600078e002a */
[----:B------:R-:W-:Y:S02]  /*21310*/  IADD3 R2, R2, R9, R3 ;  /* 0x0000000902027210 */ /* 0x000fe40007ffe003 */
[----:B------:R-:W2:Y:S03]  /*21320*/  LD.E.128 R16, [R40.64] ;  /* 0x0000000428107980 */ /* 0x000ea6000c101d00 */
[----:B------:R-:W-:-:S05]  /*21330*/  IMAD.WIDE.U32 R38, R2, 0x2, R42 ;  /* 0x0000000202267825 */ /* 0x000fca00078e002a */
[----:B------:R-:W3:Y:S01]  /*21340*/  LD.E.128 R12, [R38.64] ;  /* 0x00000004260c7980 */ /* 0x000ee2000c101d00 */
[----:B------:R-:W-:Y:S02]  /*21350*/  SHF.R.U64 R11, R24, 0x10, R25 ;  /* 0x00000010180b7819 */ /* 0x000fe40000001219 */
[--C-:B------:R-:W-:Y:S02]  /*21360*/  SHF.R.U64 R9, R22, 0x10, R23.reuse ;  /* 0x0000001016097819 */ /* 0x100fe40000001217 */
[----:B------:R-:W-:Y:S02]  /*21370*/  SHF.R.U32.HI R10, RZ, 0x10, R23 ;  /* 0x00000010ff0a7819 */ /* 0x000fe40000011617 */
[--C-:B------:R-:W-:Y:S02]  /*21380*/  SHF.R.U64 R2, R20, 0x10, R21.reuse ;  /* 0x0000001014027819 */ /* 0x100fe40000001215 */
[----:B------:R-:W-:Y:S02]  /*21390*/  SHF.R.U32.HI R3, RZ, 0x10, R21 ;  /* 0x00000010ff037819 */ /* 0x000fe40000011615 */
[----:B------:R-:W-:-:S02]  /*213a0*/  SHF.R.U32.HI R23, RZ, 0x10, R25 ;  /* 0x00000010ff177819 */ /* 0x000fc40000011619 */
[--C-:B------:R-:W-:Y:S02]  /*213b0*/  SHF.R.U64 R20, R26, 0x10, R27.reuse ;  /* 0x000000101a147819 */ /* 0x100fe4000000121b */
[----:B------:R-:W-:Y:S02]  /*213c0*/  SHF.R.U32.HI R21, RZ, 0x10, R27 ;  /* 0x00000010ff157819 */ /* 0x000fe4000001161b */
[C---:B------:R-:W-:Y:S02]  /*213d0*/  PRMT R29, R28.reuse, 0x5432, R11 ;  /* 0x000054321c1d7816 */ /* 0x040fe4000000000b */
[----:B------:R-:W-:Y:S02]  /*213e0*/  PRMT R23, R28, 0x5410, R23 ;  /* 0x000054101c177816 */ /* 0x000fe40000000017 */
[----:B------:R-:W-:Y:S02]  /*213f0*/  PRMT R34, R34, 0x5410, R2 ;  /* 0x0000541022227816 */ /* 0x000fe40000000002 */
[----:B------:R-:W-:-:S02]  /*21400*/  PRMT R28, R35, 0x5432, R20 ;  /* 0x00005432231c7816 */ /* 0x000fc40000000014 */
[----:B------:R-:W-:Y:S02]  /*21410*/  PRMT R27, R35, 0x5410, R21 ;  /* 0x00005410231b7816 */ /* 0x000fe40000000015 */
[C---:B------:R-:W-:Y:S02]  /*21420*/  SHF.L.U32 R35, R29.reuse, 0x10, RZ ;  /* 0x000000101d237819 */ /* 0x040fe400000006ff */
[C---:B------:R-:W-:Y:S02]  /*21430*/  PRMT R33, R32.reuse, 0x5410, R3 ;  /* 0x0000541020217816 */ /* 0x040fe40000000003 */
[----:B------:R-:W-:Y:S02]  /*21440*/  LOP3.LUT R37, R29, 0xffff0000, RZ, 0xc0, !PT ;  /* 0xffff00001d257812 */ /* 0x000fe400078ec0ff */
[----:B------:R-:W-:Y:S02]  /*21450*/  PRMT R32, R32, 0x5432, R9 ;  /* 0x0000543220207816 */ /* 0x000fe40000000009 */
        /* <DEDUP_REMOVED lines=13> */
[----:B------:R-:W-:Y:S01]  /*21530*/  IMAD.U32 R19, R34, 0x10000, RZ ;  /* 0x0001000022137824 */ /* 0x000fe200078e00ff */
[C---:B------:R-:W-:Y:S01]  /*21540*/  LOP3.LUT R9, R14.reuse, 0xffff0000, RZ, 0xc0, !PT ;  /* 0xffff00000e097812 */ /* 0x040fe200078ec0ff */
[----:B------:R-:W-:Y:S01]  /*21550*/  FMUL.FTZ R13, R17, R35 ;  /* 0x00000023110d7220 */ /* 0x000fe20000410000 */
[----:B------:R-:W-:Y:S01]  /*21560*/  LOP3.LUT R2, R15, 0xffff0000, RZ, 0xc0, !PT ;  /* 0xffff00000f027812 */ /* 0x000fe200078ec0ff */
[----:B------:R-:W-:-:S02]  /*21570*/  IMAD.U32 R10, R14, 0x10000, RZ ;  /* 0x000100000e0a7824 */ /* 0x000fc400078e00ff */
[-C--:B------:R-:W-:Y:S01]  /*21580*/  FMUL.FTZ R14, R17, R19.reuse ;  /* 0x00000013110e7220 */ /* 0x080fe20000410000 */
[----:B------:R-:W-:Y:S01]  /*21590*/  LOP3.LUT R17, R34, 0xffff0000, RZ, 0xc0, !PT ;  /* 0xffff000022117812 */ /* 0x000fe200078ec0ff */
[----:B------:R-:W-:Y:S02]  /*215a0*/  FFMA.FTZ R54, R26, R19, -R13 ;  /* 0x000000131a367223 */ /* 0x000fe4000001080d */
[----:B------:R-:W-:Y:S02]  /*215b0*/  FMUL.FTZ R13, R16, R37 ;  /* 0x00000025100d7220 */ /* 0x000fe40000410000 */
[----:B------:R-:W-:Y:S02]  /*215c0*/  IMAD.U32 R3, R15, 0x10000, RZ ;  /* 0x000100000f037824 */ /* 0x000fe400078e00ff */
[----:B------:R-:W-:Y:S02]  /*215d0*/  IMAD.U32 R19, R23, 0x10000, RZ ;  /* 0x0001000017137824 */ /* 0x000fe400078e00ff */
[----:B------:R-:W-:-:S02]  /*215e0*/  IMAD.U32 R15, R33, 0x10000, RZ ;  /* 0x00010000210f7824 */ /* 0x000fc400078e00ff */
[----:B------:R-:W-:Y:S02]  /*215f0*/  FFMA.FTZ R35, R26, R35, R14 ;  /* 0x000000231a237223 */ /* 0x000fe4000001000e */
[-C--:B------:R-:W-:Y:S02]  /*21600*/  FMUL.FTZ R14, R16, R17.reuse ;  /* 0x00000011100e7220 */ /* 0x080fe40000410000 */
[----:B------:R-:W-:Y:S01]  /*21610*/  FFMA.FTZ R29, R25, R17, -R13 ;  /* 0x00000011191d7223 */ /* 0x000fe2000001080d */
[----:B------:R-:W-:Y:S01]  /*21620*/  LOP3.LUT R17, R23, 0xffff0000, RZ, 0xc0, !PT ;  /* 0xffff000017117812 */ /* 0x000fe200078ec0ff */
[C---:B------:R-:W-:Y:S02]  /*21630*/  FMUL.FTZ R13, R12.reuse, R19 ;  /* 0x000000130c0d7220 */ /* 0x040fe40000410000 */
[----:B------:R-:W-:Y:S02]  /*21640*/  FMUL.FTZ R12, R12, R15 ;  /* 0x0000000f0c0c7220 */ /* 0x000fe40000410000 */
[----:B------:R-:W-:Y:S01]  /*21650*/  FFMA.FTZ R26, R25, R37, R14 ;  /* 0x00000025191a7223 */ /* 0x000fe2000001000e */
[----:B------:R-:W-:Y:S01]  /*21660*/  LOP3.LUT R14, R33, 0xffff0000, RZ, 0xc0, !PT ;  /* 0xffff0000210e7812 */ /* 0x000fe200078ec0ff */
[----:B------:R-:W-:-:S02]  /*21670*/  FFMA.FTZ R25, R24, R15, -R13 ;  /* 0x0000000f18197223 */ /* 0x000fc4000001080d */
[----:B------:R-:W-:Y:S01]  /*21680*/  FFMA.FTZ R24, R24, R19, R12 ;  /* 0x0000001318187223 */ /* 0x000fe2000001000c */
[----:B------:R-:W-:Y:S01]  /*21690*/  SHF.L.U32 R19, R32, 0x10, RZ ;  /* 0x0000001020137819 */ /* 0x000fe200000006ff */
[C---:B------:R-:W-:Y:S02]  /*216a0*/  FMUL.FTZ R12, R11.reuse, R17 ;  /* 0x000000110b0c7220 */ /* 0x040fe40000410000 */
[----:B------:R-:W-:Y:S02]  /*216b0*/  IMAD.U32 R16, R28, 0x10000, RZ ;  /* 0x000100001c107824 */ /* 0x000fe400078e00ff */
[-C--:B------:R-:W-:Y:S02]  /*216c0*/  FMUL.FTZ R13, R11, R14.reuse ;  /* 0x0000000e0b0d7220 */ /* 0x080fe40000410000 */
[----:B------:R-:W-:Y:S02]  /*216d0*/  FFMA.FTZ R23, R21, R14, -R12 ;  /* 0x0000000e15177223 */ /* 0x000fe4000001080c */
[----:B------:R-:W-:-:S02]  /*216e0*/  IMAD.U32 R33, R27, 0x10000, RZ ;  /* 0x000100001b217824 */ /* 0x000fc400078e00ff */
[C---:B------:R-:W-:Y:S02]  /*216f0*/  FMUL.FTZ R11, R10.reuse, R19 ;  /* 0x000000130a0b7220 */ /* 0x040fe40000410000 */
[----:B------:R-:W-:Y:S02]  /*21700*/  IMAD.U32 R15, R31, 0x10000, RZ ;  /* 0x000100001f0f7824 */ /* 0x000fe400078e00ff */
[-C--:B------:R-:W-:Y:S02]  /*21710*/  FMUL.FTZ R12, R10, R16.reuse ;  /* 0x000000100a0c7220 */ /* 0x080fe40000410000 */
[----:B------:R-:W-:Y:S01]  /*21720*/  FFMA.FTZ R21, R21, R17, R13 ;  /* 0x0000001115157223 */ /* 0x000fe2000001000d */
[----:B------:R-:W-:Y:S01]  /*21730*/  LOP3.LUT R17, R28, 0xffff0000, RZ, 0xc0, !PT ;  /* 0xffff00001c117812 */ /* 0x000fe200078ec0ff */
[----:B------:R-:W-:Y:S01]  /*21740*/  FMUL.FTZ R10, R3, R33 ;  /* 0x00000021030a7220 */ /* 0x000fe20000410000 */
[----:B------:R-:W-:Y:S01]  /*21750*/  LOP3.LUT R13, R32, 0xffff0000, RZ, 0xc0, !PT ;  /* 0xffff0000200d7812 */ /* 0x000fe200078ec0ff */
[C---:B------:R-:W-:Y:S01]  /*21760*/  FFMA.FTZ R14, R20.reuse, R16, R11 ;  /* 0x00000010140e7223 */ /* 0x040fe2000001000b */
[----:B------:R-:W-:Y:S01]  /*21770*/  LOP3.LUT R16, R27, 0xffff0000, RZ, 0xc0, !PT ;  /* 0xffff00001b107812 */ /* 0x000fe200078ec0ff */
[----:B------:R-:W-:Y:S01]  /*21780*/  FFMA.FTZ R19, R20, R19, -R12 ;  /* 0x0000001314137223 */ /* 0x000fe2000001080c */
        /* <DEDUP_REMOVED lines=8> */
[----:B------:R-:W-:Y:S01]  /*21810*/  FFMA.FTZ R10, R30, R13, -R10 ;  /* 0x0000000d1e0a7223 */ /* 0x000fe2000001080a */
[----:B------:R-:W-:Y:S01]  /*21820*/  F2FP.BF16.PACK_AB R13, R21, R24 ;  /* 0x00000018150d723e */ /* 0x000fe200000010ff */
        /* <DEDUP_REMOVED lines=10> */
[----:B------:R1:W-:Y:S04]  /*218d0*/  ST.E.128 [R40.64], R16 ;  /* 0x0000001028007985 */ /* 0x0003e8000c101d04 */
[----:B------:R1:W-:Y:S02]  /*218e0*/  ST.E.128 [R38.64], R12 ;  /* 0x0000000c26007985 */ /* 0x0003e4000c101d04 */
.L_x_1407:
[----:B------:R-:W-:Y:S05]  /*218f0*/  BSYNC B0 ;  /* 0x0000000000007941 */ /* 0x000fea0003800000 */
.L_x_1406:
[----:B------:R-:W-:Y:S01]  /*21900*/  IADD3 R2, R72, 0x20, RZ ;  /* 0x0000002048027810 */ /* 0x000fe20007ffe0ff */
[----:B------:R-:W-:Y:S03]  /*21910*/  BSSY B0, `(.L_x_1408) ;  /* 0x000007b000007945 */ /* 0x000fe60003800000 */
[----:B------:R-:W-:-:S13]  /*21920*/  ISETP.GE.AND P0, PT, R2, R36, PT ;  /* 0x000000240200720c */ /* 0x000fda0003f06270 */
[----:B------:R-:W-:Y:S05]  /*21930*/  @P0 BRA `(.L_x_1409) ;  /* 0x0000078000000947 */ /* 0x000fea0003800000 */
[----:B------:R-:W-:Y:S01]  /*21940*/  SHF.R.S32.HI R9, RZ, 0x1f, R2 ;  /* 0x0000001fff097819 */ /* 0x000fe20000011402 */
[----:B------:R-:W-:Y:S01]  /*21950*/  IMAD.SHL.U32 R10, R73, 0x40, RZ ;  /* 0x00000040490a7824 */ /* 0x000fe200078e00ff */
[----:B------:R-:W-:Y:S01]  /*21960*/  SHF.R.S32.HI R11, RZ, 0x1f, R52 ;  /* 0x0000001fff0b7819 */ /* 0x000fe20000011434 */
[----:B------:R-:W-:Y:S01]  /*21970*/  ULDC.64 UR4, c[0x0][0x118] ;  /* 0x0000460000047ab9 */ /* 0x000fe20000000a00 */
[CC--:B------:R-:W-:Y:S02]  /*21980*/  LEA.HI R3, R9.reuse, R2.reuse, RZ, 0x3 ;  /* 0x0000000209037211 */ /* 0x0c0fe400078f18ff */
[----:B------:R-:W-:Y:S02]  /*21990*/  LEA.HI R9, R9, R2, RZ, 0x6 ;  /* 0x0000000209097211 */ /* 0x000fe400078f30ff */
[----:B------:R-:W-:Y:S02]  /*219a0*/  LOP3.LUT R2, R10, 0x1c0, RZ, 0xc0, !PT ;  /* 0x000001c00a027812 */ /* 0x000fe400078ec0ff */
[--C-:B------:R-:W-:Y:S01]  /*219b0*/  SHF.R.S32.HI R10, RZ, 0x3, R3.reuse ;  /* 0x00000003ff0a7819 */ /* 0x100fe20000011403 */
[----:B-1----:R-:W-:Y:S01]  /*219c0*/  IMAD.SHL.U32 R12, R9, 0x80, RZ ;  /* 0x00000080090c7824 */ /* 0x002fe200078e00ff */
        /* <DEDUP_REMOVED lines=17> */
[----:B-----5:R-:W-:-:S04]  /*21ae0*/  IMAD.WIDE.U32 R40, R12, 0x2, R42 ;  /* 0x000000020c287825 */ /* 0x020fc800078e002a */
[----:B------:R-:W-:Y:S01]  /*21af0*/  IMAD.WIDE.U32 R38, R2, 0x2, R42 ;  /* 0x0000000202267825 */ /* 0x000fe200078e002a */
[----:B------:R-:W2:Y:S04]  /*21b00*/  LD.E.128 R16, [R40.64] ;  /* 0x0000000428107980 */ /* 0x000ea8000c101d00 */
[----:B------:R-:W3:Y:S01]  /*21b10*/  LD.E.128 R12, [R38.64] ;  /* 0x00000004260c7980 */ /* 0x000ee2000c101d00 */
[----:B------:R-:W-:Y:S02]  /*21b20*/  SHF.R.U64 R11, R48, 0x10, R49 ;  /* 0x00000010300b7819 */ /* 0x000fe40000001231 */
[----:B------:R-:W-:Y:S02]  /*21b30*/  SHF.R.U64 R2, R44, 0x10, R45 ;  /* 0x000000102c027819 */ /* 0x000fe4000000122d */
[----:B------:R-:W-:-:S02]  /*21b40*/  SHF.R.U32.HI R21, RZ, 0x10, R51 ;  /* 0x00000010ff157819 */ /* 0x000fc40000011633 */
[----:B------:R-:W-:Y:S02]  /*21b50*/  PRMT R29, R74, 0x5432, R11 ;  /* 0x000054324a1d7816 */ /* 0x000fe4000000000b */
[----:B------:R-:W-:Y:S02]  /*21b60*/  SHF.R.U64 R20, R50, 0x10, R51 ;  /* 0x0000001032147819 */ /* 0x000fe40000001233 */
[----:B------:R-:W-:Y:S01]  /*21b70*/  PRMT R34, R92, 0x5432, R2 ;  /* 0x000054325c227816 */ /* 0x000fe20000000002 */
[----:B------:R-:W-:Y:S01]  /*21b80*/  IMAD.U32 R35, R29, 0x10000, RZ ;  /* 0x000100001d237824 */ /* 0x000fe200078e00ff */
[C---:B------:R-:W-:Y:S02]  /*21b90*/  PRMT R27, R75.reuse, 0x5410, R21 ;  /* 0x000054104b1b7816 */ /* 0x040fe40000000015 */
[----:B------:R-:W-:Y:S02]  /*21ba0*/  PRMT R28, R75, 0x5432, R20 ;  /* 0x000054324b1c7816 */ /* 0x000fe40000000014 */
[----:B------:R-:W-:-:S02]  /*21bb0*/  SHF.R.U64 R9, R46, 0x10, R47 ;  /* 0x000000102e097819 */ /* 0x000fc4000000122f */
[----:B------:R-:W-:Y:S02]  /*21bc0*/  SHF.R.U32.HI R10, RZ, 0x10, R47 ;  /* 0x00000010ff0a7819 */ /* 0x000fe4000001162f */
[----:B------:R-:W-:Y:S02]  /*21bd0*/  SHF.R.U32.HI R23, RZ, 0x10, R49 ;  /* 0x00000010ff177819 */ /* 0x000fe40000011631 */
[----:B------:R-:W-:Y:S02]  /*21be0*/  SHF.R.U32.HI R3, RZ, 0x10, R45 ;  /* 0x00000010ff037819 */ /* 0x000fe4000001162d */
[----:B------:R-:W-:Y:S02]  /*21bf0*/  LOP3.LUT R29, R29, 0xffff0000, RZ, 0xc0, !PT ;  /* 0xffff00001d1d7812 */ /* 0x000fe400078ec0ff */
[C---:B------:R-:W-:Y:S02]  /*21c00*/  PRMT R32, R93.reuse, 0x5432, R9 ;  /* 0x000054325d207816 */ /* 0x040fe40000000009 */
[----:B------:R-:W-:-:S02]  /*21c10*/  PRMT R31, R93, 0x5410, R10 ;  /* 0x000054105d1f7816 */ /* 0x000fc4000000000a */
[----:B------:R-:W-:Y:S02]  /*21c20*/  PRMT R23, R74, 0x5410, R23 ;  /* 0x000054104a177816 */ /* 0x000fe40000000017 */
        /* <DEDUP_REMOVED lines=8> */
[C---:B------:R-:W-:Y:S01]  /*21cb0*/  LOP3.LUT R18, R19.reuse, 0xffff0000, RZ, 0xc0, !PT ;  /* 0xffff000013127812 */ /* 0x040fe200078ec0ff */
[----:B------:R-:W-:Y:S01]  /*21cc0*/  IMAD.U32 R22, R19, 0x10000, RZ ;  /* 0x0001000013167824 */ /* 0x000fe200078e00ff */
        /* <DEDUP_REMOVED lines=13> */
[C---:B------:R-:W-:Y:S01]  /*21da0*/  IMAD.U32 R19, R23.reuse, 0x10000, RZ ;  /* 0x0001000017137824 */ /* 0x040fe200078e00ff */
[----:B------:R-:W-:Y:S01]  /*21db0*/  LOP3.LUT R23, R23, 0xffff0000, RZ, 0xc0, !PT ;  /* 0xffff000017177812 */ /* 0x000fe200078ec0ff */
[----:B------:R-:W-:-:S02]  /*21dc0*/  IMAD.U32 R15, R33, 0x10000, RZ ;  /* 0x00010000210f7824 */ /* 0x000fc400078e00ff */
[----:B------:R-:W-:Y:S02]  /*21dd0*/  FFMA.FTZ R35, R26, R35, R14 ;  /* 0x000000231a237223 */ /* 0x000fe4000001000e */
[CC--:B------:R-:W-:Y:S02]  /*21de0*/  FFMA.FTZ R34, R25.reuse, R17.reuse, -R13 ;  /* 0x0000001119227223 */ /* 0x0c0fe4000001080d */
[----:B------:R-:W-:Y:S02]  /*21df0*/  FMUL.FTZ R14, R16, R17 ;  /* 0x00000011100e7220 */ /* 0x000fe40000410000 */
[C---:B------:R-:W-:Y:S02]  /*21e00*/  FMUL.FTZ R13, R12.reuse, R19 ;  /* 0x000000130c0d7220 */ /* 0x040fe40000410000 */
[----:B------:R-:W-:Y:S02]  /*21e10*/  FMUL.FTZ R12, R12, R15 ;  /* 0x0000000f0c0c7220 */ /* 0x000fe40000410000 */
[----:B------:R-:W-:Y:S01]  /*21e20*/  FFMA.FTZ R29, R25, R29, R14 ;  /* 0x0000001d191d7223 */ /* 0x000fe2000001000e */
[----:B------:R-:W-:Y:S01]  /*21e30*/  LOP3.LUT R14, R33, 0xffff0000, RZ, 0xc0, !PT ;  /* 0xffff0000210e7812 */ /* 0x000fe200078ec0ff */
[----:B------:R-:W-:-:S02]  /*21e40*/  FFMA.FTZ R25, R24, R19, R12 ;  /* 0x0000001318197223 */ /* 0x000fc4000001000c */
[----:B------:R-:W-:Y:S02]  /*21e50*/  FFMA.FTZ R26, R24, R15, -R13 ;  /* 0x0000000f181a7223 */ /* 0x000fe4000001080d */
[----:B------:R-:W-:Y:S02]  /*21e60*/  FMUL.FTZ R12, R11, R23 ;  /* 0x000000170b0c7220 */ /* 0x000fe40000410000 */
[----:B------:R-:W-:Y:S02]  /*21e70*/  IMAD.U32 R16, R32, 0x10000, RZ ;  /* 0x0001000020107824 */ /* 0x000fe400078e00ff */
[----:B------:R-:W-:Y:S02]  /*21e80*/  IMAD.U32 R15, R28, 0x10000, RZ ;  /* 0x000100001c0f7824 */ /* 0x000fe400078e00ff */
[----:B------:R-:W-:Y:S02]  /*21e90*/  IMAD.U32 R24, R27, 0x10000, RZ ;  /* 0x000100001b187824 */ /* 0x000fe400078e00ff */
[----:B------:R-:W-:-:S02]  /*21ea0*/  FMUL.FTZ R13, R11, R14 ;  /* 0x0000000e0b0d7220 */ /* 0x000fc40000410000 */
[----:B------:R-:W-:Y:S02]  /*21eb0*/  FFMA.FTZ R17, R21, R14, -R12 ;  /* 0x0000000e15117223 */ /* 0x000fe4000001080c */
[C---:B------:R-:W-:Y:S02]  /*21ec0*/  FMUL.FTZ R12, R10.reuse, R15 ;  /* 0x0000000f0a0c7220 */ /* 0x040fe40000410000 */
[----:B------:R-:W-:Y:S01]  /*21ed0*/  FMUL.FTZ R11, R10, R16 ;  /* 0x000000100a0b7220 */ /* 0x000fe20000410000 */
[----:B------:R-:W-:Y:S01]  /*21ee0*/  F2FP.BF16.PACK_AB R17, R17, R26 ;  /* 0x0000001a1111723e */ /* 0x000fe200000010ff */
[----:B------:R-:W-:Y:S02]  /*21ef0*/  IMAD.U32 R14, R31, 0x10000, RZ ;  /* 0x000100001f0e7824 */ /* 0x000fe400078e00ff */
[----:B------:R-:W-:Y:S02]  /*21f00*/  FMUL.FTZ R10, R3, R24 ;  /* 0x00000018030a7220 */ /* 0x000fe40000410000 */
[----:B------:R-:W-:Y:S01]  /*21f10*/  FFMA.FTZ R23, R21, R23, R13 ;  /* 0x0000001715177223 */ /* 0x000fe2000001000d */
[----:B------:R-:W-:Y:S01]  /*21f20*/  LOP3.LUT R13, R32, 0xffff0000, RZ, 0xc0, !PT ;  /* 0xffff0000200d7812 */ /* 0x000fe200078ec0ff */
[C---:B------:R-:W-:Y:S01]  /*21f30*/  FFMA.FTZ R21, R20.reuse, R16, -R12 ;  /* 0x0000001014157223 */ /* 0x040fe2000001080c */
[----:B------:R-:W-:Y:S01]  /*21f40*/  LOP3.LUT R12, R31, 0xffff0000, RZ, 0xc0, !PT ;  /* 0xffff00001f0c7812 */ /* 0x000fe200078ec0ff */
[----:B------:R-:W-:Y:S01]  /*21f50*/  FFMA.FTZ R20, R20, R15, R11 ;  /* 0x0000000f14147223 */ /* 0x000fe2000001000b */
[----:B------:R-:W-:Y:S01]  /*21f60*/  LOP3.LUT R15, R28, 0xffff0000, RZ, 0xc0, !PT ;  /* 0xffff00001c0f7812 */ /* 0x000fe200078ec0ff */
[-C--:B------:R-:W-:Y:S01]  /*21f70*/  FMUL.FTZ R3, R3, R14.reuse ;  /* 0x0000000e03037220 */ /* 0x080fe20000410000 */
[----:B------:R-:W-:Y:S01]  /*21f80*/  F2FP.BF16.PACK_AB R16, R34, R37 ;  /* 0x000000252210723e */ /* 0x000fe200000010ff */
[C---:B------:R-:W-:Y:S01]  /*21f90*/  FFMA.FTZ R19, R22.reuse, R14, -R10 ;  /* 0x0000000e16137223 */ /* 0x040fe2000001080a */
[----:B------:R-:W-:Y:S01]  /*21fa0*/  LOP3.LUT R14, R27, 0xffff0000, RZ, 0xc0, !PT ;  /* 0xffff00001b0e7812 */ /* 0x000fe200078ec0ff */
[----:B------:R-:W-:-:S02]  /*21fb0*/  FFMA.FTZ R11, R22, R24, R3 ;  /* 0x00000018160b7223 */ /* 0x000fc40000010003 */
[C---:B------:R-:W-:Y:S02]  /*21fc0*/  FMUL.FTZ R10, R9.reuse, R15 ;  /* 0x0000000f090a7220 */ /* 0x040fe40000410000 */
[C---:B------:R-:W-:Y:S02]  /*21fd0*/  FMUL.FTZ R3, R2.reuse, R14 ;  /* 0x0000000e02037220 */ /* 0x040fe40000410000 */
[-C--:B------:R-:W-:Y:S02]  /*21fe0*/  FMUL.FTZ R9, R9, R13.reuse ;  /* 0x0000000d09097220 */ /* 0x080fe40000410000 */
[-C--:B------:R-:W-:Y:S02]  /*21ff0*/  FMUL.FTZ R2, R2, R12.reuse ;  /* 0x0000000c02027220 */ /* 0x080fe40000410000 */
[----:B------:R-:W-:Y:S01]  /*22000*/  FFMA.FTZ R10, R30, R13, -R10 ;  /* 0x0000000d1e0a7223 */ /* 0x000fe2000001080a */
[----:B------:R-:W-:Y:S01]  /*22010*/  F2FP.BF16.PACK_AB R13, R23, R25 ;  /* 0x00000019170d723e */ /* 0x000fe200000010ff */
[----:B------:R-:W-:Y:S01]  /*22020*/  FFMA.FTZ R3, R18, R12, -R3 ;  /* 0x0000000c12037223 */ /* 0x000fe20000010803 */
[----:B------:R-:W-:Y:S01]  /*22030*/  F2FP.BF16.PACK_AB R12, R29, R35 ;  /* 0x000000231d0c723e */ /* 0x000fe200000010ff */
[----:B------:R-:W-:-:S02]  /*22040*/  FFMA.FTZ R9, R30, R15, R9 ;  /* 0x0000000f1e097223 */ /* 0x000fc40000010009 */
[----:B------:R-:W-:Y:S01]  /*22050*/  FFMA.FTZ R2, R18, R14, R2 ;  /* 0x0000000e12027223 */ /* 0x000fe20000010002 */
[----:B------:R-:W-:Y:S02]  /*22060*/  F2FP.BF16.PACK_AB R18, R10, R21 ;  /* 0x000000150a12723e */ /* 0x000fe400000010ff */
[----:B------:R-:W-:Y:S02]  /*22070*/  F2FP.BF16.PACK_AB R19, R3, R19 ;  /* 0x000000130313723e */ /* 0x000fe400000010ff */
[----:B------:R-:W-:Y:S02]  /*22080*/  F2FP.BF16.PACK_AB R14, R9, R20 ;  /* 0x00000014090e723e */ /* 0x000fe400000010ff */
[----:B------:R-:W-:Y:S01]  /*22090*/  F2FP.BF16.PACK_AB R15, R2, R11 ;  /* 0x0000000b020f723e */ /* 0x000fe200000010ff */
[----:B------:R1:W-:Y:S04]  /*220a0*/  ST.E.128 [R40.64], R16 ;  /* 0x0000001028007985 */ /* 0x0003e8000c101d04 */
[----:B------:R1:W-:Y:S02]  /*220b0*/  ST.E.128 [R38.64], R12 ;  /* 0x0000000c26007985 */ /* 0x0003e4000c101d04 */
.L_x_1409:
[----:B------:R-:W-:Y:S05]  /*220c0*/  BSYNC B0 ;  /* 0x0000000000007941 */ /* 0x000fea0003800000 */
.L_x_1408:
[----:B------:R-:W-:-:S04]  /*220d0*/  IADD3 R2, R72, 0x40, RZ ;  /* 0x0000004048027810 */ /* 0x000fc80007ffe0ff */
[----:B------:R-:W-:-:S13]  /*220e0*/  ISETP.GE.AND P0, PT, R2, R36, PT ;  /* 0x000000240200720c */ /* 0x000fda0003f06270 */
[----:B------:R-:W-:Y:S05]  /*220f0*/  @P0 BRA `(.L_x_1405) ;  /* 0x0000078000000947 */ /* 0x000fea0003800000 */
[----:B------:R-:W-:Y:S01]  /*22100*/  SHF.R.S32.HI R10, RZ, 0x1f, R2 ;  /* 0x0000001fff0a7819 */ /* 0x000fe20000011402 */
[----:B-1----:R-:W-:Y:S01]  /*22110*/  IMAD.SHL.U32 R12, R73, 0x40, RZ ;  /* 0x00000040490c7824 */ /* 0x002fe200078e00ff */
[----:B------:R-:W-:Y:S01]  /*22120*/  SHF.R.S32.HI R3, RZ, 0x1f, R52 ;  /* 0x0000001fff037819 */ /* 0x000fe20000011434 */
[----:B------:R-:W-:Y:S01]  /*22130*/  ULDC.64 UR4, c[0x0][0x118] ;  /* 0x0000460000047ab9 */ /* 0x000fe20000000a00 */
[C---:B------:R-:W-:Y:S02]  /*22140*/  LEA.HI R9, R10.reuse, R2, RZ, 0x3 ;  /* 0x000000020a097211 */ /* 0x040fe400078f18ff */
        /* <DEDUP_REMOVED lines=11> */
[-C--:B------:R-:W-:Y:S01]  /*22200*/  LOP3.LUT R12, R11, R14.reuse, RZ, 0x3c, !PT ;  /* 0x0000000e0b0c7212 */ /* 0x080fe200078e3cff */
        /* <DEDUP_REMOVED lines=8> */
[----:B-----5:R-:W-:-:S03]  /*22290*/  IMAD.WIDE.U32 R40, R12, 0x2, R42 ;  /* 0x000000020c287825 */ /* 0x020fc600078e002a */
        /* <DEDUP_REMOVED lines=9> */
[----:B------:R-:W-:Y:S01]  /*22330*/  PRMT R34, R96, 0x5432, R2 ;  /* 0x0000543260227816 */ /* 0x000fe20000000002 */
[----:B------:R-:W-:Y:S01]  /*22340*/  IMAD.U32 R35, R29, 0x10000, RZ ;  /* 0x000100001d237824 */ /* 0x000fe200078e00ff */
[----:B------:R-:W-:-:S02]  /*22350*/  PRMT R27, R95, 0x5410, R21 ;  /* 0x000054105f1b7816 */ /* 0x000fc40000000015 */
[----:B------:R-:W-:Y:S02]  /*22360*/  PRMT R28, R95, 0x5432, R20 ;  /* 0x000054325f1c7816 */ /* 0x000fe40000000014 */
[--C-:B------:R-:W-:Y:S02]  /*22370*/  SHF.R.U64 R9, R58, 0x10, R59.reuse ;  /* 0x000000103a097819 */ /* 0x100fe4000000123b */
[----:B------:R-:W-:Y:S02]  /*22380*/  SHF.R.U32.HI R10, RZ, 0x10, R59 ;  /* 0x00000010ff0a7819 */ /* 0x000fe4000001163b */
[----:B------:R-:W-:Y:S02]  /*22390*/  SHF.R.U32.HI R23, RZ, 0x10, R61 ;  /* 0x00000010ff177819 */ /* 0x000fe4000001163d */
[----:B------:R-:W-:Y:S02]  /*223a0*/  SHF.R.U32.HI R3, RZ, 0x10, R57 ;  /* 0x00000010ff037819 */ /* 0x000fe40000011639 */
[----:B------:R-:W-:-:S02]  /*223b0*/  LOP3.LUT R29, R29, 0xffff0000, RZ, 0xc0, !PT ;  /* 0xffff00001d1d7812 */ /* 0x000fc400078ec0ff */
[C---:B------:R-:W-:Y:S02]  /*223c0*/  PRMT R32, R97.reuse, 0x5432, R9 ;  /* 0x0000543261207816 */ /* 0x040fe40000000009 */
[----:B------:R-:W-:Y:S02]  /*223d0*/  PRMT R31, R97, 0x5410, R10 ;  /* 0x00005410611f7816 */ /* 0x000fe4000000000a */
        /* <DEDUP_REMOVED lines=74> */
.L_x_1405:
[----:B------:R-:W-:Y:S05]  /*22880*/  BSYNC B1 ;  /* 0x0000000000017941 */ /* 0x000fea0003800000 */
.L_x_1404:
[----:B------:R-:W-:Y:S01]  /*22890*/  IADD3 R33, R73, 0x40, RZ ;  /* 0x0000004049217810 */ /* 0x000fe20007ffe0ff */
[----:B------:R-:W-:-:S02]  /*228a0*/  IMAD.MOV.U32 R2, RZ, RZ, R110 ;  /* 0x000000ffff027224 */ /* 0x000fc400078e006e */
[----:B------:R-:W-:Y:S01]  /*228b0*/  IMAD.MOV.U32 R3, RZ, RZ, 0x0 ;  /* 0x00000000ff037424 */ /* 0x000fe200078e00ff */
[----:B------:R-:W-:-:S13]  /*228c0*/  ISETP.GE.AND P0, PT, R33, R55, PT ;  /* 0x000000372100720c */ /* 0x000fda0003f06270 */
[----:B------:R-:W-:Y:S05]  /*228d0*/  @P0 RET.REL.NODEC R2 `(_ZN7cutlass13device_kernelIN5flash19enable_sm80_to_sm89INS1_16FlashAttnFwdSm80INS1_25CollectiveMainloopFwdSm80ILi8ELi2ELb0EN4cute5tupleIJNS5_1CILi128EEENS7_ILi64EEENS7_ILi192EEEEEELi192ENS_10bfloat16_tEfNS_4arch4Sm80ELb0ELb1ELb1ELb1ELb1ELb1ELb1ELb0EEENS1_21CollectiveEpilogueFwdINS6_IJS8_SA_S9_EEENS6_IJNS7_ILi1EEESI_SI_EEESC_SE_Li256ELb1ELb1ELb0ELb0EEENS1_19SingleTileSchedulerILb1ELb0ELb1ELi128EEEEEEEEEvNT_6ParamsE) ;  /* 0xfffdd72002000950 */ /* 0x000fea0003c3ffff */
[----:B------:R-:W-:Y:S01]  /*228e0*/  ISETP.GE.AND P0, PT, R72, R36, PT ;  /* 0x000000244800720c */ /* 0x000fe20003f06270 */
[----:B------:R-:W-:-:S12]  /*228f0*/  BSSY B0, `(.L_x_1410) ;  /* 0x0000073000007945 */ /* 0x000fd80003800000 */
[----:B------:R-:W-:Y:S05]  /*22900*/  @P0 BRA `(.L_x_1411) ;  /* 0x0000071000000947 */ /* 0x000fea0003800000 */
[----:B------:R-:W-:Y:S01]  /*22910*/  SHF.R.S32.HI R3, RZ, 0x1f, R33 ;  /* 0x0000001fff037819 */ /* 0x000fe20000011421 */
[----:B------:R-:W-:Y:S01]  /*22920*/  IMAD.SHL.U32 R2, R33, 0x40, RZ ;  /* 0x0000004021027824 */ /* 0x000fe200078e00ff */
[----:B------:R-:W-:Y:S01]  /*22930*/  LEA.HI R10, R36, R53, RZ, 0x1d ;  /* 0x00000035240a7211 */ /* 0x000fe200078fe8ff */
[----:B------:R-:W-:Y:S01]  /*22940*/  ULDC.64 UR4, c[0x0][0x118] ;  /* 0x0000460000047ab9 */ /* 0x000fe20000000a00 */
[----:B------:R-:W-:Y:S02]  /*22950*/  LEA.HI R3, R3, R33, RZ, 0x3 ;  /* 0x0000002103037211 */ /* 0x000fe400078f18ff */
[----:B------:R-:W-:Y:S02]  /*22960*/  SHF.R.S32.HI R11, RZ, 0x1f, R10 ;  /* 0x0000001fff0b7819 */ /* 0x000fe4000001140a */
[----:B------:R-:W-:Y:S01]  /*22970*/  LOP3.LUT R2, R2, 0x1c0, RZ, 0xc0, !PT ;  /* 0x000001c002027812 */ /* 0x000fe200078ec0ff */
[----:B------:R-:W-:Y:S01]  /*22980*/  IMAD.SHL.U32 R9, R3, 0x40, RZ ;  /* 0x0000004003097824 */ /* 0x000fe200078e00ff */
[----:B------:R-:W-:Y:S01]  /*22990*/  LEA.HI R11, R11, R10, RZ, 0x3 ;  /* 0x0000000a0b0b7211 */ /* 0x000fe200078f18ff */
[----:B------:R-:W-:Y:S01]  /*229a0*/  IMAD.SHL.U32 R10, R10, 0x8, RZ ;  /* 0x000000080a0a7824 */ /* 0x000fe200078e00ff */
[----:B-1----:R-:W-:-:S02]  /*229b0*/  LOP3.LUT R12, R2, 0x38, R72, 0xf8, !PT ;  /* 0x00000038020c7812 */ /* 0x002fc400078ef848 */
[----:B------:R-:W-:Y:S02]  /*229c0*/  SHF.R.U32.HI R3, RZ, 0x3, R2 ;  /* 0x00000003ff037819 */ /* 0x000fe40000011602 */
[----:B------:R-:W-:Y:S02]  /*229d0*/  LOP3.LUT R9, R9, 0xfffffe00, RZ, 0xc0, !PT ;  /* 0xfffffe0009097812 */ /* 0x000fe400078ec0ff */
[----:B------:R-:W-:Y:S01]  /*229e0*/  LOP3.LUT R2, R2, 0x38, R10, 0xf8, !PT ;  /* 0x0000003802027812 */ /* 0x000fe200078ef80a */
[----:B------:R-:W-:Y:S01]  /*229f0*/  IMAD.SHL.U32 R10, R11, 0x400, RZ ;  /* 0x000004000b0a7824 */ /* 0x000fe200078e00ff */
        /* <DEDUP_REMOVED lines=58> */
[----:B------:R-:W-:-:S02]  /*22da0*/  FFMA.FTZ R26, R24, R15, -R13 ;  /* 0x0000000f181a7223 */ /* 0x000fc4000001080d */
[----:B------:R-:W-:Y:S02]  /*22db0*/  FFMA.FTZ R24, R24, R19, R12 ;  /* 0x0000001318187223 */ /* 0x000fe4000001000c */
        /* <DEDUP_REMOVED lines=18> */
[----:B------:R-:W-:Y:S01]  /*22ee0*/  LOP3.LUT R14, R27, 0xffff0000, RZ, 0xc0, !PT ;  /* 0xffff00001b0e7812 */ /* 0x000fe200078ec0ff */
[----:B------:R-:W-:Y:S01]  /*22ef0*/  FFMA.FTZ R20, R20, R16, R11 ;  /* 0x0000001014147223 */ /* 0x000fe2000001000b */
[----:B------:R-:W-:Y:S01]  /*22f00*/  F2FP.BF16.PACK_AB R16, R35, R44 ;  /* 0x0000002c2310723e */ /* 0x000fe200000010ff */
[----:B------:R-:W-:-:S02]  /*22f10*/  FFMA.FTZ R11, R22, R25, R3 ;  /* 0x00000019160b7223 */ /* 0x000fc40000010003 */
[C---:B------:R-:W-:Y:S02]  /*22f20*/  FMUL.FTZ R10, R9.reuse, R15 ;  /* 0x0000000f090a7220 */ /* 0x040fe40000410000 */
[C---:B------:R-:W-:Y:S02]  /*22f30*/  FMUL.FTZ R3, R2.reuse, R14 ;  /* 0x0000000e02037220 */ /* 0x040fe40000410000 */
[-C--:B------:R-:W-:Y:S02]  /*22f40*/  FMUL.FTZ R9, R9, R13.reuse ;  /* 0x0000000d09097220 */ /* 0x080fe40000410000 */
[----:B------:R-:W-:Y:S02]  /*22f50*/  FMUL.FTZ R2, R2, R12 ;  /* 0x0000000c02027220 */ /* 0x000fe40000410000 */
        /* <DEDUP_REMOVED lines=12> */
.L_x_1411:
[----:B------:R-:W-:Y:S05]  /*23020*/  BSYNC B0 ;  /* 0x0000000000007941 */ /* 0x000fea0003800000 */
.L_x_1410:
        /* <DEDUP_REMOVED lines=11> */
[----:B------:R-:W-:-:S02]  /*230e0*/  SHF.R.S32.HI R10, RZ, 0x3, R3 ;  /* 0x00000003ff0a7819 */ /* 0x000fc40000011403 */
[----:B-1----:R-:W-:Y:S02]  /*230f0*/  LOP3.LUT R13, R2, 0x38, R3, 0xf8, !PT ;  /* 0x00000038020d7812 */ /* 0x002fe400078ef803 */
[----:B------:R-:W-:Y:S01]  /*23100*/  LEA.HI R12, R11, R33, RZ, 0x3 ;  /* 0x000000210b0c7211 */ /* 0x000fe200078f18ff */
[----:B------:R-:W-:Y:S01]  /*23110*/  IMAD.SHL.U32 R11, R9, 0x80, RZ ;  /* 0x00000080090b7824 */ /* 0x000fe200078e00ff */
[----:B------:R-:W-:Y:S02]  /*23120*/  LEA.HI R3, R36, R10, RZ, 0x1d ;  /* 0x0000000a24037211 */ /* 0x000fe400078fe8ff */
[----:B------:R-:W-:Y:S01]  /*23130*/  SHF.R.U32.HI R15, RZ, 0x3, R2 ;  /* 0x00000003ff0f7819 */ /* 0x000fe20000011602 */
[----:B------:R-:W-:Y:S01]  /*23140*/  IMAD.SHL.U32 R9, R12, 0x40, RZ ;  /* 0x000000400c097824 */ /* 0x000fe200078e00ff */
[----:B------:R-:W-:Y:S02]  /*23150*/  SHF.R.S32.HI R10, RZ, 0x1f, R3 ;  /* 0x0000001fff0a7819 */ /* 0x000fe40000011403 */
        /* <DEDUP_REMOVED lines=105> */
.L_x_1413:
[----:B------:R-:W-:Y:S05]  /*237f0*/  BSYNC B0 ;  /* 0x0000000000007941 */ /* 0x000fea0003800000 */
.L_x_1412:
[----:B------:R-:W-:Y:S01]  /*23800*/  IADD3 R2, R72, 0x40, RZ ;  /* 0x0000004048027810 */ /* 0x000fe20007ffe0ff */
[----:B------:R-:W-:-:S02]  /*23810*/  IMAD.MOV.U32 R10, RZ, RZ, R110 ;  /* 0x000000ffff0a7224 */ /* 0x000fc400078e006e */
[----:B------:R-:W-:Y:S01]  /*23820*/  IMAD.MOV.U32 R11, RZ, RZ, 0x0 ;  /* 0x00000000ff0b7424 */ /* 0x000fe200078e00ff */
[----:B------:R-:W-:-:S13]  /*23830*/  ISETP.GE.AND P0, PT, R2, R36, PT ;  /* 0x000000240200720c */ /* 0x000fda0003f06270 */
[----:B------:R-:W-:Y:S05]  /*23840*/  @P0 RET.REL.NODEC R10 `(_ZN7cutlass13device_kernelIN5flash19enable_sm80_to_sm89INS1_16FlashAttnFwdSm80INS1_25CollectiveMainloopFwdSm80ILi8ELi2ELb0EN4cute5tupleIJNS5_1CILi128EEENS7_ILi64EEENS7_ILi192EEEEEELi192ENS_10bfloat16_tEfNS_4arch4Sm80ELb0ELb1ELb1ELb1ELb1ELb1ELb1ELb0EEENS1_21CollectiveEpilogueFwdINS6_IJS8_SA_S9_EEENS6_IJNS7_ILi1EEESI_SI_EEESC_SE_Li256ELb1ELb1ELb0ELb0EEENS1_19SingleTileSchedulerILb1ELb0ELb1ELi128EEEEEEEEEvNT_6ParamsE) ;  /* 0xfffdc7b00a000950 */ /* 0x000fea0003c3ffff */
[----:B------:R-:W-:Y:S01]  /*23850*/  SHF.R.S32.HI R10, RZ, 0x1f, R2 ;  /* 0x0000001fff0a7819 */ /* 0x000fe20000011402 */
[----:B------:R-:W-:Y:S01]  /*23860*/  IMAD.SHL.U32 R11, R33, 0x40, RZ ;  /* 0x00000040210b7824 */ /* 0x000fe200078e00ff */
[----:B-1----:R-:W-:Y:S01]  /*23870*/  SHF.R.S32.HI R12, RZ, 0x1f, R33 ;  /* 0x0000001fff0c7819 */ /* 0x002fe20000011421 */
[----:B------:R-:W-:Y:S01]  /*23880*/  ULDC.64 UR4, c[0x0][0x118] ;  /* 0x0000460000047ab9 */ /* 0x000fe20000000a00 */
        /* <DEDUP_REMOVED lines=28> */
[----:B------:R-:W-:-:S02]  /*23a50*/  PRMT R28, R106, 0x5432, R11 ;  /* 0x000054326a1c7816 */ /* 0x000fc4000000000b */
[----:B------:R-:W-:Y:S02]  /*23a60*/  PRMT R33, R108, 0x5432, R2 ;  /* 0x000054326c217816 */ /* 0x000fe40000000002 */
[----:B------:R-:W-:Y:S01]  /*23a70*/  SHF.R.U32.HI R10, RZ, 0x10, R91 ;  /* 0x00000010ff0a7819 */ /* 0x000fe2000001165b */
[----:B------:R-:W-:Y:S01]  /*23a80*/  IMAD.U32 R38, R28, 0x10000, RZ ;  /* 0x000100001c267824 */ /* 0x000fe200078e00ff */
[----:B------:R-:W-:Y:S02]  /*23a90*/  SHF.R.U32.HI R22, RZ, 0x10, R85 ;  /* 0x00000010ff167819 */ /* 0x000fe40000011655 */
[----:B------:R-:W-:Y:S02]  /*23aa0*/  SHF.R.U32.HI R3, RZ, 0x10, R89 ;  /* 0x00000010ff037819 */ /* 0x000fe40000011659 */
[----:B------:R-:W-:Y:S02]  /*23ab0*/  PRMT R30, R109, 0x5410, R10 ;  /* 0x000054106d1e7816 */ /* 0x000fe4000000000a */
[----:B------:R-:W-:-:S02]  /*23ac0*/  PRMT R22, R106, 0x5410, R22 ;  /* 0x000054106a167816 */ /* 0x000fc40000000016 */
[----:B------:R-:W-:Y:S02]  /*23ad0*/  SHF.R.U64 R9, R90, 0x10, R91 ;  /* 0x000000105a097819 */ /* 0x000fe4000000125b */
[----:B------:R-:W-:Y:S02]  /*23ae0*/  PRMT R32, R108, 0x5410, R3 ;  /* 0x000054106c207816 */ /* 0x000fe40000000003 */
[----:B------:R-:W-:Y:S02]  /*23af0*/  LOP3.LUT R28, R28, 0xffff0000, RZ, 0xc0, !PT ;  /* 0xffff00001c1c7812 */ /* 0x000fe400078ec0ff */
        /* <DEDUP_REMOVED lines=15> */
[----:B------:R-:W-:Y:S01]  /*23bf0*/  IMAD.U32 R19, R33, 0x10000, RZ ;  /* 0x0001000021137824 */ /* 0x000fe200078e00ff */
[C---:B------:R-:W-:Y:S01]  /*23c00*/  LOP3.LUT R12, R13.reuse, 0xffff0000, RZ, 0xc0, !PT ;  /* 0xffff00000d0c7812 */ /* 0x040fe200078ec0ff */
[----:B------:R-:W-:Y:S01]  /*23c10*/  IMAD.U32 R10, R13, 0x10000, RZ ;  /* 0x000100000d0a7824 */ /* 0x000fe200078e00ff */
[----:B------:R-:W-:Y:S01]  /*23c20*/  LOP3.LUT R33, R33, 0xffff0000, RZ, 0xc0, !PT ;  /* 0xffff000021217812 */ /* 0x000fe200078ec0ff */
[----:B------:R-:W-:Y:S01]  /*23c30*/  FMUL.FTZ R13, R16, R38 ;  /* 0x00000026100d7220 */ /* 0x000fe20000410000 */
[----:B------:R-:W-:Y:S01]  /*23c40*/  LOP3.LUT R3, R14, 0xffff0000, RZ, 0xc0, !PT ;  /* 0xffff00000e037812 */ /* 0x000fe200078ec0ff */
[----:B------:R-:W-:-:S02]  /*23c50*/  FMUL.FTZ R16, R16, R19 ;  /* 0x0000001310107220 */ /* 0x000fc40000410000 */
[C---:B------:R-:W-:Y:S02]  /*23c60*/  FFMA.FTZ R39, R25.reuse, R19, -R13 ;  /* 0x0000001319277223 */ /* 0x040fe4000001080d */
[C---:B------:R-:W-:Y:S02]  /*23c70*/  IMAD.U32 R19, R22.reuse, 0x10000, RZ ;  /* 0x0001000016137824 */ /* 0x040fe400078e00ff */
[----:B------:R-:W-:Y:S01]  /*23c80*/  FFMA.FTZ R38, R25, R38, R16 ;  /* 0x0000002619267223 */ /* 0x000fe20000010010 */
[----:B------:R-:W-:Y:S01]  /*23c90*/  LOP3.LUT R25, R22, 0xffff0000, RZ, 0xc0, !PT ;  /* 0xffff000016197812 */ /* 0x000fe200078ec0ff */
[----:B------:R-:W-:Y:S01]  /*23ca0*/  IMAD.U32 R9, R14, 0x10000, RZ ;  /* 0x000100000e097824 */ /* 0x000fe200078e00ff */
[C---:B------:R-:W-:Y:S01]  /*23cb0*/  LOP3.LUT R14, R15.reuse, 0xffff0000, RZ, 0xc0, !PT ;  /* 0xffff00000f0e7812 */ /* 0x040fe200078ec0ff */
[C---:B------:R-:W-:Y:S01]  /*23cc0*/  IMAD.U32 R16, R32.reuse, 0x10000, RZ ;  /* 0x0001000020107824 */ /* 0x040fe200078e00ff */
[----:B------:R-:W-:Y:S01]  /*23cd0*/  LOP3.LUT R32, R32, 0xffff0000, RZ, 0xc0, !PT ;  /* 0xffff000020207812 */ /* 0x000fe200078ec0ff */
[----:B------:R-:W-:-:S02]  /*23ce0*/  IMAD.U32 R2, R15, 0x10000, RZ ;  /* 0x000100000f027824 */ /* 0x000fc400078e00ff */
[C---:B------:R-:W-:Y:S02]  /*23cf0*/  FMUL.FTZ R15, R11.reuse, R28 ;  /* 0x0000001c0b0f7220 */ /* 0x040fe40000410000 */
[----:B------:R-:W-:Y:S02]  /*23d00*/  FMUL.FTZ R13, R11, R33 ;  /* 0x000000210b0d7220 */ /* 0x000fe40000410000 */
[C---:B------:R-:W-:Y:S02]  /*23d10*/  FMUL.FTZ R11, R10.reuse, R19 ;  /* 0x000000130a0b7220 */ /* 0x040fe40000410000 */
[----:B------:R-:W-:Y:S02]  /*23d20*/  FMUL.FTZ R10, R10, R16 ;  /* 0x000000100a0a7220 */ /* 0x000fe40000410000 */
[C---:B------:R-:W-:Y:S02]  /*23d30*/  FFMA.FTZ R33, R24.reuse, R33, -R15 ;  /* 0x0000002118217223 */ /* 0x040fe4000001080f */
[----:B------:R-:W-:-:S02]  /*23d40*/  FFMA.FTZ R28, R24, R28, R13 ;  /* 0x0000001c181c7223 */ /* 0x000fc4000001000d */
[C---:B------:R-:W-:Y:S02]  /*23d50*/  FFMA.FTZ R24, R23.reuse, R16, -R11 ;  /* 0x0000001017187223 */ /* 0x040fe4000001080b */
[----:B------:R-:W-:Y:S02]  /*23d60*/  FFMA.FTZ R23, R23, R19, R10 ;  /* 0x0000001317177223 */ /* 0x000fe4000001000a */
[C---:B------:R-:W-:Y:S02]  /*23d70*/  FMUL.FTZ R10, R12.reuse, R25 ;  /* 0x000000190c0a7220 */ /* 0x040fe40000410000 */
[C---:B------:R-:W-:Y:S01]  /*23d80*/  IMAD.U32 R16, R31.reuse, 0x10000, RZ ;  /* 0x000100001f107824 */ /* 0x040fe200078e00ff */
[----:B------:R-:W-:Y:S01]  /*23d90*/  LOP3.LUT R31, R31, 0xffff0000, RZ, 0xc0, !PT ;  /* 0xffff00001f1f7812 */ /* 0x000fe200078ec0ff */
[-C--:B------:R-:W-:Y:S02]  /*23da0*/  FMUL.FTZ R12, R12, R32.reuse ;  /* 0x000000200c0c7220 */ /* 0x080fe40000410000 */
[C---:B------:R-:W-:Y:S01]  /*23db0*/  IMAD.U32 R15, R27.reuse, 0x10000, RZ ;  /* 0x000100001b0f7824 */ /* 0x040fe200078e00ff */
[----:B------:R-:W-:Y:S01]  /*23dc0*/  LOP3.LUT R27, R27, 0xffff0000, RZ, 0xc0, !PT ;  /* 0xffff00001b1b7812 */ /* 0x000fe200078ec0ff */
[----:B------:R-:W-:-:S02]  /*23dd0*/  FFMA.FTZ R32, R20, R32, -R10 ;  /* 0x0000002014207223 */ /* 0x000fc4000001080a */
[----:B------:R-:W-:Y:S02]  /*23de0*/  IMAD.U32 R22, R26, 0x10000, RZ ;  /* 0x000100001a167824 */ /* 0x000fe400078e00ff */
[C---:B------:R-:W-:Y:S02]  /*23df0*/  FMUL.FTZ R10, R9.reuse, R16 ;  /* 0x00000010090a7220 */ /* 0x040fe40000410000 */
[C---:B------:R-:W-:Y:S01]  /*23e00*/  IMAD.U32 R13, R30.reuse, 0x10000, RZ ;  /* 0x000100001e0d7824 */ /* 0x040fe200078e00ff */
[----:B------:R-:W-:Y:S01]  /*23e10*/  LOP3.LUT R30, R30, 0xffff0000, RZ, 0xc0, !PT ;  /* 0xffff00001e1e7812 */ /* 0x000fe200078ec0ff */
[-C--:B------:R-:W-:Y:S02]  /*23e20*/  FMUL.FTZ R11, R9, R15.reuse ;  /* 0x0000000f090b7220 */ /* 0x080fe40000410000 */
[----:B------:R-:W-:Y:S02]  /*23e30*/  FMUL.FTZ R9, R2, R22 ;  /* 0x0000001602097220 */ /* 0x000fe40000410000 */
[----:B------:R-:W-:Y:S01]  /*23e40*/  FFMA.FTZ R10, R17, R15, R10 ;  /* 0x0000000f110a7223 */ /* 0x000fe2000001000a */
        /* <DEDUP_REMOVED lines=10> */
[C---:B------:R-:W-:Y:S01]  /*23ef0*/  FFMA.FTZ R9, R29.reuse, R31, -R9 ;  /* 0x0000001f1d097223 */ /* 0x040fe20000010809 */
[----:B------:R-:W-:Y:S01]  /*23f00*/  F2FP.BF16.PACK_AB R17, R32, R24 ;  /* 0x000000182011723e */ /* 0x000fe200000010ff */
[----:B------:R-:W-:Y:S02]  /*23f10*/  FFMA.FTZ R2, R18, R30, -R2 ;  /* 0x0000001e12027223 */ /* 0x000fe40000010802 */
[----:B------:R-:W-:Y:S01]  /*23f20*/  FFMA.FTZ R20, R20, R25, R12 ;  /* 0x0000001914147223 */ /* 0x000fe2000001000c */
[----:B------:R-:W-:Y:S01]  /*23f30*/  F2FP.BF16.PACK_AB R12, R28, R38 ;  /* 0x000000261c0c723e */ /* 0x000fe200000010ff */
[----:B------:R-:W-:Y:S01]  /*23f40*/  FFMA.FTZ R3, R29, R27, R3 ;  /* 0x0000001b1d037223 */ /* 0x000fe20000010003 */
[----:B------:R-:W-:Y:S01]  /*23f50*/  F2FP.BF16.PACK_AB R19, R2, R19 ;  /* 0x000000130213723e */ /* 0x000fe200000010ff */
[----:B------:R-:W-:Y:S01]  /*23f60*/  FFMA.FTZ R15, R18, R15, R14 ;  /* 0x0000000f120f7223 */ /* 0x000fe2000001000e */
[----:B------:R-:W-:Y:S01]  /*23f70*/  F2FP.BF16.PACK_AB R18, R9, R11 ;  /* 0x0000000b0912723e */ /* 0x000fe200000010ff */
[----:B------:R-:W-:Y:S01]  /*23f80*/  IMAD.MOV.U32 R2, RZ, RZ, R110 ;  /* 0x000000ffff027224 */ /* 0x000fe200078e006e */
[----:B------:R-:W-:-:S02]  /*23f90*/  F2FP.BF16.PACK_AB R13, R20, R23 ;  /* 0x00000017140d723e */ /* 0x000fc400000010ff */
[----:B------:R-:W-:Y:S01]  /*23fa0*/  F2FP.BF16.PACK_AB R14, R3, R10 ;  /* 0x0000000a030e723e */ /* 0x000fe200000010ff */
[----:B------:R-:W-:Y:S01]  /*23fb0*/  IMAD.MOV.U32 R3, RZ, RZ, 0x0 ;  /* 0x00000000ff037424 */ /* 0x000fe200078e00ff */
[----:B------:R-:W-:Y:S01]  /*23fc0*/  F2FP.BF16.PACK_AB R15, R15, R21 ;  /* 0x000000150f0f723e */ /* 0x000fe200000010ff */
[----:B------:R1:W-:Y:S04]  /*23fd0*/  ST.E.128 [R36.64], R16 ;  /* 0x0000001024007985 */ /* 0x0003e8000c101d04 */
[----:B------:R1:W-:Y:S01]  /*23fe0*/  ST.E.128 [R34.64], R12 ;  /* 0x0000000c22007985 */ /* 0x0003e2000c101d04 */
[----:B------:R-:W-:Y:S05]  /*23ff0*/  RET.REL.NODEC R2 `(_ZN7cutlass13device_kernelIN5flash19enable_sm80_to_sm89INS1_16FlashAttnFwdSm80INS1_25CollectiveMainloopFwdSm80ILi8ELi2ELb0EN4cute5tupleIJNS5_1CILi128EEENS7_ILi64EEENS7_ILi192EEEEEELi192ENS_10bfloat16_tEfNS_4arch4Sm80ELb0ELb1ELb1ELb1ELb1ELb1ELb1ELb0EEENS1_21CollectiveEpilogueFwdINS6_IJS8_SA_S9_EEENS6_IJNS7_ILi1EEESI_SI_EEESC_SE_Li256ELb1ELb1ELb0ELb0EEENS1_19SingleTileSchedulerILb1ELb0ELb1ELi128EEEEEEEEEvNT_6ParamsE) ;  /* 0xfffdc00002007950 */ /* 0x000fea0003c3ffff */
.L_x_1366:
        /* <DEDUP_REMOVED lines=8> */
.L_x_1367:
[----:B------:R-:W-:Y:S01]  /*24080*/  IMAD.MOV.U32 R30, RZ, RZ, R48 ;  /* 0x000000ffff1e7224 */ /* 0x000fe200078e0030 */
[----:B------:R-:W-:Y:S01]  /*24090*/  MOV R3, 0x1c1f ;  /* 0x00001c1f00037802 */ /* 0x000fe20000000f00 */
[----:B------:R-:W-:Y:S01]  /*240a0*/  IMAD.MOV.U32 R29, RZ, RZ, RZ ;  /* 0x000000ffff1d7224 */ /* 0x000fe200078e00ff */
[----:B------:R-:W-:Y:S02]  /*240b0*/  MOV R160, 0xffffffff ;  /* 0xffffffff00a07802 */ /* 0x000fe40000000f00 */
[----:B------:R-:W-:Y:S02]  /*240c0*/  MOV R2, 0x240e0 ;  /* 0x000240e000027802 */ /* 0x000fe40000000f00 */
[----:B-12---:R-:W-:Y:S05]  /*240d0*/  CALL.REL.NOINC `($__internal_5_$__cuda_sm70_shflsync_idx_p) ;  /* 0x0000070000007944 */ /* 0x006fea0003c00000 */
[----:B------:R-:W-:Y:S01]  /*240e0*/  IMAD.MOV.U32 R30, RZ, RZ, R22 ;  /* 0x000000ffff1e7224 */ /* 0x000fe200078e0016 */
[----:B------:R-:W-:Y:S01]  /*240f0*/  MOV R3, 0x1c1f ;  /* 0x00001c1f00037802 */ /* 0x000fe20000000f00 */
[----:B------:R-:W-:Y:S01]  /*24100*/  IMAD.MOV.U32 R29, RZ, RZ, RZ ;  /* 0x000000ffff1d7224 */ /* 0x000fe200078e00ff */
[----:B------:R-:W-:Y:S01]  /*24110*/  MOV R10, R31 ;  /* 0x0000001f000a7202 */ /* 0x000fe20000000f00 */
[----:B------:R-:W-:Y:S01]  /*24120*/  IMAD.MOV.U32 R160, RZ, RZ, -0x1 ;  /* 0xffffffffffa07424 */ /* 0x000fe200078e00ff */
[----:B------:R-:W-:-:S02]  /*24130*/  MOV R11, R9 ;  /* 0x00000009000b7202 */ /* 0x000fc40000000f00 */
[----:B------:R-:W-:Y:S02]  /*24140*/  MOV R2, 0x24160 ;  /* 0x0002416000027802 */ /* 0x000fe40000000f00 */
[----:B------:R-:W-:Y:S05]  /*24150*/  CALL.REL.NOINC `($__internal_5_$__cuda_sm70_shflsync_idx_p) ;  /* 0x0000068000007944 */ /* 0x000fea0003c00000 */
[----:B------:R-:W-:Y:S01]  /*24160*/  IMAD.MOV.U32 R12, RZ, RZ, R31 ;  /* 0x000000ffff0c7224 */ /* 0x000fe200078e001f */
[----:B------:R-:W-:Y:S01]  /*24170*/  MOV R30, R20 ;  /* 0x00000014001e7202 */ /* 0x000fe20000000f00 */
[----:B------:R-:W-:Y:S01]  /*24180*/  IMAD.MOV.U32 R29, RZ, RZ, RZ ;  /* 0x000000ffff1d7224 */ /* 0x000fe200078e00ff */
[----:B------:R-:W-:Y:S01]  /*24190*/  MOV R3, 0x1c1f ;  /* 0x00001c1f00037802 */ /* 0x000fe20000000f00 */
[----:B------:R-:W-:Y:S01]  /*241a0*/  IMAD.MOV.U32 R160, RZ, RZ, -0x1 ;  /* 0xffffffffffa07424 */ /* 0x000fe200078e00ff */
[----:B------:R-:W-:Y:S02]  /*241b0*/  MOV R2, 0x241d0 ;  /* 0x000241d000027802 */ /* 0x000fe40000000f00 */
[----:B------:R-:W-:Y:S05]  /*241c0*/  CALL.REL.NOINC `($__internal_5_$__cuda_sm70_shflsync_idx_p) ;  /* 0x0000061000007944 */ /* 0x000fea0003c00000 */
[----:B------:R-:W-:Y:S01]  /*241d0*/  MOV R2, R31 ;  /* 0x0000001f00027202 */ /* 0x000fe20000000f00 */
[----:B------:R-:W-:Y:S05]  /*241e0*/  BRA `(.L_x_1415) ;  /* 0xffff86d000007947 */ /* 0x000fea000383ffff */
.L_x_1370:
[----:B------:R-:W-:Y:S01]  /*241f0*/  IMAD.MOV.U32 R30, RZ, RZ, R39 ;  /* 0x000000ffff1e7224 */ /* 0x000fe200078e0027 */
[----:B------:R-:W-:Y:S01]  /*24200*/  MOV R3, 0x1c1f ;  /* 0x00001c1f00037802 */ /* 0x000fe20000000f00 */
[----:B------:R-:W-:Y:S01]  /*24210*/  IMAD.MOV.U32 R29, RZ, RZ, 0x1 ;  /* 0x00000001ff1d7424 */ /* 0x000fe200078e00ff */
[----:B------:R-:W-:Y:S02]  /*24220*/  MOV R160, 0xffffffff ;  /* 0xffffffff00a07802 */ /* 0x000fe40000000f00 */
[----:B------:R-:W-:-:S02]  /*24230*/  MOV R2, 0x24250 ;  /* 0x0002425000027802 */ /* 0x000fc40000000f00 */
[----:B---3--:R-:W-:Y:S05]  /*24240*/  CALL.REL.NOINC `($__internal_5_$__cuda_sm70_shflsync_idx_p) ;  /* 0x0000059000007944 */ /* 0x008fea0003c00000 */
[----:B------:R-:W-:Y:S01]  /*24250*/  IMAD.MOV.U32 R11, RZ, RZ, R31 ;  /* 0x000000ffff0b7224 */ /* 0x000fe200078e001f */
[----:B------:R-:W-:Y:S01]  /*24260*/  MOV R30, R48 ;  /* 0x00000030001e7202 */ /* 0x000fe20000000f00 */
[----:B------:R-:W-:Y:S01]  /*24270*/  IMAD.MOV.U32 R29, RZ, RZ, 0x1 ;  /* 0x00000001ff1d7424 */ /* 0x000fe200078e00ff */
[----:B------:R-:W-:Y:S01]  /*24280*/  MOV R3, 0x1c1f ;  /* 0x00001c1f00037802 */ /* 0x000fe20000000f00 */
[----:B------:R-:W-:Y:S01]  /*24290*/  IMAD.MOV.U32 R160, RZ, RZ, -0x1 ;  /* 0xffffffffffa07424 */ /* 0x000fe200078e00ff */
[----:B------:R-:W-:-:S02]  /*242a0*/  MOV R2, 0x242c0 ;  /* 0x000242c000027802 */ /* 0x000fc40000000f00 */
[----:B------:R-:W-:Y:S05]  /*242b0*/  CALL.REL.NOINC `($__internal_5_$__cuda_sm70_shflsync_idx_p) ;  /* 0x0000052000007944 */ /* 0x000fea0003c00000 */
[----:B------:R-:W-:Y:S01]  /*242c0*/  IMAD.MOV.U32 R30, RZ, RZ, R22 ;  /* 0x000000ffff1e7224 */ /* 0x000fe200078e0016 */
[----:B------:R-:W-:Y:S01]  /*242d0*/  MOV R29, 0x1 ;  /* 0x00000001001d7802 */ /* 0x000fe20000000f00 */
[----:B------:R-:W-:Y:S01]  /*242e0*/  IMAD.MOV.U32 R3, RZ, RZ, 0x1c1f ;  /* 0x00001c1fff037424 */ /* 0x000fe200078e00ff */
[----:B------:R-:W-:Y:S01]  /*242f0*/  MOV R160, 0xffffffff ;  /* 0xffffffff00a07802 */ /* 0x000fe20000000f00 */
[----:B------:R-:W-:Y:S01]  /*24300*/  IMAD.MOV.U32 R10, RZ, RZ, R31 ;  /* 0x000000ffff0a7224 */ /* 0x000fe200078e001f */
[----:B------:R-:W-:-:S02]  /*24310*/  MOV R2, 0x24330 ;  /* 0x0002433000027802 */ /* 0x000fc40000000f00 */
[----:B------:R-:W-:Y:S05]  /*24320*/  CALL.REL.NOINC `($__internal_5_$__cuda_sm70_shflsync_idx_p) ;  /* 0x000004b000007944 */ /* 0x000fea0003c00000 */
        /* <DEDUP_REMOVED lines=9> */
.L_x_1397:
        /* <DEDUP_REMOVED lines=8> */
.L_x_1398:
        /* <DEDUP_REMOVED lines=23> */
.L_x_1401:
        /* <DEDUP_REMOVED lines=16> */
[----:B------:R-:W-:Y:S01]  /*246b0*/  MOV R10, R31 ;  /* 0x0000001f000a7202 */ /* 0x000fe20000000f00 */
[----:B------:R-:W-:Y:S01]  /*246c0*/  IMAD.MOV.U32 R160, RZ, RZ, -0x1 ;  /* 0xffffffffffa07424 */ /* 0x000fe200078e00ff */
[----:B------:R-:W-:-:S02]  /*246d0*/  MOV R11, R9 ;  /* 0x00000009000b7202 */ /* 0x000fc40000000f00 */
[----:B------:R-:W-:Y:S02]  /*246e0*/  MOV R2, 0x24700 ;  /* 0x0002470000027802 */ /* 0x000fe40000000f00 */
[----:B------:R-:W-:Y:S05]  /*246f0*/  CALL.REL.NOINC `($__internal_5_$__cuda_sm70_shflsync_idx_p) ;  /* 0x000000e000007944 */ /* 0x000fea0003c00000 */
        /* <DEDUP_REMOVED lines=9> */
        .weak           $__internal_4_$__cuda_sm70_shflsync_bfly_p
        .type           $__internal_4_$__cuda_sm70_shflsync_bfly_p,@function
        .size           $__internal_4_$__cuda_sm70_shflsync_bfly_p,($__internal_5_$__cuda_sm70_shflsync_idx_p - $__internal_4_$__cuda_sm70_shflsync_bfly_p)
$__internal_4_$__cuda_sm70_shflsync_bfly_p:
[----:B------:R-:W-:Y:S04]  /*24790*/  WARPSYNC R244 ;  /* 0x000000f400007348 */ /* 0x000fe80003800000 */
[----:B------:R1:W2:Y:S02]  /*247a0*/  SHFL.BFLY PT, R4, R2, R4, R245 ;  /* 0x0c00000402047389 */ /* 0x0002a400000e00f5 */
[----:B-1----:R-:W-:-:S02]  /*247b0*/  MOV R2, R3 ;  /* 0x0000000300027202 */ /* 0x002fc40000000f00 */
[----:B------:R-:W-:-:S04]  /*247c0*/  MOV R3, 0x0 ;  /* 0x0000000000037802 */ /* 0x000fc80000000f00 */
[----:B--2---:R-:W-:Y:S05]  /*247d0*/  RET.REL.NODEC R2 `(_ZN7cutlass13device_kernelIN5flash19enable_sm80_to_sm89INS1_16FlashAttnFwdSm80INS1_25CollectiveMainloopFwdSm80ILi8ELi2ELb0EN4cute5tupleIJNS5_1CILi128EEENS7_ILi64EEENS7_ILi192EEEEEELi192ENS_10bfloat16_tEfNS_4arch4Sm80ELb0ELb1ELb1ELb1ELb1ELb1ELb1ELb0EEENS1_21CollectiveEpilogueFwdINS6_IJS8_SA_S9_EEENS6_IJNS7_ILi1EEESI_SI_EEESC_SE_Li256ELb1ELb1ELb0ELb0EEENS1_19SingleTileSchedulerILb1ELb0ELb1ELi128EEEEEEEEEvNT_6ParamsE) ;  /* 0xfffdb82002007950 */ /* 0x004fea0003c3ffff */
        .weak           $__internal_5_$__cuda_sm70_shflsync_idx_p
        .type           $__internal_5_$__cuda_sm70_shflsync_idx_p,@function
        .size           $__internal_5_$__cuda_sm70_shflsync_idx_p,(.L_x_1716 - $__internal_5_$__cuda_sm70_shflsync_idx_p)
$__internal_5_$__cuda_sm70_shflsync_idx_p:
[----:B------:R-:W-:Y:S04]  /*247e0*/  WARPSYNC R160 ;  /* 0x000000a000007348 */ /* 0x000fe80003800000 */
[----:B------:R1:W2:Y:S02]  /*247f0*/  SHFL.IDX PT, R31, R30, R29, R3 ;  /* 0x0000001d1e1f7389 */ /* 0x0002a400000e0003 */
[----:B-1----:R-:W-:-:S04]  /*24800*/  MOV R3, 0x0 ;  /* 0x0000000000037802 */ /* 0x002fc80000000f00 */
[----:B--2---:R-:W-:Y:S05]  /*24810*/  RET.REL.NODEC R2 `(_ZN7cutlass13device_kernelIN5flash19enable_sm80_to_sm89INS1_16FlashAttnFwdSm80INS1_25CollectiveMainloopFwdSm80ILi8ELi2ELb0EN4cute5tupleIJNS5_1CILi128EEENS7_ILi64EEENS7_ILi192EEEEEELi192ENS_10bfloat16_tEfNS_4arch4Sm80ELb0ELb1ELb1ELb1ELb1ELb1ELb1ELb0EEENS1_21CollectiveEpilogueFwdINS6_IJS8_SA_S9_EEENS6_IJNS7_ILi1EEESI_SI_EEESC_SE_Li256ELb1ELb1ELb0ELb0EEENS1_19SingleTileSchedulerILb1ELb0ELb1ELi128EEEEEEEEEvNT_6ParamsE) ;  /* 0xfffdb7e002007950 */ /* 0x004fea0003c3ffff */
.L_x_1420:
        /* <DEDUP_REMOVED lines=14> */
.L_x_1716:


//--------------------- .text._ZN7cutlass13device_kernelIN5flash19enable_sm80_to_sm89INS1_16FlashAttnFwdSm80INS1_25CollectiveMainloopFwdSm80ILi8ELi2ELb0EN4cute5tupleIJNS5_1CILi128EEENS7_ILi64EEENS7_ILi192EEEEEELi192ENS_10bfloat16_tEfNS_4arch4Sm80ELb1ELb0ELb1ELb0ELb1ELb0ELb1ELb0EEENS1_21CollectiveEpilogueFwdINS6_IJS8_SA_S9_EEENS6_IJNS7_ILi1EEESI_SI_EEESC_SE_Li256ELb0ELb1ELb0ELb0EEENS1_30DynamicPersistentTileSchedulerILi256ELi256ELb0ELb1ELb0EEEEEEEEEvNT_6ParamsE --------------------------
	.section	.text._ZN7cutlass13device_kernelIN5flash19enable_sm80_to_sm89INS1_16FlashAttnFwdSm80INS1_25CollectiveMainloopFwdSm80ILi8ELi2ELb0EN4cute5tupleIJNS5_1CILi128EEENS7_ILi64EEENS7_ILi192EEEEEELi192ENS_10bfloat16_tEfNS_4arch4Sm80ELb1ELb0ELb1ELb0ELb1ELb0ELb1ELb0EEENS1_21CollectiveEpilogueFwdINS6_IJS8_SA_S9_EEENS6_IJNS7_ILi1EEESI_SI_EEESC_SE_Li256ELb0ELb1ELb0ELb0EEENS1_30DynamicPersistentTileSchedulerILi256ELi256ELb0ELb1ELb0EEEEEEEEEvNT_6ParamsE,"ax",@progbits
	.sectioninfo	@"SHI_REGISTERS=255"
	.align	128
.text._ZN7cutlass13device_kernelIN5flash19enable_sm80_to_sm89INS1_16FlashAttnFwdSm80INS1_25CollectiveMainloopFwdSm80ILi8ELi2ELb0EN4cute5tupleIJNS5_1CILi128EEENS7_ILi64EEENS7_ILi192EEEEEELi192ENS_10bfloat16_tEfNS_4arch4Sm80ELb1ELb0ELb1ELb0ELb1ELb0ELb1ELb0EEENS1_21CollectiveEpilogueFwdINS6_IJS8_SA_S9_EEENS6_IJNS7_ILi1EEESI_SI_EEESC_SE_Li256ELb0ELb1ELb0ELb0EEENS1_30DynamicPersistentTileSchedulerILi256ELi256ELb0ELb1ELb0EEEEEEEEEvNT_6ParamsE:
        .type           _ZN7cutlass13device_kernelIN5flash19enable_sm80_to_sm89INS1_16FlashAttnFwdSm80INS1_25CollectiveMainloopFwdSm80ILi8ELi2ELb0EN4cute5tupleIJNS5_1CILi128EEENS7_ILi64EEENS7_ILi192EEEEEELi192ENS_10bfloat16_tEfNS_4arch4Sm80ELb1ELb0ELb1ELb0ELb1ELb0ELb1ELb0EEENS1_21CollectiveEpilogueFwdINS6_IJS8_SA_S9_EEENS6_IJNS7_ILi1EEESI_SI_EEESC_SE_Li256ELb0ELb1ELb0ELb0EEENS1_30DynamicPersistentTileSchedulerILi256ELi256ELb0ELb1ELb0EEEEEEEEEvNT_6ParamsE,@function
        .size           _ZN7cutlass13device_kernelIN5flash19enable_sm80_to_sm89INS1_16FlashAttnFwdSm80INS1_25CollectiveMainloopFwdSm80ILi8ELi2ELb0EN4cute5tupleIJNS5_1CILi128EEENS7_ILi64EEENS7_ILi192EEEEEELi192ENS_10bfloat16_tEfNS_4arch4Sm80ELb1ELb0ELb1ELb0ELb1ELb0ELb1ELb0EEENS1_21CollectiveEpilogueFwdINS6_IJS8_SA_S9_EEENS6_IJNS7_ILi1EEESI_SI_EEESC_SE_Li256ELb0ELb1ELb0ELb0EEENS1_30DynamicPersistentTileSchedulerILi256ELi256ELb0ELb1ELb0EEEEEEEEEvNT_6ParamsE,(.L_x_1720 - _ZN7cutlass13device_kernelIN5flash19enable_sm80_to_sm89INS1_16FlashAttnFwdSm80INS1_25CollectiveMainloopFwdSm80ILi8ELi2ELb0EN4cute5tupleIJNS5_1CILi128EEENS7_ILi64EEENS7_ILi192EEEEEELi192ENS_10bfloat16_tEfNS_4arch4Sm80ELb1ELb0ELb1ELb0ELb1ELb0ELb1ELb0EEENS1_21CollectiveEpilogueFwdINS6_IJS8_SA_S9_EEENS6_IJNS7_ILi1EEESI_SI_EEESC_SE_Li256ELb0ELb1ELb0ELb0EEENS1_30DynamicPersistentTileSchedulerILi256ELi256ELb0ELb1ELb0EEEEEEEEEvNT_6ParamsE)
        .other          _ZN7cutlass13device_kernelIN5flash19enable_sm80_to_sm89INS1_16FlashAttnFwdSm80INS1_25CollectiveMainloopFwdSm80ILi8ELi2ELb0EN4cute5tupleIJNS5_1CILi128EEENS7_ILi64EEENS7_ILi192EEEEEELi192ENS_10bfloat16_tEfNS_4arch4Sm80ELb1ELb0ELb1ELb0ELb1ELb0ELb1ELb0EEENS1_21CollectiveEpilogueFwdINS6_IJS8_SA_S9_EEENS6_IJNS7_ILi1EEESI_SI_EEESC_SE_Li256ELb0ELb1ELb0ELb0EEENS1_30DynamicPersistentTileSchedulerILi256ELi256ELb0ELb1ELb0EEEEEEEEEvNT_6ParamsE,@"STO_CUDA_ENTRY STV_DEFAULT"
_ZN7cutlass13device_kernelIN5flash19enable_sm80_to_sm89INS1_16FlashAttnFwdSm80INS1_25CollectiveMainloopFwdSm80ILi8ELi2ELb0EN4cute5tupleIJNS5_1CILi128EEENS7_ILi64EEENS7_ILi192EEEEEELi192ENS_10bfloat16_tEfNS_4arch4Sm80ELb1ELb0ELb1ELb0ELb1ELb0ELb1ELb0EEENS1_21CollectiveEpilogueFwdINS6_IJS8_SA_S9_EEENS6_IJNS7_ILi1EEESI_SI_EEESC_SE_Li256ELb0ELb1ELb0ELb0EEENS1_30DynamicPersistentTileSchedulerILi256ELi256ELb0ELb1ELb0EEEEEEEEEvNT_6ParamsE:
        /* <DEDUP_REMOVED lines=13> */
[----:B------:R-:W-:Y:S02]  /*00d0*/  ULDC.64 UR6, c[0x0][0x118] ;  /* 0x0000460000067ab9 */ /* 0x000fe40000000a00 */
[CC--:B------:R-:W-:Y:S02]  /*00e0*/  LEA.HI R2, R16.reuse, R20.reuse, RZ, 0x4 ;  /* 0x0000001410027211 */ /* 0x0c0fe400078f20ff */
[----:B------:R-:W-:Y:S02]  /*00f0*/  LEA.HI R8, R16, R20, RZ, 0x3 ;  /* 0x0000001410087211 */ /* 0x000fe400078f18ff */
[----:B------:R-:W-:Y:S02]  /*0100*/  SHF.R.S32.HI R3, RZ, 0x4, R2 ;  /* 0x00000004ff037819 */ /* 0x000fe40000011402 */
[----:B------:R-:W-:-:S02]  /*0110*/  SHF.R.S32.HI R250, RZ, 0x3, R8 ;  /* 0x00000003fffa7819 */ /* 0x000fc40000011408 */
[----:B------:R-:W-:Y:S02]  /*0120*/  LEA.HI R0, R2, R3, RZ, 0x1 ;  /* 0x0000000302007211 */ /* 0x000fe400078f08ff */
[----:B------:R-:W-:Y:S02]  /*0130*/  LEA.HI R12, R16, R20, RZ, 0x2 ;  /* 0x00000014100c7211 */ /* 0x000fe400078f10ff */
[----:B------:R-:W-:Y:S02]  /*0140*/  LOP3.LUT R0, R0, 0xfffffffe, RZ, 0xc0, !PT ;  /* 0xfffffffe00007812 */ /* 0x000fe400078ec0ff */
[--C-:B------:R-:W-:Y:S02]  /*0150*/  SHF.R.S32.HI R9, RZ, 0x2, R12.reuse ;  /* 0x00000002ff097819 */ /* 0x100fe4000001140c */
[----:B------:R-:W-:Y:S01]  /*0160*/  SHF.R.S32.HI R4, RZ, 0x1f, R12 ;  /* 0x0000001fff047819 */ /* 0x000fe2000001140c */
[----:B------:R-:W-:Y:S01]  /*0170*/  IMAD.IADD R14, R3, 0x1, -R0 ;  /* 0x00000001030e7824 */ /* 0x000fe200078e0a00 */
[----:B------:R-:W-:-:S02]  /*0180*/  LOP3.LUT R3, R8, 0xfffffff8, RZ, 0xc0, !PT ;  /* 0xfffffff808037812 */ /* 0x000fc400078ec0ff */
[----:B------:R-:W-:Y:S01]  /*0190*/  LOP3.LUT R0, R2, 0xfffffff0, RZ, 0xc0, !PT ;  /* 0xfffffff002007812 */ /* 0x000fe200078ec0ff */
[----:B------:R-:W-:Y:S01]  /*01a0*/  IMAD.SHL.U32 R2, R250, 0x40, RZ ;  /* 0x00000040fa027824 */ /* 0x000fe200078e00ff */
[----:B------:R-:W-:Y:S01]  /*01b0*/  LEA.HI R7, R16, R20, RZ, 0x5 ;  /* 0x0000001410077211 */ /* 0x000fe200078f28ff */
[----:B------:R-:W-:Y:S01]  /*01c0*/  IMAD.IADD R218, R20, 0x1, -R3 ;  /* 0x0000000114da7824 */ /* 0x000fe200078e0a03 */
[----:B------:R-:W-:Y:S01]  /*01d0*/  LEA.HI R3, R4, R9, RZ, 0x3 ;  /* 0x0000000904037211 */ /* 0x000fe200078f18ff */
[----:B------:R-:W-:Y:S01]  /*01e0*/  IMAD.IADD R0, R20, 0x1, -R0 ;  /* 0x0000000114007824 */ /* 0x000fe200078e0a00 */
[----:B------:R-:W-:Y:S01]  /*01f0*/  LOP3.LUT R2, R2, 0x1c0, RZ, 0xc0, !PT ;  /* 0x000001c002027812 */ /* 0x000fe200078ec0ff */
[C---:B------:R-:W-:Y:S01]  /*0200*/  IMAD.SHL.U32 R200, R218.reuse, 0x8, RZ ;  /* 0x00000008dac87824 */ /* 0x040fe200078e00ff */
[----:B------:R-:W-:Y:S01]  /*0210*/  LOP3.LUT R3, R3, 0xfffffff8, RZ, 0xc0, !PT ;  /* 0xfffffff803037812 */ /* 0x000fe200078ec0ff */
[C---:B------:R-:W-:Y:S01]  /*0220*/  IMAD.SHL.U32 R5, R218.reuse, 0x40, RZ ;  /* 0x00000040da057824 */ /* 0x040fe200078e00ff */
[----:B------:R-:W-:Y:S01]  /*0230*/  SHF.R.S32.HI R6, RZ, 0x1f, R0 ;  /* 0x0000001fff067819 */ /* 0x000fe20000011400 */
[----:B------:R-:W-:Y:S01]  /*0240*/  IMAD R219, R218, 0x20, R250 ;  /* 0x00000020dadb7824 */ /* 0x000fe200078e02fa */
[----:B------:R-:W-:Y:S01]  /*0250*/  SHF.R.U32.HI R4, RZ, 0x3, R2 ;  /* 0x00000003ff047819 */ /* 0x000fe20000011602 */
[----:B------:R-:W-:Y:S01]  /*0260*/  IMAD.IADD R9, R9, 0x1, -R3 ;  /* 0x0000000109097824 */ /* 0x000fe200078e0a03 */
[----:B------:R-:W-:-:S02]  /*0270*/  LOP3.LUT R2, R2, 0x38, R200, 0xf8, !PT ;  /* 0x0000003802027812 */ /* 0x000fc400078ef8c8 */
[----:B------:R-:W-:Y:S02]  /*0280*/  LEA.HI R11, R6, R0, RZ, 0x3 ;  /* 0x00000000060b7211 */ /* 0x000fe400078f18ff */
[----:B------:R-:W-:Y:S02]  /*0290*/  LOP3.LUT R13, R2, R4, RZ, 0x3c, !PT ;  /* 0x00000004020d7212 */ /* 0x000fe400078e3cff */
[----:B------:R-:W-:Y:S02]  /*02a0*/  LOP3.LUT R4, R11, 0xfffffff8, RZ, 0xc0, !PT ;  /* 0xfffffff80b047812 */ /* 0x000fe400078ec0ff */
[----:B------:R-:W-:Y:S02]  /*02b0*/  LOP3.LUT R2, R5, 0x1c0, RZ, 0xc0, !PT ;  /* 0x000001c005027812 */ /* 0x000fe400078ec0ff */
[----:B------:R-:W-:Y:S01]  /*02c0*/  LOP3.LUT R3, R9, 0x1, RZ, 0xc0, !PT ;  /* 0x0000000109037812 */ /* 0x000fe200078ec0ff */
[----:B------:R-:W-:Y:S01]  /*02d0*/  IMAD.IADD R10, R0, 0x1, -R4 ;  /* 0x00000001000a7824 */ /* 0x000fe200078e0a04 */
[----:B------:R-:W-:-:S02]  /*02e0*/  LOP3.LUT R5, R2, 0x8, R8, 0xf8, !PT ;  /* 0x0000000802057812 */ /* 0x000fc400078ef808 */
[----:B------:R-:W-:Y:S02]  /*02f0*/  LOP3.LUT R0, R7, 0xffffffe0, RZ, 0xc0, !PT ;  /* 0xffffffe007007812 */ /* 0x000fe400078ec0ff */
[----:B------:R-:W-:Y:S02]  /*0300*/  SHF.R.U32.HI R2, RZ, 0x3, R2 ;  /* 0x00000003ff027819 */ /* 0x000fe40000011602 */
[--C-:B------:R-:W-:Y:S01]  /*0310*/  SHF.R.S32.HI R6, RZ, 0x5, R7.reuse ;  /* 0x00000005ff067819 */ /* 0x100fe20000011407 */
[----:B------:R-:W-:Y:S01]  /*0320*/  IMAD.IADD R19, R20, 0x1, -R0 ;  /* 0x0000000114137824 */ /* 0x000fe200078e0a00 */
[----:B------:R-:W-:Y:S02]  /*0330*/  LOP3.LUT R15, R5, R2, RZ, 0x3c, !PT ;  /* 0x00000002050f7212 */ /* 0x000fe400078e3cff */
[----:B------:R-:W-:Y:S01]  /*0340*/  SHF.R.S32.HI R2, RZ, 0x1f, R7 ;  /* 0x0000001fff027819 */ /* 0x000fe20000011407 */
[----:B------:R-:W-:Y:S01]  /*0350*/  IMAD.SHL.U32 R7, R14, 0x8, RZ ;  /* 0x000000080e077824 */ /* 0x000fe200078e00ff */
[----:B------:R-:W-:-:S02]  /*0360*/  ISETP.NE.U32.AND P3, PT, R3, 0x1, PT ;  /* 0x000000010300780c */ /* 0x000fc40003f65070 */
[----:B------:R-:W-:Y:S02]  /*0370*/  LOP3.LUT R3, R12, 0xfffffffc, RZ, 0xc0, !PT ;  /* 0xfffffffc0c037812 */ /* 0x000fe400078ec0ff */
[----:B------:R-:W-:Y:S01]  /*0380*/  LEA.HI R0, R2, R6, RZ, 0x3 ;  /* 0x0000000602007211 */ /* 0x000fe200078f18ff */
[----:B------:R-:W-:Y:S01]  /*0390*/  IMAD.SHL.U32 R2, R10, 0x40, RZ ;  /* 0x000000400a027824 */ /* 0x000fe200078e00ff */
[----:B------:R-:W-:Y:S02]  /*03a0*/  SHF.R.S32.HI R12, RZ, 0x1f, R19 ;  /* 0x0000001fff0c7819 */ /* 0x000fe40000011413 */
[----:B------:R-:W-:Y:S01]  /*03b0*/  LOP3.LUT R4, R0, 0xffffff8, RZ, 0xc0, !PT ;  /* 0x0ffffff800047812 */ /* 0x000fe200078ec0ff */
[----:B------:R-:W-:Y:S01]  /*03c0*/  IMAD.IADD R0, R20, 0x1, -R3 ;  /* 0x0000000114007824 */ /* 0x000fe200078e0a03 */
[----:B------:R-:W-:Y:S02]  /*03d0*/  LEA.HI R12, R12, R19, RZ, 0x2 ;  /* 0x000000130c0c7211 */ /* 0x000fe400078f10ff */
[----:B------:R-:W-:Y:S01]  /*03e0*/  LEA.HI R8, R16, R20, RZ, 0x6 ;  /* 0x0000001410087211 */ /* 0x000fe200078f30ff */
[----:B------:R-:W-:Y:S01]  /*03f0*/  IMAD.IADD R4, R6, 0x1, -R4 ;  /* 0x0000000106047824 */ /* 0x000fe200078e0a04 */
[----:B------:R-:W-:-:S02]  /*0400*/  LOP3.LUT R2, R2, 0x1c0, RZ, 0xc0, !PT ;  /* 0x000001c002027812 */ /* 0x000fc400078ec0ff */
[----:B------:R-:W-:Y:S01]  /*0410*/  SHF.R.S32.HI R3, RZ, 0x2, R12 ;  /* 0x00000002ff037819 */ /* 0x000fe2000001140c */
[----:B------:R-:W-:Y:S01]  /*0420*/  IMAD.SHL.U32 R8, R8, 0x8, RZ ;  /* 0x0000000808087824 */ /* 0x000fe200078e00ff */
[----:B------:R-:W-:Y:S02]  /*0430*/  LOP3.LUT R7, R2, 0x8, R7, 0xf8, !PT ;  /* 0x0000000802077812 */ /* 0x000fe400078ef807 */
[----:B------:R-:W-:Y:S01]  /*0440*/  SHF.R.U32.HI R5, RZ, 0x3, R2 ;  /* 0x00000003ff057819 */ /* 0x000fe20000011602 */
[----:B------:R-:W-:Y:S01]  /*0450*/  IMAD R18, R4, 0x10, R3 ;  /* 0x0000001004127824 */ /* 0x000fe200078e0203 */
[----:B------:R-:W-:Y:S01]  /*0460*/  LEA.HI R2, R0, R0, RZ, 0x1 ;  /* 0x0000000000027211 */ /* 0x000fe200078f08ff */
[----:B------:R-:W-:Y:S01]  /*0470*/  IMAD.SHL.U32 R3, R9, 0x40, RZ ;  /* 0x0000004009037824 */ /* 0x000fe200078e00ff */
[----:B------:R-:W-:Y:S02]  /*0480*/  LOP3.LUT R13, R13, 0x7ffffe00, R8, 0xf8, !PT ;  /* 0x7ffffe000d0d7812 */ /* 0x000fe400078ef808 */
[----:B------:R-:W-:Y:S01]  /*0490*/  LOP3.LUT R8, R7, R5, RZ, 0x3c, !PT ;  /* 0x0000000507087212 */ /* 0x000fe200078e3cff */
[----:B------:R-:W-:Y:S01]  /*04a0*/  IMAD.SHL.U32 R5, R6, 0x400, RZ ;  /* 0x0000040006057824 */ /* 0x000fe200078e00ff */
[----:B------:R-:W-:Y:S01]  /*04b0*/  LOP3.LUT R2, R2, 0x1ffffffe, RZ, 0xc0, !PT ;  /* 0x1ffffffe02027812 */ /* 0x000fe200078ec0ff */
[----:B------:R-:W-:Y:S01]  /*04c0*/  IMAD.SHL.U32 R7, R11, 0x40, RZ ;  /* 0x000000400b077824 */ /* 0x000fe200078e00ff */
[----:B------:R-:W-:Y:S01]  /*04d0*/  LOP3.LUT R6, R3, 0x1c0, RZ, 0xc0, !PT ;  /* 0x000001c003067812 */ /* 0x000fe200078ec0ff */
[C---:B------:R-:W-:Y:S01]  /*04e0*/  IMAD R4, R0.reuse, 0x2, R5 ;  /* 0x0000000200047824 */ /* 0x040fe200078e0205 */
[----:B------:R-:W-:Y:S01]  /*04f0*/  R2P PR, R9, 0x6 ;  /* 0x0000000609007804 */ /* 0x000fe20000000000 */
[----:B------:R-:W-:Y:S01]  /*0500*/  IMAD.IADD R9, R0, 0x1, -R2 ;  /* 0x0000000100097824 */ /* 0x000fe200078e0a02 */
[----:B------:R-:W-:Y:S01]  /*0510*/  LEA.HI R2, R6, R6, RZ, 0x1d ;  /* 0x0000000606027211 */ /* 0x000fe200078fe8ff */
[----:B------:R-:W-:Y:S01]  /*0520*/  STL [R1+0x38], R18 ;  /* 0x0000381201007387 */ /* 0x000fe20000100800 */
[----:B------:R-:W-:Y:S01]  /*0530*/  LOP3.LUT R3, R7, 0xfffffe00, RZ, 0xc0, !PT ;  /* 0xfffffe0007037812 */ /* 0x000fe200078ec0ff */
[----:B------:R-:W-:Y:S01]  /*0540*/  IMAD R0, R14, 0x200, R15 ;  /* 0x000002000e007824 */ /* 0x000fe200078e020f */
[----:B------:R-:W-:Y:S01]  /*0550*/  SHF.R.S32.HI R6, RZ, 0x1f, R200 ;  /* 0x0000001fff067819 */ /* 0x000fe200000114c8 */
[----:B------:R-:W-:Y:S01]  /*0560*/  IMAD.IADD R7, R4, 0x1, R2 ;  /* 0x0000000104077824 */ /* 0x000fe200078e0202 */
[----:B------:R-:W-:Y:S01]  /*0570*/  LEA.HI R4, R16, R20, RZ, 0x7 ;  /* 0x0000001410047211 */ /* 0x000fe200078f38ff */
[----:B------:R-:W-:Y:S01]  /*0580*/  STL [R1+0x8], R17 ;  /* 0x0000081101007387 */ /* 0x000fe20000100800 */
[----:B------:R-:W-:Y:S01]  /*0590*/  IADD3 R213, R200, 0x40, RZ ;  /* 0x00000040c8d57810 */ /* 0x000fe20007ffe0ff */
[----:B------:R-:W-:Y:S01]  /*05a0*/  IMAD.SHL.U32 R221, R13, 0x2, RZ ;  /* 0x000000020ddd7824 */ /* 0x000fe200078e00ff */
[----:B------:R-:W-:-:S02]  /*05b0*/  SHF.R.S32.HI R4, RZ, 0x7, R4 ;  /* 0x00000007ff047819 */ /* 0x000fc40000011404 */
[----:B------:R-:W-:Y:S02]  /*05c0*/  LOP3.LUT R4, R12, 0x7ffffffc, RZ, 0xc0, !PT ;  /* 0x7ffffffc0c047812 */ /* 0x000fe400078ec0ff */
[----:B------:R-:W-:Y:S02]  /*05d0*/  IADD3 R214, R200, 0x80, RZ ;  /* 0x00000080c8d67810 */ /* 0x000fe40007ffe0ff */
[-C--:B------:R-:W-:Y:S01]  /*05e0*/  IADD3 R2, R8, R3.reuse, R5 ;  /* 0x0000000308027210 */ /* 0x080fe20007ffe005 */
[----:B------:R-:W-:Y:S01]  /*05f0*/  IMAD.IADD R6, R19, 0x1, -R4 ;  /* 0x0000000113067824 */ /* 0x000fe200078e0a04 */
[C---:B------:R-:W-:Y:S02]  /*0600*/  LOP3.LUT P0, RZ, R10.reuse, 0x2, RZ, 0xc0, !PT ;  /* 0x000000020aff7812 */ /* 0x040fe4000780c0ff */
[----:B------:R-:W-:Y:S01]  /*0610*/  LOP3.LUT P4, RZ, R10, 0x4, RZ, 0xc0, !PT ;  /* 0x000000040aff7812 */ /* 0x000fe2000788c0ff */
[----:B------:R-:W-:Y:S01]  /*0620*/  IMAD.SHL.U32 R6, R6, 0x2, RZ ;  /* 0x0000000206067824 */ /* 0x000fe200078e00ff */
[----:B------:R-:W-:Y:S01]  /*0630*/  LOP3.LUT R3, R8, R3, RZ, 0xfc, !PT ;  /* 0x0000000308037212 */ /* 0x000fe200078efcff */
[----:B------:R-:W-:Y:S01]  /*0640*/  IMAD.MOV.U32 R8, RZ, RZ, 0x40 ;  /* 0x00000040ff087424 */ /* 0x000fe200078e00ff */
[----:B------:R-:W-:-:S02]  /*0650*/  SHF.R.S32.HI R5, RZ, 0x1f, R213 ;  /* 0x0000001fff057819 */ /* 0x000fc400000114d5 */
[----:B------:R-:W-:Y:S01]  /*0660*/  SHF.R.S32.HI R10, RZ, 0x1f, R214 ;  /* 0x0000001fff0a7819 */ /* 0x000fe200000114d6 */
[----:B------:R1:W-:Y:S01]  /*0670*/  STL [R1], R6 ;  /* 0x0000000601007387 */ /* 0x0003e20000100800 */
[----:B------:R-:W-:Y:S02]  /*0680*/  SEL R5, R193, 0xffffffe0, !P1 ;  /* 0xffffffe0c1057807 */ /* 0x000fe40004800000 */
[----:B------:R-:W-:Y:S02]  /*0690*/  LEA R10, R7, 0x80, 0x1 ;  /* 0x00000080070a7811 */ /* 0x000fe400078e08ff */
[----:B------:R-:W-:Y:S02]  /*06a0*/  SEL R4, R8, 0xffffffc0, !P2 ;  /* 0xffffffc008047807 */ /* 0x000fe40005000000 */
[----:B------:R-:W-:Y:S01]  /*06b0*/  LEA R194, R0, 0xc100, 0x1 ;  /* 0x0000c10000c27811 */ /* 0x000fe200078e08ff */
[----:B------:R-:W-:Y:S01]  /*06c0*/  IMAD.IADD R7, R10, 0x1, R5 ;  /* 0x000000010a077824 */ /* 0x000fe200078e0205 */
[----:B------:R-:W-:Y:S01]  /*06d0*/  SEL R0, R8, 0xffffffc0, !P4 ;  /* 0xffffffc008007807 */ /* 0x000fe20006000000 */
[----:B------:R-:W-:Y:S01]  /*06e0*/  IMAD.IADD R8, R10, 0x1, R4 ;  /* 0x000000010a087824 */ /* 0x000fe200078e0204 */
[----:B------:R-:W-:-:S02]  /*06f0*/  LEA R187, R2, 0x18100, 0x1 ;  /* 0x0001810002bb7811 */ /* 0x000fc400078e08ff */
[----:B------:R-:W-:Y:S02]  /*0700*/  SEL R193, R193, 0xffffffe0, !P0 ;  /* 0xffffffe0c1c17807 */ /* 0x000fe40004000000 */
[----:B------:R-:W-:Y:S01]  /*0710*/  LEA R195, R3, 0x100, 0x1 ;  /* 0x0000010003c37811 */ /* 0x000fe200078e08ff */
[--C-:B------:R-:W-:Y:S01]  /*0720*/  IMAD.IADD R190, R187, 0x1, R0.reuse ;  /* 0x00000001bbbe7824 */ /* 0x100fe200078e0200 */
[----:B------:R-:W-:Y:S01]  /*0730*/  IADD3 R233, R221, 0xc100, RZ ;  /* 0x0000c100dde97810 */ /* 0x000fe20007ffe0ff */
[----:B------:R-:W-:Y:S01]  /*0740*/  IMAD.IADD R188, R187, 0x1, R193 ;  /* 0x00000001bbbc7824 */ /* 0x000fe200078e02c1 */
[----:B------:R-:W-:Y:S01]  /*0750*/  IADD3 R232, R221, 0x100, RZ ;  /* 0x00000100dde87810 */ /* 0x000fe20007ffe0ff */
[----:B------:R-:W-:Y:S02]  /*0760*/  IMAD.IADD R196, R0, 0x1, R195 ;  /* 0x0000000100c47824 */ /* 0x000fe400078e02c3 */
[----:B------:R-:W-:Y:S02]  /*0770*/  IMAD.IADD R189, R188, 0x1, R0 ;  /* 0x00000001bcbd7824 */ /* 0x000fe400078e0200 */
[----:B-1----:R-:W-:-:S05]  /*0780*/  IMAD R6, R9, 0x8, R18 ;  /* 0x0000000809067824 */ /* 0x002fca00078e0212 */
[----:B------:R1:W-:Y:S04]  /*0790*/  STL [R1+0x30], R6 ;  /* 0x0000300601007387 */ /* 0x0003e80000100800 */
[----:B------:R-:W-:Y:S04]  /*07a0*/  STL [R1+0xc], R10 ;  /* 0x00000c0a01007387 */ /* 0x000fe80000100800 */
[----:B------:R2:W-:Y:S04]  /*07b0*/  STL [R1+0x18], R7 ;  /* 0x0000180701007387 */ /* 0x0005e80000100800 */
[----:B------:R-:W-:Y:S01]  /*07c0*/  STL [R1+0x28], R8 ;  /* 0x0000280801007387 */ /* 0x000fe20000100800 */
[----:B-1----:R-:W-:-:S02]  /*07d0*/  IADD3 R6, R10, -0x10, RZ ;  /* 0xfffffff00a067810 */ /* 0x002fc40007ffe0ff */
[----:B------:R-:W-:-:S05]  /*07e0*/  @P3 IADD3 R6, R10, 0x10, RZ ;  /* 0x000000100a063810 */ /* 0x000fca0007ffe0ff */
[----:B------:R-:W-:Y:S01]  /*07f0*/  IMAD.IADD R5, R5, 0x1, R6 ;  /* 0x0000000105057824 */ /* 0x000fe200078e0206 */
[----:B------:R-:W-:Y:S01]  /*0800*/  STL [R1+0x10], R6 ;  /* 0x0000100601007387 */ /* 0x000fe20000100800 */
[----:B--2---:R-:W-:Y:S02]  /*0810*/  IMAD.IADD R7, R7, 0x1, R4 ;  /* 0x0000000107077824 */ /* 0x004fe400078e0204 */
[----:B------:R-:W-:Y:S02]  /*0820*/  IMAD.IADD R2, R4, 0x1, R6 ;  /* 0x0000000104027824 */ /* 0x000fe400078e0206 */
[----:B------:R-:W-:Y:S01]  /*0830*/  IMAD.IADD R3, R5, 0x1, R4 ;  /* 0x0000000105037824 */ /* 0x000fe200078e0204 */
[----:B------:R-:W-:Y:S04]  /*0840*/  STL [R1+0x24], R7 ;  /* 0x0000240701007387 */ /* 0x000fe80000100800 */
[----:B------:R-:W-:Y:S04]  /*0850*/  STL [R1+0x14], R5 ;  /* 0x0000140501007387 */ /* 0x000fe80000100800 */
[----:B------:R1:W-:Y:S04]  /*0860*/  STL [R1+0x20], R2 ;  /* 0x0000200201007387 */ /* 0x0003e80000100800 */
[----:B------:R2:W-:Y:S01]  /*0870*/  STL [R1+0x1c], R3 ;  /* 0x00001c0301007387 */ /* 0x0005e20000100800 */
[----:B-1----:R-:W-:-:S04]  /*0880*/  IMAD.IADD R2, R193, 0x1, R195 ;  /* 0x00000001c1027824 */ /* 0x002fc800078e02c3 */
[----:B------:R-:W-:Y:S02]  /*0890*/  IMAD.IADD R2, R0, 0x1, R2 ;  /* 0x0000000100027824 */ /* 0x000fe400078e0202 */
[----:B------:R-:W-:-:S03]  /*08a0*/  IMAD.IADD R0, R193, 0x1, R196 ;  /* 0x00000001c1007824 */ /* 0x000fc600078e02c4 */
[----:B------:R2:W-:Y:S04]  /*08b0*/  STL [R1+0x2c], R2 ;  /* 0x00002c0201007387 */ /* 0x0005e80000100800 */
.L_x_1501:
[----:B------:R-:W3:Y:S01]  /*08c0*/  LDL R4, [R1+0x8] ;  /* 0x0000080001047983 */ /* 0x000ee20000100800 */
[----:B------:R-:W-:Y:S01]  /*08d0*/  IMAD.MOV.U32 R0, RZ, RZ, c[0x0][0x560] ;  /* 0x00015800ff007624 */ /* 0x000fe200078e00ff */
[----:B------:R-:W-:Y:S01]  /*08e0*/  YIELD ;  /* 0x0000000000007946 */ /* 0x000fe20003800000 */
[----:B------:R-:W-:Y:S03]  /*08f0*/  BSSY B0, `(.L_x_1421) ;  /* 0x0000016000007945 */ /* 0x000fe60003800000 */
[----:B------:R-:W-:-:S13]  /*0900*/  ISETP.NE.AND P0, PT, R0, 0x1, PT ;  /* 0x000000010000780c */ /* 0x000fda0003f05270 */
[----:B---3--:R-:W-:Y:S01]  /*0910*/  @P0 IMAD.HI.U32 R0, R4, c[0x0][0x564], RZ ;  /* 0x0001590004000a27 */ /* 0x008fe200078e00ff */
[----:B--2---:R-:W-:-:S04]  /*0920*/  MOV R3, R4 ;  /* 0x0000000400037202 */ /* 0x004fc80000000f00 */
        /* <DEDUP_REMOVED lines=12> */
.L_x_1422:
[----:B------:R-:W-:-:S04]  /*09f0*/  MOV R0, c[0x0][0x554] ;  /* 0x0001550000007a02 */ /* 0x000fc80000000f00 */
[----:B------:R-:W-:Y:S02]  /*0a00*/  ISETP.NE.AND P0, PT, R0, 0x1, PT ;  /* 0x000000010000780c */ /* 0x000fe40003f05270 */
[----:B------:R-:W-:-:S11]  /*0a10*/  MOV R0, R2 ;  /* 0x0000000200007202 */ /* 0x000fd60000000f00 */
[----:B------:R-:W-:-:S05]  /*0a20*/  @P0 IMAD.HI.U32 R4, R2, c[0x0][0x558], RZ ;  /* 0x0001560002040a27 */ /* 0x000fca00078e00ff */
[----:B------:R-:W-:-:S05]  /*0a30*/  @P0 SHF.R.U32.HI R0, RZ, c[0x0][0x55c], R4 ;  /* 0x00015700ff000a19 */ /* 0x000fca0000011604 */
[----:B------:R-:W-:Y:S02]  /*0a40*/  IMAD R4, R0, c[0x0][0x554], RZ ;  /* 0x0001550000047a24 */ /* 0x000fe400078e02ff */
.L_x_1423:
[----:B------:R-:W-:Y:S05]  /*0a50*/  BSYNC B0 ;  /* 0x0000000000007941 */ /* 0x000fea0003800000 */
.L_x_1421:
        /* <DEDUP_REMOVED lines=25> */
[----:B------:R2:W-:Y:S01]  /*0bf0*/  STL [R1+0x4], R36 ;  /* 0x0000042401007387 */ /* 0x0005e20000100800 */
[----:B------:R-:W-:Y:S01]  /*0c00*/  IMAD.MOV.U32 R86, RZ, RZ, RZ ;  /* 0x000000ffff567224 */ /* 0x000fe200078e00ff */
[----:B------:R-:W-:Y:S01]  /*0c10*/  CS2R R84, SRZ ;  /* 0x0000000000547805 */ /* 0x000fe2000001ff00 */
[----:B------:R-:W-:Y:S01]  /*0c20*/  CS2R R8, SRZ ;  /* 0x0000000000087805 */ /* 0x000fe2000001ff00 */
[----:B------:R-:W-:Y:S01]  /*0c30*/  IMAD.MOV.U32 R82, RZ, RZ, RZ ;  /* 0x000000ffff527224 */ /* 0x000fe200078e00ff */
[----:B------:R-:W-:Y:S01]  /*0c40*/  CS2R R10, SRZ ;  /* 0x00000000000a7805 */ /* 0x000fe2000001ff00 */
[----:B------:R-:W-:Y:S01]  /*0c50*/  MOV R80, RZ ;  /* 0x000000ff00507202 */ /* 0x000fe20000000f00 */
[----:B------:R-:W-:Y:S01]  /*0c60*/  IMAD.MOV.U32 R78, RZ, RZ, RZ ;  /* 0x000000ffff4e7224 */ /* 0x000fe200078e00ff */
[----:B------:R-:W-:Y:S01]  /*0c70*/  CS2R R12, SRZ ;  /* 0x00000000000c7805 */ /* 0x000fe2000001ff00 */
[----:B------:R-:W-:Y:S01]  /*0c80*/  IMAD.MOV.U32 R76, RZ, RZ, RZ ;  /* 0x000000ffff4c7224 */ /* 0x000fe200078e00ff */
[----:B------:R-:W-:Y:S01]  /*0c90*/  MOV R74, RZ ;  /* 0x000000ff004a7202 */ /* 0x000fe20000000f00 */
[----:B------:R-:W-:Y:S01]  /*0ca0*/  CS2R R14, SRZ ;  /* 0x00000000000e7805 */ /* 0x000fe2000001ff00 */
[----:B------:R-:W-:Y:S01]  /*0cb0*/  IMAD.MOV.U32 R72, RZ, RZ, RZ ;  /* 0x000000ffff487224 */ /* 0x000fe200078e00ff */
[----:B-1----:R-:W-:Y:S01]  /*0cc0*/  MOV R2, c[0x0][0x2c4] ;  /* 0x0000b10000027a02 */ /* 0x002fe20000000f00 */
[----:B------:R-:W-:Y:S01]  /*0cd0*/  IMAD.MOV.U32 R70, RZ, RZ, RZ ;  /* 0x000000ffff467224 */ /* 0x000fe200078e00ff */
[----:B------:R-:W-:Y:S01]  /*0ce0*/  CS2R R16, SRZ ;  /* 0x0000000000107805 */ /* 0x000fe2000001ff00 */
        /* <DEDUP_REMOVED lines=30> */
[----:B------:R-:W-:Y:S01]  /*0ed0*/  CS2R R32, SRZ ;  /* 0x0000000000207805 */ /* 0x000fe2000001ff00 */
        /* <DEDUP_REMOVED lines=9> */
[----:B------:R-:W-:Y:S01]  /*0f70*/  IMAD.MOV.U32 R130, RZ, RZ, RZ ;  /* 0x000000ffff827224 */ /* 0x000fe200078e00ff */
[----:B------:R-:W-:Y:S01]  /*0f80*/  CS2R R4, SRZ ;  /* 0x0000000000047805 */ /* 0x000fe2000001ff00 */
[----:B------:R-:W-:Y:S01]  /*0f90*/  CS2R R128, SRZ ;  /* 0x0000000000807805 */ /* 0x000fe2000001ff00 */
[----:B------:R-:W-:Y:S01]  /*0fa0*/  IMNMX R197, R0, R2, PT ;  /* 0x0000000200c57217 */ /* 0x000fe20003800200 */
[----:B------:R-:W-:Y:S01]  /*0fb0*/  IMAD.MOV.U32 R126, RZ, RZ, RZ ;  /* 0x000000ffff7e7224 */ /* 0x000fe200078e00ff */
[----:B------:R-:W-:Y:S01]  /*0fc0*/  PRMT R0, RZ, 0x7610, R0 ;  /* 0x00007610ff007816 */ /* 0x000fe20000000000 */
[----:B------:R-:W-:Y:S01]  /*0fd0*/  CS2R R124, SRZ ;  /* 0x00000000007c7805 */ /* 0x000fe2000001ff00 */
[----:B------:R-:W-:Y:S01]  /*0fe0*/  ISETP.GE.AND P0, PT, R197, 0x1, PT ;  /* 0x00000001c500780c */ /* 0x000fe20003f06270 */
[----:B------:R-:W-:Y:S01]  /*0ff0*/  CS2R R122, SRZ ;  /* 0x00000000007a7805 */ /* 0x000fe2000001ff00 */
[----:B------:R-:W-:Y:S01]  /*1000*/  MOV R37, RZ ;  /* 0x000000ff00257202 */ /* 0x000fe20000000f00 */
[----:B------:R-:W-:Y:S01]  /*1010*/  CS2R R120, SRZ ;  /* 0x0000000000787805 */ /* 0x000fe2000001ff00 */
[----:B------:R-:W-:Y:S01]  /*1020*/  MOV R41, RZ ;  /* 0x000000ff00297202 */ /* 0x000fe20000000f00 */
[----:B------:R-:W-:Y:S01]  /*1030*/  IMAD.MOV.U32 R118, RZ, RZ, RZ ;  /* 0x000000ffff767224 */ /* 0x000fe200078e00ff */
[----:B------:R-:W-:Y:S01]  /*1040*/  CS2R R116, SRZ ;  /* 0x0000000000747805 */ /* 0x000fe2000001ff00 */
[----:B------:R-:W-:Y:S01]  /*1050*/  CS2R R114, SRZ ;  /* 0x0000000000727805 */ /* 0x000fe2000001ff00 */
[----:B------:R-:W-:Y:S01]  /*1060*/  CS2R R112, SRZ ;  /* 0x0000000000707805 */ /* 0x000fe2000001ff00 */
[----:B------:R-:W-:Y:S01]  /*1070*/  MOV R45, RZ ;  /* 0x000000ff002d7202 */ /* 0x000fe20000000f00 */
[----:B------:R-:W-:Y:S01]  /*1080*/  IMAD.MOV.U32 R110, RZ, RZ, RZ ;  /* 0x000000ffff6e7224 */ /* 0x000fe200078e00ff */
[----:B------:R-:W-:Y:S01]  /*1090*/  CS2R R108, SRZ ;  /* 0x00000000006c7805 */ /* 0x000fe2000001ff00 */
[----:B------:R-:W-:Y:S01]  /*10a0*/  CS2R R106, SRZ ;  /* 0x00000000006a7805 */ /* 0x000fe2000001ff00 */
[----:B------:R-:W-:Y:S01]  /*10b0*/  CS2R R104, SRZ ;  /* 0x0000000000687805 */ /* 0x000fe2000001ff00 */
[----:B------:R-:W-:Y:S01]  /*10c0*/  MOV R49, RZ ;  /* 0x000000ff00317202 */ /* 0x000fe20000000f00 */
[----:B------:R-:W-:Y:S05]  /*10d0*/  @!P0 BRA `(.L_x_1424) ;  /* 0x0000b91000008947 */ /* 0x000fea0003800000 */
[----:B--2---:R-:W-:-:S04]  /*10e0*/  ISETP.NE.U32.AND P1, PT, RZ, c[0x0][0x340], PT ;  /* 0x0000d000ff007a0c */ /* 0x004fc80003f25070 */
        /* <DEDUP_REMOVED lines=38> */
.L_x_1502:
[----:B------:R-:W-:Y:S05]  /*1350*/  BRA.DIV ~URZ, `(.L_x_1426) ;  /* 0x0000d5b27f007947 */ /* 0x000fea000b800000 */
[----:B------:R3:W4:Y:S02]  /*1360*/  SHFL.IDX PT, R0, R11, RZ, 0x181f ;  /* 0x00181fff0b007589 */ /* 0x00072400000e0000 */
.L_x_1503:
[----:B---3--:R-:W3:Y:S01]  /*1370*/  LDL R2, [R1+0x4] ;  /* 0x0000040001027983 */ /* 0x008ee20000100800 */
[----:B------:R-:W-:Y:S01]  /*1380*/  MOV R13, c[0x0][0x2c4] ;  /* 0x0000b100000d7a02 */ /* 0x000fe20000000f00 */
[----:B------:R-:W-:Y:S04]  /*1390*/  BSSY B0, `(.L_x_1427) ;  /* 0x0000014000007945 */ /* 0x000fe80003800000 */
[----:B------:R-:W-:Y:S01]  /*13a0*/  IMAD R13, R13, c[0x0][0x168], RZ ;  /* 0x00005a000d0d7a24 */ /* 0x000fe200078e02ff */
[----:B---3--:R-:W-:-:S04]  /*13b0*/  IADD3 R10, R250, R2, RZ ;  /* 0x00000002fa0a7210 */ /* 0x008fc80007ffe0ff */
        /* <DEDUP_REMOVED lines=17> */
.L_x_1428:
[----:B------:R-:W-:Y:S05]  /*14d0*/  BSYNC B0 ;  /* 0x0000000000007941 */ /* 0x000fea0003800000 */
.L_x_1427:
[----:B------:R-:W-:Y:S05]  /*14e0*/  BRA.DIV ~URZ, `(.L_x_1429) ;  /* 0x0000d4927f007947 */ /* 0x000fea000b800000 */
[----:B--2---:R2:W3:Y:S04]  /*14f0*/  SHFL.IDX PT, R8, R9, 0x1, 0x181f ;  /* 0x00381f0009087f89 */ /* 0x0044e800000e0000 */
[----:B----4-:R2:W4:Y:S02]  /*1500*/  SHFL.IDX PT, R0, R11, 0x1, 0x181f ;  /* 0x00381f000b007f89 */ /* 0x01052400000e0000 */
.L_x_1504:
        /* <DEDUP_REMOVED lines=10> */
[-C--:B---3--:R-:W-:Y:S02]  /*15b0*/  LEA.HI.X R7, R200, R8.reuse, R17, 0x1, P2 ;  /* 0x00000008c8077211 */ /* 0x088fe400010f0c11 */
        /* <DEDUP_REMOVED lines=8> */
.L_x_1431:
[----:B------:R-:W-:Y:S05]  /*1640*/  BSYNC B0 ;  /* 0x0000000000007941 */ /* 0x000fea0003800000 */
.L_x_1430:
[----:B------:R-:W-:Y:S05]  /*1650*/  BRA.DIV ~URZ, `(.L_x_1432) ;  /* 0x0000d3f27f007947 */ /* 0x000fea000b800000 */
[----:B---3--:R3:W1:Y:S02]  /*1660*/  SHFL.IDX PT, R8, R9, 0x2, 0x181f ;  /* 0x00581f0009087f89 */ /* 0x00866400000e0000 */
.L_x_1505:
[----:B------:R-:W-:Y:S05]  /*1670*/  BRA.DIV ~URZ, `(.L_x_1433) ;  /* 0x0000d4427f007947 */ /* 0x000fea000b800000 */
[----:B----4-:R4:W2:Y:S02]  /*1680*/  SHFL.IDX PT, R0, R11, 0x2, 0x181f ;  /* 0x00581f000b007f89 */ /* 0x0108a400000e0000 */
.L_x_1506:
[----:B------:R-:W-:Y:S01]  /*1690*/  IADD3 R2, R10, 0x40, RZ ;  /* 0x000000400a027810 */ /* 0x000fe20007ffe0ff */
[----:B------:R-:W-:Y:S03]  /*16a0*/  BSSY B0, `(.L_x_1434) ;  /* 0x0000012000007945 */ /* 0x000fe60003800000 */
[----:B------:R-:W-:-:S13]  /*16b0*/  ISETP.GE.AND P0, PT, R2, R13, PT ;  /* 0x0000000d0200720c */ /* 0x000fda0003f06270 */
[----:B------:R-:W-:Y:S05]  /*16c0*/  @P0 BRA `(.L_x_1435) ;  /* 0x000000f000000947 */ /* 0x000fea0003800000 */
[-C--:B--2---:R-:W-:Y:S02]  /*16d0*/  LEA R6, P2, R200, R0.reuse, 0x1 ;  /* 0x00000000c8067211 */ /* 0x084fe400078408ff */
        /* <DEDUP_REMOVED lines=14> */
.L_x_1435:
[----:B------:R-:W-:Y:S05]  /*17c0*/  BSYNC B0 ;  /* 0x0000000000007941 */ /* 0x000fea0003800000 */
.L_x_1434:
[----:B------:R-:W-:Y:S05]  /*17d0*/  BRA.DIV ~URZ, `(.L_x_1436) ;  /* 0x0000d3527f007947 */ /* 0x000fea000b800000 */
[----:B-1----:R1:W3:Y:S04]  /*17e0*/  SHFL.IDX PT, R8, R9, 0x3, 0x181f ;  /* 0x00781f0009087f89 */ /* 0x0022e800000e0000 */
[----:B--2---:R1:W2:Y:S02]  /*17f0*/  SHFL.IDX PT, R0, R11, 0x3, 0x181f ;  /* 0x00781f000b007f89 */ /* 0x0042a400000e0000 */
.L_x_1507:
[----:B------:R-:W-:Y:S01]  /*1800*/  IADD3 R2, R10, 0x60, RZ ;  /* 0x000000600a027810 */ /* 0x000fe20007ffe0ff */
[----:B-----5:R-:W-:Y:S01]  /*1810*/  IMAD.WIDE.U32 R224, R12, c[0x0][0x2b0], RZ ;  /* 0x0000ac000ce07a25 */ /* 0x020fe200078e00ff */
[----:B------:R-:W-:-:S02]  /*1820*/  SHF.R.S32.HI R18, RZ, 0x1f, R200 ;  /* 0x0000001fff127819 */ /* 0x000fc400000114c8 */
[----:B------:R-:W-:Y:S02]  /*1830*/  ISETP.GE.AND P2, PT, R2, R13, PT ;  /* 0x0000000d0200720c */ /* 0x000fe40003f46270 */
[----:B------:R-:W-:Y:S02]  /*1840*/  SHF.R.S32.HI R16, RZ, 0x1f, R213 ;  /* 0x0000001fff107819 */ /* 0x000fe400000114d5 */
[----:B------:R-:W-:-:S09]  /*1850*/  SHF.R.S32.HI R20, RZ, 0x1f, R214 ;  /* 0x0000001fff147819 */ /* 0x000fd200000114d6 */
[CC--:B--2---:R-:W-:Y:S02]  /*1860*/  @!P2 LEA R6, P0, R200.reuse, R0.reuse, 0x1 ;  /* 0x00000000c806a211 */ /* 0x0c4fe400078008ff */
[C---:B------:R-:W-:Y:S02]  /*1870*/  @!P2 LEA R4, P1, R213.reuse, R0, 0x1 ;  /* 0x00000000d504a211 */ /* 0x040fe400078208ff */
[----:B---3--:R-:W-:Y:S02]  /*1880*/  @!P2 LEA.HI.X R7, R200, R8, R18, 0x1, P0 ;  /* 0x00000008c807a211 */ /* 0x008fe400000f0c12 */
        /* <DEDUP_REMOVED lines=18> */
[----:B--2---:R-:W-:Y:S01]  /*19b0*/  IMAD R2, R197, 0x40, R219 ;  /* 0x00000040c5027824 */ /* 0x004fe200078e02db */
[----:B------:R-:W-:Y:S01]  /*19c0*/  ISETP.NE.AND P3, PT, R0, 0x1, PT ;  /* 0x000000010000780c */ /* 0x000fe20003f65270 */
[----:B------:R-:W-:Y:S02]  /*19d0*/  IMAD R15, R15, c[0x0][0x1d0], RZ ;  /* 0x000074000f0f7a24 */ /* 0x000fe400078e02ff */
[----:B------:R-:W-:Y:S01]  /*19e0*/  IMAD.MOV.U32 R198, RZ, RZ, RZ ;  /* 0x000000ffffc67224 */ /* 0x000fe200078e00ff */
[----:B------:R-:W-:-:S04]  /*19f0*/  IADD3 R2, R2, -0x40, RZ ;  /* 0xffffffc002027810 */ /* 0x000fc80007ffe0ff */
[C---:B------:R-:W-:Y:S01]  /*1a00*/  ISETP.GE.AND P1, PT, R2.reuse, R15, PT ;  /* 0x0000000f0200720c */ /* 0x040fe20003f26270 */
        /* <DEDUP_REMOVED lines=9> */
[----:B------:R2:W3:Y:S01]  /*1aa0*/  @!P1 LDG.E R198, [R4.64] ;  /* 0x0000000604c69981 */ /* 0x0004e2000c1e1900 */
[----:B------:R-:W-:Y:S01]  /*1ab0*/  IMAD.MOV R0, RZ, RZ, -R0 ;  /* 0x000000ffff007224 */ /* 0x000fe200078e0a00 */
[----:B------:R-:W-:Y:S01]  /*1ac0*/  BSSY B0, `(.L_x_1437) ;  /* 0x00000b2000007945 */ /* 0x000fe20003800000 */
[----:B------:R-:W-:-:S04]  /*1ad0*/  IMAD.WIDE.U32 R222, R252, c[0x0][0x1e8], RZ ;  /* 0x00007a00fcde7a25 */ /* 0x000fc800078e00ff */
[----:B------:R-:W-:Y:S02]  /*1ae0*/  IMAD R199, R0, c[0x0][0x2b8], R2 ;  /* 0x0000ae0000c77a24 */ /* 0x000fe400078e0202 */
[----:B------:R-:W-:-:S03]  /*1af0*/  IMAD.WIDE.U32 R226, R252, c[0x0][0x210], RZ ;  /* 0x00008400fce27a25 */ /* 0x000fc600078e00ff */
[----:B------:R-:W-:Y:S01]  /*1b00*/  SHF.R.S32.HI R6, RZ, 0x1f, R199 ;  /* 0x0000001fff067819 */ /* 0x000fe200000114c7 */
[----:B------:R-:W-:-:S04]  /*1b10*/  IMAD.WIDE.U32 R2, R199, c[0x0][0x1e0], RZ ;  /* 0x00007800c7027a25 */ /* 0x000fc800078e00ff */
[----:B------:R-:W-:Y:S02]  /*1b20*/  IMAD R0, R6, c[0x0][0x1e0], RZ ;  /* 0x0000780006007a24 */ /* 0x000fe400078e02ff */
[----:B------:R-:W-:Y:S02]  /*1b30*/  IMAD.SHL.U32 R17, R200, 0x2, RZ ;  /* 0x00000002c8117824 */ /* 0x000fe400078e00ff */
[----:B------:R-:W-:Y:S02]  /*1b40*/  IMAD R0, R199, c[0x0][0x1e4], R0 ;  /* 0x00007900c7007a24 */ /* 0x000fe400078e0200 */
[----:B------:R-:W-:Y:S02]  /*1b50*/  IMAD.SHL.U32 R19, R214, 0x2, RZ ;  /* 0x00000002d6137824 */ /* 0x000fe400078e00ff */
[----:B------:R-:W-:Y:S01]  /*1b60*/  IMAD.IADD R3, R3, 0x1, R0 ;  /* 0x0000000103037824 */ /* 0x000fe200078e0200 */
[----:B--2---:R-:W-:Y:S01]  /*1b70*/  LEA R5, R197, 0xffffffc0, 0x6 ;  /* 0xffffffc0c5057811 */ /* 0x004fe200078e30ff */
[----:B------:R-:W-:-:S04]  /*1b80*/  IMAD R0, R14, c[0x0][0x1e8], RZ ;  /* 0x00007a000e007a24 */ /* 0x000fc800078e02ff */
[----:B------:R-:W-:Y:S02]  /*1b90*/  IMAD R0, R252, c[0x0][0x1ec], R0 ;  /* 0x00007b00fc007a24 */ /* 0x000fe400078e0200 */
[----:B------:R-:W-:Y:S02]  /*1ba0*/  IMAD.IADD R104, R15, 0x1, -R5 ;  /* 0x000000010f687824 */ /* 0x000fe400078e0a05 */
[----:B------:R-:W-:Y:S02]  /*1bb0*/  IMAD.IADD R229, R223, 0x1, R0 ;  /* 0x00000001dfe57824 */ /* 0x000fe400078e0200 */
[----:B------:R-:W-:-:S05]  /*1bc0*/  IMAD.IADD R13, R104, 0x1, -R250 ;  /* 0x00000001680d7824 */ /* 0x000fca00078e0afa */
[----:B------:R-:W-:-:S13]  /*1bd0*/  ISETP.GE.AND P6, PT, R13, 0x1, PT ;  /* 0x000000010d00780c */ /* 0x000fda0003fc6270 */
[----:B------:R-:W-:Y:S02]  /*1be0*/  @P6 ISETP.GE.AND P1, PT, R200, c[0x0][0x1d4], PT ;  /* 0x00007500c8006a0c */ /* 0x000fe40003f26270 */
[----:B------:R-:W-:Y:S02]  /*1bf0*/  @P6 ISETP.GE.AND P5, PT, R213, c[0x0][0x1d4], PT ;  /* 0x00007500d5006a0c */ /* 0x000fe40003fa6270 */
[----:B------:R-:W-:Y:S02]  /*1c00*/  @P6 ISETP.GE.AND P2, PT, R214, c[0x0][0x1d4], PT ;  /* 0x00007500d6006a0c */ /* 0x000fe40003f46270 */
[----:B-1-34-:R-:W-:Y:S01]  /*1c10*/  SHF.R.S32.HI R11, RZ, 0x1f, R198 ;  /* 0x0000001fff0b7819 */ /* 0x01afe200000114c6 */
[----:B------:R-:W-:-:S04]  /*1c20*/  IMAD.WIDE.U32 R2, R198, c[0x0][0x1f0], R2 ;  /* 0x00007c00c6027a25 */ /* 0x000fc800078e0002 */
[C---:B------:R-:W-:Y:S01]  /*1c30*/  IMAD R4, R11.reuse, c[0x0][0x1f0], RZ ;  /* 0x00007c000b047a24 */ /* 0x040fe200078e02ff */
[----:B------:R-:W-:Y:S01]  /*1c40*/  IADD3 R0, P0, R2, R222, RZ ;  /* 0x000000de02007210 */ /* 0x000fe20007f1e0ff */
[----:B------:R-:W-:Y:S02]  /*1c50*/  IMAD R11, R11, c[0x0][0x218], RZ ;  /* 0x000086000b0b7a24 */ /* 0x000fe400078e02ff */
[C---:B------:R-:W-:Y:S02]  /*1c60*/  IMAD R4, R198.reuse, c[0x0][0x1f4], R4 ;  /* 0x00007d00c6047a24 */ /* 0x040fe400078e0204 */
[----:B------:R-:W-:-:S03]  /*1c70*/  IMAD R11, R198, c[0x0][0x21c], R11 ;  /* 0x00008700c60b7a24 */ /* 0x000fc600078e020b */
[----:B------:R-:W-:Y:S01]  /*1c80*/  IADD3.X R2, R229, R3, R4, P0, !PT ;  /* 0x00000003e5027210 */ /* 0x000fe200007fe404 */
[----:B------:R-:W-:Y:S01]  /*1c90*/  IMAD R4, R6, c[0x0][0x208], RZ ;  /* 0x0000820006047a24 */ /* 0x000fe200078e02ff */
[----:B------:R-:W-:Y:S01]  /*1ca0*/  LEA R9, P0, R0, c[0x0][0x1c8], 0x1 ;  /* 0x0000720000097a11 */ /* 0x000fe200078008ff */
[----:B------:R-:W-:Y:S01]  /*1cb0*/  IMAD R6, R14, c[0x0][0x210], RZ ;  /* 0x000084000e067a24 */ /* 0x000fe200078e02ff */
[----:B------:R-:W-:Y:S01]  /*1cc0*/  SHF.L.U64.HI R14, R200, 0x1, R18 ;  /* 0x00000001c80e7819 */ /* 0x000fe20000010212 */
[C---:B------:R-:W-:Y:S01]  /*1cd0*/  IMAD R5, R199.reuse, c[0x0][0x20c], R4 ;  /* 0x00008300c7057a24 */ /* 0x040fe200078e0204 */
[----:B------:R-:W-:Y:S01]  /*1ce0*/  LEA.HI.X R10, R0, c[0x0][0x1cc], R2, 0x1, P0 ;  /* 0x00007300000a7a11 */ /* 0x000fe200000f0c02 */
[----:B------:R-:W-:Y:S01]  /*1cf0*/  IMAD.WIDE.U32 R2, R199, c[0x0][0x208], RZ ;  /* 0x00008200c7027a25 */ /* 0x000fe200078e00ff */
[----:B------:R-:W1:Y:S03]  /*1d00*/  SHFL.IDX PT, R0, R9, RZ, 0x181f ;  /* 0x00181fff09007589 */ /* 0x000e6600000e0000 */
[----:B------:R-:W-:Y:S01]  /*1d10*/  IMAD.IADD R3, R3, 0x1, R5 ;  /* 0x0000000103037824 */ /* 0x000fe200078e0205 */
[----:B------:R-:W2:Y:S01]  /*1d20*/  SHFL.IDX PT, R8, R10, RZ, 0x181f ;  /* 0x00181fff0a087589 */ /* 0x000ea200000e0000 */
[----:B------:R-:W-:-:S02]  /*1d30*/  IMAD R6, R252, c[0x0][0x214], R6 ;  /* 0x00008500fc067a24 */ /* 0x000fc400078e0206 */
[----:B------:R-:W-:Y:S01]  /*1d40*/  IMAD.WIDE.U32 R2, R198, c[0x0][0x218], R2 ;  /* 0x00008600c6027a25 */ /* 0x000fe200078e0002 */
[----:B------:R-:W3:Y:S03]  /*1d50*/  SHFL.IDX PT, R9, R9, 0x1, 0x181f ;  /* 0x00381f0009097f89 */ /* 0x000ee600000e0000 */
[----:B------:R-:W-:Y:S01]  /*1d60*/  IMAD.IADD R231, R227, 0x1, R6 ;  /* 0x00000001e3e77824 */ /* 0x000fe200078e0206 */
[----:B------:R-:W4:Y:S01]  /*1d70*/  SHFL.IDX PT, R10, R10, 0x1, 0x181f ;  /* 0x00381f000a0a7f89 */ /* 0x000f2200000e0000 */
[----:B-1----:R-:W-:-:S04]  /*1d80*/  @P6 LEA R4, P0, R200, R0, 0x1 ;  /* 0x00000000c8046211 */ /* 0x002fc800078008ff */
[----:B--2---:R-:W-:Y:S02]  /*1d90*/  @P6 LEA.HI.X R5, R200, R8, R18, 0x1, P0 ;  /* 0x00000008c8056211 */ /* 0x004fe400000f0c12 */
[----:B------:R-:W-:-:S03]  /*1da0*/  @P6 LEA R6, P0, R213, R0, 0x1 ;  /* 0x00000000d5066211 */ /* 0x000fc600078008ff */
[----:B------:R1:W-:Y:S01]  /*1db0*/  @P6 LDGSTS.E.BYPASS.LTC128B.128 [R221+0xc100], [R4.64], !P1 ;  /* 0x0c10000004dd6fae */ /* 0x0003e2000c901d46 */
[----:B------:R-:W-:-:S05]  /*1dc0*/  @P6 LEA.HI.X R7, R213, R8, R16, 0x1, P0 ;  /* 0x00000008d5076211 */ /* 0x000fca00000f0c10 */
[----:B------:R3:W-:Y:S01]  /*1dd0*/  @P6 LDGSTS.E.BYPASS.LTC128B.128 [R221+0xe100], [R6.64], !P5 ;  /* 0x0e10000006dd6fae */ /* 0x0007e2000e901d46 */
[----:B-1----:R-:W-:Y:S02]  /*1de0*/  @P6 LEA R4, P1, R214, R0, 0x1 ;  /* 0x00000000d6046211 */ /* 0x002fe400078208ff */
[----:B------:R-:W-:Y:S02]  /*1df0*/  IADD3 R0, P0, R2, R226, RZ ;  /* 0x000000e202007210 */ /* 0x000fe40007f1e0ff */
[----:B------:R-:W-:Y:S02]  /*1e00*/  @P6 LEA.HI.X R5, R214, R8, R20, 0x1, P1 ;  /* 0x00000008d6056211 */ /* 0x000fe400008f0c14 */
[----:B------:R-:W-:Y:S02]  /*1e10*/  ISETP.GE.AND P1, PT, R13, 0x21, PT ;  /* 0x000000210d00780c */ /* 0x000fe40003f26270 */
[----:B------:R-:W-:Y:S01]  /*1e20*/  IADD3.X R2, R231, R3, R11, P0, !PT ;  /* 0x00000003e7027210 */ /* 0x000fe200007fe40b */
[----:B------:R1:W-:Y:S01]  /*1e30*/  @P6 LDGSTS.E.BYPASS.LTC128B.128 [R221+0x10100], [R4.64], !P2 ;  /* 0x1010000004dd6fae */ /* 0x0003e2000d101d46 */
[----:B------:R-:W-:-:S04]  /*1e40*/  LEA R12, P0, R0, c[0x0][0x1f8], 0x1 ;  /* 0x00007e00000c7a11 */ /* 0x000fc800078008ff */
[----:B------:R-:W-:Y:S01]  /*1e50*/  LEA.HI.X R15, R0, c[0x0][0x1fc], R2, 0x1, P0 ;  /* 0x00007f00000f7a11 */ /* 0x000fe200000f0c02 */
[----:B------:R-:W2:Y:S04]  /*1e60*/  SHFL.IDX PT, R8, R12, RZ, 0x181f ;  /* 0x00181fff0c087589 */ /* 0x000ea800000e0000 */
[C---:B---3--:R-:W-:Y:S01]  /*1e70*/  @P1 LEA R6, P0, R200.reuse, R9, 0x1 ;  /* 0x00000009c8061211 */ /* 0x048fe200078008ff */
[----:B------:R-:W3:Y:S01]  /*1e80*/  SHFL.IDX PT, R11, R15, RZ, 0x181f ;  /* 0x00181fff0f0b7589 */ /* 0x000ee200000e0000 */
[C---:B------:R-:W-:Y:S02]  /*1e90*/  @P1 ISETP.GE.AND P5, PT, R200.reuse, c[0x0][0x1d4], PT ;  /* 0x00007500c8001a0c */ /* 0x040fe40003fa6270 */
[C---:B------:R-:W-:Y:S01]  /*1ea0*/  @P1 ISETP.GE.AND P2, PT, R213.reuse, c[0x0][0x1d4], PT ;  /* 0x00007500d5001a0c */ /* 0x040fe20003f46270 */
[----:B------:R-:W5:Y:S01]  /*1eb0*/  SHFL.IDX PT, R0, R12, 0x1, 0x181f ;  /* 0x00381f000c007f89 */ /* 0x000f6200000e0000 */
[----:B----4-:R-:W-:Y:S01]  /*1ec0*/  @P1 LEA.HI.X R7, R200, R10, R18, 0x1, P0 ;  /* 0x0000000ac8071211 */ /* 0x010fe200000f0c12 */
[----:B------:R-:W-:Y:S01]  /*1ed0*/  IMAD.SHL.U32 R18, R213, 0x2, RZ ;  /* 0x00000002d5127824 */ /* 0x000fe200078e00ff */
[----:B------:R-:W-:-:S07]  /*1ee0*/  @P1 ISETP.GE.AND P0, PT, R214, c[0x0][0x1d4], PT ;  /* 0x00007500d6001a0c */ /* 0x000fce0003f06270 */
[----:B------:R5:W-:Y:S01]  /*1ef0*/  @P1 LDGSTS.E.BYPASS.LTC128B.128 [R221+0xd100], [R6.64], !P5 ;  /* 0x0d10000006dd1fae */ /* 0x000be2000e901d46 */
[----:B------:R-:W-:Y:S02]  /*1f00*/  ISETP.GE.AND P5, PT, R200, c[0x0][0x1d4], PT ;  /* 0x00007500c8007a0c */ /* 0x000fe40003fa6270 */
[----:B-1----:R-:W-:-:S04]  /*1f10*/  @P1 LEA R4, P6, R213, R9, 0x1 ;  /* 0x00000009d5041211 */ /* 0x002fc800078c08ff */
[CCC-:B------:R-:W-:Y:S02]  /*1f20*/  @P1 LEA.HI.X R5, R213.reuse, R10.reuse, R16.reuse, 0x1, P6 ;  /* 0x0000000ad5051211 */ /* 0x1c0fe400030f0c10 */
[C---:B------:R-:W-:Y:S02]  /*1f30*/  @P1 LEA R2, P6, R214.reuse, R9, 0x1 ;  /* 0x00000009d6021211 */ /* 0x040fe400078c08ff */
[C---:B------:R-:W-:Y:S01]  /*1f40*/  SHF.L.U64.HI R16, R213.reuse, 0x1, R16 ;  /* 0x00000001d5107819 */ /* 0x040fe20000010210 */
[----:B------:R2:W-:Y:S01]  /*1f50*/  @P1 LDGSTS.E.BYPASS.LTC128B.128 [R221+0xf100], [R4.64], !P2 ;  /* 0x0f10000004dd1fae */ /* 0x0005e2000d101d46 */
[----:B------:R-:W-:Y:S02]  /*1f60*/  @P1 LEA.HI.X R3, R214, R10, R20, 0x1, P6 ;  /* 0x0000000ad6031211 */ /* 0x000fe400030f0c14 */
[----:B------:R-:W-:Y:S01]  /*1f70*/  ISETP.GE.AND P2, PT, R213, c[0x0][0x1d4], PT ;  /* 0x00007500d5007a0c */ /* 0x000fe20003f46270 */
[----:B------:R1:W4:Y:S01]  /*1f80*/  SHFL.IDX PT, R10, R15, 0x1, 0x181f ;  /* 0x00381f000f0a7f89 */ /* 0x00032200000e0000 */
[----:B------:R-:W-:-:S02]  /*1f90*/  ISETP.LT.OR P6, PT, R13, 0x1, P5 ;  /* 0x000000010d00780c */ /* 0x000fc40002fc1670 */
[C---:B------:R-:W-:Y:S01]  /*1fa0*/  ISETP.LT.OR P5, PT, R13.reuse, 0x21, P5 ;  /* 0x000000210d00780c */ /* 0x040fe20002fa1670 */
[----:B------:R4:W-:Y:S01]  /*1fb0*/  @P1 LDGSTS.E.BYPASS.LTC128B.128 [R221+0x11100], [R2.64], !P0 ;  /* 0x1110000002dd1fae */ /* 0x0009e2000c101d46 */
[C---:B------:R-:W-:Y:S02]  /*1fc0*/  ISETP.LT.OR P1, PT, R13.reuse, 0x1, P2 ;  /* 0x000000010d00780c */ /* 0x040fe40001721670 */
[----:B------:R-:W-:Y:S01]  /*1fd0*/  ISETP.LT.OR P2, PT, R13, 0x21, P2 ;  /* 0x000000210d00780c */ /* 0x000fe20001741670 */
[----:B------:R-:W0:Y:S01]  /*1fe0*/  LDGDEPBAR ;  /* 0x00000000000079af */ /* 0x000e220000000000 */
[----:B--2---:R-:W-:Y:S02]  /*1ff0*/  IADD3 R4, P0, R8, R17, RZ ;  /* 0x0000001108047210 */ /* 0x004fe40007f1e0ff */
[----:B-1----:R-:W-:-:S03]  /*2000*/  SHF.L.U64.HI R15, R214, 0x1, R20 ;  /* 0x00000001d60f7819 */ /* 0x002fc60000010214 */
[----:B---3--:R-:W-:Y:S01]  /*2010*/  IMAD.X R5, R11, 0x1, R14, P0 ;  /* 0x000000010b057824 */ /* 0x008fe200000e060e */
[----:B----4-:R-:W-:-:S04]  /*2020*/  IADD3 R2, P0, R8, R18, RZ ;  /* 0x0000001208027210 */ /* 0x010fc80007f1e0ff */
[----:B------:R1:W-:Y:S01]  /*2030*/  LDGSTS.E.BYPASS.LTC128B.128 [R221+0x100], [R4.64], !P6 ;  /* 0x0010000004dd7fae */ /* 0x0003e2000f101d46 */
[----:B------:R-:W-:Y:S01]  /*2040*/  IADD3 R8, P6, R8, R19, RZ ;  /* 0x0000001308087210 */ /* 0x000fe20007fde0ff */
[----:B------:R-:W-:Y:S01]  /*2050*/  IMAD.X R3, R11, 0x1, R16, P0 ;  /* 0x000000010b037824 */ /* 0x000fe200000e0610 */
[----:B-----5:R-:W-:-:S03]  /*2060*/  IADD3 R6, P0, R0, R17, RZ ;  /* 0x0000001100067210 */ /* 0x020fc60007f1e0ff */
[----:B------:R-:W-:Y:S01]  /*2070*/  IMAD.X R9, R11, 0x1, R15, P6 ;  /* 0x000000010b097824 */ /* 0x000fe200030e060f */
[----:B------:R2:W-:Y:S01]  /*2080*/  LDGSTS.E.BYPASS.LTC128B.128 [R221+0x2100], [R2.64], !P1 ;  /* 0x0210000002dd7fae */ /* 0x0005e2000c901d46 */
[----:B------:R-:W-:Y:S01]  /*2090*/  ISETP.GE.AND P1, PT, R214, c[0x0][0x1d4], PT ;  /* 0x00007500d6007a0c */ /* 0x000fe20003f26270 */
[----:B------:R-:W-:-:S03]  /*20a0*/  IMAD.X R7, R10, 0x1, R14, P0 ;  /* 0x000000010a077824 */ /* 0x000fc600000e060e */
[C---:B------:R-:W-:Y:S02]  /*20b0*/  ISETP.LT.OR P6, PT, R13.reuse, 0x1, P1 ;  /* 0x000000010d00780c */ /* 0x040fe40000fc1670 */
[----:B------:R-:W-:-:S11]  /*20c0*/  ISETP.LT.OR P1, PT, R13, 0x21, P1 ;  /* 0x000000210d00780c */ /* 0x000fd60000f21670 */
[----:B------:R3:W-:Y:S01]  /*20d0*/  LDGSTS.E.BYPASS.LTC128B.128 [R221+0x4100], [R8.64], !P6 ;  /* 0x0410000008dd7fae */ /* 0x0007e2000f101d46 */
[----:B-1----:R-:W-:-:S03]  /*20e0*/  IADD3 R4, P0, R0, R18, RZ ;  /* 0x0000001200047210 */ /* 0x002fc60007f1e0ff */
[----:B------:R3:W-:Y:S02]  /*20f0*/  LDGSTS.E.BYPASS.LTC128B.128 [R221+0x1100], [R6.64], !P5 ;  /* 0x0110000006dd7fae */ /* 0x0007e4000e901d46 */
[----:B------:R-:W-:Y:S01]  /*2100*/  IMAD.X R5, R10, 0x1, R16, P0 ;  /* 0x000000010a057824 */ /* 0x000fe200000e0610 */
[----:B--2---:R-:W-:-:S04]  /*2110*/  IADD3 R2, P0, R0, R19, RZ ;  /* 0x0000001300027210 */ /* 0x004fc80007f1e0ff */
[----:B------:R3:W-:Y:S01]  /*2120*/  LDGSTS.E.BYPASS.LTC128B.128 [R221+0x3100], [R4.64], !P2 ;  /* 0x0310000004dd7fae */ /* 0x0007e2000d101d46 */
[----:B------:R-:W-:Y:S01]  /*2130*/  ISETP.GT.AND P2, PT, R219, 0x3f, PT ;  /* 0x0000003fdb00780c */ /* 0x000fe20003f44270 */
[----:B------:R-:W-:-:S05]  /*2140*/  IMAD.X R3, R10, 0x1, R15, P0 ;  /* 0x000000010a037824 */ /* 0x000fca00000e060f */
[----:B------:R3:W-:Y:S01]  /*2150*/  LDGSTS.E.BYPASS.LTC128B.128 [R221+0x5100], [R2.64], !P1 ;  /* 0x0510000002dd7fae */ /* 0x0007e2000c901d46 */
[----:B------:R-:W-:-:S03]  /*2160*/  ISETP.GE.AND P1, PT, R197, 0x2, PT ;  /* 0x00000002c500780c */ /* 0x000fc60003f26270 */
[----:B------:R-:W0:Y:S10]  /*2170*/  LDGDEPBAR ;  /* 0x00000000000079af */ /* 0x000e340000000000 */
[----:B------:R-:W-:Y:S05]  /*2180*/  @!P1 BRA `(.L_x_1438) ;  /* 0x0000045000009947 */ /* 0x000fea0003800000 */
[----:B---3--:R-:W-:Y:S01]  /*2190*/  IMAD R2, R197, 0x40, R228 ;  /* 0x00000040c5027824 */ /* 0x008fe200078e02e4 */
[----:B------:R-:W-:-:S04]  /*21a0*/  MOV R198, RZ ;  /* 0x000000ff00c67202 */ /* 0x000fc80000000f00 */
        /* <DEDUP_REMOVED lines=26> */
.L_x_1508:
[----:B------:R-:W-:Y:S05]  /*2350*/  BRA.DIV ~URZ, `(.L_x_1440) ;  /* 0x0000c9127f007947 */ /* 0x000fea000b800000 */
[----:B------:R-:W3:Y:S01]  /*2360*/  SHFL.IDX PT, R0, R12, RZ, 0x181f ;  /* 0x00181fff0c007589 */ /* 0x000ee200000e0000 */
[----:B------:R-:W-:-:S04]  /*2370*/  ISETP.GE.AND P6, PT, R200, c[0x0][0x1d4], PT ;  /* 0x00007500c8007a0c */ /* 0x000fc80003fc6270 */
[----:B------:R-:W-:Y:S02]  /*2380*/  SEL R11, RZ, 0x10, P6 ;  /* 0x00000010ff0b7807 */ /* 0x000fe40003000000 */
[C---:B---3--:R-:W-:Y:S02]  /*2390*/  IADD3 R6, P0, R0.reuse, R17, RZ ;  /* 0x0000001100067210 */ /* 0x048fe40007f1e0ff */
[----:B------:R-:W-:-:S03]  /*23a0*/  IADD3 R4, P5, R0, R18, RZ ;  /* 0x0000001200047210 */ /* 0x000fc60007fbe0ff */
[----:B--2---:R-:W-:Y:S01]  /*23b0*/  IMAD.X R7, R8, 0x1, R14, P0 ;  /* 0x0000000108077824 */ /* 0x004fe200000e060e */
[----:B------:R-:W-:Y:S01]  /*23c0*/  IADD3 R2, P0, R0, R19, RZ ;  /* 0x0000001300027210 */ /* 0x000fe20007f1e0ff */
[C---:B------:R-:W-:Y:S01]  /*23d0*/  IMAD.X R5, R8.reuse, 0x1, R16, P5 ;  /* 0x0000000108057824 */ /* 0x040fe200028e0610 */
[----:B------:R-:W-:Y:S01]  /*23e0*/  ISETP.GE.AND P5, PT, R213, c[0x0][0x1d4], PT ;  /* 0x00007500d5007a0c */ /* 0x000fe20003fa6270 */
[----:B------:R-:W2:Y:S02]  /*23f0*/  SHFL.IDX PT, R0, R12, 0x1, 0x181f ;  /* 0x00381f000c007f89 */ /* 0x000ea400000e0000 */
[----:B------:R-:W-:Y:S01]  /*2400*/  IMAD.X R3, R8, 0x1, R15, P0 ;  /* 0x0000000108037824 */ /* 0x000fe200000e060f */
[----:B------:R-:W-:Y:S01]  /*2410*/  ISETP.GE.AND P0, PT, R214, c[0x0][0x1d4], PT ;  /* 0x00007500d6007a0c */ /* 0x000fe20003f06270 */
[----:B------:R-:W-:Y:S01]  /*2420*/  @!PT LDS RZ, [RZ] ;  /* 0x00000000fffff984 */ /* 0x000fe20000000800 */
[----:B------:R3:W-:Y:S01]  /*2430*/  LDGSTS.E.BYPASS.LTC128B.128 [R221+0x12100], [R6.64], !P6 ;  /* 0x1210000006dd7fae */ /* 0x0007e2000f101d46 */
[----:B------:R-:W-:-:S03]  /*2440*/  SEL R10, RZ, 0x10, P5 ;  /* 0x00000010ff0a7807 */ /* 0x000fc60002800000 */
[----:B------:R4:W1:Y:S04]  /*2450*/  SHFL.IDX PT, R8, R9, 0x1, 0x181f ;  /* 0x00381f0009087f89 */ /* 0x00086800000e0000 */
[----:B------:R3:W-:Y:S04]  /*2460*/  LDGSTS.E.BYPASS.LTC128B.128 [R221+0x14100], [R4.64], !P5 ;  /* 0x1410000004dd7fae */ /* 0x0007e8000e901d46 */
[----:B------:R3:W-:Y:S01]  /*2470*/  LDGSTS.E.BYPASS.LTC128B.128 [R221+0x16100], [R2.64], !P0 ;  /* 0x1610000002dd7fae */ /* 0x0007e2000c101d46 */
[----:B-1--4-:R-:W-:-:S03]  /*2480*/  SEL R9, RZ, 0x10, P0 ;  /* 0x00000010ff097807 */ /* 0x012fc60000000000 */
.L_x_1509:
        /* <DEDUP_REMOVED lines=10> */
[----:B------:R-:W-:Y:S02]  /*2530*/  IADD3 R2, P5, P0, R2, R0, R19 ;  /* 0x0000000002027210 */ /* 0x000fe400078be013 */
[----:B------:R-:W-:Y:S02]  /*2540*/  ISETP.NE.U32.AND P6, PT, R11, RZ, PT ;  /* 0x000000ff0b00720c */ /* 0x000fe40003fc5070 */
[----:B------:R-:W-:Y:S02]  /*2550*/  IADD3.X R3, RZ, R8, R15, P5, P0 ;  /* 0x00000008ff037210 */ /* 0x000fe40002fe040f */
[----:B------:R-:W-:-:S02]  /*2560*/  ISETP.NE.U32.AND P5, PT, R10, RZ, PT ;  /* 0x000000ff0a00720c */ /* 0x000fc40003fa5070 */
[----:B------:R-:W-:-:S07]  /*2570*/  ISETP.NE.U32.AND P0, PT, R9, RZ, PT ;  /* 0x000000ff0900720c */ /* 0x000fce0003f05070 */
[----:B------:R-:W-:Y:S01]  /*2580*/  @!PT LDS RZ, [RZ] ;  /* 0x00000000fffff984 */ /* 0x000fe20000000800 */
[----:B------:R-:W-:Y:S01]  /*2590*/  @!PT LDS RZ, [RZ] ;  /* 0x00000000fffff984 */ /* 0x000fe20000000800 */
[----:B------:R-:W-:Y:S01]  /*25a0*/  @!PT LDS RZ, [RZ] ;  /* 0x00000000fffff984 */ /* 0x000fe20000000800 */
[----:B------:R1:W-:Y:S04]  /*25b0*/  LDGSTS.E.BYPASS.LTC128B.128.ZFILL [R221+0x13100], [R6.64], P6 ;  /* 0x1310000006dd7fae */ /* 0x0003e8000b141d46 */
[----:B------:R1:W-:Y:S04]  /*25c0*/  LDGSTS.E.BYPASS.LTC128B.128.ZFILL [R221+0x15100], [R4.64], P5 ;  /* 0x1510000004dd7fae */ /* 0x0003e8000a941d46 */
[----:B------:R1:W-:Y:S02]  /*25d0*/  LDGSTS.E.BYPASS.LTC128B.128.ZFILL [R221+0x17100], [R2.64], P0 ;  /* 0x1710000002dd7fae */ /* 0x0003e40008141d46 */
.L_x_1438:
[----:B------:R-:W-:Y:S05]  /*25e0*/  BSYNC B0 ;  /* 0x0000000000007941 */ /* 0x000fea0003800000 */
.L_x_1437:
[----:B------:R-:W0:Y:S01]  /*25f0*/  LDGDEPBAR ;  /* 0x00000000000079af */ /* 0x000e220000000000 */
[----:B------:R-:W-:Y:S01]  /*2600*/  IMAD.MOV.U32 R192, RZ, RZ, 0x20 ;  /* 0x00000020ffc07424 */ /* 0x000fe200078e00ff */
[----:B------:R-:W-:-:S04]  /*2610*/  LOP3.LUT P0, RZ, R218, 0x2, RZ, 0xc0, !PT ;  /* 0x00000002daff7812 */ /* 0x000fc8000780c0ff */
[----:B------:R-:W-:-:S05]  /*2620*/  SEL R192, R192, 0xffffffe0, !P0 ;  /* 0xffffffe0c0c07807 */ /* 0x000fca0004000000 */
[----:B------:R-:W-:Y:S01]  /*2630*/  IMAD.IADD R28, R194, 0x1, R192 ;  /* 0x00000001c21c7824 */ /* 0x000fe200078e02c0 */
[----:B------:R-:W-:-:S04]  /*2640*/  DEPBAR.LE SB0, 0x3 ;  /* 0x000080c00000791a */ /* 0x000fc80000000000 */
[----:B------:R-:W-:-:S04]  /*2650*/  DEPBAR.LE SB0, 0x2 ;  /* 0x000080800000791a */ /* 0x000fc80000000000 */
[----:B------:R-:W-:Y:S01]  /*2660*/  WARPSYNC 0xffffffff ;  /* 0xffffffff00007948 */ /* 0x000fe20003800000 */
[----:B------:R-:W-:Y:S06]  /*2670*/  BAR.SYNC.DEFER_BLOCKING 0x0 ;  /* 0x0000000000007b1d */ /* 0x000fec0000010000 */
[----:B------:R-:W-:Y:S01]  /*2680*/  BSSY B0, `(.L_x_1441) ;  /* 0x000004e000007945 */ /* 0x000fe20003800000 */
[----:B-1-3--:R1:W2:Y:S04]  /*2690*/  LDSM.16.M88.4 R4, [R187] ;  /* 0x00000000bb04783b */ /* 0x00a2a80000000200 */
        /* <DEDUP_REMOVED lines=10> */
[----:B------:R-:W-:Y:S01]  /*2740*/  SHF.R.S32.HI R0, RZ, 0x1f, R199 ;  /* 0x0000001fff007819 */ /* 0x000fe200000114c7 */
[----:B------:R-:W-:Y:S01]  /*2750*/  IMAD.WIDE.U32 R2, R199, c[0x0][0x208], RZ ;  /* 0x00008200c7027a25 */ /* 0x000fe200078e00ff */
[----:B------:R-:W-:-:S02]  /*2760*/  SHF.R.S32.HI R12, RZ, 0x1f, R198 ;  /* 0x0000001fff0c7819 */ /* 0x000fc400000114c6 */
[----:B------:R-:W-:Y:S01]  /*2770*/  SHF.R.S32.HI R13, RZ, 0x1f, R214 ;  /* 0x0000001fff0d7819 */ /* 0x000fe200000114d6 */
[----:B------:R-:W-:Y:S01]  /*2780*/  IMAD R0, R0, c[0x0][0x208], RZ ;  /* 0x0000820000007a24 */ /* 0x000fe200078e02ff */
[----:B------:R-:W-:Y:S01]  /*2790*/  SHF.R.S32.HI R15, RZ, 0x1f, R213 ;  /* 0x0000001fff0f7819 */ /* 0x000fe200000114d5 */
[C---:B------:R-:W-:Y:S01]  /*27a0*/  IMAD.SHL.U32 R31, R214.reuse, 0x2, RZ ;  /* 0x00000002d61f7824 */ /* 0x040fe200078e00ff */
[----:B------:R-:W-:Y:S01]  /*27b0*/  SHF.R.S32.HI R14, RZ, 0x1f, R200 ;  /* 0x0000001fff0e7819 */ /* 0x000fe200000114c8 */
[----:B------:R-:W-:Y:S01]  /*27c0*/  IMAD R0, R199, c[0x0][0x20c], R0 ;  /* 0x00008300c7007a24 */ /* 0x000fe200078e0200 */
[----:B------:R-:W-:Y:S01]  /*27d0*/  SHF.L.U64.HI R23, R214, 0x1, R13 ;  /* 0x00000001d6177819 */ /* 0x000fe2000001020d */
[C---:B------:R-:W-:Y:S01]  /*27e0*/  IMAD.SHL.U32 R30, R213.reuse, 0x2, RZ ;  /* 0x00000002d51e7824 */ /* 0x040fe200078e00ff */
[----:B------:R-:W-:Y:S01]  /*27f0*/  SHF.L.U64.HI R22, R213, 0x1, R15 ;  /* 0x00000001d5167819 */ /* 0x000fe2000001020f */
[----:B------:R-:W-:Y:S01]  /*2800*/  IMAD.IADD R3, R3, 0x1, R0 ;  /* 0x0000000103037824 */ /* 0x000fe200078e0200 */
[----:B------:R-:W-:Y:S01]  /*2810*/  SHF.L.U64.HI R21, R200, 0x1, R14 ;  /* 0x00000001c8157819 */ /* 0x000fe2000001020e */
[----:B------:R-:W-:-:S02]  /*2820*/  IMAD R0, R12, c[0x0][0x218], RZ ;  /* 0x000086000c007a24 */ /* 0x000fc400078e02ff */
[----:B------:R-:W-:-:S04]  /*2830*/  IMAD.WIDE.U32 R2, R198, c[0x0][0x218], R2 ;  /* 0x00008600c6027a25 */ /* 0x000fc800078e0002 */
[----:B------:R-:W-:Y:S01]  /*2840*/  IMAD R12, R198, c[0x0][0x21c], R0 ;  /* 0x00008700c60c7a24 */ /* 0x000fe200078e0200 */
[----:B------:R-:W-:Y:S01]  /*2850*/  IADD3 R0, P0, R226, R2, RZ ;  /* 0x00000002e2007210 */ /* 0x000fe20007f1e0ff */
[----:B------:R-:W-:-:S03]  /*2860*/  IMAD.SHL.U32 R29, R200, 0x2, RZ ;  /* 0x00000002c81d7824 */ /* 0x000fc600078e00ff */
[----:B------:R-:W-:Y:S02]  /*2870*/  IADD3.X R2, R231, R3, R12, P0, !PT ;  /* 0x00000003e7027210 */ /* 0x000fe400007fe40c */
[----:B------:R-:W-:-:S04]  /*2880*/  LEA R20, P0, R0, c[0x0][0x1f8], 0x1 ;  /* 0x00007e0000147a11 */ /* 0x000fc800078008ff */
[----:B------:R-:W-:Y:S01]  /*2890*/  LEA.HI.X R13, R0, c[0x0][0x1fc], R2, 0x1, P0 ;  /* 0x00007f00000d7a11 */ /* 0x000fe200000f0c02 */
[----:B------:R-:W-:Y:S06]  /*28a0*/  BRA.DIV ~URZ, `(.L_x_1443) ;  /* 0x0000c6027f007947 */ /* 0x000fec000b800000 */
[----:B------:R4:W3:Y:S02]  /*28b0*/  SHFL.IDX PT, R12, R13, RZ, 0x181f ;  /* 0x00181fff0d0c7589 */ /* 0x0008e400000e0000 */
.L_x_1510:
[----:B------:R-:W-:Y:S05]  /*28c0*/  BRA.DIV ~URZ, `(.L_x_1444) ;  /* 0x0000c6527f007947 */ /* 0x000fea000b800000 */
[----:B------:R-:W5:Y:S01]  /*28d0*/  SHFL.IDX PT, R0, R20, RZ, 0x181f ;  /* 0x00181fff14007589 */ /* 0x000f6200000e0000 */
[----:B------:R-:W-:Y:S02]  /*28e0*/  ISETP.GE.AND P5, PT, R200, c[0x0][0x1d4], PT ;  /* 0x00007500c8007a0c */ /* 0x000fe40003fa6270 */
[----:B------:R-:W-:Y:S02]  /*28f0*/  ISETP.GE.AND P1, PT, R213, c[0x0][0x1d4], PT ;  /* 0x00007500d5007a0c */ /* 0x000fe40003f26270 */
[----:B------:R-:W-:Y:S02]  /*2900*/  SEL R19, RZ, 0x10, P5 ;  /* 0x00000010ff137807 */ /* 0x000fe40002800000 */
[----:B------:R-:W-:Y:S02]  /*2910*/  SEL R18, RZ, 0x10, P1 ;  /* 0x00000010ff127807 */ /* 0x000fe40000800000 */
[----:B-----5:R-:W-:-:S02]  /*2920*/  IADD3 R14, P0, R0, R29, RZ ;  /* 0x0000001d000e7210 */ /* 0x020fc40007f1e0ff */
[----:B------:R-:W-:-:S03]  /*2930*/  IADD3 R2, P6, R0, R30, RZ ;  /* 0x0000001e00027210 */ /* 0x000fc60007fde0ff */
        /* <DEDUP_REMOVED lines=9> */
[----:B------:R-:W4:Y:S04]  /*29d0*/  SHFL.IDX PT, R0, R20, 0x1, 0x181f ;  /* 0x00381f0014007f89 */ /* 0x000f2800000e0000 */
[----:B------:R3:W-:Y:S04]  /*29e0*/  LDGSTS.E.BYPASS.LTC128B.128 [R221+0xa100], [R16.64], !P0 ;  /* 0x0a10000010dd7fae */ /* 0x0007e8000c101d46 */
[----:B------:R5:W2:Y:S02]  /*29f0*/  SHFL.IDX PT, R12, R13, 0x1, 0x181f ;  /* 0x00381f000d0c7f89 */ /* 0x000aa400000e0000 */
[----:B----45:R-:W-:-:S02]  /*2a00*/  SEL R13, RZ, 0x10, P0 ;  /* 0x00000010ff0d7807 */ /* 0x030fc40000000000 */
.L_x_1511:
[----:B---3--:R-:W-:Y:S02]  /*2a10*/  IADD3 R2, -R19, 0x10, RZ ;  /* 0x0000001013027810 */ /* 0x008fe40007ffe1ff */
[----:B------:R-:W-:-:S02]  /*2a20*/  IADD3 R3, -R18, 0x10, RZ ;  /* 0x0000001012037810 */ /* 0x000fc40007ffe1ff */
[----:B------:R-:W-:Y:S02]  /*2a30*/  LOP3.LUT R2, R2, 0xf, RZ, 0xc0, !PT ;  /* 0x0000000f02027812 */ /* 0x000fe400078ec0ff */
[----:B------:R-:W-:Y:S02]  /*2a40*/  IADD3 R14, -R13, 0x10, RZ ;  /* 0x000000100d0e7810 */ /* 0x000fe40007ffe1ff */
[----:B------:R-:W-:Y:S02]  /*2a50*/  LOP3.LUT R3, R3, 0xf, RZ, 0xc0, !PT ;  /* 0x0000000f03037812 */ /* 0x000fe400078ec0ff */
[-C--:B------:R-:W-:Y:S02]  /*2a60*/  IADD3 R16, P1, P0, R2, R0.reuse, R29 ;  /* 0x0000000002107210 */ /* 0x080fe4000783e01d */
[----:B------:R-:W-:Y:S02]  /*2a70*/  LOP3.LUT R2, R14, 0xf, RZ, 0xc0, !PT ;  /* 0x0000000f0e027812 */ /* 0x000fe400078ec0ff */
[----:B------:R-:W-:-:S02]  /*2a80*/  IADD3 R14, P6, P5, R3, R0, R30 ;  /* 0x00000000030e7210 */ /* 0x000fc40007dde01e */
[----:B--2---:R-:W-:Y:S02]  /*2a90*/  IADD3.X R17, RZ, R12, R21, P1, P0 ;  /* 0x0000000cff117210 */ /* 0x004fe40000fe0415 */
        /* <DEDUP_REMOVED lines=12> */
.L_x_1442:
[----:B------:R-:W-:Y:S05]  /*2b60*/  BSYNC B0 ;  /* 0x0000000000007941 */ /* 0x000fea0003800000 */
.L_x_1441:
[----:B------:R-:W-:Y:S01]  /*2b70*/  IMAD.MOV.U32 R0, RZ, RZ, 0x40 ;  /* 0x00000040ff007424 */ /* 0x000fe200078e00ff */
[----:B------:R-:W-:Y:S01]  /*2b80*/  LOP3.LUT P0, RZ, R218, 0x4, RZ, 0xc0, !PT ;  /* 0x00000004daff7812 */ /* 0x000fe2000780c0ff */
[----:B------:R-:W0:Y:S01]  /*2b90*/  LDGDEPBAR ;  /* 0x00000000000079af */ /* 0x000e220000000000 */
[----:B------:R-:W-:Y:S02]  /*2ba0*/  WARPSYNC 0xffffffff ;  /* 0xffffffff00007948 */ /* 0x000fe40003800000 */
[----:B------:R-:W-:Y:S01]  /*2bb0*/  SEL R191, R0, 0xffffffc0, !P0 ;  /* 0xffffffc000bf7807 */ /* 0x000fe20004000000 */
[C---:B--23--:R-:W-:Y:S01]  /*2bc0*/  HMMA.16816.F32.BF16 R12, R4.reuse, R24, RZ ;  /* 0x00000018040c723c */ /* 0x04cfe200000418ff */
[----:B------:R-:W2:Y:S03]  /*2bd0*/  LDL R107, [R1+0x4] ;  /* 0x00000400016b7983 */ /* 0x000ea60000100800 */
[----:B------:R-:W-:Y:S01]  /*2be0*/  IMAD.IADD R2, R194, 0x1, R191 ;  /* 0x00000001c2027824 */ /* 0x000fe200078e02bf */
[----:B------:R-:W2:Y:S03]  /*2bf0*/  LDL R106, [R1+0x30] ;  /* 0x00003000016a7983 */ /* 0x000ea60000100800 */
[C---:B------:R-:W-:Y:S01]  /*2c00*/  HMMA.16816.F32.BF16 R16, R4.reuse, R26, RZ ;  /* 0x0000001a0410723c */ /* 0x040fe200000418ff */
[----:B------:R-:W-:Y:S04]  /*2c10*/  LDSM.16.M88.4 R32, [R2] ;  /* 0x000000000220783b */ /* 0x000fe80000000200 */
[----:B------:R-:W-:Y:S03]  /*2c20*/  LDSM.16.M88.4 R88, [R194+0x3800] ;  /* 0x00380000c258783b */ /* 0x000fe60000000200 */
[----:B----4-:R-:W-:Y:S01]  /*2c30*/  HMMA.16816.F32.BF16 R20, R4, R36, RZ ;  /* 0x000000240414723c */ /* 0x010fe200000418ff */
[----:B------:R-:W3:Y:S01]  /*2c40*/  LDL R105, [R1] ;  /* 0x0000000001697983 */ /* 0x000ee20000100800 */
[----:B------:R-:W-:-:S03]  /*2c50*/  IADD3 R0, R191, R194, R192 ;  /* 0x000000c2bf007210 */ /* 0x000fc60007ffe0c0 */
[----:B------:R-:W-:Y:S03]  /*2c60*/  LDSM.16.M88.4 R24, [R2+0x800] ;  /* 0x000800000218783b */ /* 0x000fe60000000200 */
[C---:B------:R-:W-:Y:S01]  /*2c70*/  HMMA.16816.F32.BF16 R36, R4.reuse, R38, RZ ;  /* 0x000000260424723c */ /* 0x040fe200000418ff */
[----:B------:R-:W-:Y:S04]  /*2c80*/  LDSM.16.M88.4 R72, [R2+0x1800] ;  /* 0x001800000248783b */ /* 0x000fe80000000200 */
[----:B------:R-:W-:Y:S03]  /*2c90*/  LDSM.16.M88.4 R76, [R0] ;  /* 0x00000000004c783b */ /* 0x000fe60000000200 */
[C---:B-1----:R-:W-:Y:S01]  /*2ca0*/  HMMA.16816.F32.BF16 R40, R4.reuse, R52, RZ ;  /* 0x000000340428723c */ /* 0x042fe200000418ff */
[----:B------:R-:W-:Y:S04]  /*2cb0*/  LDSM.16.M88.4 R80, [R0+0x800] ;  /* 0x000800000050783b */ /* 0x000fe80000000200 */
[----:B------:R-:W-:Y:S03]  /*2cc0*/  LDSM.16.M88.4 R92, [R0+0x2000] ;  /* 0x00200000005c783b */ /* 0x000fe60000000200 */
[C---:B------:R-:W-:Y:S01]  /*2cd0*/  HMMA.16816.F32.BF16 R60, R4.reuse, R56, RZ ;  /* 0x00000038043c723c */ /* 0x040fe200000418ff */
[----:B------:R-:W-:Y:S04]  /*2ce0*/  LDSM.16.M88.4 R100, [R194+0x4000] ;  /* 0x00400000c264783b */ /* 0x000fe80000000200 */
[----:B------:R-:W-:Y:S03]  /*2cf0*/  LDSM.16.M88.4 R96, [R28+0x4000] ;  /* 0x004000001c60783b */ /* 0x000fe60000000200 */
[C---:B------:R-:W-:Y:S01]  /*2d00*/  HMMA.16816.F32.BF16 R52, R4.reuse, R54, RZ ;  /* 0x000000360434723c */ /* 0x040fe200000418ff */
[----:B------:R-:W4:Y:S07]  /*2d10*/  LDL R116, [R1+0x2c] ;  /* 0x00002c0001747983 */ /* 0x000f2e0000100800 */
[----:B------:R-:W-:Y:S01]  /*2d20*/  HMMA.16816.F32.BF16 R56, R4, R58, RZ ;  /* 0x0000003a0438723c */ /* 0x000fe200000418ff */
[----:B------:R-:W1:Y:S07]  /*2d30*/  LDSM.16.M88.4 R4, [R190] ;  /* 0x00000000be04783b */ /* 0x000e6e0000000200 */
[C---:B------:R-:W-:Y:S01]  /*2d40*/  HMMA.16816.F32.BF16 R48, R8.reuse, R44, R12 ;  /* 0x0000002c0830723c */ /* 0x040fe2000004180c */
[----:B------:R-:W-:Y:S07]  /*2d50*/  LDSM.16.M88.4 R12, [R189] ;  /* 0x00000000bd0c783b */ /* 0x000fee0000000200 */
[C---:B------:R-:W-:Y:S08]  /*2d60*/  HMMA.16816.F32.BF16 R44, R8.reuse, R46, R16 ;  /* 0x0000002e082c723c */ /* 0x040ff00000041810 */
        /* <DEDUP_REMOVED lines=8> */
[----:B------:R-:W-:Y:S07]  /*2df0*/  LDSM.16.M88.4 R84, [R28+0x2000] ;  /* 0x002000001c54783b */ /* 0x000fee0000000200 */
[C---:B-1----:R-:W-:Y:S08]  /*2e00*/  HMMA.16816.F32.BF16 R48, R4.reuse, R32, R48 ;  /* 0x000000200430723c */ /* 0x042ff00000041830 */
[C---:B------:R-:W-:Y:S01]  /*2e10*/  HMMA.16816.F32.BF16 R8, R4.reuse, R34, R44 ;  /* 0x000000220408723c */ /* 0x040fe2000004182c */
[----:B------:R-:W1:Y:S04]  /*2e20*/  LDSM.16.M88.4 R32, [R0+0x1000] ;  /* 0x001000000020783b */ /* 0x000e680000000200 */
[----:B------:R-:W-:Y:S03]  /*2e30*/  LDSM.16.M88.4 R44, [R194+0x2000] ;  /* 0x00200000c22c783b */ /* 0x000fe60000000200 */
[C---:B------:R-:W-:Y:S08]  /*2e40*/  HMMA.16816.F32.BF16 R60, R4.reuse, R24, R20 ;  /* 0x00000018043c723c */ /* 0x040ff00000041814 */
[C---:B-----5:R-:W-:Y:S08]  /*2e50*/  HMMA.16816.F32.BF16 R20, R4.reuse, R64, R36 ;  /* 0x000000400414723c */ /* 0x060ff00000041824 */
[----:B------:R-:W-:Y:S08]  /*2e60*/  HMMA.16816.F32.BF16 R36, R4, R72, R52 ;  /* 0x000000480424723c */ /* 0x000ff00000041834 */
[----:B------:R-:W-:Y:S08]  /*2e70*/  HMMA.16816.F32.BF16 R52, R12, R76, R48 ;  /* 0x0000004c0c34723c */ /* 0x000ff00000041830 */
[----:B------:R-:W-:Y:S08]  /*2e80*/  HMMA.16816.F32.BF16 R24, R4, R26, R16 ;  /* 0x0000001a0418723c */ /* 0x000ff00000041810 */
[----:B------:R-:W-:Y:S01]  /*2e90*/  HMMA.16816.F32.BF16 R48, R12, R78, R8 ;  /* 0x0000004e0c30723c */ /* 0x000fe20000041808 */
[----:B------:R-:W5:Y:S04]  /*2ea0*/  LDSM.16.M88.4 R8, [R187+0x4000] ;  /* 0x00400000bb08783b */ /* 0x000f680000000200 */
[----:B------:R-:W-:Y:S03]  /*2eb0*/  LDSM.16.M88.4 R76, [R194+0x3000] ;  /* 0x00300000c24c783b */ /* 0x000fe60000000200 */
[C---:B------:R-:W-:Y:S08]  /*2ec0*/  HMMA.16816.F32.BF16 R16, R4.reuse, R66, R40 ;  /* 0x000000420410723c */ /* 0x040ff00000041828 */
[----:B------:R-:W-:Y:S01]  /*2ed0*/  HMMA.16816.F32.BF16 R56, R4, R74, R56 ;  /* 0x0000004a0438723c */ /* 0x000fe20000041838 */
[----:B------:R-:W5:Y:S04]  /*2ee0*/  LDSM.16.M88.4 R72, [R194+0x2800] ;  /* 0x00280000c248783b */ /* 0x000f680000000200 */
[----:B------:R-:W2:Y:S03]  /*2ef0*/  LDSM.16.M88.4 R4, [R188+0x4000] ;  /* 0x00400000bc04783b */ /* 0x000ea60000000200 */
[C---:B------:R-:W-:Y:S08]  /*2f00*/  HMMA.16816.F32.BF16 R64, R12.reuse, R80, R60 ;  /* 0x000000500c40723c */ /* 0x040ff0000004183c */
[C---:B------:R-:W-:Y:S08]  /*2f10*/  HMMA.16816.F32.BF16 R60, R12.reuse, R82, R24 ;  /* 0x000000520c3c723c */ /* 0x040ff00000041818 */
[C---:B-1----:R-:W-:Y:S08]  /*2f20*/  HMMA.16816.F32.BF16 R24, R12.reuse, R34, R16 ;  /* 0x000000220c18723c */ /* 0x042ff00000041810 */
[C---:B------:R-:W-:Y:S08]  /*2f30*/  HMMA.16816.F32.BF16 R16, R12.reuse, R68, R36 ;  /* 0x000000440c10723c */ /* 0x040ff00000041824 */
[C---:B------:R-:W-:Y:S08]  /*2f40*/  HMMA.16816.F32.BF16 R40, R12.reuse, R32, R20 ;  /* 0x000000200c28723c */ /* 0x040ff00000041814 */
[----:B------:R-:W-:Y:S01]  /*2f50*/  HMMA.16816.F32.BF16 R20, R12, R70, R56 ;  /* 0x000000460c14723c */ /* 0x000fe20000041838 */
[----:B------:R-:W-:Y:S07]  /*2f60*/  LDSM.16.M88.4 R68, [R2+0x2800] ;  /* 0x002800000244783b */ /* 0x000fee0000000200 */
[C---:B-----5:R-:W-:Y:S01]  /*2f70*/  HMMA.16816.F32.BF16 R12, R8.reuse, R44, R52 ;  /* 0x0000002c080c723c */ /* 0x060fe20000041834 */
[----:B------:R-:W1:Y:S07]  /*2f80*/  LDSM.16.M88.4 R52, [R28+0x2800] ;  /* 0x002800001c34783b */ /* 0x000e6e0000000200 */
[C---:B------:R-:W-:Y:S01]  /*2f90*/  HMMA.16816.F32.BF16 R32, R8.reuse, R46, R48 ;  /* 0x0000002e0820723c */ /* 0x040fe20000041830 */
[----:B------:R-:W-:Y:S07]  /*2fa0*/  LDSM.16.M88.4 R48, [R28+0x3000] ;  /* 0x003000001c30783b */ /* 0x000fee0000000200 */
[C---:B------:R-:W-:Y:S08]  /*2fb0*/  HMMA.16816.F32.BF16 R44, R8.reuse, R72, R64 ;  /* 0x00000048082c723c */ /* 0x040ff00000041840 */
[C---:B------:R-:W-:Y:S01]  /*2fc0*/  HMMA.16816.F32.BF16 R56, R8.reuse, R74, R60 ;  /* 0x0000004a0838723c */ /* 0x040fe2000004183c */
[----:B------:R-:W-:Y:S07]  /*2fd0*/  LDSM.16.M88.4 R60, [R2+0x2000] ;  /* 0x00200000023c783b */ /* 0x000fee0000000200 */
[C---:B------:R-:W-:Y:S01]  /*2fe0*/  HMMA.16816.F32.BF16 R64, R8.reuse, R88, R16 ;  /* 0x000000580840723c */ /* 0x040fe20000041810 */
[----:B------:R-:W5:Y:S07]  /*2ff0*/  LDSM.16.M88.4 R16, [R190+0x4000] ;  /* 0x00400000be10783b */ /* 0x000f6e0000000200 */
[C---:B------:R-:W-:Y:S08]  /*3000*/  HMMA.16816.F32.BF16 R80, R8.reuse, R76, R40 ;  /* 0x0000004c0850723c */ /* 0x040ff00000041828 */
[----:B------:R-:W-:Y:S01]  /*3010*/  HMMA.16816.F32.BF16 R72, R8, R78, R24 ;  /* 0x0000004e0848723c */ /* 0x000fe20000041818 */
[----:B------:R-:W-:Y:S01]  /*3020*/  LDSM.16.M88.4 R24, [R189+0x4000] ;  /* 0x00400000bd18783b */ /* 0x000fe20000000200 */
[----:B--2---:R-:W-:-:S03]  /*3030*/  IMAD.IADD R215, R106, 0x1, R107 ;  /* 0x000000016ad77824 */ /* 0x004fc600078e026b */
[----:B------:R-:W-:Y:S03]  /*3040*/  LDSM.16.M88.4 R76, [R2+0x3800] ;  /* 0x00380000024c783b */ /* 0x000fe60000000200 */
[----:B------:R-:W-:Y:S01]  /*3050*/  HMMA.16816.F32.BF16 R36, R8, R90, R20 ;  /* 0x0000005a0824723c */ /* 0x000fe20000041814 */
[----:B------:R-:W-:Y:S04]  /*3060*/  LDSM.16.M88.4 R20, [R187+0x8000] ;  /* 0x00800000bb14783b */ /* 0x000fe80000000200 */
[----:B------:R-:W-:Y:S03]  /*3070*/  LDSM.16.M88.4 R88, [R0+0x3800] ;  /* 0x003800000058783b */ /* 0x000fe60000000200 */
[C---:B------:R-:W-:Y:S01]  /*3080*/  HMMA.16816.F32.BF16 R8, R4.reuse, R84, R12 ;  /* 0x000000540408723c */ /* 0x040fe2000004180c */
[----:B------:R-:W2:Y:S07]  /*3090*/  LDSM.16.M88.4 R12, [R28+0x3800] ;  /* 0x003800001c0c783b */ /* 0x000eae0000000200 */
[C---:B------:R-:W-:Y:S01]  /*30a0*/  HMMA.16816.F32.BF16 R32, R4.reuse, R86, R32 ;  /* 0x000000560420723c */ /* 0x040fe20000041820 */
[----:B------:R-:W3:Y:S07]  /*30b0*/  LDSM.16.M88.4 R84, [R2+0x3000] ;  /* 0x003000000254783b */ /* 0x000eee0000000200 */
[----:B-1----:R-:W-:Y:S08]  /*30c0*/  HMMA.16816.F32.BF16 R44, R4, R52, R44 ;  /* 0x00000034042c723c */ /* 0x002ff0000004182c */
[----:B-----5:R-:W-:Y:S08]  /*30d0*/  HMMA.16816.F32.BF16 R40, R16, R60, R8 ;  /* 0x0000003c1028723c */ /* 0x020ff00000041808 */
[C---:B------:R-:W-:Y:S08]  /*30e0*/  HMMA.16816.F32.BF16 R52, R4.reuse, R54, R56 ;  /* 0x000000360434723c */ /* 0x040ff00000041838 */
[C---:B------:R-:W-:Y:S01]  /*30f0*/  HMMA.16816.F32.BF16 R56, R4.reuse, R48, R80 ;  /* 0x000000300438723c */ /* 0x040fe20000041850 */
[----:B------:R-:W1:Y:S07]  /*3100*/  LDSM.16.M88.4 R80, [R0+0x2800] ;  /* 0x002800000050783b */ /* 0x000e6e0000000200 */
[C---:B--2---:R-:W-:Y:S08]  /*3110*/  HMMA.16816.F32.BF16 R64, R4.reuse, R12, R64 ;  /* 0x0000000c0440723c */ /* 0x044ff00000041840 */
[C---:B------:R-:W-:Y:S08]  /*3120*/  HMMA.16816.F32.BF16 R48, R4.reuse, R50, R72 ;  /* 0x000000320430723c */ /* 0x040ff00000041848 */
[----:B------:R-:W-:Y:S01]  /*3130*/  HMMA.16816.F32.BF16 R8, R4, R14, R36 ;  /* 0x0000000e0408723c */ /* 0x000fe20000041824 */
[----:B------:R-:W-:Y:S07]  /*3140*/  LDSM.16.M88.4 R12, [R188+0x8000] ;  /* 0x00800000bc0c783b */ /* 0x000fee0000000200 */
[----:B------:R-:W-:Y:S01]  /*3150*/  HMMA.16816.F32.BF16 R4, R16, R62, R32 ;  /* 0x0000003e1004723c */ /* 0x000fe20000041820 */
[----:B------:R-:W-:Y:S07]  /*3160*/  LDSM.16.M88.4 R60, [R194+0x4800] ;  /* 0x00480000c23c783b */ /* 0x000fee0000000200 */
[----:B------:R-:W-:Y:S08]  /*3170*/  HMMA.16816.F32.BF16 R32, R24, R92, R40 ;  /* 0x0000005c1820723c */ /* 0x000ff00000041828 */
[C---:B------:R-:W-:Y:S08]  /*3180*/  HMMA.16816.F32.BF16 R36, R16.reuse, R68, R44 ;  /* 0x000000441024723c */ /* 0x040ff0000004182c */
[C---:B------:R-:W-:Y:S01]  /*3190*/  HMMA.16816.F32.BF16 R40, R16.reuse, R70, R52 ;  /* 0x000000461028723c */ /* 0x040fe20000041834 */
[----:B------:R-:W2:Y:S07]  /*31a0*/  LDSM.16.M88.4 R68, [R0+0x3000] ;  /* 0x003000000044783b */ /* 0x000eae0000000200 */
[C---:B---3--:R-:W-:Y:S08]  /*31b0*/  HMMA.16816.F32.BF16 R52, R16.reuse, R84, R56 ;  /* 0x000000541034723c */ /* 0x048ff00000041838 */
[C---:B------:R-:W-:Y:S08]  /*31c0*/  HMMA.16816.F32.BF16 R56, R16.reuse, R76, R64 ;  /* 0x0000004c1038723c */ /* 0x040ff00000041840 */
[C---:B------:R-:W-:Y:S01]  /*31d0*/  HMMA.16816.F32.BF16 R48, R16.reuse, R86, R48 ;  /* 0x000000561030723c */ /* 0x040fe20000041830 */
[----:B------:R-:W-:Y:S07]  /*31e0*/  LDSM.16.M88.4 R84, [R0+0x4000] ;  /* 0x004000000054783b */ /* 0x000fee0000000200 */
[----:B------:R-:W-:Y:S01]  /*31f0*/  HMMA.16816.F32.BF16 R64, R16, R78, R8 ;  /* 0x0000004e1040723c */ /* 0x000fe20000041808 */
[----:B------:R-:W-:Y:S07]  /*3200*/  LDSM.16.M88.4 R8, [R190+0x8000] ;  /* 0x00800000be08783b */ /* 0x000fee0000000200 */
[----:B------:R-:W-:Y:S01]  /*3210*/  HMMA.16816.F32.BF16 R16, R24, R94, R4 ;  /* 0x0000005e1810723c */ /* 0x000fe20000041804 */
[----:B------:R-:W3:Y:S07]  /*3220*/  LDSM.16.M88.4 R92, [R2+0x4000] ;  /* 0x00400000025c783b */ /* 0x000eee0000000200 */
[----:B------:R-:W-:Y:S08]  /*3230*/  HMMA.16816.F32.BF16 R4, R20, R100, R32 ;  /* 0x000000641404723c */ /* 0x000ff00000041820 */
[C---:B-1----:R-:W-:Y:S08]  /*3240*/  HMMA.16816.F32.BF16 R44, R24.reuse, R80, R36 ;  /* 0x00000050182c723c */ /* 0x042ff00000041824 */
[----:B------:R-:W-:Y:S01]  /*3250*/  HMMA.16816.F32.BF16 R40, R24, R82, R40 ;  /* 0x000000521828723c */ /* 0x000fe20000041828 */
[----:B------:R-:W1:Y:S07]  /*3260*/  LDSM.16.M88.4 R80, [R194+0x5000] ;  /* 0x00500000c250783b */ /* 0x000e6e0000000200 */
[----:B------:R-:W-:Y:S08]  /*3270*/  HMMA.16816.F32.BF16 R16, R20, R102, R16 ;  /* 0x000000661410723c */ /* 0x000ff00000041810 */
[C---:B--2---:R-:W-:Y:S08]  /*3280*/  HMMA.16816.F32.BF16 R72, R24.reuse, R68, R52 ;  /* 0x000000441848723c */ /* 0x044ff00000041834 */
[C---:B------:R-:W-:Y:S01]  /*3290*/  HMMA.16816.F32.BF16 R52, R24.reuse, R88, R56 ;  /* 0x000000581834723c */ /* 0x040fe20000041838 */
[----:B------:R-:W2:Y:S07]  /*32a0*/  LDSM.16.M88.4 R56, [R194+0x5800] ;  /* 0x00580000c238783b */ /* 0x000eae0000000200 */
[----:B------:R-:W-:Y:S01]  /*32b0*/  HMMA.16816.F32.BF16 R76, R24, R70, R48 ;  /* 0x00000046184c723c */ /* 0x000fe20000041830 */
[----:B------:R-:W5:Y:S07]  /*32c0*/  LDSM.16.M88.4 R68, [R28+0x4800] ;  /* 0x004800001c44783b */ /* 0x000f6e0000000200 */
[----:B------:R-:W-:Y:S01]  /*32d0*/  HMMA.16816.F32.BF16 R32, R12, R96, R4 ;  /* 0x000000600c20723c */ /* 0x000fe20000041804 */
[----:B------:R-:W1:Y:S07]  /*32e0*/  LDSM.16.M88.4 R4, [R189+0x8000] ;  /* 0x00800000bd04783b */ /* 0x000e6e0000000200 */
[----:B------:R-:W-:Y:S01]  /*32f0*/  HMMA.16816.F32.BF16 R36, R24, R90, R64 ;  /* 0x0000005a1824723c */ /* 0x000fe20000041840 */
[----:B------:R-:W2:Y:S07]  /*3300*/  LDSM.16.M88.4 R64, [R28+0x5000] ;  /* 0x005000001c40783b */ /* 0x000eae0000000200 */
[----:B------:R-:W-:Y:S08]  /*3310*/  HMMA.16816.F32.BF16 R48, R20, R60, R44 ;  /* 0x0000003c1430723c */ /* 0x000ff0000004182c */
[----:B------:R-:W-:Y:S08]  /*3320*/  HMMA.16816.F32.BF16 R16, R12, R98, R16 ;  /* 0x000000620c10723c */ /* 0x000ff00000041810 */
[----:B------:R-:W-:Y:S08]  /*3330*/  HMMA.16816.F32.BF16 R44, R20, R62, R40 ;  /* 0x0000003e142c723c */ /* 0x000ff00000041828 */
[----:B---3--:R-:W-:Y:S08]  /*3340*/  HMMA.16816.F32.BF16 R24, R8, R92, R32 ;  /* 0x0000005c0818723c */ /* 0x008ff00000041820 */
[C---:B-1----:R-:W-:Y:S01]  /*3350*/  HMMA.16816.F32.BF16 R40, R20.reuse, R80, R72 ;  /* 0x000000501428723c */ /* 0x042fe20000041848 */
[----:B------:R-:W1:Y:S07]  /*3360*/  LDSM.16.M88.4 R72, [R2+0x4800] ;  /* 0x004800000248783b */ /* 0x000e6e0000000200 */
[C---:B------:R-:W-:Y:S08]  /*3370*/  HMMA.16816.F32.BF16 R76, R20.reuse, R82, R76 ;  /* 0x00000052144c723c */ /* 0x040ff0000004184c */
[C---:B--2---:R-:W-:Y:S08]  /*3380*/  HMMA.16816.F32.BF16 R52, R20.reuse, R56, R52 ;  /* 0x000000381434723c */ /* 0x044ff00000041834 */
[----:B------:R-:W-:Y:S01]  /*3390*/  HMMA.16816.F32.BF16 R80, R20, R58, R36 ;  /* 0x0000003a1450723c */ /* 0x000fe20000041824 */
[----:B------:R-:W2:Y:S07]  /*33a0*/  LDSM.16.M88.4 R56, [R0+0x4800] ;  /* 0x004800000038783b */ /* 0x000eae0000000200 */
[----:B------:R-:W-:Y:S08]  /*33b0*/  HMMA.16816.F32.BF16 R16, R8, R94, R16 ;  /* 0x0000005e0810723c */ /* 0x000ff00000041810 */
[----:B-----5:R-:W-:Y:S01]  /*33c0*/  HMMA.16816.F32.BF16 R20, R12, R68, R48 ;  /* 0x000000440c14723c */ /* 0x020fe20000041830 */
[----:B------:R-:W-:Y:S07]  /*33d0*/  LDSM.16.M88.4 R48, [R28+0x5800] ;  /* 0x005800001c30783b */ /* 0x000fee0000000200 */
[----:B------:R-:W-:Y:S08]  /*33e0*/  HMMA.16816.F32.BF16 R24, R4, R84, R24 ;  /* 0x000000540418723c */ /* 0x000ff00000041818 */
[----:B------:R-:W-:Y:S01]  /*33f0*/  HMMA.16816.F32.BF16 R60, R12, R64, R40 ;  /* 0x000000400c3c723c */ /* 0x000fe20000041828 */
[----:B------:R-:W3:Y:S07]  /*3400*/  LDSM.16.M88.4 R40, [R2+0x5000] ;  /* 0x005000000228783b */ /* 0x000eee0000000200 */
[----:B------:R-:W-:Y:S08]  /*3410*/  HMMA.16816.F32.BF16 R36, R4, R86, R16 ;  /* 0x000000560424723c */ /* 0x000ff00000041810 */
[----:B-1----:R-:W-:Y:S01]  /*3420*/  HMMA.16816.F32.BF16 R20, R8, R72, R20 ;  /* 0x000000480814723c */ /* 0x002fe20000041814 */
[----:B------:R-:W-:-:S04]  /*3430*/  FMUL.FTZ R3, R24, c[0x0][0x320] ;  /* 0x0000c80018037a20 */ /* 0x000fc80000410000 */
[----:B------:R1:W-:Y:S03]  /*3440*/  MUFU.TANH R69, R3 ;  /* 0x0000000300457308 */ /* 0x0003e60000002400 */
[C---:B------:R-:W-:Y:S08]  /*3450*/  HMMA.16816.F32.BF16 R32, R12.reuse, R70, R44 ;  /* 0x000000460c20723c */ /* 0x040ff0000004182c */
[----:B------:R-:W-:Y:S01]  /*3460*/  HMMA.16816.F32.BF16 R44, R12, R66, R76 ;  /* 0x000000420c2c723c */ /* 0x000fe2000004184c */
[----:B------:R5:W4:Y:S01]  /*3470*/  LDSM.16.M88.4 R64, [R2+0x5800] ;  /* 0x005800000240783b */ /* 0x000b220000000200 */
[----:B-1----:R-:W-:-:S06]  /*3480*/  FMUL.FTZ R3, R25, c[0x0][0x320] ;  /* 0x0000c80019037a20 */ /* 0x002fcc0000410000 */
[----:B--2---:R-:W-:Y:S01]  /*3490*/  HMMA.16816.F32.BF16 R20, R4, R56, R20 ;  /* 0x000000380414723c */ /* 0x004fe20000041814 */
[----:B------:R1:W2:Y:S07]  /*34a0*/  MUFU.TANH R68, R3 ;  /* 0x0000000300447308 */ /* 0x0002ae0000002400 */
[----:B------:R-:W-:Y:S01]  /*34b0*/  HMMA.16816.F32.BF16 R16, R8, R74, R32 ;  /* 0x0000004a0810723c */ /* 0x000fe20000041820 */
[----:B-----5:R-:W-:-:S07]  /*34c0*/  FMUL.FTZ R2, R37, c[0x0][0x320] ;  /* 0x0000c80025027a20 */ /* 0x020fce0000410000 */
[----:B---3--:R-:W-:Y:S01]  /*34d0*/  HMMA.16816.F32.BF16 R32, R8, R40, R60 ;  /* 0x000000280820723c */ /* 0x008fe2000004183c */
[----:B-1----:R-:W-:Y:S01]  /*34e0*/  FMUL.FTZ R3, R26, c[0x0][0x320] ;  /* 0x0000c8001a037a20 */ /* 0x002fe20000410000 */
[----:B------:R1:W-:Y:S06]  /*34f0*/  MUFU.TANH R56, R2 ;  /* 0x0000000200387308 */ /* 0x0003ec0000002400 */
[----:B------:R-:W-:Y:S02]  /*3500*/  FMUL.FTZ R22, R22, c[0x0][0x320] ;  /* 0x0000c80016167a20 */ /* 0x000fe40000410000 */
[----:B------:R-:W-:Y:S01]  /*3510*/  FMUL.FTZ R23, R23, c[0x0][0x320] ;  /* 0x0000c80017177a20 */ /* 0x000fe20000410000 */
[----:B------:R3:W-:Y:S05]  /*3520*/  MUFU.TANH R71, R3 ;  /* 0x0000000300477308 */ /* 0x0007ea0000002400 */
[----:B------:R-:W-:Y:S01]  /*3530*/  HMMA.16816.F32.BF16 R28, R4, R58, R16 ;  /* 0x0000003a041c723c */ /* 0x000fe20000041810 */
[----:B-1----:R-:W-:-:S02]  /*3540*/  FMUL.FTZ R2, R38, c[0x0][0x320] ;  /* 0x0000c80026027a20 */ /* 0x002fc40000410000 */
[----:B------:R-:W-:Y:S05]  /*3550*/  MUFU.TANH R41, R22 ;  /* 0x0000001600297308 */ /* 0x000fea0000002400 */
[----:B------:R-:W-:Y:S01]  /*3560*/  HMMA.16816.F32.BF16 R16, R8, R42, R44 ;  /* 0x0000002a0810723c */ /* 0x000fe2000004182c */
[----:B---3--:R-:W-:Y:S02]  /*3570*/  FMUL.FTZ R3, R27, c[0x0][0x320] ;  /* 0x0000c8001b037a20 */ /* 0x008fe40000410000 */
[----:B------:R-:W-:Y:S05]  /*3580*/  MUFU.TANH R44, R23 ;  /* 0x00000017002c7308 */ /* 0x000fea0000002400 */
[C---:B------:R-:W-:Y:S01]  /*3590*/  HMMA.16816.F32.BF16 R24, R12.reuse, R48, R52 ;  /* 0x000000300c18723c */ /* 0x040fe20000041834 */
[----:B------:R-:W1:Y:S02]  /*35a0*/  LDSM.16.M88.4 R52, [R0+0x5000] ;  /* 0x005000000034783b */ /* 0x000e640000000200 */
[----:B------:R3:W-:Y:S05]  /*35b0*/  MUFU.TANH R70, R3 ;  /* 0x0000000300467308 */ /* 0x0007ea0000002400 */
[----:B------:R-:W-:Y:S01]  /*35c0*/  HMMA.16816.F32.BF16 R12, R12, R50, R80 ;  /* 0x000000320c0c723c */ /* 0x000fe20000041850 */
[----:B------:R-:W-:-:S02]  /*35d0*/  FMUL.FTZ R28, R28, c[0x0][0x320] ;  /* 0x0000c8001c1c7a20 */ /* 0x000fc40000410000 */
[----:B------:R-:W-:Y:S01]  /*35e0*/  FMUL.FTZ R29, R29, c[0x0][0x320] ;  /* 0x0000c8001d1d7a20 */ /* 0x000fe20000410000 */
[----:B------:R5:W-:Y:S01]  /*35f0*/  MUFU.TANH R49, R2 ;  /* 0x0000000200317308 */ /* 0x000be20000002400 */
[----:B------:R-:W-:Y:S02]  /*3600*/  FMUL.FTZ R30, R30, c[0x0][0x320] ;  /* 0x0000c8001e1e7a20 */ /* 0x000fe40000410000 */
[----:B---3--:R-:W-:-:S05]  /*3610*/  FMUL.FTZ R3, R36, c[0x0][0x320] ;  /* 0x0000c80024037a20 */ /* 0x008fca0000410000 */
[----:B------:R-:W-:Y:S04]  /*3620*/  MUFU.TANH R28, R28 ;  /* 0x0000001c001c7308 */ /* 0x000fe80000002400 */
[----:B----4-:R-:W-:Y:S01]  /*3630*/  HMMA.16816.F32.BF16 R24, R8, R64, R24 ;  /* 0x000000400818723c */ /* 0x010fe20000041818 */
[----:B-----5:R-:W-:-:S03]  /*3640*/  FMUL.FTZ R2, R39, c[0x0][0x320] ;  /* 0x0000c80027027a20 */ /* 0x020fc60000410000 */
[----:B------:R3:W4:Y:S01]  /*3650*/  MUFU.TANH R57, R3 ;  /* 0x0000000300397308 */ /* 0x0007220000002400 */
[----:B------:R5:W2:Y:S03]  /*3660*/  LDSM.16.M88.4 R36, [R0+0x5800] ;  /* 0x005800000024783b */ /* 0x000aa60000000200 */
[----:B------:R-:W-:Y:S01]  /*3670*/  HMMA.16816.F32.BF16 R12, R8, R66, R12 ;  /* 0x00000042080c723c */ /* 0x000fe2000004180c */
[----:B------:R-:W-:-:S04]  /*3680*/  DEPBAR.LE SB0, 0x2 ;  /* 0x000080800000791a */ /* 0x000fc80000000000 */
[----:B------:R4:W-:Y:S02]  /*3690*/  MUFU.TANH R48, R2 ;  /* 0x0000000200307308 */ /* 0x0009e40000002400 */
[----:B------:R-:W-:Y:S01]  /*36a0*/  IMAD.MOV.U32 R9, RZ, RZ, c[0x0][0x2ac] ;  /* 0x0000ab00ff097624 */ /* 0x000fe200078e00ff */
[----:B-1----:R-:W-:Y:S01]  /*36b0*/  HMMA.16816.F32.BF16 R32, R4, R52, R32 ;  /* 0x000000340420723c */ /* 0x002fe20000041820 */
[----:B---3--:R-:W-:-:S04]  /*36c0*/  FMUL.FTZ R3, R31, c[0x0][0x320] ;  /* 0x0000c8001f037a20 */ /* 0x008fc80000410000 */
[----:B------:R-:W-:Y:S01]  /*36d0*/  MUFU.TANH R29, R29 ;  /* 0x0000001d001d7308 */ /* 0x000fe20000002400 */
[----:B----4-:R-:W-:-:S07]  /*36e0*/  FMUL.FTZ R2, R20, c[0x0][0x320] ;  /* 0x0000c80014027a20 */ /* 0x010fce0000410000 */
[----:B------:R1:W-:Y:S01]  /*36f0*/  MUFU.TANH R45, R3 ;  /* 0x00000003002d7308 */ /* 0x0003e20000002400 */
[----:B-----5:R-:W-:-:S07]  /*3700*/  IMAD.MOV.U32 R0, RZ, RZ, R215 ;  /* 0x000000ffff007224 */ /* 0x020fce00078e00d7 */
[----:B------:R3:W4:Y:S03]  /*3710*/  MUFU.TANH R40, R2 ;  /* 0x0000000200287308 */ /* 0x0007260000002400 */
[----:B------:R-:W-:Y:S02]  /*3720*/  FMUL.FTZ R32, R32, c[0x0][0x320] ;  /* 0x0000c80020207a20 */ /* 0x000fe40000410000 */
[----:B-1----:R-:W-:-:S04]  /*3730*/  FMUL.FTZ R3, R33, c[0x0][0x320] ;  /* 0x0000c80021037a20 */ /* 0x002fc80000410000 */
[----:B------:R-:W-:Y:S01]  /*3740*/  MUFU.TANH R32, R32 ;  /* 0x0000002000207308 */ /* 0x000fe20000002400 */
[----:B---3--:R-:W-:-:S07]  /*3750*/  FMUL.FTZ R2, R21, c[0x0][0x320] ;  /* 0x0000c80015027a20 */ /* 0x008fce0000410000 */
[----:B------:R-:W-:Y:S01]  /*3760*/  MUFU.TANH R30, R30 ;  /* 0x0000001e001e7308 */ /* 0x000fe20000002400 */
[C---:B------:R-:W-:Y:S07]  /*3770*/  HMMA.16816.F32.BF16 R20, R4.reuse, R54, R16 ;  /* 0x000000360414723c */ /* 0x040fee0000041810 */
[----:B------:R1:W3:Y:S01]  /*3780*/  MUFU.TANH R42, R2 ;  /* 0x00000002002a7308 */ /* 0x0002e20000002400 */
[----:B--2---:R-:W-:Y:S07]  /*3790*/  HMMA.16816.F32.BF16 R16, R4, R36, R24 ;  /* 0x000000240410723c */ /* 0x004fee0000041818 */
[----:B------:R2:W5:Y:S01]  /*37a0*/  MUFU.TANH R24, R3 ;  /* 0x0000000300187308 */ /* 0x0005620000002400 */
[----:B-1----:R-:W-:-:S05]  /*37b0*/  @P4 IMAD.HI.U32 R2, R215, c[0x0][0x2c8], RZ ;  /* 0x0000b200d7024a27 */ /* 0x002fca00078e00ff */
[----:B------:R-:W-:Y:S01]  /*37c0*/  @P4 SHF.R.U32.HI R0, RZ, c[0x0][0x2cc], R2 ;  /* 0x0000b300ff004a19 */ /* 0x000fe20000011602 */
[----:B------:R-:W-:Y:S01]  /*37d0*/  HMMA.16816.F32.BF16 R4, R4, R38, R12 ;  /* 0x000000260404723c */ /* 0x000fe2000004180c */
[----:B--2---:R-:W-:-:S03]  /*37e0*/  IMAD.IADD R3, R104, 0x1, -R105 ;  /* 0x0000000168037824 */ /* 0x004fc600078e0a69 */
[----:B------:R-:W1:Y:S04]  /*37f0*/  SHFL.IDX PT, R8, R0, RZ, 0x1c1f ;  /* 0x001c1fff00087589 */ /* 0x000e6800000e0000 */
[----:B------:R2:W1:Y:S02]  /*3800*/  SHFL.IDX PT, R2, R0, 0x1, 0x1c1f ;  /* 0x003c1f0000027f89 */ /* 0x00046400000e0000 */
[----:B--2---:R-:W-:-:S04]  /*3810*/  IMAD.MOV.U32 R0, RZ, RZ, -0x40 ;  /* 0xffffffc0ff007424 */ /* 0x004fc800078e00ff */
[----:B------:R-:W-:-:S04]  /*3820*/  IMAD R0, R197, R0, 0x41 ;  /* 0x00000041c5007424 */ /* 0x000fc800078e0200 */
[----:B------:R-:W-:Y:S02]  /*3830*/  IMAD R0, R9, c[0x0][0x1d0], R0 ;  /* 0x0000740009007a24 */ /* 0x000fe400078e0200 */
[----:B------:R-:W-:-:S03]  /*3840*/  FMUL.FTZ R9, R20, c[0x0][0x320] ;  /* 0x0000c80014097a20 */ /* 0x000fc60000410000 */
[----:B------:R-:W-:-:S05]  /*3850*/  IADD3 R0, R0, -c[0x0][0x168], -R105 ;  /* 0x80005a0000007a10 */ /* 0x000fca0007ffe869 */
[C---:B-1----:R-:W-:Y:S02]  /*3860*/  IMAD.IADD R8, R0.reuse, 0x1, R8 ;  /* 0x0000000100087824 */ /* 0x042fe400078e0208 */
[----:B------:R-:W-:-:S03]  /*3870*/  IMAD.IADD R0, R0, 0x1, R2 ;  /* 0x0000000100007824 */ /* 0x000fc600078e0202 */
[C---:B------:R-:W-:Y:S02]  /*3880*/  IMNMX R2, R3.reuse, R8, PT ;  /* 0x0000000803027217 */ /* 0x040fe40003800200 */
[----:B------:R-:W-:Y:S01]  /*3890*/  IMNMX R0, R3, R0, PT ;  /* 0x0000000003007217 */ /* 0x000fe20003800200 */
[----:B------:R-:W-:Y:S01]  /*38a0*/  FMUL.FTZ R3, R16, c[0x0][0x320] ;  /* 0x0000c80010037a20 */ /* 0x000fe20000410000 */
[----:B------:R1:W2:Y:S01]  /*38b0*/  MUFU.TANH R20, R9 ;  /* 0x0000000900147308 */ /* 0x0002a20000002400 */
[C---:B------:R-:W-:Y:S01]  /*38c0*/  ISETP.GT.AND P6, PT, R2.reuse, RZ, PT ;  /* 0x000000ff0200720c */ /* 0x040fe20003fc4270 */
[----:B------:R-:W-:Y:S01]  /*38d0*/  FMUL.FTZ R5, R5, c[0x0][0x320] ;  /* 0x0000c80005057a20 */ /* 0x000fe20000410000 */
[----:B------:R-:W-:-:S05]  /*38e0*/  ISETP.GT.AND P5, PT, R2, 0x1, PT ;  /* 0x000000010200780c */ /* 0x000fca0003fa4270 */
[----:B------:R2:W-:Y:S01]  /*38f0*/  MUFU.TANH R14, R3 ;  /* 0x00000003000e7308 */ /* 0x0005e20000002400 */
[----:B------:R-:W-:Y:S01]  /*3900*/  FMUL.FTZ R4, R4, c[0x0][0x320] ;  /* 0x0000c80004047a20 */ /* 0x000fe20000410000 */
[C---:B------:R-:W-:Y:S01]  /*3910*/  ISETP.GT.AND P1, PT, R2.reuse, 0x8, PT ;  /* 0x000000080200780c */ /* 0x040fe20003f24270 */
[----:B-1----:R-:W-:Y:S01]  /*3920*/  FMUL.FTZ R9, R21, c[0x0][0x320] ;  /* 0x0000c80015097a20 */ /* 0x002fe20000410000 */
[----:B------:R-:W-:-:S04]  /*3930*/  ISETP.GT.AND P0, PT, R2, 0x9, PT ;  /* 0x000000090200780c */ /* 0x000fc80003f04270 */
[----:B------:R1:W1:Y:S01]  /*3940*/  MUFU.TANH R15, R9 ;  /* 0x00000009000f7308 */ /* 0x0002620000002400 */
[----:B--2---:R-:W-:Y:S01]  /*3950*/  FMUL.FTZ R3, R17, c[0x0][0x320] ;  /* 0x0000c80011037a20 */ /* 0x004fe20000410000 */
[----:B------:R-:W-:-:S06]  /*3960*/  FSEL R10, R68, -INF , P5 ;  /* 0xff800000440a7808 */ /* 0x000fcc0002800000 */
[----:B------:R-:W2:Y:S01]  /*3970*/  MUFU.TANH R12, R3 ;  /* 0x00000003000c7308 */ /* 0x000ea20000002400 */
[C---:B------:R-:W-:Y:S02]  /*3980*/  ISETP.GT.AND P5, PT, R2.reuse, 0x11, PT ;  /* 0x000000110200780c */ /* 0x040fe40003fa4270 */
[----:B------:R-:W-:Y:S02]  /*3990*/  FSEL R11, R57, -INF , P1 ;  /* 0xff800000390b7808 */ /* 0x000fe40000800000 */
[----:B-1----:R-:W-:Y:S02]  /*39a0*/  FSEL R9, R69, -INF , P6 ;  /* 0xff80000045097808 */ /* 0x002fe40003000000 */
[----:B------:R-:W-:Y:S01]  /*39b0*/  ISETP.GT.AND P6, PT, R2, 0x10, PT ;  /* 0x000000100200780c */ /* 0x000fe20003fc4270 */
[----:B------:R1:W1:Y:S01]  /*39c0*/  MUFU.TANH R8, R4 ;  /* 0x0000000400087308 */ /* 0x0002620000002400 */
[----:B------:R-:W-:Y:S02]  /*39d0*/  FSEL R13, R56, -INF , P0 ;  /* 0xff800000380d7808 */ /* 0x000fe40000000000 */
[----:B------:R-:W-:-:S02]  /*39e0*/  ISETP.GT.AND P1, PT, R2, 0x18, PT ;  /* 0x000000180200780c */ /* 0x000fc40003f24270 */
[----:B------:R-:W-:-:S03]  /*39f0*/  ISETP.GT.AND P0, PT, R2, 0x19, PT ;  /* 0x000000190200780c */ /* 0x000fc60003f04270 */
[----:B------:R-:W1:Y:S01]  /*3a00*/  MUFU.TANH R5, R5 ;  /* 0x0000000500057308 */ /* 0x000e620000002400 */
[----:B----4-:R-:W-:Y:S02]  /*3a10*/  FSEL R43, R40, -INF , P6 ;  /* 0xff800000282b7808 */ /* 0x010fe40003000000 */
[----:B---3--:R-:W-:Y:S02]  /*3a20*/  FSEL R42, R42, -INF , P5 ;  /* 0xff8000002a2a7808 */ /* 0x008fe40002800000 */
[C---:B------:R-:W-:Y:S02]  /*3a30*/  ISETP.GT.AND P6, PT, R2.reuse, 0x20, PT ;  /* 0x000000200200780c */ /* 0x040fe40003fc4270 */
[----:B------:R-:W-:Y:S02]  /*3a40*/  ISETP.GT.AND P5, PT, R2, 0x21, PT ;  /* 0x000000210200780c */ /* 0x000fe40003fa4270 */
[----:B------:R-:W-:Y:S02]  /*3a50*/  FSEL R46, R28, -INF , P1 ;  /* 0xff8000001c2e7808 */ /* 0x000fe40000800000 */
[----:B------:R-:W-:-:S02]  /*3a60*/  FSEL R47, R29, -INF , P0 ;  /* 0xff8000001d2f7808 */ /* 0x000fc40000000000 */
[C---:B------:R-:W-:Y:S02]  /*3a70*/  ISETP.GT.AND P1, PT, R2.reuse, 0x28, PT ;  /* 0x000000280200780c */ /* 0x040fe40003f24270 */
[----:B------:R-:W-:Y:S02]  /*3a80*/  ISETP.GT.AND P0, PT, R2, 0x29, PT ;  /* 0x000000290200780c */ /* 0x000fe40003f04270 */
[----:B------:R-:W-:Y:S02]  /*3a90*/  FSEL R131, R32, -INF , P6 ;  /* 0xff80000020837808 */ /* 0x000fe40003000000 */
[----:B-----5:R-:W-:Y:S01]  /*3aa0*/  FSEL R130, R24, -INF , P5 ;  /* 0xff80000018827808 */ /* 0x020fe20002800000 */
[----:B------:R-:W-:Y:S01]  /*3ab0*/  BAR.SYNC.DEFER_BLOCKING 0x0 ;  /* 0x0000000000007b1d */ /* 0x000fe20000010000 */
[----:B------:R-:W-:Y:S02]  /*3ac0*/  FMNMX.FTZ R101, R9, R10, !PT ;  /* 0x0000000a09657209 */ /* 0x000fe40007810000 */
[----:B------:R-:W-:-:S02]  /*3ad0*/  ISETP.GT.AND P6, PT, R2, 0x30, PT ;  /* 0x000000300200780c */ /* 0x000fc40003fc4270 */
[----:B------:R-:W-:Y:S01]  /*3ae0*/  ISETP.GT.AND P5, PT, R2, 0x31, PT ;  /* 0x000000310200780c */ /* 0x000fe20003fa4270 */
[----:B-1----:R-:W-:Y:S01]  /*3af0*/  FMUL.FTZ R4, R22, c[0x0][0x320] ;  /* 0x0000c80016047a20 */ /* 0x002fe20000410000 */
[----:B------:R-:W-:Y:S02]  /*3b00*/  FSEL R136, R20, -INF , P1 ;  /* 0xff80000014887808 */ /* 0x000fe40000800000 */
[----:B------:R-:W-:Y:S02]  /*3b10*/  FSEL R137, R15, -INF , P0 ;  /* 0xff8000000f897808 */ /* 0x000fe40000000000 */
[----:B------:R-:W-:Y:S02]  /*3b20*/  FMNMX.FTZ R101, R11, R101, !PT ;  /* 0x000000650b657209 */ /* 0x000fe40007810000 */
[C---:B------:R-:W-:Y:S02]  /*3b30*/  ISETP.GT.AND P1, PT, R2.reuse, 0x38, PT ;  /* 0x000000380200780c */ /* 0x040fe40003f24270 */
[----:B------:R-:W-:-:S02]  /*3b40*/  ISETP.GT.AND P0, PT, R2, 0x39, PT ;  /* 0x000000390200780c */ /* 0x000fc40003f04270 */
[----:B------:R-:W-:Y:S02]  /*3b50*/  FSEL R202, R14, -INF , P6 ;  /* 0xff8000000eca7808 */ /* 0x000fe40003000000 */
[----:B--2---:R-:W-:Y:S02]  /*3b60*/  FSEL R212, R12, -INF , P5 ;  /* 0xff8000000cd47808 */ /* 0x004fe40002800000 */
[C---:B------:R-:W-:Y:S02]  /*3b70*/  ISETP.GT.AND P6, PT, R0.reuse, RZ, PT ;  /* 0x000000ff0000720c */ /* 0x040fe40003fc4270 */
[----:B------:R-:W-:Y:S01]  /*3b80*/  ISETP.GT.AND P5, PT, R0, 0x1, PT ;  /* 0x000000010000780c */ /* 0x000fe20003fa4270 */
[----:B------:R-:W-:Y:S01]  /*3b90*/  FMUL.FTZ R20, R6, c[0x0][0x320] ;  /* 0x0000c80006147a20 */ /* 0x000fe20000410000 */
[----:B------:R-:W-:Y:S01]  /*3ba0*/  FMNMX.FTZ R101, R13, R101, !PT ;  /* 0x000000650d657209 */ /* 0x000fe20007810000 */
[----:B------:R-:W-:Y:S01]  /*3bb0*/  FMUL.FTZ R2, R35, c[0x0][0x320] ;  /* 0x0000c80023027a20 */ /* 0x000fe20000410000 */
[----:B------:R-:W-:Y:S01]  /*3bc0*/  FSEL R217, R8, -INF , P1 ;  /* 0xff80000008d97808 */ /* 0x000fe20000800000 */
[----:B------:R1:W-:Y:S01]  /*3bd0*/  MUFU.TANH R6, R4 ;  /* 0x0000000400067308 */ /* 0x0003e20000002400 */
[----:B------:R-:W-:Y:S01]  /*3be0*/  FSEL R220, R5, -INF , P0 ;  /* 0xff80000005dc7808 */ /* 0x000fe20000000000 */
[----:B------:R-:W-:Y:S01]  /*3bf0*/  FMUL.FTZ R21, R7, c[0x0][0x320] ;  /* 0x0000c80007157a20 */ /* 0x000fe20000410000 */
[----:B------:R-:W-:Y:S01]  /*3c00*/  ISETP.GT.AND P1, PT, R0, 0x8, PT ;  /* 0x000000080000780c */ /* 0x000fe20003f24270 */
[----:B------:R-:W-:Y:S01]  /*3c10*/  FMUL.FTZ R3, R34, c[0x0][0x320] ;  /* 0x0000c80022037a20 */ /* 0x000fe20000410000 */
[----:B------:R-:W-:Y:S01]  /*3c20*/  FSEL R5, R70, -INF , P5 ;  /* 0xff80000046057808 */ /* 0x000fe20002800000 */
[----:B------:R-:W-:Y:S01]  /*3c30*/  FMUL.FTZ R18, R18, c[0x0][0x320] ;  /* 0x0000c80012127a20 */ /* 0x000fe20000410000 */
[----:B------:R-:W-:Y:S01]  /*3c40*/  FMNMX.FTZ R101, R43, R101, !PT ;  /* 0x000000652b657209 */ /* 0x000fe20007810000 */
[----:B------:R2:W-:Y:S01]  /*3c50*/  MUFU.TANH R16, R2 ;  /* 0x0000000200107308 */ /* 0x0005e20000002400 */
[----:B------:R-:W-:Y:S01]  /*3c60*/  ISETP.GT.AND P0, PT, R0, 0x9, PT ;  /* 0x000000090000780c */ /* 0x000fe20003f04270 */
[----:B------:R-:W-:Y:S01]  /*3c70*/  FMUL.FTZ R19, R19, c[0x0][0x320] ;  /* 0x0000c80013137a20 */ /* 0x000fe20000410000 */
[----:B------:R-:W-:Y:S01]  /*3c80*/  FSEL R7, R49, -INF , P1 ;  /* 0xff80000031077808 */ /* 0x000fe20000800000 */
[----:B------:R-:W-:Y:S01]  /*3c90*/  IMAD.IADD R139, R193, 0x1, R195 ;  /* 0x00000001c18b7824 */ /* 0x000fe200078e02c3 */
[----:B------:R-:W-:Y:S01]  /*3ca0*/  LDSM.16.MT88.4 R24, [R196+0x2000] ;  /* 0x00200000c418783b */ /* 0x000fe20000004200 */
[----:B-1----:R-:W-:-:S02]  /*3cb0*/  FSEL R4, R71, -INF , P6 ;  /* 0xff80000047047808 */ /* 0x002fc40003000000 */
[----:B------:R-:W-:Y:S01]  /*3cc0*/  MUFU.TANH R12, R20 ;  /* 0x00000014000c7308 */ /* 0x000fe20000002400 */
[----:B------:R-:W-:Y:S01]  /*3cd0*/  FMNMX.FTZ R101, R42, R101, !PT ;  /* 0x000000652a657209 */ /* 0x000fe20007810000 */
[----:B------:R-:W-:Y:S01]  /*3ce0*/  IMAD.IADD R138, R193, 0x1, R196 ;  /* 0x00000001c18a7824 */ /* 0x000fe200078e02c4 */
[----:B------:R-:W-:Y:S01]  /*3cf0*/  ISETP.GT.AND P6, PT, R0, 0x10, PT ;  /* 0x000000100000780c */ /* 0x000fe20003fc4270 */
[----:B------:R-:W-:Y:S01]  /*3d00*/  LDSM.16.MT88.4 R32, [R195] ;  /* 0x00000000c320783b */ /* 0x000fe20000004200 */
[----:B--2---:R-:W-:Y:S02]  /*3d10*/  FMNMX.FTZ R2, R4, R5, !PT ;  /* 0x0000000504027209 */ /* 0x004fe40007810000 */
[----:B------:R-:W-:Y:S01]  /*3d20*/  FSEL R8, R48, -INF , P0 ;  /* 0xff80000030087808 */ /* 0x000fe20000000000 */
[----:B------:R1:W2:Y:S01]  /*3d30*/  MUFU.TANH R17, R3 ;  /* 0x0000000300117308 */ /* 0x0002a20000002400 */
[----:B------:R-:W-:Y:S01]  /*3d40*/  FMNMX.FTZ R2, R7, R2, !PT ;  /* 0x0000000207027209 */ /* 0x000fe20007810000 */
[----:B------:R-:W-:Y:S01]  /*3d50*/  LDSM.16.MT88.4 R36, [R138+0x2000] ;  /* 0x002000008a24783b */ /* 0x000fe20000004200 */
        /* <DEDUP_REMOVED lines=8> */
[----:B------:R-:W-:Y:S01]  /*3de0*/  FMNMX.FTZ R101, R131, R101, !PT ;  /* 0x0000006583657209 */ /* 0x000fe20007810000 */
[----:B-1----:R-:W-:Y:S01]  /*3df0*/  FMUL.FTZ R3, R23, c[0x0][0x320] ;  /* 0x0000c80017037a20 */ /* 0x002fe20000410000 */
[----:B------:R-:W-:Y:S02]  /*3e00*/  ISETP.GT.AND P0, PT, R0, 0x19, PT ;  /* 0x000000190000780c */ /* 0x000fe40003f04270 */
[----:B------:R-:W-:Y:S02]  /*3e10*/  FSEL R44, R30, -INF , P1 ;  /* 0xff8000001e2c7808 */ /* 0x000fe40000800000 */
[----:B------:R-:W-:Y:S02]  /*3e20*/  FMNMX.FTZ R2, R40, R2, !PT ;  /* 0x0000000228027209 */ /* 0x000fe40007810000 */
[----:B------:R-:W-:Y:S01]  /*3e30*/  FMNMX.FTZ R101, R130, R101, !PT ;  /* 0x0000006582657209 */ /* 0x000fe20007810000 */
[----:B------:R-:W1:Y:S01]  /*3e40*/  MUFU.TANH R15, R3 ;  /* 0x00000003000f7308 */ /* 0x000e620000002400 */
[----:B------:R-:W-:Y:S01]  /*3e50*/  ISETP.GT.AND P6, PT, R0, 0x20, PT ;  /* 0x000000200000780c */ /* 0x000fe20003fc4270 */
[----:B------:R-:W-:Y:S01]  /*3e60*/  LDSM.16.MT88.4 R28, [R139] ;  /* 0x000000008b1c783b */ /* 0x000fe20000004200 */
[----:B------:R-:W-:-:S02]  /*3e70*/  FSEL R45, R45, -INF , P0 ;  /* 0xff8000002d2d7808 */ /* 0x000fc40000000000 */
[----:B------:R-:W-:Y:S02]  /*3e80*/  FMNMX.FTZ R2, R44, R2, !PT ;  /* 0x000000022c027209 */ /* 0x000fe40007810000 */
[----:B------:R-:W-:Y:S01]  /*3e90*/  FMNMX.FTZ R101, R136, R101, !PT ;  /* 0x0000006588657209 */ /* 0x000fe20007810000 */
[----:B------:R-:W3:Y:S01]  /*3ea0*/  MUFU.TANH R3, R18 ;  /* 0x0000001200037308 */ /* 0x000ee20000002400 */
[C---:B------:R-:W-:Y:S02]  /*3eb0*/  ISETP.GT.AND P5, PT, R0.reuse, 0x21, PT ;  /* 0x000000210000780c */ /* 0x040fe40003fa4270 */
[----:B--2---:R-:W-:Y:S02]  /*3ec0*/  FSEL R102, R17, -INF , P6 ;  /* 0xff80000011667808 */ /* 0x004fe40003000000 */
[----:B------:R-:W-:Y:S02]  /*3ed0*/  FMNMX.FTZ R2, R45, R2, !PT ;  /* 0x000000022d027209 */ /* 0x000fe40007810000 */
[----:B------:R-:W-:Y:S01]  /*3ee0*/  FMNMX.FTZ R101, R137, R101, !PT ;  /* 0x0000006589657209 */ /* 0x000fe20007810000 */
[----:B------:R2:W4:Y:S01]  /*3ef0*/  MUFU.TANH R14, R19 ;  /* 0x00000013000e7308 */ /* 0x0005220000002400 */
[----:B------:R-:W-:-:S02]  /*3f00*/  ISETP.GT.AND P1, PT, R0, 0x28, PT ;  /* 0x000000280000780c */ /* 0x000fc40003f24270 */
[----:B------:R-:W-:Y:S02]  /*3f10*/  FSEL R103, R16, -INF , P5 ;  /* 0xff80000010677808 */ /* 0x000fe40002800000 */
[----:B------:R-:W-:Y:S02]  /*3f20*/  FMNMX.FTZ R2, R102, R2, !PT ;  /* 0x0000000266027209 */ /* 0x000fe40007810000 */
[----:B------:R-:W-:Y:S02]  /*3f30*/  FMNMX.FTZ R101, R202, R101, !PT ;  /* 0x00000065ca657209 */ /* 0x000fe40007810000 */
[----:B------:R-:W-:Y:S02]  /*3f40*/  ISETP.GT.AND P0, PT, R0, 0x29, PT ;  /* 0x000000290000780c */ /* 0x000fe40003f04270 */
[----:B------:R-:W-:Y:S02]  /*3f50*/  FSEL R128, R6, -INF , P1 ;  /* 0xff80000006807808 */ /* 0x000fe40000800000 */
[----:B------:R-:W-:-:S02]  /*3f60*/  FMNMX.FTZ R2, R103, R2, !PT ;  /* 0x0000000267027209 */ /* 0x000fc40007810000 */
[----:B------:R-:W-:Y:S01]  /*3f70*/  FMNMX.FTZ R101, R212, R101, !PT ;  /* 0x00000065d4657209 */ /* 0x000fe20007810000 */
[----:B------:R5:W4:Y:S01]  /*3f80*/  MUFU.TANH R6, R21 ;  /* 0x0000001500067308 */ /* 0x000b220000002400 */
[----:B------:R-:W-:Y:S01]  /*3f90*/  ISETP.GT.AND P5, PT, R0, 0x30, PT ;  /* 0x000000300000780c */ /* 0x000fe20003fa4270 */
[----:B--2---:R-:W-:Y:S01]  /*3fa0*/  LDSM.16.MT88.4 R16, [R116] ;  /* 0x000000007410783b */ /* 0x004fe20000004200 */
[----:B-1----:R-:W-:Y:S02]  /*3fb0*/  FSEL R129, R15, -INF , P0 ;  /* 0xff8000000f817808 */ /* 0x002fe40000000000 */
[----:B------:R-:W-:Y:S02]  /*3fc0*/  FMNMX.FTZ R2, R128, R2, !PT ;  /* 0x0000000280027209 */ /* 0x000fe40007810000 */
[----:B------:R-:W-:Y:S02]  /*3fd0*/  FMNMX.FTZ R101, R217, R101, !PT ;  /* 0x00000065d9657209 */ /* 0x000fe40007810000 */
[----:B------:R-:W-:-:S02]  /*3fe0*/  ISETP.GT.AND P0, PT, R0, 0x31, PT ;  /* 0x000000310000780c */ /* 0x000fc40003f04270 */
[----:B---3--:R-:W-:Y:S02]  /*3ff0*/  FSEL R185, R3, -INF , P5 ;  /* 0xff80000003b97808 */ /* 0x008fe40002800000 */
[----:B------:R-:W-:Y:S02]  /*4000*/  FMNMX.FTZ R2, R129, R2, !PT ;  /* 0x0000000281027209 */ /* 0x000fe40007810000 */
[----:B------:R-:W-:Y:S01]  /*4010*/  FMNMX.FTZ R101, R220, R101, !PT ;  /* 0x00000065dc657209 */ /* 0x000fe20007810000 */
[----:B-----5:R-:W-:Y:S01]  /*4020*/  LDSM.16.MT88.4 R20, [R196] ;  /* 0x00000000c414783b */ /* 0x020fe20000004200 */
[----:B------:R-:W-:Y:S02]  /*4030*/  ISETP.GT.AND P1, PT, R0, 0x38, PT ;  /* 0x000000380000780c */ /* 0x000fe40003f24270 */
[----:B----4-:R-:W-:Y:S02]  /*4040*/  FSEL R201, R14, -INF , P0 ;  /* 0xff8000000ec97808 */ /* 0x010fe40000000000 */
[----:B------:R-:W-:Y:S01]  /*4050*/  FMNMX.FTZ R2, R185, R2, !PT ;  /* 0x00000002b9027209 */ /* 0x000fe20007810000 */
[----:B------:R-:W1:Y:S01]  /*4060*/  SHFL.BFLY PT, R3, R101, 0x2, 0x1f ;  /* 0x0c401f0065037f89 */ /* 0x000e6200000e0000 */
[----:B------:R-:W-:-:S02]  /*4070*/  ISETP.GT.AND P0, PT, R0, 0x39, PT ;  /* 0x000000390000780c */ /* 0x000fc40003f04270 */
[----:B------:R-:W-:Y:S02]  /*4080*/  FSEL R186, R12, -INF , P1 ;  /* 0xff8000000cba7808 */ /* 0x000fe40000800000 */
[----:B------:R-:W-:Y:S02]  /*4090*/  FMNMX.FTZ R0, R201, R2, !PT ;  /* 0x00000002c9007209 */ /* 0x000fe40007810000 */
[----:B------:R-:W-:Y:S02]  /*40a0*/  FSEL R203, R6, -INF , P0 ;  /* 0xff80000006cb7808 */ /* 0x000fe40000000000 */
        /* <DEDUP_REMOVED lines=11> */
[--C-:B------:R-:W-:Y:S01]  /*4160*/  FFMA.FTZ R3, R9, c[0x0][0x2d0], -R2.reuse ;  /* 0x0000b40009037a23 */ /* 0x100fe20000010802 */
[----:B--2---:R-:W-:Y:S01]  /*4170*/  FMNMX.FTZ R100, R0, R100, !PT ;  /* 0x0000006400647209 */ /* 0x004fe20007810000 */
[----:B------:R-:W-:Y:S02]  /*4180*/  FFMA.FTZ R0, R10, c[0x0][0x2d0], -R2 ;  /* 0x0000b4000a007a23 */ /* 0x000fe40000010802 */
[----:B------:R1:W-:Y:S01]  /*4190*/  MUFU.EX2 R249, R3 ;  /* 0x0000000300f97308 */ /* 0x0003e20000000800 */
[----:B------:R-:W-:-:S07]  /*41a0*/  FSETP.NEU.FTZ.AND P0, PT, R100, -INF , PT ;  /* 0xff8000006400780b */ /* 0x000fce0003f1d000 */
[----:B------:R2:W3:Y:S01]  /*41b0*/  MUFU.EX2 R247, R0 ;  /* 0x0000000000f77308 */ /* 0x0004e20000000800 */
[----:B-1----:R-:W-:-:S07]  /*41c0*/  FFMA.FTZ R3, R11, c[0x0][0x2d0], -R2 ;  /* 0x0000b4000b037a23 */ /* 0x002fce0000010802 */
[----:B------:R1:W-:Y:S01]  /*41d0*/  MUFU.EX2 R246, R3 ;  /* 0x0000000300f67308 */ /* 0x0003e20000000800 */
[----:B--2---:R-:W-:-:S05]  /*41e0*/  FMUL.FTZ R0, R100, c[0x0][0x2d0] ;  /* 0x0000b40064007a20 */ /* 0x004fca0000410000 */
[----:B------:R-:W-:Y:S01]  /*41f0*/  FSEL R0, R0, RZ, P0 ;  /* 0x000000ff00007208 */ /* 0x000fe20000000000 */
[----:B-1----:R-:W-:Y:S02]  /*4200*/  FFMA.FTZ R3, R13, c[0x0][0x2d0], -R2 ;  /* 0x0000b4000d037a23 */ /* 0x002fe40000010802 */
[----:B------:R-:W1:Y:S02]  /*4210*/  LDSM.16.MT88.4 R12, [R195+0x2000] ;  /* 0x00200000c30c783b */ /* 0x000e640000004200 */
[----:B------:R2:W4:Y:S02]  /*4220*/  MUFU.EX2 R248, R3 ;  /* 0x0000000300f87308 */ /* 0x0005240000000800 */
[----:B--2---:R-:W-:-:S06]  /*4230*/  FFMA.FTZ R3, R4, c[0x0][0x2d0], -R0 ;  /* 0x0000b40004037a23 */ /* 0x004fcc0000010800 */
[----:B------:R2:W-:Y:S02]  /*4240*/  MUFU.EX2 R244, R3 ;  /* 0x0000000300f47308 */ /* 0x0005e40000000800 */
[----:B--2---:R-:W-:-:S06]  /*4250*/  FFMA.FTZ R3, R5, c[0x0][0x2d0], -R0 ;  /* 0x0000b40005037a23 */ /* 0x004fcc0000010800 */
[----:B------:R2:W5:Y:S02]  /*4260*/  MUFU.EX2 R243, R3 ;  /* 0x0000000300f37308 */ /* 0x0005640000000800 */
[----:B--2---:R-:W-:-:S06]  /*4270*/  FFMA.FTZ R3, R7, c[0x0][0x2d0], -R0 ;  /* 0x0000b40007037a23 */ /* 0x004fcc0000010800 */
[----:B------:R2:W-:Y:S02]  /*4280*/  MUFU.EX2 R242, R3 ;  /* 0x0000000300f27308 */ /* 0x0005e40000000800 */
[----:B--2---:R-:W-:Y:S02]  /*4290*/  FFMA.FTZ R3, R8, c[0x0][0x2d0], -R0 ;  /* 0x0000b40008037a23 */ /* 0x004fe40000010800 */
[----:B------:R-:W2:Y:S04]  /*42a0*/  LDSM.16.MT88.4 R8, [R139+0x2000] ;  /* 0x002000008b08783b */ /* 0x000ea80000004200 */
[----:B------:R-:W1:Y:S01]  /*42b0*/  MUFU.EX2 R245, R3 ;  /* 0x0000000300f57308 */ /* 0x000e620000000800 */
[----:B---3--:R-:W-:Y:S02]  /*42c0*/  F2FP.BF16.PACK_AB R4, R247, R249 ;  /* 0x000000f9f704723e */ /* 0x008fe400000010ff */
[----:B----4-:R-:W-:-:S02]  /*42d0*/  F2FP.BF16.PACK_AB R6, R248, R246 ;  /* 0x000000f6f806723e */ /* 0x010fc400000010ff */
[----:B-----5:R-:W-:Y:S02]  /*42e0*/  F2FP.BF16.PACK_AB R5, R243, R244 ;  /* 0x000000f4f305723e */ /* 0x020fe400000010ff */
[----:B-1----:R-:W-:Y:S01]  /*42f0*/  F2FP.BF16.PACK_AB R7, R245, R242 ;  /* 0x000000f2f507723e */ /* 0x002fe200000010ff */
[----:B------:R-:W-:-:S06]  /*4300*/  FFMA.FTZ R3, R43, c[0x0][0x2d0], -R2 ;  /* 0x0000b4002b037a23 */ /* 0x000fcc0000010802 */
[C---:B------:R-:W-:Y:S08]  /*4310*/  HMMA.16816.F32.BF16 R92, R4.reuse, R20, RZ ;  /* 0x00000014045c723c */ /* 0x040ff000000418ff */
[C---:B------:R-:W-:Y:S01]  /*4320*/  HMMA.16816.F32.BF16 R88, R4.reuse, R22, RZ ;  /* 0x000000160458723c */ /* 0x040fe200000418ff */
[----:B------:R-:W1:Y:S07]  /*4330*/  LDSM.16.MT88.4 R20, [R195+0x4000] ;  /* 0x00400000c314783b */ /* 0x000e6e0000004200 */
[C---:B------:R-:W-:Y:S08]  /*4340*/  HMMA.16816.F32.BF16 R76, R4.reuse, R12, RZ ;  /* 0x0000000c044c723c */ /* 0x040ff000000418ff */
[C---:B------:R-:W-:Y:S01]  /*4350*/  HMMA.16816.F32.BF16 R72, R4.reuse, R14, RZ ;  /* 0x0000000e0448723c */ /* 0x040fe200000418ff */
[----:B------:R-:W3:Y:S07]  /*4360*/  LDSM.16.MT88.4 R12, [R196+0x4000] ;  /* 0x00400000c40c783b */ /* 0x000eee0000004200 */
[C---:B--2---:R-:W-:Y:S08]  /*4370*/  HMMA.16816.F32.BF16 R64, R4.reuse, R8, RZ ;  /* 0x000000080440723c */ /* 0x044ff000000418ff */
[----:B------:R-:W-:Y:S01]  /*4380*/  HMMA.16816.F32.BF16 R68, R4, R10, RZ ;  /* 0x0000000a0444723c */ /* 0x000fe200000418ff */
[----:B------:R1:W2:Y:S01]  /*4390*/  LDSM.16.MT88.4 R8, [R116+0x4000] ;  /* 0x004000007408783b */ /* 0x0002a20000004200 */
[----:B------:R4:W-:Y:S02]  /*43a0*/  MUFU.EX2 R239, R3 ;  /* 0x0000000300ef7308 */ /* 0x0009e40000000800 */
[----:B----4-:R-:W-:-:S06]  /*43b0*/  FFMA.FTZ R3, R42, c[0x0][0x2d0], -R2 ;  /* 0x0000b4002a037a23 */ /* 0x010fcc0000010802 */
[----:B------:R4:W5:Y:S01]  /*43c0*/  MUFU.EX2 R241, R3 ;  /* 0x0000000300f17308 */ /* 0x0009620000000800 */
[----:B------:R-:W-:Y:S01]  /*43d0*/  HMMA.16816.F32.BF16 R84, R4, R16, RZ ;  /* 0x000000100454723c */ /* 0x000fe200000418ff */
[----:B----4-:R-:W-:-:S06]  /*43e0*/  FFMA.FTZ R3, R46, c[0x0][0x2d0], -R2 ;  /* 0x0000b4002e037a23 */ /* 0x010fcc0000010802 */
[----:B------:R4:W-:Y:S01]  /*43f0*/  MUFU.EX2 R238, R3 ;  /* 0x0000000300ee7308 */ /* 0x0009e20000000800 */
[----:B------:R-:W-:Y:S01]  /*4400*/  HMMA.16816.F32.BF16 R80, R4, R18, RZ ;  /* 0x000000120450723c */ /* 0x000fe200000418ff */
[----:B------:R-:W1:Y:S01]  /*4410*/  LDSM.16.MT88.4 R16, [R139+0x4000] ;  /* 0x004000008b10783b */ /* 0x000e620000004200 */
[----:B----4-:R-:W-:-:S05]  /*4420*/  FFMA.FTZ R3, R47, c[0x0][0x2d0], -R2 ;  /* 0x0000b4002f037a23 */ /* 0x010fca0000010802 */
[----:B------:R4:W-:Y:S01]  /*4430*/  MUFU.EX2 R240, R3 ;  /* 0x0000000300f07308 */ /* 0x0009e20000000800 */
[----:B------:R-:W-:Y:S01]  /*4440*/  HMMA.16816.F32.BF16 R48, R4, R36, RZ ;  /* 0x000000240430723c */ /* 0x000fe200000418ff */
[----:B----4-:R-:W-:-:S06]  /*4450*/  FFMA.FTZ R3, R41, c[0x0][0x2d0], -R0 ;  /* 0x0000b40029037a23 */ /* 0x010fcc0000010800 */
[----:B------:R4:W-:Y:S01]  /*4460*/  MUFU.EX2 R235, R3 ;  /* 0x0000000300eb7308 */ /* 0x0009e20000000800 */
[----:B------:R-:W-:Y:S01]  /*4470*/  HMMA.16816.F32.BF16 R52, R4, R38, RZ ;  /* 0x000000260434723c */ /* 0x000fe200000418ff */
[----:B------:R-:W1:Y:S01]  /*4480*/  LDSM.16.MT88.4 R36, [R195+0x800] ;  /* 0x00080000c324783b */ /* 0x000e620000004200 */
[----:B----4-:R-:W-:-:S06]  /*4490*/  FFMA.FTZ R3, R40, c[0x0][0x2d0], -R0 ;  /* 0x0000b40028037a23 */ /* 0x010fcc0000010800 */
[C---:B------:R-:W-:Y:S01]  /*44a0*/  HMMA.16816.F32.BF16 R112, R4.reuse, R32, RZ ;  /* 0x000000200470723c */ /* 0x040fe200000418ff */
[----:B------:R-:W4:Y:S01]  /*44b0*/  LDSM.16.MT88.4 R40, [R139+0x800] ;  /* 0x000800008b28783b */ /* 0x000f220000004200 */
[----:B------:R2:W1:Y:S06]  /*44c0*/  MUFU.EX2 R237, R3 ;  /* 0x0000000300ed7308 */ /* 0x00046c0000000800 */
[----:B------:R-:W-:Y:S01]  /*44d0*/  HMMA.16816.F32.BF16 R108, R4, R34, RZ ;  /* 0x00000022046c723c */ /* 0x000fe200000418ff */
[----:B------:R-:W1:Y:S01]  /*44e0*/  LDSM.16.MT88.4 R32, [R196+0x800] ;  /* 0x00080000c420783b */ /* 0x000e620000004200 */
[----:B--2---:R-:W-:-:S06]  /*44f0*/  FFMA.FTZ R3, R44, c[0x0][0x2d0], -R0 ;  /* 0x0000b4002c037a23 */ /* 0x004fcc0000010800 */
[C---:B------:R-:W-:Y:S01]  /*4500*/  HMMA.16816.F32.BF16 R96, R4.reuse, R28, RZ ;  /* 0x0000001c0460723c */ /* 0x040fe200000418ff */
[----:B------:R2:W-:Y:S07]  /*4510*/  MUFU.EX2 R234, R3 ;  /* 0x0000000300ea7308 */ /* 0x0005ee0000000800 */
[C---:B------:R-:W-:Y:S01]  /*4520*/  HMMA.16816.F32.BF16 R104, R4.reuse, R30, RZ ;  /* 0x0000001e0468723c */ /* 0x040fe200000418ff */
[----:B------:R-:W4:Y:S07]  /*4530*/  LDSM.16.MT88.4 R28, [R138+0x800] ;  /* 0x000800008a1c783b */ /* 0x000f2e0000004200 */
[----:B------:R-:W-:Y:S01]  /*4540*/  HMMA.16816.F32.BF16 R60, R4, R24, RZ ;  /* 0x00000018043c723c */ /* 0x000fe200000418ff */
[----:B--2---:R-:W-:-:S07]  /*4550*/  FFMA.FTZ R3, R45, c[0x0][0x2d0], -R0 ;  /* 0x0000b4002d037a23 */ /* 0x004fce0000010800 */
[C---:B------:R-:W-:Y:S01]  /*4560*/  HMMA.16816.F32.BF16 R56, R4.reuse, R26, RZ ;  /* 0x0000001a0438723c */ /* 0x040fe200000418ff */
[----:B------:R-:W2:Y:S07]  /*4570*/  LDSM.16.MT88.4 R24, [R195+0x2800] ;  /* 0x00280000c318783b */ /* 0x000eae0000004200 */
[C---:B-1----:R-:W-:Y:S08]  /*4580*/  HMMA.16816.F32.BF16 R116, R4.reuse, R20, RZ ;  /* 0x000000140474723c */ /* 0x042ff000000418ff */
[C---:B------:R-:W-:Y:S01]  /*4590*/  HMMA.16816.F32.BF16 R120, R4.reuse, R22, RZ ;  /* 0x000000160478723c */ /* 0x040fe200000418ff */
[----:B------:R-:W1:Y:S07]  /*45a0*/  LDSM.16.MT88.4 R20, [R139+0x2800] ;  /* 0x002800008b14783b */ /* 0x000e6e0000004200 */
[C---:B---3--:R-:W-:Y:S08]  /*45b0*/  HMMA.16816.F32.BF16 R44, R4.reuse, R12, RZ ;  /* 0x0000000c042c723c */ /* 0x048ff000000418ff */
[C---:B------:R-:W-:Y:S01]  /*45c0*/  HMMA.16816.F32.BF16 R140, R4.reuse, R14, RZ ;  /* 0x0000000e048c723c */ /* 0x040fe200000418ff */
[----:B------:R-:W3:Y:S07]  /*45d0*/  LDSM.16.MT88.4 R12, [R196+0x2800] ;  /* 0x00280000c40c783b */ /* 0x000eee0000004200 */
[C---:B------:R-:W-:Y:S08]  /*45e0*/  HMMA.16816.F32.BF16 R148, R4.reuse, R8, RZ ;  /* 0x000000080494723c */ /* 0x040ff000000418ff */
[C---:B------:R-:W-:Y:S01]  /*45f0*/  HMMA.16816.F32.BF16 R156, R4.reuse, R10, RZ ;  /* 0x0000000a049c723c */ /* 0x040fe200000418ff */
[----:B------:R-:W1:Y:S01]  /*4600*/  LDSM.16.MT88.4 R8, [R138+0x2800] ;  /* 0x002800008a08783b */ /* 0x000e620000004200 */
[----:B------:R-:W2:Y:S06]  /*4610*/  MUFU.EX2 R236, R3 ;  /* 0x0000000300ec7308 */ /* 0x000eac0000000800 */
[C---:B------:R-:W-:Y:S08]  /*4620*/  HMMA.16816.F32.BF16 R124, R4.reuse, R16, RZ ;  /* 0x00000010047c723c */ /* 0x040ff000000418ff */
[----:B------:R-:W-:Y:S01]  /*4630*/  HMMA.16816.F32.BF16 R132, R4, R18, RZ ;  /* 0x000000120484723c */ /* 0x000fe200000418ff */
[----:B------:R-:W1:Y:S06]  /*4640*/  LDSM.16.MT88.4 R16, [R195+0x4800] ;  /* 0x00480000c310783b */ /* 0x000e6c0000004200 */
[----:B-----5:R-:W-:-:S02]  /*4650*/  F2FP.BF16.PACK_AB R4, R241, R239 ;  /* 0x000000eff104723e */ /* 0x020fc400000010ff */
[----:B------:R-:W-:Y:S02]  /*4660*/  F2FP.BF16.PACK_AB R5, R237, R235 ;  /* 0x000000ebed05723e */ /* 0x000fe400000010ff */
[----:B------:R-:W-:Y:S02]  /*4670*/  F2FP.BF16.PACK_AB R6, R240, R238 ;  /* 0x000000eef006723e */ /* 0x000fe400000010ff */
[----:B--2---:R-:W-:Y:S01]  /*4680*/  F2FP.BF16.PACK_AB R7, R236, R234 ;  /* 0x000000eaec07723e */ /* 0x004fe200000010ff */
[----:B------:R-:W-:-:S06]  /*4690*/  FFMA.FTZ R3, R131, c[0x0][0x2d0], -R2 ;  /* 0x0000b40083037a23 */ /* 0x000fcc0000010802 */
[C---:B------:R-:W-:Y:S08]  /*46a0*/  HMMA.16816.F32.BF16 R164, R4.reuse, R38, R108 ;  /* 0x0000002604a4723c */ /* 0x040ff0000004186c */
[C---:B----4-:R-:W-:Y:S01]  /*46b0*/  HMMA.16816.F32.BF16 R152, R4.reuse, R42, R104 ;  /* 0x0000002a0498723c */ /* 0x050fe20000041868 */
[----:B------:R2:W-:Y:S07]  /*46c0*/  MUFU.EX2 R184, R3 ;  /* 0x0000000300b87308 */ /* 0x0005ee0000000800 */
[C---:B------:R-:W-:Y:S08]  /*46d0*/  HMMA.16816.F32.BF16 R160, R4.reuse, R40, R96 ;  /* 0x0000002804a0723c */ /* 0x040ff00000041860 */
[C---:B------:R-:W-:Y:S08]  /*46e0*/  HMMA.16816.F32.BF16 R144, R4.reuse, R32, R92 ;  /* 0x000000200490723c */ /* 0x040ff0000004185c */
[C---:B------:R-:W-:Y:S08]  /*46f0*/  HMMA.16816.F32.BF16 R108, R4.reuse, R28, R84 ;  /* 0x0000001c046c723c */ /* 0x040ff00000041854 */
[C---:B------:R-:W-:Y:S01]  /*4700*/  HMMA.16816.F32.BF16 R104, R4.reuse, R30, R80 ;  /* 0x0000001e0468723c */ /* 0x040fe20000041850 */
[--C-:B--2---:R-:W-:Y:S01]  /*4710*/  FFMA.FTZ R3, R130, c[0x0][0x2d0], -R2.reuse ;  /* 0x0000b40082037a23 */ /* 0x104fe20000010802 */
[----:B------:R-:W-:Y:S06]  /*4720*/  LDSM.16.MT88.4 R28, [R195+0x5000] ;  /* 0x00500000c31c783b */ /* 0x000fec0000004200 */
[C---:B------:R-:W-:Y:S08]  /*4730*/  HMMA.16816.F32.BF16 R96, R4.reuse, R24, R76 ;  /* 0x000000180460723c */ /* 0x040ff0000004184c */
[C---:B------:R-:W-:Y:S01]  /*4740*/  HMMA.16816.F32.BF16 R92, R4.reuse, R26, R72 ;  /* 0x0000001a045c723c */ /* 0x040fe20000041848 */
[----:B------:R-:W2:Y:S07]  /*4750*/  LDSM.16.MT88.4 R24, [R139+0x4800] ;  /* 0x004800008b18783b */ /* 0x000eae0000004200 */
[C---:B-1----:R-:W-:Y:S08]  /*4760*/  HMMA.16816.F32.BF16 R84, R4.reuse, R22, R68 ;  /* 0x000000160454723c */ /* 0x042ff00000041844 */
[C---:B---3--:R-:W-:Y:S08]  /*4770*/  HMMA.16816.F32.BF16 R80, R4.reuse, R12, R60 ;  /* 0x0000000c0450723c */ /* 0x048ff0000004183c */
[C---:B------:R-:W-:Y:S08]  /*4780*/  HMMA.16816.F32.BF16 R68, R4.reuse, R8, R48 ;  /* 0x000000080444723c */ /* 0x040ff00000041830 */
[C---:B------:R-:W-:Y:S01]  /*4790*/  HMMA.16816.F32.BF16 R60, R4.reuse, R10, R52 ;  /* 0x0000000a043c723c */ /* 0x040fe20000041834 */
[----:B------:R-:W1:Y:S01]  /*47a0*/  LDSM.16.MT88.4 R8, [R138+0x4800] ;  /* 0x004800008a08783b */ /* 0x000e620000004200 */
[----:B------:R3:W4:Y:S06]  /*47b0*/  MUFU.EX2 R183, R3 ;  /* 0x0000000300b77308 */ /* 0x00072c0000000800 */
[----:B------:R-:W-:Y:S01]  /*47c0*/  HMMA.16816.F32.BF16 R76, R4, R14, R56 ;  /* 0x0000000e044c723c */ /* 0x000fe20000041838 */
[----:B------:R-:W5:Y:S01]  /*47d0*/  LDSM.16.MT88.4 R12, [R196+0x4800] ;  /* 0x00480000c40c783b */ /* 0x000f620000004200 */
[----:B---3--:R-:W-:-:S04]  /*47e0*/  FFMA.FTZ R3, R136, c[0x0][0x2d0], -R2 ;  /* 0x0000b40088037a23 */ /* 0x008fc80000010802 */
[----:B------:R3:W-:Y:S02]  /*47f0*/  MUFU.EX2 R182, R3 ;  /* 0x0000000300b67308 */ /* 0x0007e40000000800 */
[C---:B------:R-:W-:Y:S08]  /*4800*/  HMMA.16816.F32.BF16 R52, R4.reuse, R16, R116 ;  /* 0x000000100434723c */ /* 0x040ff00000041874 */
[----:B------:R-:W-:Y:S01]  /*4810*/  HMMA.16816.F32.BF16 R56, R4, R18, R120 ;  /* 0x000000120438723c */ /* 0x000fe20000041878 */
[----:B------:R-:W1:Y:S01]  /*4820*/  LDSM.16.MT88.4 R16, [R195+0x1000] ;  /* 0x00100000c310783b */ /* 0x000e620000004200 */
[----:B---3--:R-:W-:-:S04]  /*4830*/  FFMA.FTZ R3, R137, c[0x0][0x2d0], -R2 ;  /* 0x0000b40089037a23 */ /* 0x008fc80000010802 */
[----:B------:R3:W-:Y:S02]  /*4840*/  MUFU.EX2 R216, R3 ;  /* 0x0000000300d87308 */ /* 0x0007e40000000800 */
[----:B------:R-:W-:Y:S01]  /*4850*/  HMMA.16816.F32.BF16 R168, R4, R36, R112 ;  /* 0x0000002404a8723c */ /* 0x000fe20000041870 */
[----:B---3--:R-:W-:-:S05]  /*4860*/  FFMA.FTZ R3, R102, c[0x0][0x2d0], -R0 ;  /* 0x0000b40066037a23 */ /* 0x008fca0000010800 */
[----:B------:R3:W-:Y:S02]  /*4870*/  MUFU.EX2 R181, R3 ;  /* 0x0000000300b57308 */ /* 0x0007e40000000800 */
[----:B------:R-:W-:Y:S01]  /*4880*/  HMMA.16816.F32.BF16 R112, R4, R34, R88 ;  /* 0x000000220470723c */ /* 0x000fe20000041858 */
[----:B------:R-:W1:Y:S01]  /*4890*/  LDSM.16.MT88.4 R32, [R196+0x1000] ;  /* 0x00100000c420783b */ /* 0x000e620000004200 */
[----:B---3--:R-:W-:-:S04]  /*48a0*/  FFMA.FTZ R3, R103, c[0x0][0x2d0], -R0 ;  /* 0x0000b40067037a23 */ /* 0x008fc80000010800 */
[----:B------:R3:W1:Y:S02]  /*48b0*/  MUFU.EX2 R180, R3 ;  /* 0x0000000300b47308 */ /* 0x0006640000000800 */
[----:B------:R-:W-:Y:S01]  /*48c0*/  HMMA.16816.F32.BF16 R88, R4, R20, R64 ;  /* 0x000000140458723c */ /* 0x000fe20000041840 */
[----:B------:R-:W-:Y:S01]  /*48d0*/  LDSM.16.MT88.4 R20, [R139+0x3000] ;  /* 0x003000008b14783b */ /* 0x000fe20000004200 */
[----:B---3--:R-:W-:-:S04]  /*48e0*/  FFMA.FTZ R3, R128, c[0x0][0x2d0], -R0 ;  /* 0x0000b40080037a23 */ /* 0x008fc80000010800 */
[----:B------:R3:W-:Y:S02]  /*48f0*/  MUFU.EX2 R103, R3 ;  /* 0x0000000300677308 */ /* 0x0007e40000000800 */
[C---:B--2---:R-:W-:Y:S01]  /*4900*/  HMMA.16816.F32.BF16 R48, R4.reuse, R24, R124 ;  /* 0x000000180430723c */ /* 0x044fe2000004187c */
[----:B------:R-:W-:Y:S07]  /*4910*/  LDSM.16.MT88.4 R124, [R196+0x1800] ;  /* 0x00180000c47c783b */ /* 0x000fee0000004200 */
[----:B------:R-:W-:Y:S01]  /*4920*/  HMMA.16816.F32.BF16 R40, R4, R26, R132 ;  /* 0x0000001a0428723c */ /* 0x000fe20000041884 */
[----:B------:R-:W2:Y:S01]  /*4930*/  LDSM.16.MT88.4 R24, [R139+0x1000] ;  /* 0x001000008b18783b */ /* 0x000ea20000004200 */
[----:B---3--:R-:W-:-:S06]  /*4940*/  FFMA.FTZ R3, R129, c[0x0][0x2d0], -R0 ;  /* 0x0000b40081037a23 */ /* 0x008fcc0000010800 */
[C---:B-1----:R-:W-:Y:S01]  /*4950*/  HMMA.16816.F32.BF16 R72, R4.reuse, R8, R148 ;  /* 0x000000080448723c */ /* 0x042fe20000041894 */
[----:B------:R-:W1:Y:S07]  /*4960*/  MUFU.EX2 R102, R3 ;  /* 0x0000000300667308 */ /* 0x000e6e0000000800 */
[C---:B------:R-:W-:Y:S01]  /*4970*/  HMMA.16816.F32.BF16 R64, R4.reuse, R10, R156 ;  /* 0x0000000a0440723c */ /* 0x040fe2000004189c */
[----:B------:R-:W3:Y:S07]  /*4980*/  LDSM.16.MT88.4 R8, [R195+0x3000] ;  /* 0x00300000c308783b */ /* 0x000eee0000004200 */
[C---:B-----5:R-:W-:Y:S08]  /*4990*/  HMMA.16816.F32.BF16 R36, R4.reuse, R12, R44 ;  /* 0x0000000c0424723c */ /* 0x060ff0000004182c */
[----:B------:R-:W-:Y:S01]  /*49a0*/  HMMA.16816.F32.BF16 R44, R4, R14, R140 ;  /* 0x0000000e042c723c */ /* 0x000fe2000004188c */
[----:B------:R-:W-:Y:S06]  /*49b0*/  LDSM.16.MT88.4 R12, [R138+0x1000] ;  /* 0x001000008a0c783b */ /* 0x000fec0000004200 */
[----:B----4-:R-:W-:-:S02]  /*49c0*/  F2FP.BF16.PACK_AB R4, R183, R184 ;  /* 0x000000b8b704723e */ /* 0x010fc400000010ff */
[----:B------:R-:W-:Y:S02]  /*49d0*/  F2FP.BF16.PACK_AB R5, R180, R181 ;  /* 0x000000b5b405723e */ /* 0x000fe400000010ff */
[----:B------:R-:W-:Y:S02]  /*49e0*/  F2FP.BF16.PACK_AB R6, R216, R182 ;  /* 0x000000b6d806723e */ /* 0x000fe400000010ff */
[----:B-1----:R-:W-:-:S07]  /*49f0*/  F2FP.BF16.PACK_AB R7, R102, R103 ;  /* 0x000000676607723e */ /* 0x002fce00000010ff */
[C---:B------:R-:W-:Y:S08]  /*4a00*/  HMMA.16816.F32.BF16 R208, R4.reuse, R16, R168 ;  /* 0x0000001004d0723c */ /* 0x040ff000000418a8 */
[C---:B------:R-:W-:Y:S01]  /*4a10*/  HMMA.16816.F32.BF16 R176, R4.reuse, R18, R164 ;  /* 0x0000001204b0723c */ /* 0x040fe200000418a4 */
[----:B------:R-:W1:Y:S07]  /*4a20*/  LDSM.16.MT88.4 R16, [R196+0x3000] ;  /* 0x00300000c410783b */ /* 0x000e6e0000004200 */
[C---:B------:R-:W-:Y:S07]  /*4a30*/  HMMA.16816.F32.BF16 R168, R4.reuse, R34, R112 ;  /* 0x0000002204a8723c */ /* 0x040fee0000041870 */
[----:B------:R-:W-:Y:S01]  /*4a40*/  IMAD.IADD R115, R193, 0x1, R195 ;  /* 0x00000001c1737824 */ /* 0x000fe200078e02c3 */
[----:B--2---:R-:W-:Y:S01]  /*4a50*/  HMMA.16816.F32.BF16 R204, R4, R24, R160 ;  /* 0x0000001804cc723c */ /* 0x004fe200000418a0 */
[----:B------:R-:W-:-:S03]  /*4a60*/  FFMA.FTZ R3, R202, c[0x0][0x2d0], -R2 ;  /* 0x0000b400ca037a23 */ /* 0x000fc60000010802 */
[----:B------:R-:W-:Y:S04]  /*4a70*/  LDSM.16.MT88.4 R116, [R115+0x1800] ;  /* 0x001800007374783b */ /* 0x000fe80000004200 */
[C---:B------:R-:W-:Y:S01]  /*4a80*/  HMMA.16816.F32.BF16 R172, R4.reuse, R26, R152 ;  /* 0x0000001a04ac723c */ /* 0x040fe20000041898 */
[----:B------:R-:W2:Y:S07]  /*4a90*/  LDSM.16.MT88.4 R24, [R138+0x3000] ;  /* 0x003000008a18783b */ /* 0x000eae0000004200 */
[C---:B---3--:R-:W-:Y:S08]  /*4aa0*/  HMMA.16816.F32.BF16 R160, R4.reuse, R8, R96 ;  /* 0x0000000804a0723c */ /* 0x048ff00000041860 */
[----:B------:R-:W-:Y:S01]  /*4ab0*/  HMMA.16816.F32.BF16 R152, R4, R10, R92 ;  /* 0x0000000a0498723c */ /* 0x000fe2000004185c */
[----:B------:R-:W3:Y:S01]  /*4ac0*/  LDSM.16.MT88.4 R8, [R115+0x5000] ;  /* 0x005000007308783b */ /* 0x000ee20000004200 */
[----:B------:R-:W-:-:S05]  /*4ad0*/  IMAD.IADD R202, R193, 0x1, R196 ;  /* 0x00000001c1ca7824 */ /* 0x000fca00078e02c4 */
[----:B------:R-:W-:Y:S01]  /*4ae0*/  LDSM.16.MT88.4 R132, [R202+0x1800] ;  /* 0x00180000ca84783b */ /* 0x000fe20000004200 */
[C---:B------:R-:W-:Y:S08]  /*4af0*/  HMMA.16816.F32.BF16 R120, R4.reuse, R32, R144 ;  /* 0x000000200478723c */ /* 0x040ff00000041890 */
[C---:B-1----:R-:W-:Y:S01]  /*4b00*/  HMMA.16816.F32.BF16 R144, R4.reuse, R16, R80 ;  /* 0x000000100490723c */ /* 0x042fe20000041850 */
[----:B------:R-:W-:Y:S07]  /*4b10*/  LDSM.16.MT88.4 R80, [R115+0x5800] ;  /* 0x005800007350783b */ /* 0x000fee0000004200 */
[C---:B------:R-:W-:Y:S01]  /*4b20*/  HMMA.16816.F32.BF16 R140, R4.reuse, R18, R76 ;  /* 0x00000012048c723c */ /* 0x040fe2000004184c */
[----:B------:R-:W1:Y:S07]  /*4b30*/  LDSM.16.MT88.4 R16, [R202+0x5000] ;  /* 0x00500000ca10783b */ /* 0x000e6e0000004200 */
[C---:B------:R-:W-:Y:S01]  /*4b40*/  HMMA.16816.F32.BF16 R128, R4.reuse, R12, R108 ;  /* 0x0000000c0480723c */ /* 0x040fe2000004186c */
[----:B------:R-:W-:Y:S07]  /*4b50*/  LDSM.16.MT88.4 R108, [R195+0x1800] ;  /* 0x00180000c36c783b */ /* 0x000fee0000004200 */
[C---:B------:R-:W-:Y:S01]  /*4b60*/  HMMA.16816.F32.BF16 R164, R4.reuse, R14, R104 ;  /* 0x0000000e04a4723c */ /* 0x040fe20000041868 */
[----:B------:R-:W4:Y:S07]  /*4b70*/  LDSM.16.MT88.4 R12, [R196+0x5000] ;  /* 0x00500000c40c783b */ /* 0x000f2e0000004200 */
[C---:B------:R-:W-:Y:S01]  /*4b80*/  HMMA.16816.F32.BF16 R148, R4.reuse, R22, R84 ;  /* 0x000000160494723c */ /* 0x040fe20000041854 */
[----:B------:R5:W-:Y:S07]  /*4b90*/  MUFU.EX2 R23, R3 ;  /* 0x0000000300177308 */ /* 0x000bee0000000800 */
[----:B------:R-:W-:Y:S01]  /*4ba0*/  HMMA.16816.F32.BF16 R156, R4, R20, R88 ;  /* 0x00000014049c723c */ /* 0x000fe20000041858 */
[----:B------:R-:W-:Y:S01]  /*4bb0*/  LDSM.16.MT88.4 R88, [R196+0x5800] ;  /* 0x00580000c458783b */ /* 0x000fe20000004200 */
[----:B-----5:R-:W-:-:S04]  /*4bc0*/  FFMA.FTZ R3, R212, c[0x0][0x2d0], -R2 ;  /* 0x0000b400d4037a23 */ /* 0x020fc80000010802 */
[----:B------:R5:W1:Y:S02]  /*4bd0*/  MUFU.EX2 R22, R3 ;  /* 0x0000000300167308 */ /* 0x000a640000000800 */
[----:B--2---:R-:W-:Y:S01]  /*4be0*/  HMMA.16816.F32.BF16 R136, R4, R24, R68 ;  /* 0x000000180488723c */ /* 0x004fe20000041844 */
[--C-:B-----5:R-:W-:Y:S02]  /*4bf0*/  FFMA.FTZ R3, R217, c[0x0][0x2d0], -R2.reuse ;  /* 0x0000b400d9037a23 */ /* 0x120fe40000010802 */
[----:B------:R-:W-:-:S05]  /*4c00*/  FFMA.FTZ R2, R220, c[0x0][0x2d0], -R2 ;  /* 0x0000b400dc027a23 */ /* 0x000fca0000010802 */
[C---:B------:R-:W-:Y:S01]  /*4c10*/  HMMA.16816.F32.BF16 R32, R4.reuse, R26, R60 ;  /* 0x0000001a0420723c */ /* 0x040fe2000004183c */
[----:B------:R2:W-:Y:S07]  /*4c20*/  MUFU.EX2 R20, R2 ;  /* 0x0000000200147308 */ /* 0x0005ee0000000800 */
[----:B---3--:R-:W-:Y:S01]  /*4c30*/  HMMA.16816.F32.BF16 R24, R4, R10, R40 ;  /* 0x0000000a0418723c */ /* 0x008fe20000041828 */
[----:B------:R-:W3:Y:S01]  /*4c40*/  LDSM.16.MT88.4 R40, [R195+0x3800] ;  /* 0x00380000c328783b */ /* 0x000ee20000004200 */
[----:B--2---:R-:W-:-:S04]  /*4c50*/  FFMA.FTZ R2, R185, c[0x0][0x2d0], -R0 ;  /* 0x0000b400b9027a23 */ /* 0x004fc80000010800 */
[----:B------:R2:W-:Y:S02]  /*4c60*/  MUFU.EX2 R10, R2 ;  /* 0x00000002000a7308 */ /* 0x0005e40000000800 */
[----:B------:R-:W-:Y:S01]  /*4c70*/  HMMA.16816.F32.BF16 R76, R4, R8, R48 ;  /* 0x00000008044c723c */ /* 0x000fe20000041830 */
[----:B------:R5:W1:Y:S01]  /*4c80*/  LDSM.16.MT88.4 R48, [R115+0x3800] ;  /* 0x003800007330783b */ /* 0x000a620000004200 */
[----:B--2---:R-:W-:-:S04]  /*4c90*/  FFMA.FTZ R2, R201, c[0x0][0x2d0], -R0 ;  /* 0x0000b400c9027a23 */ /* 0x004fc80000010800 */
[----:B------:R2:W1:Y:S08]  /*4ca0*/  MUFU.EX2 R9, R2 ;  /* 0x0000000200097308 */ /* 0x0004700000000800 */
[----:B------:R-:W1:Y:S01]  /*4cb0*/  MUFU.EX2 R21, R3 ;  /* 0x0000000300157308 */ /* 0x000e620000000800 */
[--C-:B--2---:R-:W-:Y:S02]  /*4cc0*/  FFMA.FTZ R2, R186, c[0x0][0x2d0], -R0.reuse ;  /* 0x0000b400ba027a23 */ /* 0x104fe40000010800 */
[----:B------:R-:W-:-:S05]  /*4cd0*/  FFMA.FTZ R0, R203, c[0x0][0x2d0], -R0 ;  /* 0x0000b400cb007a23 */ /* 0x000fca0000010800 */
[----:B------:R2:W-:Y:S08]  /*4ce0*/  MUFU.EX2 R8, R2 ;  /* 0x0000000200087308 */ /* 0x0005f00000000800 */
[----:B------:R1:W1:Y:S01]  /*4cf0*/  MUFU.EX2 R3, R0 ;  /* 0x0000000000037308 */ /* 0x0002620000000800 */
[----:B--2---:R-:W-:-:S04]  /*4d00*/  FADD.FTZ R2, R249, R247 ;  /* 0x000000f7f9027221 */ /* 0x004fc80000010000 */
[----:B------:R-:W-:Y:S02]  /*4d10*/  FADD.FTZ R2, R246, R2 ;  /* 0x00000002f6027221 */ /* 0x000fe40000010000 */
[----:B-1----:R-:W-:-:S04]  /*4d20*/  FADD.FTZ R0, R244, R243 ;  /* 0x000000f3f4007221 */ /* 0x002fc80000010000 */
[----:B------:R-:W-:Y:S01]  /*4d30*/  FADD.FTZ R0, R242, R0 ;  /* 0x00000000f2007221 */ /* 0x000fe20000010000 */
[----:B------:R-:W-:Y:S01]  /*4d40*/  HMMA.16816.F32.BF16 R68, R4, R28, R52 ;  /* 0x0000001c0444723c */ /* 0x000fe20000041834 */
[----:B------:R-:W-:Y:S02]  /*4d50*/  FADD.FTZ R2, R248, R2 ;  /* 0x00000002f8027221 */ /* 0x000fe40000010000 */
[----:B------:R-:W-:Y:S02]  /*4d60*/  FADD.FTZ R0, R245, R0 ;  /* 0x00000000f5007221 */ /* 0x000fe40000010000 */
[----:B------:R-:W-:-:S03]  /*4d70*/  FADD.FTZ R2, R239, R2 ;  /* 0x00000002ef027221 */ /* 0x000fc60000010000 */
[----:B------:R-:W-:Y:S01]  /*4d80*/  HMMA.16816.F32.BF16 R92, R4, R16, R72 ;  /* 0x00000010045c723c */ /* 0x000fe20000041848 */
[----:B------:R-:W-:Y:S01]  /*4d90*/  LDSM.16.MT88.4 R72, [R195+0x5800] ;  /* 0x00580000c348783b */ /* 0x000fe20000004200 */
[----:B------:R-:W-:-:S06]  /*4da0*/  FADD.FTZ R0, R235, R0 ;  /* 0x00000000eb007221 */ /* 0x000fcc0000010000 */
[----:B------:R-:W-:Y:S01]  /*4db0*/  HMMA.16816.F32.BF16 R28, R4, R30, R56 ;  /* 0x0000001e041c723c */ /* 0x000fe20000041838 */
[----:B------:R-:W1:Y:S01]  /*4dc0*/  LDSM.16.MT88.4 R56, [R196+0x3800] ;  /* 0x00380000c438783b */ /* 0x000e620000004200 */
[----:B------:R-:W-:-:S06]  /*4dd0*/  FADD.FTZ R2, R241, R2 ;  /* 0x00000002f1027221 */ /* 0x000fcc0000010000 */
[----:B----4-:R-:W-:Y:S01]  /*4de0*/  HMMA.16816.F32.BF16 R84, R4, R12, R36 ;  /* 0x0000000c0454723c */ /* 0x010fe20000041824 */
[----:B------:R-:W-:-:S07]  /*4df0*/  FADD.FTZ R0, R237, R0 ;  /* 0x00000000ed007221 */ /* 0x000fce0000010000 */
[C---:B------:R-:W-:Y:S01]  /*4e00*/  HMMA.16816.F32.BF16 R16, R4.reuse, R18, R64 ;  /* 0x000000120410723c */ /* 0x040fe20000041840 */
[----:B------:R-:W2:Y:S07]  /*4e10*/  LDSM.16.MT88.4 R64, [R202+0x3800] ;  /* 0x00380000ca40783b */ /* 0x000eae0000004200 */
[----:B------:R-:W-:Y:S01]  /*4e20*/  HMMA.16816.F32.BF16 R12, R4, R14, R44 ;  /* 0x0000000e040c723c */ /* 0x000fe2000004182c */
[----:B------:R-:W4:Y:S01]  /*4e30*/  LDSM.16.MT88.4 R4, [R202+0x5800] ;  /* 0x00580000ca04783b */ /* 0x000f220000004200 */
[----:B------:R-:W-:-:S02]  /*4e40*/  FADD.FTZ R2, R238, R2 ;  /* 0x00000002ee027221 */ /* 0x000fc40000010000 */
[----:B------:R-:W-:Y:S02]  /*4e50*/  FADD.FTZ R0, R234, R0 ;  /* 0x00000000ea007221 */ /* 0x000fe40000010000 */
[----:B------:R-:W-:Y:S02]  /*4e60*/  FADD.FTZ R2, R240, R2 ;  /* 0x00000002f0027221 */ /* 0x000fe40000010000 */
[----:B------:R-:W-:Y:S02]  /*4e70*/  FADD.FTZ R0, R236, R0 ;  /* 0x00000000ec007221 */ /* 0x000fe40000010000 */
[----:B------:R-:W-:Y:S02]  /*4e80*/  FADD.FTZ R2, R184, R2 ;  /* 0x00000002b8027221 */ /* 0x000fe40000010000 */
[----:B------:R-:W-:Y:S02]  /*4e90*/  FADD.FTZ R0, R181, R0 ;  /* 0x00000000b5007221 */ /* 0x000fe40000010000 */
[----:B------:R-:W-:-:S02]  /*4ea0*/  FADD.FTZ R2, R183, R2 ;  /* 0x00000002b7027221 */ /* 0x000fc40000010000 */
[----:B------:R-:W-:Y:S02]  /*4eb0*/  FADD.FTZ R0, R180, R0 ;  /* 0x00000000b4007221 */ /* 0x000fe40000010000 */
[----:B------:R-:W-:Y:S02]  /*4ec0*/  FADD.FTZ R2, R182, R2 ;  /* 0x00000002b6027221 */ /* 0x000fe40000010000 */
[----:B------:R-:W-:Y:S01]  /*4ed0*/  FADD.FTZ R0, R103, R0 ;  /* 0x0000000067007221 */ /* 0x000fe20000010000 */
[----:B------:R-:W-:Y:S01]  /*4ee0*/  ISETP.GE.AND P0, PT, R197, 0x3, PT ;  /* 0x00000003c500780c */ /* 0x000fe20003f06270 */
[----:B------:R-:W-:Y:S02]  /*4ef0*/  FADD.FTZ R216, R216, R2 ;  /* 0x00000002d8d87221 */ /* 0x000fe40000010000 */
[----:B------:R-:W-:Y:S01]  /*4f00*/  FADD.FTZ R217, R102, R0 ;  /* 0x0000000066d97221 */ /* 0x000fe20000010000 */
[----:B------:R-:W-:Y:S01]  /*4f10*/  F2FP.BF16.PACK_AB R96, R22, R23 ;  /* 0x000000171660723e */ /* 0x000fe200000010ff */
[----:B------:R-:W-:Y:S01]  /*4f20*/  FADD.FTZ R216, R23, R216 ;  /* 0x000000d817d87221 */ /* 0x000fe20000010000 */
[----:B------:R-:W-:Y:S01]  /*4f30*/  F2FP.BF16.PACK_AB R97, R9, R10 ;  /* 0x0000000a0961723e */ /* 0x000fe200000010ff */
[----:B------:R-:W-:Y:S01]  /*4f40*/  FADD.FTZ R217, R10, R217 ;  /* 0x000000d90ad97221 */ /* 0x000fe20000010000 */
[----:B------:R-:W-:-:S02]  /*4f50*/  F2FP.BF16.PACK_AB R98, R20, R21 ;  /* 0x000000151462723e */ /* 0x000fc400000010ff */
[----:B------:R-:W-:Y:S01]  /*4f60*/  F2FP.BF16.PACK_AB R99, R3, R8 ;  /* 0x000000080363723e */ /* 0x000fe200000010ff */
[----:B------:R-:W-:Y:S02]  /*4f70*/  FADD.FTZ R216, R22, R216 ;  /* 0x000000d816d87221 */ /* 0x000fe40000010000 */
[----:B------:R-:W-:Y:S01]  /*4f80*/  FADD.FTZ R217, R9, R217 ;  /* 0x000000d909d97221 */ /* 0x000fe20000010000 */
[----:B------:R-:W-:Y:S01]  /*4f90*/  BSSY B0, `(.L_x_1445) ;  /* 0x000006e000007945 */ /* 0x000fe20003800000 */
[----:B------:R-:W-:Y:S02]  /*4fa0*/  FADD.FTZ R216, R21, R216 ;  /* 0x000000d815d87221 */ /* 0x000fe40000010000 */
[----:B------:R-:W-:Y:S01]  /*4fb0*/  HMMA.16816.F32.BF16 R104, R96, R108, R208 ;  /* 0x0000006c6068723c */ /* 0x000fe200000418d0 */
[----:B------:R-:W-:Y:S02]  /*4fc0*/  FADD.FTZ R217, R8, R217 ;  /* 0x000000d908d97221 */ /* 0x000fe40000010000 */
[----:B------:R-:W-:-:S05]  /*4fd0*/  FADD.FTZ R216, R20, R216 ;  /* 0x000000d814d87221 */ /* 0x000fca0000010000 */
[----:B-----5:R-:W-:Y:S01]  /*4fe0*/  HMMA.16816.F32.BF16 R112, R96, R116, R204 ;  /* 0x000000746070723c */ /* 0x020fe200000418cc */
[----:B------:R-:W-:-:S07]  /*4ff0*/  FADD.FTZ R217, R3, R217 ;  /* 0x000000d903d97221 */ /* 0x000fce0000010000 */
[C---:B------:R-:W-:Y:S08]  /*5000*/  HMMA.16816.F32.BF16 R120, R96.reuse, R124, R120 ;  /* 0x0000007c6078723c */ /* 0x040ff00000041878 */
[C---:B------:R-:W-:Y:S08]  /*5010*/  HMMA.16816.F32.BF16 R128, R96.reuse, R132, R128 ;  /* 0x000000846080723c */ /* 0x040ff00000041880 */
[C---:B---3--:R-:W-:Y:S08]  /*5020*/  HMMA.16816.F32.BF16 R36, R96.reuse, R40, R160 ;  /* 0x000000286024723c */ /* 0x048ff000000418a0 */
[C---:B------:R-:W-:Y:S08]  /*5030*/  HMMA.16816.F32.BF16 R44, R96.reuse, R48, R156 ;  /* 0x00000030602c723c */ /* 0x040ff0000004189c */
[C---:B-1----:R-:W-:Y:S08]  /*5040*/  HMMA.16816.F32.BF16 R52, R96.reuse, R56, R144 ;  /* 0x000000386034723c */ /* 0x042ff00000041890 */
[C---:B--2---:R-:W-:Y:S08]  /*5050*/  HMMA.16816.F32.BF16 R60, R96.reuse, R64, R136 ;  /* 0x00000040603c723c */ /* 0x044ff00000041888 */
        /* <DEDUP_REMOVED lines=16> */
[----:B------:R-:W-:Y:S07]  /*5160*/  @!UPT UIADD3 URZ, URZ, URZ, URZ ;  /* 0x0000003f3f3ff290 */ /* 0x000fee000fffe03f */
[----:B------:R-:W-:Y:S11]  /*5170*/  @!P0 BRA `(.L_x_1446) ;  /* 0x000004f000008947 */ /* 0x000ff60003800000 */
[----:B------:R-:W-:Y:S02]  /*5180*/  IMAD R199, R197, 0x40, R228 ;  /* 0x00000040c5c77824 */ /* 0x000fe400078e02e4 */
[----:B------:R-:W-:-:S03]  /*5190*/  IMAD.MOV.U32 R198, RZ, RZ, RZ ;  /* 0x000000ffffc67224 */ /* 0x000fc600078e00ff */
        /* <DEDUP_REMOVED lines=10> */
[----:B------:R-:W-:Y:S01]  /*5240*/  SHF.R.S32.HI R11, RZ, 0x1f, R214 ;  /* 0x0000001fff0b7819 */ /* 0x000fe200000114d6 */
[----:B------:R-:W-:Y:S01]  /*5250*/  IMAD.SHL.U32 R18, R214, 0x2, RZ ;  /* 0x00000002d6127824 */ /* 0x000fe200078e00ff */
[----:B------:R-:W-:Y:S01]  /*5260*/  SHF.R.S32.HI R28, RZ, 0x1f, R213 ;  /* 0x0000001fff1c7819 */ /* 0x000fe200000114d5 */
[----:B------:R-:W-:Y:S01]  /*5270*/  IMAD R199, R0, c[0x0][0x2b8], R199 ;  /* 0x0000ae0000c77a24 */ /* 0x000fe200078e02c7 */
[----:B------:R-:W-:Y:S01]  /*5280*/  SHF.L.U64.HI R15, R214, 0x1, R11 ;  /* 0x00000001d60f7819 */ /* 0x000fe2000001020b */
[----:B------:R-:W-:Y:S01]  /*5290*/  IMAD.SHL.U32 R17, R213, 0x2, RZ ;  /* 0x00000002d5117824 */ /* 0x000fe200078e00ff */
[----:B------:R-:W-:Y:S01]  /*52a0*/  SHF.R.S32.HI R11, RZ, 0x1f, R200 ;  /* 0x0000001fff0b7819 */ /* 0x000fe200000114c8 */
[----:B------:R-:W-:Y:S01]  /*52b0*/  IMAD.SHL.U32 R16, R200, 0x2, RZ ;  /* 0x00000002c8107824 */ /* 0x000fe200078e00ff */
[----:B------:R-:W-:-:S02]  /*52c0*/  SHF.R.S32.HI R0, RZ, 0x1f, R199 ;  /* 0x0000001fff007819 */ /* 0x000fc400000114c7 */
[----:B------:R-:W-:Y:S02]  /*52d0*/  SHF.L.U64.HI R14, R213, 0x1, R28 ;  /* 0x00000001d50e7819 */ /* 0x000fe4000001021c */
[----:B------:R-:W-:Y:S01]  /*52e0*/  SHF.L.U64.HI R13, R200, 0x1, R11 ;  /* 0x00000001c80d7819 */ /* 0x000fe2000001020b */
[----:B------:R-:W-:-:S04]  /*52f0*/  IMAD R0, R0, c[0x0][0x1e0], RZ ;  /* 0x0000780000007a24 */ /* 0x000fc800078e02ff */
        /* <DEDUP_REMOVED lines=13> */
.L_x_1512:
        /* <DEDUP_REMOVED lines=21> */
.L_x_1513:
        /* <DEDUP_REMOVED lines=21> */
.L_x_1446:
[----:B------:R-:W-:Y:S05]  /*5670*/  BSYNC B0 ;  /* 0x0000000000007941 */ /* 0x000fea0003800000 */
.L_x_1445:
[----:B------:R-:W2:Y:S01]  /*5680*/  LDL R0, [R1+0x4] ;  /* 0x0000040001007983 */ /* 0x000ea20000100800 */
[----:B-1----:R-:W-:Y:S01]  /*5690*/  IMAD.MOV.U32 R3, RZ, RZ, c[0x0][0x2ac] ;  /* 0x0000ab00ff037624 */ /* 0x002fe200078e00ff */
[----:B------:R-:W-:Y:S01]  /*56a0*/  IADD3 R197, R197, -0x2, RZ ;  /* 0xfffffffec5c57810 */ /* 0x000fe20007ffe0ff */
[----:B------:R-:W-:Y:S01]  /*56b0*/  IMAD.MOV.U32 R211, RZ, RZ, RZ ;  /* 0x000000ffffd37224 */ /* 0x000fe200078e00ff */
[----:B------:R-:W0:Y:S01]  /*56c0*/  LDGDEPBAR ;  /* 0x00000000000079af */ /* 0x000e220000000000 */
[----:B------:R-:W-:-:S02]  /*56d0*/  IMAD R3, R3, c[0x0][0x1d0], RZ ;  /* 0x0000740003037a24 */ /* 0x000fc400078e02ff */
[----:B------:R-:W-:Y:S02]  /*56e0*/  IMAD.MOV.U32 R186, RZ, RZ, 0x1 ;  /* 0x00000001ffba7424 */ /* 0x000fe400078e00ff */
[----:B--2---:R-:W-:-:S05]  /*56f0*/  @P4 IMAD.HI.U32 R2, R0, c[0x0][0x2c8], RZ ;  /* 0x0000b20000024a27 */ /* 0x004fca00078e00ff */
[----:B------:R-:W-:-:S04]  /*5700*/  @P4 SHF.R.U32.HI R0, RZ, c[0x0][0x2cc], R2 ;  /* 0x0000b300ff004a19 */ /* 0x000fc80000011602 */
[----:B------:R-:W-:-:S04]  /*5710*/  IADD3 R0, R0, -c[0x0][0x168], R3 ;  /* 0x80005a0000007a10 */ /* 0x000fc80007ffe003 */
[----:B------:R-:W-:-:S04]  /*5720*/  SHF.R.S32.HI R2, RZ, 0x1f, R0 ;  /* 0x0000001fff027819 */ /* 0x000fc80000011400 */
[----:B------:R-:W-:-:S04]  /*5730*/  LEA.HI R0, R2, R0, RZ, 0x6 ;  /* 0x0000000002007211 */ /* 0x000fc800078f30ff */
[----:B------:R-:W-:-:S04]  /*5740*/  SHF.R.S32.HI R0, RZ, 0x6, R0 ;  /* 0x00000006ff007819 */ /* 0x000fc80000011400 */
[----:B------:R-:W-:-:S04]  /*5750*/  IMNMX R220, RZ, R0, !PT ;  /* 0x00000000ffdc7217 */ /* 0x000fc80007800200 */
[----:B------:R-:W-:-:S13]  /*5760*/  ISETP.GE.AND P0, PT, R197, R220, PT ;  /* 0x000000dcc500720c */ /* 0x000fda0003f06270 */
[----:B------:R-:W-:Y:S05]  /*5770*/  @!P0 BRA `(.L_x_1449) ;  /* 0x000037d000008947 */ /* 0x000fea0003800000 */
[----:B------:R-:W-:Y:S01]  /*5780*/  IMAD.MOV.U32 R103, RZ, RZ, R100 ;  /* 0x000000ffff677224 */ /* 0x000fe200078e0064 */
[----:B------:R-:W-:Y:S01]  /*5790*/  MOV R211, RZ ;  /* 0x000000ff00d37202 */ /* 0x000fe20000000f00 */
[----:B------:R-:W-:Y:S01]  /*57a0*/  IMAD.MOV.U32 R102, RZ, RZ, R101 ;  /* 0x000000ffff667224 */ /* 0x000fe200078e0065 */
[----:B------:R-:W-:Y:S02]  /*57b0*/  MOV R186, 0x1 ;  /* 0x0000000100ba7802 */ /* 0x000fe40000000f00 */
.L_x_1458:
[----:B------:R-:W-:Y:S04]  /*57c0*/  DEPBAR.LE SB0, 0x2 ;  /* 0x000080800000791a */ /* 0x000fe80000000000 */
[----:B------:R-:W-:Y:S01]  /*57d0*/  WARPSYNC 0xffffffff ;  /* 0xffffffff00007948 */ /* 0x000fe20003800000 */
[----:B------:R-:W-:Y:S01]  /*57e0*/  BAR.SYNC.DEFER_BLOCKING 0x0 ;  /* 0x0000000000007b1d */ /* 0x000fe20000010000 */
[----:B------:R-:W-:Y:S01]  /*57f0*/  IMAD R185, R186, 0x6000, RZ ;  /* 0x00006000bab97824 */ /* 0x000fe200078e02ff */
[----:B------:R-:W-:Y:S04]  /*5800*/  ISETP.GE.AND P0, PT, R197, 0x1, PT ;  /* 0x00000001c500780c */ /* 0x000fe80003f06270 */
[----:B------:R-:W-:Y:S04]  /*5810*/  IADD3 R0, R194, R185, RZ ;  /* 0x000000b9c2007210 */ /* 0x000fe80007ffe0ff */
[----:B------:R-:W-:Y:S01]  /*5820*/  IADD3 R101, R192, R0, RZ ;  /* 0x00000000c0657210 */ /* 0x000fe20007ffe0ff */
        /* <DEDUP_REMOVED lines=12> */
[----:B------:R-:W-:Y:S01]  /*58f0*/  IMAD.SHL.U32 R31, R214, 0x2, RZ ;  /* 0x00000002d61f7824 */ /* 0x000fe200078e00ff */
[----:B------:R-:W-:Y:S01]  /*5900*/  SHF.R.S32.HI R2, RZ, 0x1f, R199 ;  /* 0x0000001fff027819 */ /* 0x000fe200000114c7 */
[----:B------:R-:W-:Y:S01]  /*5910*/  IMAD.SHL.U32 R30, R213, 0x2, RZ ;  /* 0x00000002d51e7824 */ /* 0x000fe200078e00ff */
[----:B------:R-:W-:Y:S01]  /*5920*/  SHF.R.S32.HI R20, RZ, 0x1f, R198 ;  /* 0x0000001fff147819 */ /* 0x000fe200000114c6 */
[----:B------:R-:W-:Y:S01]  /*5930*/  IMAD.SHL.U32 R29, R200, 0x2, RZ ;  /* 0x00000002c81d7824 */ /* 0x000fe200078e00ff */
[----:B------:R-:W-:Y:S01]  /*5940*/  SHF.R.S32.HI R5, RZ, 0x1f, R214 ;  /* 0x0000001fff057819 */ /* 0x000fe200000114d6 */
[----:B------:R-:W-:Y:S01]  /*5950*/  IMAD R4, R2, c[0x0][0x208], RZ ;  /* 0x0000820002047a24 */ /* 0x000fe200078e02ff */
[----:B------:R-:W-:Y:S01]  /*5960*/  SHF.R.S32.HI R6, RZ, 0x1f, R213 ;  /* 0x0000001fff067819 */ /* 0x000fe200000114d5 */
[C---:B------:R-:W-:Y:S01]  /*5970*/  IMAD.WIDE.U32 R2, R199.reuse, c[0x0][0x208], RZ ;  /* 0x00008200c7027a25 */ /* 0x040fe200078e00ff */
[----:B------:R-:W-:Y:S02]  /*5980*/  SHF.L.U64.HI R28, R214, 0x1, R5 ;  /* 0x00000001d61c7819 */ /* 0x000fe40000010205 */
[----:B------:R-:W-:Y:S01]  /*5990*/  SHF.R.S32.HI R5, RZ, 0x1f, R200 ;  /* 0x0000001fff057819 */ /* 0x000fe200000114c8 */
[----:B------:R-:W-:Y:S01]  /*59a0*/  IMAD R4, R199, c[0x0][0x20c], R4 ;  /* 0x00008300c7047a24 */ /* 0x000fe200078e0204 */
[----:B------:R-:W-:Y:S01]  /*59b0*/  SHF.L.U64.HI R23, R213, 0x1, R6 ;  /* 0x00000001d5177819 */ /* 0x000fe20000010206 */
[----:B------:R-:W-:Y:S01]  /*59c0*/  IMAD R20, R20, c[0x0][0x218], RZ ;  /* 0x0000860014147a24 */ /* 0x000fe200078e02ff */
[----:B------:R-:W-:Y:S01]  /*59d0*/  SHF.L.U64.HI R22, R200, 0x1, R5 ;  /* 0x00000001c8167819 */ /* 0x000fe20000010205 */
[----:B------:R-:W-:Y:S02]  /*59e0*/  IMAD.IADD R3, R3, 0x1, R4 ;  /* 0x0000000103037824 */ /* 0x000fe400078e0204 */
[C---:B------:R-:W-:Y:S02]  /*59f0*/  IMAD R20, R198.reuse, c[0x0][0x21c], R20 ;  /* 0x00008700c6147a24 */ /* 0x040fe400078e0214 */
[----:B------:R-:W-:Y:S05]  /*5a00*/  IMAD.WIDE.U32 R2, R198, c[0x0][0x218], R2 ;  /* 0x00008600c6027a25 */ /* 0x000fea00078e0002 */
[----:B------:R-:W-:Y:S04]  /*5a10*/  IADD3 R2, P0, R226, R2, RZ ;  /* 0x00000002e2027210 */ /* 0x000fe80007f1e0ff */
[----:B------:R-:W-:Y:S02]  /*5a20*/  IADD3.X R20, R231, R3, R20, P0, !PT ;  /* 0x00000003e7147210 */ /* 0x000fe400007fe414 */
[C---:B------:R-:W-:Y:S04]  /*5a30*/  LEA R21, P0, R2.reuse, c[0x0][0x1f8], 0x1 ;  /* 0x00007e0002157a11 */ /* 0x040fe800078008ff */
[----:B------:R-:W-:Y:S01]  /*5a40*/  LEA.HI.X R20, R2, c[0x0][0x1fc], R20, 0x1, P0 ;  /* 0x00007f0002147a11 */ /* 0x000fe200000f0c14 */
[----:B------:R-:W-:-:S06]  /*5a50*/  BRA.DIV ~URZ, `(.L_x_1452) ;  /* 0x000099b27f007947 */ /* 0x000fcc000b800000 */
[----:B------:R4:W3:Y:S02]  /*5a60*/  SHFL.IDX PT, R5, R20, RZ, 0x181f ;  /* 0x00181fff14057589 */ /* 0x0008e400000e0000 */
.L_x_1514:
[----:B------:R-:W-:-:S05]  /*5a70*/  BRA.DIV ~URZ, `(.L_x_1453) ;  /* 0x00009a027f007947 */ /* 0x000fca000b800000 */
[----:B------:R-:W5:Y:S01]  /*5a80*/  SHFL.IDX PT, R2, R21, RZ, 0x181f ;  /* 0x00181fff15027589 */ /* 0x000f6200000e0000 */
[----:B------:R-:W-:Y:S01]  /*5a90*/  ISETP.GE.AND P5, PT, R200, c[0x0][0x1d4], PT ;  /* 0x00007500c8007a0c */ /* 0x000fe20003fa6270 */
[----:B------:R-:W-:Y:S01]  /*5aa0*/  IMAD R4, R211, 0x6000, R232 ;  /* 0x00006000d3047824 */ /* 0x000fe200078e02e8 */
[----:B------:R-:W-:Y:S02]  /*5ab0*/  ISETP.GE.AND P1, PT, R213, c[0x0][0x1d4], PT ;  /* 0x00007500d5007a0c */ /* 0x000fe40003f26270 */
[C---:B-----5:R-:W-:Y:S02]  /*5ac0*/  IADD3 R12, P0, R2.reuse, R29, RZ ;  /* 0x0000001d020c7210 */ /* 0x060fe40007f1e0ff */
[----:B------:R-:W-:Y:S03]  /*5ad0*/  IADD3 R6, P6, R2, R30, RZ ;  /* 0x0000001e02067210 */ /* 0x000fe60007fde0ff */
[C---:B---3--:R-:W-:Y:S01]  /*5ae0*/  IMAD.X R13, R5.reuse, 0x1, R22, P0 ;  /* 0x00000001050d7824 */ /* 0x048fe200000e0616 */
[----:B------:R-:W-:Y:S01]  /*5af0*/  ISETP.GE.AND P0, PT, R214, c[0x0][0x1d4], PT ;  /* 0x00007500d6007a0c */ /* 0x000fe20003f06270 */
[C---:B------:R-:W-:Y:S01]  /*5b00*/  IMAD.X R7, R5.reuse, 0x1, R23, P6 ;  /* 0x0000000105077824 */ /* 0x040fe200030e0617 */
[----:B------:R-:W-:Y:S02]  /*5b10*/  IADD3 R14, P6, R2, R31, RZ ;  /* 0x0000001f020e7210 */ /* 0x000fe40007fde0ff */
[----:B------:R-:W-:Y:S01]  /*5b20*/  @!PT LDS RZ, [RZ] ;  /* 0x00000000fffff984 */ /* 0x000fe20000000800 */
[----:B------:R-:W-:Y:S01]  /*5b30*/  @!PT LDS RZ, [RZ] ;  /* 0x00000000fffff984 */ /* 0x000fe20000000800 */
[----:B------:R3:W-:Y:S03]  /*5b40*/  LDGSTS.E.BYPASS.LTC128B.128 [R4], [R12.64], !P5 ;  /* 0x000000000c047fae */ /* 0x0007e6000e901d46 */
[----:B------:R-:W-:Y:S01]  /*5b50*/  IMAD.X R15, R5, 0x1, R28, P6 ;  /* 0x00000001050f7824 */ /* 0x000fe200030e061c */
[----:B------:R3:W-:Y:S04]  /*5b60*/  LDGSTS.E.BYPASS.LTC128B.128 [R4+0x2000], [R6.64], !P1 ;  /* 0x0200000006047fae */ /* 0x0007e8000c901d46 */
[----:B------:R5:W4:Y:S04]  /*5b70*/  SHFL.IDX PT, R5, R20, 0x1, 0x181f ;  /* 0x00381f0014057f89 */ /* 0x000b2800000e0000 */
[----:B------:R2:W-:Y:S04]  /*5b80*/  LDGSTS.E.BYPASS.LTC128B.128 [R4+0x4000], [R14.64], !P0 ;  /* 0x040000000e047fae */ /* 0x0005e8000c101d46 */
[----:B------:R3:W1:Y:S01]  /*5b90*/  SHFL.IDX PT, R2, R21, 0x1, 0x181f ;  /* 0x00381f0015027f89 */ /* 0x00066200000e0000 */
[----:B----45:R-:W-:Y:S02]  /*5ba0*/  SEL R20, RZ, 0x10, P5 ;  /* 0x00000010ff147807 */ /* 0x030fe40002800000 */
[----:B--2---:R-:W-:Y:S02]  /*5bb0*/  SEL R15, RZ, 0x10, P1 ;  /* 0x00000010ff0f7807 */ /* 0x004fe40000800000 */
[----:B------:R-:W-:Y:S02]  /*5bc0*/  SEL R14, RZ, 0x10, P0 ;  /* 0x00000010ff0e7807 */ /* 0x000fe40000000000 */
.L_x_1515:
[----:B-1-3--:R-:W-:Y:S02]  /*5bd0*/  IADD3 R3, -R15, 0x10, RZ ;  /* 0x000000100f037810 */ /* 0x00afe40007ffe1ff */
[----:B------:R-:W-:Y:S02]  /*5be0*/  IADD3 R12, -R20, 0x10, RZ ;  /* 0x00000010140c7810 */ /* 0x000fe40007ffe1ff */
[----:B------:R-:W-:Y:S02]  /*5bf0*/  IADD3 R6, -R14, 0x10, RZ ;  /* 0x000000100e067810 */ /* 0x000fe40007ffe1ff */
[----:B------:R-:W-:Y:S02]  /*5c00*/  LOP3.LUT R7, R3, 0xf, RZ, 0xc0, !PT ;  /* 0x0000000f03077812 */ /* 0x000fe400078ec0ff */
[----:B------:R-:W-:Y:S02]  /*5c10*/  LOP3.LUT R12, R12, 0xf, RZ, 0xc0, !PT ;  /* 0x0000000f0c0c7812 */ /* 0x000fe400078ec0ff */
[----:B------:R-:W-:Y:S02]  /*5c20*/  LOP3.LUT R3, R6, 0xf, RZ, 0xc0, !PT ;  /* 0x0000000f06037812 */ /* 0x000fe400078ec0ff */
[-C--:B------:R-:W-:Y:S02]  /*5c30*/  IADD3 R6, P6, P5, R7, R2.reuse, R30 ;  /* 0x0000000207067210 */ /* 0x080fe40007dde01e */
[-C--:B------:R-:W-:Y:S02]  /*5c40*/  IADD3 R12, P1, P0, R12, R2.reuse, R29 ;  /* 0x000000020c0c7210 */ /* 0x080fe4000783e01d */
[-C--:B------:R-:W-:Y:S02]  /*5c50*/  IADD3.X R7, RZ, R5.reuse, R23, P6, P5 ;  /* 0x00000005ff077210 */ /* 0x080fe400037ea417 */
[----:B------:R-:W-:Y:S02]  /*5c60*/  ISETP.NE.U32.AND P6, PT, R20, RZ, PT ;  /* 0x000000ff1400720c */ /* 0x000fe40003fc5070 */
[-C--:B------:R-:W-:Y:S02]  /*5c70*/  IADD3.X R13, RZ, R5.reuse, R22, P1, P0 ;  /* 0x00000005ff0d7210 */ /* 0x080fe40000fe0416 */
        /* <DEDUP_REMOVED lines=10> */
.L_x_1451:
[----:B------:R-:W-:Y:S05]  /*5d20*/  BSYNC B0 ;  /* 0x0000000000007941 */ /* 0x000fea0003800000 */
.L_x_1450:
[----:B------:R-:W0:Y:S01]  /*5d30*/  LDGDEPBAR ;  /* 0x00000000000079af */ /* 0x000e220000000000 */
[----:B------:R-:W-:Y:S01]  /*5d40*/  WARPSYNC 0xffffffff ;  /* 0xffffffff00007948 */ /* 0x000fe20003800000 */
[C---:B-123--:R-:W-:Y:S01]  /*5d50*/  HMMA.16816.F32.BF16 R4, R32.reuse, R8, RZ ;  /* 0x000000082004723c */ /* 0x04efe200000418ff */
[----:B------:R-:W-:Y:S03]  /*5d60*/  BSSY B0, `(.L_x_1454) ;  /* 0x0000315000007945 */ /* 0x000fe60003800000 */
[CC--:B------:R-:W-:Y:S02]  /*5d70*/  IADD3 R2, R191.reuse, R0.reuse, RZ ;  /* 0x00000000bf027210 */ /* 0x0c0fe40007ffe0ff */
[----:B------:R-:W-:Y:S01]  /*5d80*/  LDSM.16.M88.4 R160, [R190] ;  /* 0x00000000bea0783b */ /* 0x000fe20000000200 */
[----:B------:R-:W-:Y:S01]  /*5d90*/  IADD3 R184, R191, R101, RZ ;  /* 0x00000065bfb87210 */ /* 0x000fe20007ffe0ff */
[C---:B------:R-:W-:Y:S01]  /*5da0*/  HMMA.16816.F32.BF16 R8, R32.reuse, R10, RZ ;  /* 0x0000000a2008723c */ /* 0x040fe200000418ff */
[CC--:B------:R-:W-:Y:S03]  /*5db0*/  IADD3 R3, R192.reuse, R0.reuse, RZ ;  /* 0x00000000c0037210 */ /* 0x0c0fe60007ffe0ff */
[----:B------:R-:W-:Y:S02]  /*5dc0*/  IADD3 R100, R192, R0, R191 ;  /* 0x00000000c0647210 */ /* 0x000fe40007ffe0bf */
[----:B------:R-:W1:Y:S01]  /*5dd0*/  LDSM.16.M88.4 R164, [R2] ;  /* 0x0000000002a4783b */ /* 0x000e620000000200 */
[----:B------:R-:W-:Y:S01]  /*5de0*/  SHF.L.U32 R212, R197, 0x6, RZ ;  /* 0x00000006c5d47819 */ /* 0x000fe200000006ff */
[C---:B----4-:R-:W-:Y:S06]  /*5df0*/  HMMA.16816.F32.BF16 R12, R32.reuse, R16, RZ ;  /* 0x00000010200c723c */ /* 0x050fec00000418ff */
[----:B------:R-:W-:Y:S02]  /*5e00*/  LDSM.16.M88.4 R168, [R184] ;  /* 0x00000000b8a8783b */ /* 0x000fe40000000200 */
[C---:B------:R-:W-:Y:S06]  /*5e10*/  HMMA.16816.F32.BF16 R16, R32.reuse, R18, RZ ;  /* 0x000000122010723c */ /* 0x040fec00000418ff */
[----:B------:R-:W-:Y:S02]  /*5e20*/  LDSM.16.M88.4 R172, [R3+0x2800] ;  /* 0x0028000003ac783b */ /* 0x000fe40000000200 */
[C---:B------:R-:W-:Y:S06]  /*5e30*/  HMMA.16816.F32.BF16 R20, R32.reuse, R24, RZ ;  /* 0x000000182014723c */ /* 0x040fec00000418ff */
[----:B------:R-:W-:Y:S02]  /*5e40*/  LDSM.16.M88.4 R176, [R2+0x2000] ;  /* 0x0020000002b0783b */ /* 0x000fe40000000200 */
[C---:B------:R-:W-:Y:S06]  /*5e50*/  HMMA.16816.F32.BF16 R24, R32.reuse, R26, RZ ;  /* 0x0000001a2018723c */ /* 0x040fec00000418ff */
[----:B------:R-:W-:Y:S02]  /*5e60*/  LDSM.16.M88.4 R180, [R0+0x4000] ;  /* 0x0040000000b4783b */ /* 0x000fe40000000200 */
[C---:B------:R-:W-:Y:S06]  /*5e70*/  HMMA.16816.F32.BF16 R28, R32.reuse, R136, RZ ;  /* 0x00000088201c723c */ /* 0x040fec00000418ff */
[----:B------:R-:W2:Y:S02]  /*5e80*/  LDL R201, [R1] ;  /* 0x0000000001c97983 */ /* 0x000ea40000100800 */
[----:B------:R-:W-:Y:S02]  /*5e90*/  HMMA.16816.F32.BF16 R32, R32, R138, RZ ;  /* 0x0000008a2020723c */ /* 0x000fe400000418ff */
[----:B------:R-:W3:Y:S06]  /*5ea0*/  LDSM.16.M88.4 R136, [R2+0x800] ;  /* 0x000800000288783b */ /* 0x000eec0000000200 */
        /* <DEDUP_REMOVED lines=8> */
[----:B------:R-:W4:Y:S07]  /*5f30*/  LDSM.16.M88.4 R152, [R189] ;  /* 0x00000000bd98783b */ /* 0x000f2e0000000200 */
        /* <DEDUP_REMOVED lines=15> */
[----:B------:R-:W4:Y:S07]  /*6030*/  LDSM.16.M88.4 R148, [R0+0x2000] ;  /* 0x002000000094783b */ /* 0x000f2e0000000200 */
[C---:B------:R-:W-:Y:S01]  /*6040*/  HMMA.16816.F32.BF16 R4, R152.reuse, R168, R4 ;  /* 0x000000a89804723c */ /* 0x040fe20000041804 */
[----:B------:R-:W5:Y:S07]  /*6050*/  LDSM.16.M88.4 R160, [R0+0x2800] ;  /* 0x0028000000a0783b */ /* 0x000f6e0000000200 */
[C---:B------:R-:W-:Y:S01]  /*6060*/  HMMA.16816.F32.BF16 R8, R152.reuse, R170, R8 ;  /* 0x000000aa9808723c */ /* 0x040fe20000041808 */
[----:B------:R-:W-:Y:S07]  /*6070*/  LDSM.16.M88.4 R168, [R101+0x2000] ;  /* 0x0020000065a8783b */ /* 0x000fee0000000200 */
[C---:B------:R-:W-:Y:S08]  /*6080*/  HMMA.16816.F32.BF16 R12, R152.reuse, R140, R12 ;  /* 0x0000008c980c723c */ /* 0x040ff0000004180c */
[C---:B------:R-:W-:Y:S01]  /*6090*/  HMMA.16816.F32.BF16 R16, R152.reuse, R142, R16 ;  /* 0x0000008e9810723c */ /* 0x040fe20000041810 */
[----:B------:R-:W5:Y:S07]  /*60a0*/  LDSM.16.M88.4 R140, [R0+0x3000] ;  /* 0x00300000008c783b */ /* 0x000f6e0000000200 */
        /* <DEDUP_REMOVED lines=13> */
[C---:B------:R-:W-:Y:S08]  /*6180*/  HMMA.16816.F32.BF16 R20, R144.reuse, R140, R20 ;  /* 0x0000008c9014723c */ /* 0x040ff00000041814 */
        /* <DEDUP_REMOVED lines=19> */
[----:B------:R-:W1:Y:S07]  /*62c0*/  LDSM.16.M88.4 R156, [R100+0x3800] ;  /* 0x00380000649c783b */ /* 0x000e6e0000000200 */
[C---:B------:R-:W-:Y:S01]  /*62d0*/  HMMA.16816.F32.BF16 R8, R152.reuse, R178, R8 ;  /* 0x000000b29808723c */ /* 0x040fe20000041808 */
[----:B------:R-:W-:Y:S07]  /*62e0*/  LDSM.16.M88.4 R176, [R101+0x4000] ;  /* 0x0040000065b0783b */ /* 0x000fee0000000200 */
[C---:B-----5:R-:W-:Y:S08]  /*62f0*/  HMMA.16816.F32.BF16 R12, R152.reuse, R140, R12 ;  /* 0x0000008c980c723c */ /* 0x060ff0000004180c */
[C---:B------:R-:W-:Y:S01]  /*6300*/  HMMA.16816.F32.BF16 R16, R152.reuse, R142, R16 ;  /* 0x0000008e9810723c */ /* 0x040fe20000041810 */
[----:B------:R-:W5:Y:S07]  /*6310*/  LDSM.16.M88.4 R140, [R0+0x4800] ;  /* 0x00480000008c783b */ /* 0x000f6e0000000200 */
[C---:B--2---:R-:W-:Y:S08]  /*6320*/  HMMA.16816.F32.BF16 R20, R152.reuse, R144, R20 ;  /* 0x000000909814723c */ /* 0x044ff00000041814 */
[C---:B------:R-:W-:Y:S01]  /*6330*/  HMMA.16816.F32.BF16 R24, R152.reuse, R146, R24 ;  /* 0x000000929818723c */ /* 0x040fe20000041818 */
[----:B------:R-:W2:Y:S07]  /*6340*/  LDSM.16.M88.4 R144, [R0+0x5000] ;  /* 0x005000000090783b */ /* 0x000eae0000000200 */
[C---:B------:R-:W-:Y:S08]  /*6350*/  HMMA.16816.F32.BF16 R28, R152.reuse, R160, R28 ;  /* 0x000000a0981c723c */ /* 0x040ff0000004181c */
[----:B------:R-:W-:Y:S01]  /*6360*/  HMMA.16816.F32.BF16 R32, R152, R162, R32 ;  /* 0x000000a29820723c */ /* 0x000fe20000041820 */
[----:B------:R2:W5:Y:S07]  /*6370*/  LDSM.16.M88.4 R152, [R0+0x5800] ;  /* 0x005800000098783b */ /* 0x00056e0000000200 */
[C---:B-1----:R-:W-:Y:S01]  /*6380*/  HMMA.16816.F32.BF16 R4, R164.reuse, R168, R4 ;  /* 0x000000a8a404723c */ /* 0x042fe20000041804 */
[----:B------:R-:W1:Y:S07]  /*6390*/  LDSM.16.M88.4 R160, [R188+0x8000] ;  /* 0x00800000bca0783b */ /* 0x000e6e0000000200 */
[C---:B------:R-:W-:Y:S01]  /*63a0*/  HMMA.16816.F32.BF16 R8, R164.reuse, R170, R8 ;  /* 0x000000aaa408723c */ /* 0x040fe20000041808 */
[----:B------:R-:W-:Y:S07]  /*63b0*/  LDSM.16.M88.4 R168, [R2+0x4000] ;  /* 0x0040000002a8783b */ /* 0x000fee0000000200 */
[C---:B---3--:R-:W-:Y:S04]  /*63c0*/  HMMA.16816.F32.BF16 R12, R164.reuse, R136, R12 ;  /* 0x00000088a40c723c */ /* 0x048fe8000004180c */
[----:B--2---:R-:W-:Y:S04]  /*63d0*/  MOV R0, R215 ;  /* 0x000000d700007202 */ /* 0x004fe80000000f00 */
[C---:B------:R-:W-:Y:S01]  /*63e0*/  HMMA.16816.F32.BF16 R16, R164.reuse, R138, R16 ;  /* 0x0000008aa410723c */ /* 0x040fe20000041810 */
[----:B------:R-:W2:Y:S07]  /*63f0*/  LDSM.16.M88.4 R136, [R3+0x4800] ;  /* 0x004800000388783b */ /* 0x000eae0000000200 */
[C---:B----4-:R-:W-:Y:S08]  /*6400*/  HMMA.16816.F32.BF16 R20, R164.reuse, R148, R20 ;  /* 0x00000094a414723c */ /* 0x050ff00000041814 */
[C---:B------:R-:W-:Y:S01]  /*6410*/  HMMA.16816.F32.BF16 R24, R164.reuse, R150, R24 ;  /* 0x00000096a418723c */ /* 0x040fe20000041818 */
[----:B------:R-:W3:Y:S07]  /*6420*/  LDSM.16.M88.4 R148, [R3+0x5000] ;  /* 0x005000000394783b */ /* 0x000eee0000000200 */
[C---:B------:R-:W-:Y:S08]  /*6430*/  HMMA.16816.F32.BF16 R28, R164.reuse, R156, R28 ;  /* 0x0000009ca41c723c */ /* 0x040ff0000004181c */
        /* <DEDUP_REMOVED lines=9> */
[C---:B------:R-:W-:Y:S08]  /*64d0*/  HMMA.16816.F32.BF16 R20, R172.reuse, R144, R20 ;  /* 0x00000090ac14723c */ /* 0x040ff00000041814 */
[C---:B------:R-:W-:Y:S01]  /*64e0*/  HMMA.16816.F32.BF16 R24, R172.reuse, R146, R24 ;  /* 0x00000092ac18723c */ /* 0x040fe20000041818 */
[----:B------:R-:W3:Y:S07]  /*64f0*/  LDSM.16.M88.4 R144, [R2+0x5000] ;  /* 0x005000000290783b */ /* 0x000eee0000000200 */
[C---:B------:R-:W-:Y:S08]  /*6500*/  HMMA.16816.F32.BF16 R28, R172.reuse, R152, R28 ;  /* 0x00000098ac1c723c */ /* 0x040ff0000004181c */
[----:B------:R-:W-:Y:S01]  /*6510*/  HMMA.16816.F32.BF16 R32, R172, R154, R32 ;  /* 0x0000009aac20723c */ /* 0x000fe20000041820 */
[----:B------:R2:W4:Y:S07]  /*6520*/  LDSM.16.M88.4 R152, [R2+0x5800] ;  /* 0x005800000298783b */ /* 0x00052e0000000200 */
[C---:B-1----:R-:W-:Y:S01]  /*6530*/  HMMA.16816.F32.BF16 R4, R160.reuse, R176, R4 ;  /* 0x000000b0a004723c */ /* 0x042fe20000041804 */
[----:B------:R-:W1:Y:S07]  /*6540*/  LDSM.16.M88.4 R172, [R189+0x8000] ;  /* 0x00800000bdac783b */ /* 0x000e6e0000000200 */
[C---:B------:R-:W-:Y:S08]  /*6550*/  HMMA.16816.F32.BF16 R8, R160.reuse, R178, R8 ;  /* 0x000000b2a008723c */ /* 0x040ff00000041808 */
[C---:B--2---:R-:W-:Y:S04]  /*6560*/  HMMA.16816.F32.BF16 R12, R160.reuse, R136, R12 ;  /* 0x00000088a00c723c */ /* 0x044fe8000004180c */
[----:B------:R-:W-:Y:S04]  /*6570*/  @P4 IMAD.HI.U32 R2, R215, c[0x0][0x2c8], RZ ;  /* 0x0000b200d7024a27 */ /* 0x000fe800078e00ff */
[C---:B------:R-:W-:Y:S01]  /*6580*/  HMMA.16816.F32.BF16 R16, R160.reuse, R138, R16 ;  /* 0x0000008aa010723c */ /* 0x040fe20000041810 */
[----:B------:R-:W2:Y:S03]  /*6590*/  LDSM.16.M88.4 R136, [R100+0x4800] ;  /* 0x004800006488783b */ /* 0x000ea60000000200 */
[----:B------:R-:W-:Y:S04]  /*65a0*/  @P4 SHF.R.U32.HI R0, RZ, c[0x0][0x2cc], R2 ;  /* 0x0000b300ff004a19 */ /* 0x000fe80000011602 */
[C---:B---3--:R-:W-:Y:S01]  /*65b0*/  HMMA.16816.F32.BF16 R20, R160.reuse, R148, R20 ;  /* 0x00000094a014723c */ /* 0x048fe20000041814 */
[----:B------:R-:W-:Y:S07]  /*65c0*/  SHFL.IDX PT, R2, R0, RZ, 0x1c1f ;  /* 0x001c1fff00027589 */ /* 0x000fee00000e0000 */
[C---:B------:R-:W-:Y:S01]  /*65d0*/  HMMA.16816.F32.BF16 R24, R160.reuse, R150, R24 ;  /* 0x00000096a018723c */ /* 0x040fe20000041818 */
[----:B------:R3:W-:Y:S07]  /*65e0*/  SHFL.IDX PT, R3, R0, 0x1, 0x1c1f ;  /* 0x003c1f0000037f89 */ /* 0x0007ee00000e0000 */
[C---:B----4-:R-:W-:Y:S07]  /*65f0*/  HMMA.16816.F32.BF16 R28, R160.reuse, R156, R28 ;  /* 0x0000009ca01c723c */ /* 0x050fee000004181c */
[----:B------:R-:W-:Y:S01]  /*6600*/  IADD3 R156, R195, R185, RZ ;  /* 0x000000b9c39c7210 */ /* 0x000fe20007ffe0ff */
[----:B------:R-:W-:Y:S08]  /*6610*/  HMMA.16816.F32.BF16 R32, R160, R158, R32 ;  /* 0x0000009ea020723c */ /* 0x000ff00000041820 */
[C---:B------:R-:W-:Y:S05]  /*6620*/  HMMA.16816.F32.BF16 R4, R164.reuse, R168, R4 ;  /* 0x000000a8a404723c */ /* 0x040fea0000041804 */
[----:B---3--:R-:W-:Y:S03]  /*6630*/  IADD3 R0, -R201, 0x1, -R212 ;  /* 0x00000001c9007810 */ /* 0x008fe60007ffe9d4 */
        /* <DEDUP_REMOVED lines=13> */
[----:B------:R-:W-:Y:S01]  /*6710*/  FMUL.FTZ R6, R6, c[0x0][0x320] ;  /* 0x0000c80006067a20 */ /* 0x000fe20000410000 */
[----:B------:R-:W1:Y:S03]  /*6720*/  MUFU.TANH R145, R4 ;  /* 0x0000000400917308 */ /* 0x000e660000002400 */
        /* <DEDUP_REMOVED lines=14> */
[----:B------:R-:W-:Y:S03]  /*6810*/  FMUL.FTZ R19, R19, c[0x0][0x320] ;  /* 0x0000c80013137a20 */ /* 0x000fe60000410000 */
[----:B------:R4:W5:Y:S10]  /*6820*/  MUFU.TANH R142, R7 ;  /* 0x00000007008e7308 */ /* 0x0009740000002400 */
[----:B------:R-:W1:Y:S10]  /*6830*/  MUFU.TANH R140, R8 ;  /* 0x00000008008c7308 */ /* 0x000e740000002400 */
[----:B------:R-:W-:Y:S01]  /*6840*/  MUFU.TANH R137, R9 ;  /* 0x0000000900897308 */ /* 0x000fe20000002400 */
[----:B----4-:R-:W4:Y:S09]  /*6850*/  LDSM.16.M88.4 R4, [R100+0x5000] ;  /* 0x005000006404783b */ /* 0x010f320000000200 */
[----:B------:R-:W-:Y:S10]  /*6860*/  MUFU.TANH R136, R10 ;  /* 0x0000000a00887308 */ /* 0x000ff40000002400 */
[----:B------:R1:W-:Y:S10]  /*6870*/  MUFU.TANH R101, R11 ;  /* 0x0000000b00657308 */ /* 0x0003f40000002400 */
[----:B------:R-:W-:Y:S10]  /*6880*/  MUFU.TANH R14, R14 ;  /* 0x0000000e000e7308 */ /* 0x000ff40000002400 */
[----:B------:R-:W-:Y:S01]  /*6890*/  MUFU.TANH R15, R15 ;  /* 0x0000000f000f7308 */ /* 0x000fe20000002400 */
[C---:B----4-:R-:W-:Y:S01]  /*68a0*/  HMMA.16816.F32.BF16 R20, R172.reuse, R4, R20 ;  /* 0x00000004ac14723c */ /* 0x050fe20000041814 */
[----:B-1----:R-:W1:Y:S01]  /*68b0*/  LDSM.16.M88.4 R8, [R100+0x5800] ;  /* 0x005800006408783b */ /* 0x002e620000000200 */
[----:B------:R-:W-:Y:S07]  /*68c0*/  DEPBAR.LE SB0, 0x2 ;  /* 0x000080800000791a */ /* 0x000fee0000000000 */
[----:B------:R-:W4:Y:S03]  /*68d0*/  MUFU.TANH R12, R12 ;  /* 0x0000000c000c7308 */ /* 0x000f260000002400 */
[----:B------:R-:W-:Y:S01]  /*68e0*/  MOV R4, c[0x0][0x2ac] ;  /* 0x0000ab0000047a02 */ /* 0x000fe20000000f00 */
[C---:B------:R-:W-:Y:S01]  /*68f0*/  HMMA.16816.F32.BF16 R24, R172.reuse, R6, R24 ;  /* 0x00000006ac18723c */ /* 0x040fe20000041818 */
[----:B------:R-:W-:Y:S04]  /*6900*/  BAR.SYNC.DEFER_BLOCKING 0x0 ;  /* 0x0000000000007b1d */ /* 0x000fe80000010000 */
[----:B------:R-:W-:Y:S07]  /*6910*/  IMAD R0, R4, c[0x0][0x1d0], R0 ;  /* 0x0000740004007a24 */ /* 0x000fee00078e0200 */
[----:B------:R-:W-:Y:S01]  /*6920*/  IADD3 R0, R0, -c[0x0][0x168], RZ ;  /* 0x80005a0000007a10 */ /* 0x000fe20007ffe0ff */
[----:B------:R-:W-:Y:S03]  /*6930*/  FMUL.FTZ R20, R20, c[0x0][0x320] ;  /* 0x0000c80014147a20 */ /* 0x000fe60000410000 */
[C---:B------:R-:W-:Y:S01]  /*6940*/  IADD3 R2, R0.reuse, R2, RZ ;  /* 0x0000000200027210 */ /* 0x040fe20007ffe0ff */
[----:B------:R-:W-:Y:S01]  /*6950*/  FMUL.FTZ R21, R21, c[0x0][0x320] ;  /* 0x0000c80015157a20 */ /* 0x000fe20000410000 */
[----:B------:R-:W-:Y:S01]  /*6960*/  IADD3 R0, R0, R3, RZ ;  /* 0x0000000300007210 */ /* 0x000fe20007ffe0ff */
[----:B------:R-:W-:Y:S01]  /*6970*/  FMUL.FTZ R22, R22, c[0x0][0x320] ;  /* 0x0000c80016167a20 */ /* 0x000fe20000410000 */
[C---:B------:R-:W-:Y:S01]  /*6980*/  ISETP.GT.AND P5, PT, R2.reuse, RZ, PT ;  /* 0x000000ff0200720c */ /* 0x040fe20003fa4270 */
[----:B------:R-:W-:Y:S01]  /*6990*/  FMUL.FTZ R23, R23, c[0x0][0x320] ;  /* 0x0000c80017177a20 */ /* 0x000fe20000410000 */
[----:B------:R-:W-:Y:S02]  /*69a0*/  ISETP.GT.AND P1, PT, R2, 0x1, PT ;  /* 0x000000010200780c */ /* 0x000fe40003f24270 */
[----:B------:R-:W-:Y:S01]  /*69b0*/  FMUL.FTZ R24, R24, c[0x0][0x320] ;  /* 0x0000c80018187a20 */ /* 0x000fe20000410000 */
[----:B------:R-:W-:Y:S01]  /*69c0*/  MUFU.TANH R20, R20 ;  /* 0x0000001400147308 */ /* 0x000fe20000002400 */
[----:B------:R-:W-:Y:S01]  /*69d0*/  FMUL.FTZ R25, R25, c[0x0][0x320] ;  /* 0x0000c80019197a20 */ /* 0x000fe20000410000 */
[----:B------:R-:W-:Y:S01]  /*69e0*/  ISETP.GT.AND P0, PT, R0, RZ, PT ;  /* 0x000000ff0000720c */ /* 0x000fe20003f04270 */
[----:B------:R-:W-:Y:S01]  /*69f0*/  FMUL.FTZ R26, R26, c[0x0][0x320] ;  /* 0x0000c8001a1a7a20 */ /* 0x000fe20000410000 */
[----:B------:R-:W-:Y:S01]  /*6a00*/  ISETP.GT.AND P6, PT, R0, 0x1, PT ;  /* 0x000000010000780c */ /* 0x000fe20003fc4270 */
[----:B------:R-:W-:Y:S01]  /*6a10*/  FMUL.FTZ R27, R27, c[0x0][0x320] ;  /* 0x0000c8001b1b7a20 */ /* 0x000fe20000410000 */
[----:B------:R-:W-:Y:S01]  /*6a20*/  FSEL R4, R145, -INF , P5 ;  /* 0xff80000091047808 */ /* 0x000fe20002800000 */
[C---:B-1----:R-:W-:Y:S03]  /*6a30*/  HMMA.16816.F32.BF16 R28, R172.reuse, R8, R28 ;  /* 0x00000008ac1c723c */ /* 0x042fe6000004181c */
[----:B------:R1:W1:Y:S01]  /*6a40*/  MUFU.TANH R141, R13 ;  /* 0x0000000d008d7308 */ /* 0x0002620000002400 */
[----:B------:R-:W-:Y:S02]  /*6a50*/  ISETP.GT.AND P5, PT, R2, 0x8, PT ;  /* 0x000000080200780c */ /* 0x000fe40003fa4270 */
[----:B--2---:R-:W-:Y:S02]  /*6a60*/  FSEL R3, R144, -INF , P1 ;  /* 0xff80000090037808 */ /* 0x004fe40000800000 */
[----:B---3--:R-:W-:Y:S01]  /*6a70*/  FSEL R9, R143, -INF , P0 ;  /* 0xff8000008f097808 */ /* 0x008fe20000000000 */
[----:B------:R-:W-:Y:S03]  /*6a80*/  HMMA.16816.F32.BF16 R32, R172, R10, R32 ;  /* 0x0000000aac20723c */ /* 0x000fe60000041820 */
[----:B------:R-:W-:Y:S01]  /*6a90*/  ISETP.GT.AND P1, PT, R2, 0x9, PT ;  /* 0x000000090200780c */ /* 0x000fe20003f24270 */
[----:B------:R-:W2:Y:S01]  /*6aa0*/  MUFU.TANH R16, R16 ;  /* 0x0000001000107308 */ /* 0x000ea20000002400 */
[----:B-----5:R-:W-:Y:S02]  /*6ab0*/  FSEL R8, R142, -INF , P6 ;  /* 0xff8000008e087808 */ /* 0x020fe40003000000 */
[----:B------:R-:W-:Y:S02]  /*6ac0*/  FSEL R6, R140, -INF , P5 ;  /* 0xff8000008c067808 */ /* 0x000fe40002800000 */
[----:B------:R-:W-:Y:S02]  /*6ad0*/  ISETP.GT.AND P5, PT, R2, 0x10, PT ;  /* 0x000000100200780c */ /* 0x000fe40003fa4270 */
[C---:B------:R-:W-:Y:S02]  /*6ae0*/  ISETP.GT.AND P0, PT, R0.reuse, 0x8, PT ;  /* 0x000000080000780c */ /* 0x040fe40003f04270 */
[----:B------:R-:W-:Y:S01]  /*6af0*/  ISETP.GT.AND P6, PT, R0, 0x9, PT ;  /* 0x000000090000780c */ /* 0x000fe20003fc4270 */
[----:B------:R-:W3:Y:S01]  /*6b00*/  MUFU.TANH R17, R17 ;  /* 0x0000001100117308 */ /* 0x000ee20000002400 */
[----:B----4-:R-:W-:Y:S01]  /*6b10*/  FSEL R140, R12, -INF , P5 ;  /* 0xff8000000c8c7808 */ /* 0x010fe20002800000 */
[----:B------:R-:W-:Y:S01]  /*6b20*/  FMUL.FTZ R28, R28, c[0x0][0x320] ;  /* 0x0000c8001c1c7a20 */ /* 0x000fe20000410000 */
[----:B------:R-:W-:Y:S01]  /*6b30*/  ISETP.GT.AND P5, PT, R2, 0x18, PT ;  /* 0x000000180200780c */ /* 0x000fe20003fa4270 */
[----:B------:R-:W-:Y:S01]  /*6b40*/  FMUL.FTZ R29, R29, c[0x0][0x320] ;  /* 0x0000c8001d1d7a20 */ /* 0x000fe20000410000 */
[----:B------:R-:W-:Y:S01]  /*6b50*/  FMNMX.FTZ R11, R9, R103, !PT ;  /* 0x00000067090b7209 */ /* 0x000fe20007810000 */
[----:B------:R-:W-:Y:S01]  /*6b60*/  FMUL.FTZ R30, R30, c[0x0][0x320] ;  /* 0x0000c8001e1e7a20 */ /* 0x000fe20000410000 */
[----:B------:R-:W-:Y:S01]  /*6b70*/  FSEL R5, R137, -INF , P1 ;  /* 0xff80000089057808 */ /* 0x000fe20000800000 */
[----:B-1----:R-:W-:Y:S01]  /*6b80*/  FMUL.FTZ R13, R31, c[0x0][0x320] ;  /* 0x0000c8001f0d7a20 */ /* 0x002fe20000410000 */
[----:B------:R-:W-:Y:S01]  /*6b90*/  ISETP.GT.AND P1, PT, R2, 0x11, PT ;  /* 0x000000110200780c */ /* 0x000fe20003f24270 */
[----:B------:R-:W1:Y:S01]  /*6ba0*/  MUFU.TANH R18, R18 ;  /* 0x0000001200127308 */ /* 0x000e620000002400 */
[----:B------:R-:W-:Y:S01]  /*6bb0*/  FSEL R7, R136, -INF , P0 ;  /* 0xff80000088077808 */ /* 0x000fe20000000000 */
[----:B------:R-:W-:Y:S01]  /*6bc0*/  FMUL.FTZ R32, R32, c[0x0][0x320] ;  /* 0x0000c80020207a20 */ /* 0x000fe20000410000 */
[----:B------:R-:W-:Y:S01]  /*6bd0*/  ISETP.GT.AND P0, PT, R0, 0x10, PT ;  /* 0x000000100000780c */ /* 0x000fe20003f04270 */
[----:B------:R-:W-:Y:S01]  /*6be0*/  FMUL.FTZ R34, R34, c[0x0][0x320] ;  /* 0x0000c80022227a20 */ /* 0x000fe20000410000 */
[----:B------:R-:W-:Y:S01]  /*6bf0*/  FSEL R10, R101, -INF , P6 ;  /* 0xff800000650a7808 */ /* 0x000fe20003000000 */
[----:B------:R-:W-:Y:S01]  /*6c00*/  FMUL.FTZ R12, R35, c[0x0][0x320] ;  /* 0x0000c800230c7a20 */ /* 0x000fe20000410000 */
[----:B------:R-:W-:Y:S01]  /*6c10*/  ISETP.GT.AND P6, PT, R0, 0x11, PT ;  /* 0x000000110000780c */ /* 0x000fe20003fc4270 */
[----:B------:R-:W-:Y:S01]  /*6c20*/  FMUL.FTZ R33, R33, c[0x0][0x320] ;  /* 0x0000c80021217a20 */ /* 0x000fe20000410000 */
[----:B------:R-:W-:Y:S01]  /*6c30*/  FMNMX.FTZ R101, R4, R102, !PT ;  /* 0x0000006604657209 */ /* 0x000fe20007810000 */
[----:B------:R-:W4:Y:S01]  /*6c40*/  MUFU.TANH R19, R19 ;  /* 0x0000001300137308 */ /* 0x000f220000002400 */
[----:B------:R-:W-:Y:S02]  /*6c50*/  FSEL R141, R141, -INF , P1 ;  /* 0xff8000008d8d7808 */ /* 0x000fe40000800000 */
[----:B------:R-:W-:Y:S02]  /*6c60*/  FSEL R142, R14, -INF , P0 ;  /* 0xff8000000e8e7808 */ /* 0x000fe40000000000 */
[----:B------:R-:W-:Y:S02]  /*6c70*/  FSEL R143, R15, -INF , P6 ;  /* 0xff8000000f8f7808 */ /* 0x000fe40003000000 */
[----:B--2---:R-:W-:Y:S02]  /*6c80*/  FSEL R146, R16, -INF , P5 ;  /* 0xff80000010927808 */ /* 0x004fe40002800000 */
[----:B------:R-:W-:Y:S01]  /*6c90*/  ISETP.GT.AND P1, PT, R2, 0x19, PT ;  /* 0x000000190200780c */ /* 0x000fe20003f24270 */
[----:B------:R-:W2:Y:S01]  /*6ca0*/  MUFU.TANH R21, R21 ;  /* 0x0000001500157308 */ /* 0x000ea20000002400 */
[C---:B------:R-:W-:Y:S02]  /*6cb0*/  ISETP.GT.AND P0, PT, R0.reuse, 0x18, PT ;  /* 0x000000180000780c */ /* 0x040fe40003f04270 */
[----:B------:R-:W-:Y:S02]  /*6cc0*/  ISETP.GT.AND P6, PT, R0, 0x19, PT ;  /* 0x000000190000780c */ /* 0x000fe40003fc4270 */
[----:B------:R-:W-:Y:S02]  /*6cd0*/  ISETP.GT.AND P5, PT, R2, 0x20, PT ;  /* 0x000000200200780c */ /* 0x000fe40003fa4270 */
[----:B------:R-:W-:Y:S02]  /*6ce0*/  FMNMX.FTZ R101, R3, R101, !PT ;  /* 0x0000006503657209 */ /* 0x000fe40007810000 */
[----:B------:R-:W-:Y:S01]  /*6cf0*/  FMNMX.FTZ R11, R8, R11, !PT ;  /* 0x0000000b080b7209 */ /* 0x000fe20007810000 */
[----:B------:R-:W5:Y:S01]  /*6d00*/  MUFU.TANH R22, R22 ;  /* 0x0000001600167308 */ /* 0x000f620000002400 */
[----:B---3--:R-:W-:Y:S02]  /*6d10*/  FSEL R147, R17, -INF , P1 ;  /* 0xff80000011937808 */ /* 0x008fe40000800000 */
[----:B-1----:R-:W-:Y:S02]  /*6d20*/  FSEL R148, R18, -INF , P0 ;  /* 0xff80000012947808 */ /* 0x002fe40000000000 */
[----:B----4-:R-:W-:Y:S02]  /*6d30*/  FSEL R149, R19, -INF , P6 ;  /* 0xff80000013957808 */ /* 0x010fe40003000000 */
[----:B------:R-:W-:Y:S02]  /*6d40*/  FSEL R151, R20, -INF , P5 ;  /* 0xff80000014977808 */ /* 0x000fe40002800000 */
[----:B------:R-:W-:Y:S01]  /*6d50*/  ISETP.GT.AND P1, PT, R2, 0x21, PT ;  /* 0x000000210200780c */ /* 0x000fe20003f24270 */
[----:B------:R-:W1:Y:S01]  /*6d60*/  MUFU.TANH R24, R24 ;  /* 0x0000001800187308 */ /* 0x000e620000002400 */
[----:B------:R-:W-:Y:S02]  /*6d70*/  ISETP.GT.AND P0, PT, R0, 0x20, PT ;  /* 0x000000200000780c */ /* 0x000fe40003f04270 */
[C---:B------:R-:W-:Y:S02]  /*6d80*/  ISETP.GT.AND P6, PT, R2.reuse, 0x28, PT ;  /* 0x000000280200780c */ /* 0x040fe40003fc4270 */
[----:B------:R-:W-:Y:S02]  /*6d90*/  ISETP.GT.AND P5, PT, R2, 0x29, PT ;  /* 0x000000290200780c */ /* 0x000fe40003fa4270 */
[----:B------:R-:W-:Y:S02]  /*6da0*/  FMNMX.FTZ R101, R6, R101, !PT ;  /* 0x0000006506657209 */ /* 0x000fe40007810000 */
[----:B------:R-:W-:Y:S01]  /*6db0*/  FMNMX.FTZ R11, R7, R11, !PT ;  /* 0x0000000b070b7209 */ /* 0x000fe20007810000 */
[----:B------:R-:W3:Y:S01]  /*6dc0*/  MUFU.TANH R25, R25 ;  /* 0x0000001900197308 */ /* 0x000ee20000002400 */
[----:B--2---:R-:W-:Y:S02]  /*6dd0*/  FSEL R152, R21, -INF , P1 ;  /* 0xff80000015987808 */ /* 0x004fe40000800000 */
[----:B------:R-:W-:Y:S02]  /*6de0*/  FMNMX.FTZ R101, R5, R101, !PT ;  /* 0x0000006505657209 */ /* 0x000fe40007810000 */
[----:B-----5:R-:W-:Y:S02]  /*6df0*/  FSEL R154, R22, -INF , P0 ;  /* 0xff800000169a7808 */ /* 0x020fe40000000000 */
[C---:B------:R-:W-:Y:S02]  /*6e00*/  ISETP.GT.AND P1, PT, R2.reuse, 0x30, PT ;  /* 0x000000300200780c */ /* 0x040fe40003f24270 */
[----:B------:R-:W-:Y:S01]  /*6e10*/  ISETP.GT.AND P0, PT, R2, 0x31, PT ;  /* 0x000000310200780c */ /* 0x000fe20003f04270 */
[----:B------:R-:W2:Y:S01]  /*6e20*/  MUFU.TANH R28, R28 ;  /* 0x0000001c001c7308 */ /* 0x000ea20000002400 */
[----:B------:R-:W-:Y:S02]  /*6e30*/  FMNMX.FTZ R101, R140, R101, !PT ;  /* 0x000000658c657209 */ /* 0x000fe40007810000 */
[----:B-1----:R-:W-:Y:S02]  /*6e40*/  FSEL R157, R24, -INF , P6 ;  /* 0xff800000189d7808 */ /* 0x002fe40003000000 */
[----:B------:R-:W-:Y:S02]  /*6e50*/  ISETP.GT.AND P6, PT, R2, 0x38, PT ;  /* 0x000000380200780c */ /* 0x000fe40003fc4270 */
[----:B------:R-:W-:Y:S03]  /*6e60*/  FMNMX.FTZ R101, R141, R101, !PT ;  /* 0x000000658d657209 */ /* 0x000fe60007810000 */
[----:B------:R-:W1:Y:S01]  /*6e70*/  MUFU.TANH R23, R23 ;  /* 0x0000001700177308 */ /* 0x000e620000002400 */
[----:B------:R-:W-:Y:S02]  /*6e80*/  FMNMX.FTZ R101, R146, R101, !PT ;  /* 0x0000006592657209 */ /* 0x000fe40007810000 */
[----:B---3--:R-:W-:Y:S02]  /*6e90*/  FSEL R158, R25, -INF , P5 ;  /* 0xff800000199e7808 */ /* 0x008fe40002800000 */
[----:B------:R-:W-:Y:S02]  /*6ea0*/  ISETP.GT.AND P5, PT, R2, 0x39, PT ;  /* 0x000000390200780c */ /* 0x000fe40003fa4270 */
[----:B------:R-:W-:Y:S03]  /*6eb0*/  FMNMX.FTZ R2, R10, R11, !PT ;  /* 0x0000000b0a027209 */ /* 0x000fe60007810000 */
[----:B------:R-:W3:Y:S01]  /*6ec0*/  MUFU.TANH R29, R29 ;  /* 0x0000001d001d7308 */ /* 0x000ee20000002400 */
[----:B------:R-:W-:Y:S02]  /*6ed0*/  FMNMX.FTZ R101, R147, R101, !PT ;  /* 0x0000006593657209 */ /* 0x000fe40007810000 */
[----:B------:R-:W-:Y:S02]  /*6ee0*/  FMNMX.FTZ R2, R142, R2, !PT ;  /* 0x000000028e027209 */ /* 0x000fe40007810000 */
[----:B--2---:R-:W-:Y:S02]  /*6ef0*/  FSEL R160, R28, -INF , P1 ;  /* 0xff8000001ca07808 */ /* 0x004fe40000800000 */
[----:B------:R-:W-:Y:S02]  /*6f00*/  FMNMX.FTZ R2, R143, R2, !PT ;  /* 0x000000028f027209 */ /* 0x000fe40007810000 */
[----:B------:R-:W-:Y:S01]  /*6f10*/  ISETP.GT.AND P1, PT, R0, 0x21, PT ;  /* 0x000000210000780c */ /* 0x000fe20003f24270 */
[----:B------:R-:W2:Y:S01]  /*6f20*/  MUFU.TANH R26, R26 ;  /* 0x0000001a001a7308 */ /* 0x000ea20000002400 */
[----:B------:R-:W-:Y:S02]  /*6f30*/  FMNMX.FTZ R2, R148, R2, !PT ;  /* 0x0000000294027209 */ /* 0x000fe40007810000 */
[----:B------:R-:W-:Y:S02]  /*6f40*/  FMNMX.FTZ R101, R151, R101, !PT ;  /* 0x0000006597657209 */ /* 0x000fe40007810000 */
[----:B------:R-:W-:Y:S02]  /*6f50*/  FMNMX.FTZ R2, R149, R2, !PT ;  /* 0x0000000295027209 */ /* 0x000fe40007810000 */
[----:B-1----:R-:W-:Y:S02]  /*6f60*/  FSEL R150, R23, -INF , P1 ;  /* 0xff80000017967808 */ /* 0x002fe40000800000 */
[----:B------:R-:W-:Y:S01]  /*6f70*/  FMNMX.FTZ R2, R154, R2, !PT ;  /* 0x000000029a027209 */ /* 0x000fe20007810000 */
[----:B------:R-:W1:Y:S01]  /*6f80*/  MUFU.TANH R27, R27 ;  /* 0x0000001b001b7308 */ /* 0x000e620000002400 */
[----:B------:R-:W-:Y:S02]  /*6f90*/  FMNMX.FTZ R101, R152, R101, !PT ;  /* 0x0000006598657209 */ /* 0x000fe40007810000 */
[----:B------:R-:W-:Y:S02]  /*6fa0*/  FMNMX.FTZ R2, R150, R2, !PT ;  /* 0x0000000296027209 */ /* 0x000fe40007810000 */
[----:B---3--:R-:W-:Y:S02]  /*6fb0*/  FSEL R161, R29, -INF , P0 ;  /* 0xff8000001da17808 */ /* 0x008fe40000000000 */
[C---:B------:R-:W-:Y:S02]  /*6fc0*/  ISETP.GT.AND P0, PT, R0.reuse, 0x28, PT ;  /* 0x000000280000780c */ /* 0x040fe40003f04270 */
[----:B------:R-:W-:Y:S01]  /*6fd0*/  ISETP.GT.AND P1, PT, R0, 0x29, PT ;  /* 0x000000290000780c */ /* 0x000fe20003f24270 */
[----:B------:R-:W3:Y:S01]  /*6fe0*/  MUFU.TANH R30, R30 ;  /* 0x0000001e001e7308 */ /* 0x000ee20000002400 */
[----:B------:R-:W-:Y:S02]  /*6ff0*/  FMNMX.FTZ R101, R157, R101, !PT ;  /* 0x000000659d657209 */ /* 0x000fe40007810000 */
[----:B--2---:R-:W-:Y:S02]  /*7000*/  FSEL R153, R26, -INF , P0 ;  /* 0xff8000001a997808 */ /* 0x004fe40000000000 */
[----:B------:R-:W-:Y:S02]  /*7010*/  ISETP.GT.AND P0, PT, R0, 0x30, PT ;  /* 0x000000300000780c */ /* 0x000fe40003f04270 */
[----:B------:R-:W-:Y:S03]  /*7020*/  FMNMX.FTZ R2, R153, R2, !PT ;  /* 0x0000000299027209 */ /* 0x000fe60007810000 */
        /* <DEDUP_REMOVED lines=8> */
[C---:B------:R-:W-:Y:S02]  /*70b0*/  ISETP.GT.AND P0, PT, R0.reuse, 0x38, PT ;  /* 0x000000380000780c */ /* 0x040fe40003f04270 */
[----:B------:R-:W-:Y:S03]  /*70c0*/  FMNMX.FTZ R2, R159, R2, !PT ;  /* 0x000000029f027209 */ /* 0x000fe60007810000 */
[----:B------:R-:W3:Y:S01]  /*70d0*/  MUFU.TANH R34, R34 ;  /* 0x0000002200227308 */ /* 0x000ee20000002400 */
[----:B------:R-:W-:Y:S02]  /*70e0*/  FMNMX.FTZ R101, R161, R101, !PT ;  /* 0x00000065a1657209 */ /* 0x000fe40007810000 */
[----:B--2---:R-:W-:Y:S02]  /*70f0*/  FSEL R162, R13, -INF , P1 ;  /* 0xff8000000da27808 */ /* 0x004fe40000800000 */
[----:B------:R-:W-:Y:S02]  /*7100*/  ISETP.GT.AND P1, PT, R0, 0x39, PT ;  /* 0x000000390000780c */ /* 0x000fe40003f24270 */
[----:B------:R-:W-:Y:S03]  /*7110*/  FMNMX.FTZ R0, R162, R2, !PT ;  /* 0x00000002a2007209 */ /* 0x000fe60007810000 */
[----:B------:R-:W2:Y:S01]  /*7120*/  MUFU.TANH R12, R12 ;  /* 0x0000000c000c7308 */ /* 0x000ea20000002400 */
[----:B-1----:R-:W-:Y:S04]  /*7130*/  FSEL R163, R32, -INF , P6 ;  /* 0xff80000020a37808 */ /* 0x002fe80003000000 */
[----:B------:R-:W-:Y:S05]  /*7140*/  FMNMX.FTZ R101, R163, R101, !PT ;  /* 0x00000065a3657209 */ /* 0x000fea0007810000 */
[----:B------:R-:W1:Y:S01]  /*7150*/  MUFU.TANH R33, R33 ;  /* 0x0000002100217308 */ /* 0x000e620000002400 */
[----:B---3--:R-:W-:Y:S04]  /*7160*/  FSEL R184, R34, -INF , P0 ;  /* 0xff80000022b87808 */ /* 0x008fe80000000000 */
[----:B------:R-:W-:Y:S02]  /*7170*/  FMNMX.FTZ R0, R184, R0, !PT ;  /* 0x00000000b8007209 */ /* 0x000fe40007810000 */
[----:B--2---:R-:W-:Y:S02]  /*7180*/  FSEL R202, R12, -INF , P1 ;  /* 0xff8000000cca7808 */ /* 0x004fe40000800000 */
[----:B------:R-:W-:Y:S02]  /*7190*/  LDSM.16.MT88.4 R12, [R156] ;  /* 0x000000009c0c783b */ /* 0x000fe40000004200 */
[----:B------:R-:W-:Y:S02]  /*71a0*/  FMNMX.FTZ R0, R202, R0, !PT ;  /* 0x00000000ca007209 */ /* 0x000fe40007810000 */
[----:B-1----:R-:W-:Y:S04]  /*71b0*/  FSEL R201, R33, -INF , P5 ;  /* 0xff80000021c97808 */ /* 0x002fe80002800000 */
[----:B------:R-:W1:Y:S01]  /*71c0*/  SHFL.BFLY PT, R2, R0, 0x2, 0x1f ;  /* 0x0c401f0000027f89 */ /* 0x000e6200000e0000 */
[----:B------:R-:W-:Y:S07]  /*71d0*/  FMNMX.FTZ R101, R201, R101, !PT ;  /* 0x00000065c9657209 */ /* 0x000fee0007810000 */
[----:B------:R-:W2:Y:S01]  /*71e0*/  SHFL.BFLY PT, R11, R101, 0x2, 0x1f ;  /* 0x0c401f00650b7f89 */ /* 0x000ea200000e0000 */
[----:B-1----:R-:W-:Y:S07]  /*71f0*/  FMNMX.FTZ R0, R0, R2, !PT ;  /* 0x0000000200007209 */ /* 0x002fee0007810000 */
[----:B------:R-:W1:Y:S01]  /*7200*/  SHFL.BFLY PT, R100, R0, 0x1, 0x1f ;  /* 0x0c201f0000647f89 */ /* 0x000e6200000e0000 */
[----:B--2---:R-:W-:Y:S07]  /*7210*/  FMNMX.FTZ R101, R101, R11, !PT ;  /* 0x0000000b65657209 */ /* 0x004fee0007810000 */
[----:B------:R-:W2:Y:S01]  /*7220*/  SHFL.BFLY PT, R11, R101, 0x1, 0x1f ;  /* 0x0c201f00650b7f89 */ /* 0x000ea200000e0000 */
[----:B-1----:R-:W-:Y:S04]  /*7230*/  FMNMX.FTZ R100, R0, R100, !PT ;  /* 0x0000006400647209 */ /* 0x002fe80007810000 */
[C---:B------:R-:W-:Y:S01]  /*7240*/  FSETP.NEU.FTZ.AND P0, PT, R100.reuse, -INF , PT ;  /* 0xff8000006400780b */ /* 0x040fe20003f1d000 */
[C---:B------:R-:W-:Y:S01]  /*7250*/  FMUL.FTZ R145, R100.reuse, c[0x0][0x2d0] ;  /* 0x0000b40064917a20 */ /* 0x040fe20000410000 */
[----:B--2---:R-:W-:Y:S02]  /*7260*/  FMNMX.FTZ R101, R101, R11, !PT ;  /* 0x0000000b65657209 */ /* 0x004fe40007810000 */
[----:B------:R-:W-:Y:S02]  /*7270*/  FSEL R0, R100, RZ, P0 ;  /* 0x000000ff64007208 */ /* 0x000fe40000000000 */
[C---:B------:R-:W-:Y:S01]  /*7280*/  FSETP.NEU.FTZ.AND P1, PT, R101.reuse, -INF , PT ;  /* 0xff8000006500780b */ /* 0x040fe20003f3d000 */
[----:B------:R-:W-:Y:S01]  /*7290*/  FMUL.FTZ R144, R101, c[0x0][0x2d0] ;  /* 0x0000b40065907a20 */ /* 0x000fe20000410000 */
[----:B------:R-:W-:Y:S01]  /*72a0*/  FSEL R145, R145, RZ, P0 ;  /* 0x000000ff91917208 */ /* 0x000fe20000000000 */
[----:B------:R-:W-:Y:S01]  /*72b0*/  FADD.FTZ R0, -R0, R103 ;  /* 0x0000006700007221 */ /* 0x000fe20000010100 */
[----:B------:R-:W-:Y:S02]  /*72c0*/  FSEL R2, R101, RZ, P1 ;  /* 0x000000ff65027208 */ /* 0x000fe40000800000 */
[----:B------:R-:W-:Y:S01]  /*72d0*/  FSEL R144, R144, RZ, P1 ;  /* 0x000000ff90907208 */ /* 0x000fe20000800000 */
[----:B------:R-:W-:Y:S01]  /*72e0*/  FMUL.FTZ R0, R0, c[0x0][0x2d0] ;  /* 0x0000b40000007a20 */ /* 0x000fe20000410000 */
[----:B------:R-:W-:Y:S01]  /*72f0*/  IADD3 R103, R193, R156, RZ ;  /* 0x0000009cc1677210 */ /* 0x000fe20007ffe0ff */
[----:B------:R-:W-:Y:S01]  /*7300*/  FADD.FTZ R2, -R2, R102 ;  /* 0x0000006602027221 */ /* 0x000fe20000010100 */
[----:B------:R-:W-:Y:S01]  /*7310*/  ISETP.GE.AND P0, PT, R197, 0x2, PT ;  /* 0x00000002c500780c */ /* 0x000fe20003f06270 */
[--C-:B------:R-:W-:Y:S01]  /*7320*/  FFMA.FTZ R4, R4, c[0x0][0x2d0], -R144.reuse ;  /* 0x0000b40004047a23 */ /* 0x100fe20000010890 */
[----:B------:R-:W-:Y:S01]  /*7330*/  ISETP.GE.AND P1, PT, R211, 0x1, PT ;  /* 0x00000001d300780c */ /* 0x000fe20003f26270 */
[----:B------:R-:W-:Y:S01]  /*7340*/  FMUL.FTZ R2, R2, c[0x0][0x2d0] ;  /* 0x0000b40002027a20 */ /* 0x000fe20000410000 */
[----:B------:R-:W1:Y:S01]  /*7350*/  MUFU.EX2 R0, R0 ;  /* 0x0000000000007308 */ /* 0x000e620000000800 */
[--C-:B------:R-:W-:Y:S01]  /*7360*/  FFMA.FTZ R3, R3, c[0x0][0x2d0], -R144.reuse ;  /* 0x0000b40003037a23 */ /* 0x100fe20000010890 */
[----:B------:R-:W2:Y:S01]  /*7370*/  LDSM.16.MT88.4 R20, [R103] ;  /* 0x000000006714783b */ /* 0x000ea20000004200 */
[--C-:B------:R-:W-:Y:S02]  /*7380*/  FFMA.FTZ R6, R6, c[0x0][0x2d0], -R144.reuse ;  /* 0x0000b40006067a23 */ /* 0x100fe40000010890 */
[--C-:B------:R-:W-:Y:S02]  /*7390*/  FFMA.FTZ R5, R5, c[0x0][0x2d0], -R144.reuse ;  /* 0x0000b40005057a23 */ /* 0x100fe40000010890 */
[--C-:B------:R-:W-:Y:S02]  /*73a0*/  FFMA.FTZ R9, R9, c[0x0][0x2d0], -R145.reuse ;  /* 0x0000b40009097a23 */ /* 0x100fe40000010891 */
[--C-:B------:R-:W-:Y:S01]  /*73b0*/  FFMA.FTZ R8, R8, c[0x0][0x2d0], -R145.reuse ;  /* 0x0000b40008087a23 */ /* 0x100fe20000010891 */
[----:B------:R-:W-:Y:S01]  /*73c0*/  MUFU.EX2 R210, R4 ;  /* 0x0000000400d27308 */ /* 0x000fe20000000800 */
[--C-:B------:R-:W-:Y:S02]  /*73d0*/  FFMA.FTZ R7, R7, c[0x0][0x2d0], -R145.reuse ;  /* 0x0000b40007077a23 */ /* 0x100fe40000010891 */
[--C-:B------:R-:W-:Y:S07]  /*73e0*/  FFMA.FTZ R10, R10, c[0x0][0x2d0], -R145.reuse ;  /* 0x0000b4000a0a7a23 */ /* 0x100fee0000010891 */
[----:B------:R-:W3:Y:S01]  /*73f0*/  MUFU.EX2 R209, R3 ;  /* 0x0000000300d17308 */ /* 0x000ee20000000800 */
[C---:B-1----:R-:W-:Y:S02]  /*7400*/  FMUL.FTZ R11, R0.reuse, R111 ;  /* 0x0000006f000b7220 */ /* 0x042fe40000410000 */
[C---:B------:R-:W-:Y:S02]  /*7410*/  FMUL.FTZ R18, R0.reuse, R118 ;  /* 0x0000007600127220 */ /* 0x040fe40000410000 */
[C---:B------:R-:W-:Y:S05]  /*7420*/  FMUL.FTZ R19, R0.reuse, R119 ;  /* 0x0000007700137220 */ /* 0x040fea0000410000 */
[----:B------:R1:W-:Y:S01]  /*7430*/  MUFU.EX2 R208, R6 ;  /* 0x0000000600d07308 */ /* 0x0003e20000000800 */
[C---:B------:R-:W-:Y:S02]  /*7440*/  FMUL.FTZ R26, R0.reuse, R126 ;  /* 0x0000007e001a7220 */ /* 0x040fe40000410000 */
[C---:B------:R-:W-:Y:S02]  /*7450*/  FMUL.FTZ R27, R0.reuse, R127 ;  /* 0x0000007f001b7220 */ /* 0x040fe40000410000 */
[C---:B------:R-:W-:Y:S02]  /*7460*/  FMUL.FTZ R34, R0.reuse, R134 ;  /* 0x0000008600227220 */ /* 0x040fe40000410000 */
[C---:B------:R-:W-:Y:S02]  /*7470*/  FMUL.FTZ R35, R0.reuse, R135 ;  /* 0x0000008700237220 */ /* 0x040fe40000410000 */
[C---:B------:R-:W-:Y:S01]  /*7480*/  FMUL.FTZ R38, R0.reuse, R38 ;  /* 0x0000002600267220 */ /* 0x040fe20000410000 */
[----:B------:R-:W4:Y:S01]  /*7490*/  MUFU.EX2 R207, R5 ;  /* 0x0000000500cf7308 */ /* 0x000f220000000800 */
[C---:B------:R-:W-:Y:S02]  /*74a0*/  FMUL.FTZ R39, R0.reuse, R39 ;  /* 0x0000002700277220 */ /* 0x040fe40000410000 */
[C---:B------:R-:W-:Y:S01]  /*74b0*/  FMUL.FTZ R42, R0.reuse, R42 ;  /* 0x0000002a002a7220 */ /* 0x040fe20000410000 */
[----:B---3--:R-:W-:Y:S01]  /*74c0*/  F2FP.BF16.PACK_AB R136, R209, R210 ;  /* 0x000000d2d188723e */ /* 0x008fe200000010ff */
[----:B------:R-:W-:Y:S01]  /*74d0*/  FMUL.FTZ R43, R0, R43 ;  /* 0x0000002b002b7220 */ /* 0x000fe20000410000 */
[----:B------:R-:W-:Y:S01]  /*74e0*/  IADD3 R3, R196, R185, RZ ;  /* 0x000000b9c4037210 */ /* 0x000fe20007ffe0ff */
[C---:B------:R-:W-:Y:S02]  /*74f0*/  FMUL.FTZ R46, R0.reuse, R46 ;  /* 0x0000002e002e7220 */ /* 0x040fe40000410000 */
[C---:B------:R-:W-:Y:S01]  /*7500*/  FMUL.FTZ R47, R0.reuse, R47 ;  /* 0x0000002f002f7220 */ /* 0x040fe20000410000 */
[----:B------:R-:W-:Y:S01]  /*7510*/  MUFU.EX2 R206, R9 ;  /* 0x0000000900ce7308 */ /* 0x000fe20000000800 */
[----:B------:R-:W3:Y:S01]  /*7520*/  LDSM.16.MT88.4 R28, [R3] ;  /* 0x00000000031c783b */ /* 0x000ee20000004200 */
[----:B------:R-:W-:Y:S01]  /*7530*/  IADD3 R102, R193, R3, RZ ;  /* 0x00000003c1667210 */ /* 0x000fe20007ffe0ff */
[C---:B------:R-:W-:Y:S02]  /*7540*/  FMUL.FTZ R50, R0.reuse, R50 ;  /* 0x0000003200327220 */ /* 0x040fe40000410000 */
[C---:B-1----:R-:W-:Y:S02]  /*7550*/  FMUL.FTZ R6, R0.reuse, R106 ;  /* 0x0000006a00067220 */ /* 0x042fe40000410000 */
[C---:B------:R-:W-:Y:S02]  /*7560*/  FMUL.FTZ R51, R0.reuse, R51 ;  /* 0x0000003300337220 */ /* 0x040fe40000410000 */
[C---:B------:R-:W-:Y:S01]  /*7570*/  FMUL.FTZ R54, R0.reuse, R54 ;  /* 0x0000003600367220 */ /* 0x040fe20000410000 */
[----:B------:R-:W1:Y:S01]  /*7580*/  MUFU.EX2 R205, R8 ;  /* 0x0000000800cd7308 */ /* 0x000e620000000800 */
[C---:B------:R-:W-:Y:S02]  /*7590*/  FMUL.FTZ R55, R0.reuse, R55 ;  /* 0x0000003700377220 */ /* 0x040fe40000410000 */
[C---:B------:R-:W-:Y:S01]  /*75a0*/  FMUL.FTZ R58, R0.reuse, R58 ;  /* 0x0000003a003a7220 */ /* 0x040fe20000410000 */
[----:B----4-:R-:W-:Y:S01]  /*75b0*/  F2FP.BF16.PACK_AB R138, R207, R208 ;  /* 0x000000d0cf8a723e */ /* 0x010fe200000010ff */
[C---:B------:R-:W-:Y:S02]  /*75c0*/  FMUL.FTZ R59, R0.reuse, R59 ;  /* 0x0000003b003b7220 */ /* 0x040fe40000410000 */
[C---:B------:R-:W-:Y:S02]  /*75d0*/  FMUL.FTZ R62, R0.reuse, R62 ;  /* 0x0000003e003e7220 */ /* 0x040fe40000410000 */
[C---:B------:R-:W-:Y:S01]  /*75e0*/  FMUL.FTZ R63, R0.reuse, R63 ;  /* 0x0000003f003f7220 */ /* 0x040fe20000410000 */
[----:B------:R4:W-:Y:S01]  /*75f0*/  MUFU.EX2 R204, R7 ;  /* 0x0000000700cc7308 */ /* 0x0009e20000000800 */
        /* <DEDUP_REMOVED lines=15> */
[C---:B----4-:R-:W-:Y:S02]  /*76f0*/  FMUL.FTZ R7, R0.reuse, R107 ;  /* 0x0000006b00077220 */ /* 0x050fe40000410000 */
[C---:B------:R-:W-:Y:S02]  /*7700*/  FMUL.FTZ R94, R0.reuse, R94 ;  /* 0x0000005e005e7220 */ /* 0x040fe40000410000 */
[C---:B------:R-:W-:Y:S02]  /*7710*/  FMUL.FTZ R95, R0.reuse, R95 ;  /* 0x0000005f005f7220 */ /* 0x040fe40000410000 */
[C---:B------:R-:W-:Y:S02]  /*7720*/  FMUL.FTZ R98, R0.reuse, R98 ;  /* 0x0000006200627220 */ /* 0x040fe40000410000 */
[C---:B------:R-:W-:Y:S01]  /*7730*/  FMUL.FTZ R99, R0.reuse, R99 ;  /* 0x0000006300637220 */ /* 0x040fe20000410000 */
[----:B-----5:R-:W-:Y:S01]  /*7740*/  F2FP.BF16.PACK_AB R139, R203, R204 ;  /* 0x000000cccb8b723e */ /* 0x020fe200000010ff */
[C---:B------:R-:W-:Y:S02]  /*7750*/  FMUL.FTZ R10, R0.reuse, R110 ;  /* 0x0000006e000a7220 */ /* 0x040fe40000410000 */
[C---:B------:R-:W-:Y:S02]  /*7760*/  FMUL.FTZ R82, R0.reuse, R82 ;  /* 0x0000005200527220 */ /* 0x040fe40000410000 */
[----:B------:R-:W-:Y:S02]  /*7770*/  FMUL.FTZ R83, R0, R83 ;  /* 0x0000005300537220 */ /* 0x000fe40000410000 */
[C---:B-1----:R-:W-:Y:S02]  /*7780*/  FMUL.FTZ R4, R2.reuse, R104 ;  /* 0x0000006802047220 */ /* 0x042fe40000410000 */
[C---:B------:R-:W-:Y:S02]  /*7790*/  FMUL.FTZ R5, R2.reuse, R105 ;  /* 0x0000006902057220 */ /* 0x040fe40000410000 */
[----:B------:R-:W1:Y:S01]  /*77a0*/  LDSM.16.MT88.4 R104, [R102] ;  /* 0x000000006668783b */ /* 0x000e620000004200 */
        /* <DEDUP_REMOVED lines=8> */
[----:B------:R-:W-:Y:S02]  /*7830*/  FMUL.FTZ R17, R2, R117 ;  /* 0x0000007502117220 */ /* 0x000fe40000410000 */
[C---:B------:R-:W-:Y:S01]  /*7840*/  FMUL.FTZ R14, R0.reuse, R114 ;  /* 0x00000072000e7220 */ /* 0x040fe20000410000 */
[----:B------:R-:W-:Y:S03]  /*7850*/  LDSM.16.MT88.4 R116, [R156+0x800] ;  /* 0x000800009c74783b */ /* 0x000fe60000004200 */
[----:B------:R-:W-:Y:S02]  /*7860*/  FMUL.FTZ R15, R0, R115 ;  /* 0x00000073000f7220 */ /* 0x000fe40000410000 */
[C---:B------:R-:W-:Y:S02]  /*7870*/  FMUL.FTZ R24, R2.reuse, R124 ;  /* 0x0000007c02187220 */ /* 0x040fe40000410000 */
[C---:B------:R-:W-:Y:S01]  /*7880*/  FMUL.FTZ R25, R2.reuse, R125 ;  /* 0x0000007d02197220 */ /* 0x040fe20000410000 */
[----:B------:R-:W5:Y:S01]  /*7890*/  LDSM.16.MT88.4 R112, [R103+0x2000] ;  /* 0x002000006770783b */ /* 0x000f620000004200 */
[C---:B------:R-:W-:Y:S01]  /*78a0*/  FMUL.FTZ R32, R2.reuse, R132 ;  /* 0x0000008402207220 */ /* 0x040fe20000410000 */
[C---:B--2---:R-:W-:Y:S03]  /*78b0*/  HMMA.16816.F32.BF16 R12, R136.reuse, R20, R12 ;  /* 0x00000014880c723c */ /* 0x044fe6000004180c */
[C---:B------:R-:W-:Y:S02]  /*78c0*/  FMUL.FTZ R33, R2.reuse, R133 ;  /* 0x0000008502217220 */ /* 0x040fe40000410000 */
[C---:B------:R-:W-:Y:S01]  /*78d0*/  FMUL.FTZ R36, R2.reuse, R36 ;  /* 0x0000002402247220 */ /* 0x040fe20000410000 */
[----:B------:R-:W-:Y:S01]  /*78e0*/  LDSM.16.MT88.4 R124, [R102+0x800] ;  /* 0x00080000667c783b */ /* 0x000fe20000004200 */
[C---:B------:R-:W-:Y:S01]  /*78f0*/  FMUL.FTZ R20, R2.reuse, R120 ;  /* 0x0000007802147220 */ /* 0x040fe20000410000 */
[C---:B------:R-:W-:Y:S04]  /*7900*/  HMMA.16816.F32.BF16 R16, R136.reuse, R22, R16 ;  /* 0x000000168810723c */ /* 0x040fe80000041810 */
[C---:B------:R-:W-:Y:S02]  /*7910*/  FMUL.FTZ R21, R2.reuse, R121 ;  /* 0x0000007902157220 */ /* 0x040fe40000410000 */
[----:B------:R-:W-:Y:S01]  /*7920*/  FMUL.FTZ R37, R2, R37 ;  /* 0x0000002502257220 */ /* 0x000fe20000410000 */
[----:B------:R-:W-:Y:S01]  /*7930*/  LDSM.16.MT88.4 R132, [R103+0x2800] ;  /* 0x002800006784783b */ /* 0x000fe20000004200 */
[C---:B------:R-:W-:Y:S04]  /*7940*/  FMUL.FTZ R22, R0.reuse, R122 ;  /* 0x0000007a00167220 */ /* 0x040fe80000410000 */
[----:B------:R-:W-:Y:S02]  /*7950*/  FMUL.FTZ R23, R0, R123 ;  /* 0x0000007b00177220 */ /* 0x000fe40000410000 */
[C---:B------:R-:W-:Y:S01]  /*7960*/  FMUL.FTZ R40, R2.reuse, R40 ;  /* 0x0000002802287220 */ /* 0x040fe20000410000 */
[----:B------:R-:W-:Y:S01]  /*7970*/  LDSM.16.MT88.4 R120, [R3+0x800] ;  /* 0x000800000378783b */ /* 0x000fe20000004200 */
[C---:B------:R-:W-:Y:S02]  /*7980*/  FMUL.FTZ R41, R2.reuse, R41 ;  /* 0x0000002902297220 */ /* 0x040fe40000410000 */
[C---:B------:R-:W-:Y:S01]  /*7990*/  FMUL.FTZ R44, R2.reuse, R44 ;  /* 0x0000002c022c7220 */ /* 0x040fe20000410000 */
[C---:B---3--:R-:W-:Y:S03]  /*79a0*/  HMMA.16816.F32.BF16 R20, R136.reuse, R28, R20 ;  /* 0x0000001c8814723c */ /* 0x048fe60000041814 */
[C---:B------:R-:W-:Y:S02]  /*79b0*/  FMUL.FTZ R45, R2.reuse, R45 ;  /* 0x0000002d022d7220 */ /* 0x040fe40000410000 */
[C---:B------:R-:W-:Y:S02]  /*79c0*/  FMUL.FTZ R48, R2.reuse, R48 ;  /* 0x0000003002307220 */ /* 0x040fe40000410000 */
[C---:B------:R-:W-:Y:S01]  /*79d0*/  FMUL.FTZ R28, R2.reuse, R128 ;  /* 0x00000080021c7220 */ /* 0x040fe20000410000 */
[C---:B------:R-:W-:Y:S04]  /*79e0*/  HMMA.16816.F32.BF16 R24, R136.reuse, R30, R24 ;  /* 0x0000001e8818723c */ /* 0x040fe80000041818 */
[C---:B------:R-:W-:Y:S02]  /*79f0*/  FMUL.FTZ R29, R2.reuse, R129 ;  /* 0x00000081021d7220 */ /* 0x040fe40000410000 */
[----:B------:R-:W-:Y:S02]  /*7a00*/  FMUL.FTZ R49, R2, R49 ;  /* 0x0000003102317220 */ /* 0x000fe40000410000 */
[C---:B------:R-:W-:Y:S04]  /*7a10*/  FMUL.FTZ R30, R0.reuse, R130 ;  /* 0x00000082001e7220 */ /* 0x040fe80000410000 */
[----:B------:R-:W-:Y:S02]  /*7a20*/  FMUL.FTZ R31, R0, R131 ;  /* 0x00000083001f7220 */ /* 0x000fe40000410000 */
[----:B------:R-:W-:Y:S01]  /*7a30*/  LDSM.16.MT88.4 R128, [R156+0x2800] ;  /* 0x002800009c80783b */ /* 0x000fe20000004200 */
[C---:B------:R-:W-:Y:S02]  /*7a40*/  FMUL.FTZ R52, R2.reuse, R52 ;  /* 0x0000003402347220 */ /* 0x040fe40000410000 */
[C---:B------:R-:W-:Y:S02]  /*7a50*/  FMUL.FTZ R53, R2.reuse, R53 ;  /* 0x0000003502357220 */ /* 0x040fe40000410000 */
[C---:B-1----:R-:W-:Y:S03]  /*7a60*/  HMMA.16816.F32.BF16 R28, R136.reuse, R104, R28 ;  /* 0x00000068881c723c */ /* 0x042fe6000004181c */
        /* <DEDUP_REMOVED lines=27> */
[----:B------:R1:W4:Y:S01]  /*7c20*/  MUFU.EX2 R183, R104 ;  /* 0x0000006800b77308 */ /* 0x0003220000000800 */
[C---:B------:R-:W-:Y:S02]  /*7c30*/  FMUL.FTZ R96, R2.reuse, R96 ;  /* 0x0000006002607220 */ /* 0x040fe40000410000 */
[C---:B------:R-:W-:Y:S02]  /*7c40*/  FMUL.FTZ R97, R2.reuse, R97 ;  /* 0x0000006102617220 */ /* 0x040fe40000410000 */
[C---:B--2---:R-:W-:Y:S04]  /*7c50*/  HMMA.16816.F32.BF16 R60, R136.reuse, R108, R60 ;  /* 0x0000006c883c723c */ /* 0x044fe8000004183c */
[C---:B------:R-:W-:Y:S02]  /*7c60*/  FMUL.FTZ R76, R2.reuse, R76 ;  /* 0x0000004c024c7220 */ /* 0x040fe40000410000 */
[C---:B------:R-:W-:Y:S02]  /*7c70*/  FMUL.FTZ R77, R2.reuse, R77 ;  /* 0x0000004d024d7220 */ /* 0x040fe40000410000 */
[C---:B------:R-:W-:Y:S04]  /*7c80*/  HMMA.16816.F32.BF16 R64, R136.reuse, R110, R64 ;  /* 0x0000006e8840723c */ /* 0x040fe80000041840 */
[----:B------:R-:W-:Y:S02]  /*7c90*/  FFMA.FTZ R108, R141, c[0x0][0x2d0], -R144 ;  /* 0x0000b4008d6c7a23 */ /* 0x000fe40000010890 */
[C---:B------:R-:W-:Y:S02]  /*7ca0*/  FMUL.FTZ R80, R2.reuse, R80 ;  /* 0x0000005002507220 */ /* 0x040fe40000410000 */
[C---:B---3--:R-:W-:Y:S01]  /*7cb0*/  HMMA.16816.F32.BF16 R68, R136.reuse, R112, R68 ;  /* 0x000000708844723c */ /* 0x048fe20000041844 */
[----:B------:R2:W3:Y:S01]  /*7cc0*/  MUFU.EX2 R182, R108 ;  /* 0x0000006c00b67308 */ /* 0x0004e20000000800 */
[----:B-1----:R-:W1:Y:S02]  /*7cd0*/  LDSM.16.MT88.4 R104, [R103+0x4000] ;  /* 0x004000006768783b */ /* 0x002e640000004200 */
[C---:B------:R-:W-:Y:S02]  /*7ce0*/  FMUL.FTZ R81, R2.reuse, R81 ;  /* 0x0000005102517220 */ /* 0x040fe40000410000 */
[----:B------:R-:W-:Y:S02]  /*7cf0*/  FFMA.FTZ R2, R2, R216, R210 ;  /* 0x000000d802027223 */ /* 0x000fe400000100d2 */
[C---:B------:R-:W-:Y:S04]  /*7d00*/  HMMA.16816.F32.BF16 R72, R136.reuse, R114, R72 ;  /* 0x000000728848723c */ /* 0x040fe80000041848 */
[--C-:B------:R-:W-:Y:S02]  /*7d10*/  FFMA.FTZ R112, R143, c[0x0][0x2d0], -R145.reuse ;  /* 0x0000b4008f707a23 */ /* 0x100fe40000010891 */
[----:B------:R-:W-:Y:S02]  /*7d20*/  FFMA.FTZ R0, R0, R217, R206 ;  /* 0x000000d900007223 */ /* 0x000fe400000100ce */
[----:B------:R5:W-:Y:S01]  /*7d30*/  MUFU.EX2 R180, R112 ;  /* 0x0000007000b47308 */ /* 0x000be20000000800 */
[----:B------:R-:W-:Y:S03]  /*7d40*/  FADD.FTZ R2, R209, R2 ;  /* 0x00000002d1027221 */ /* 0x000fe60000010000 */
[----:B------:R-:W-:Y:S02]  /*7d50*/  FADD.FTZ R0, R205, R0 ;  /* 0x00000000cd007221 */ /* 0x000fe40000010000 */
[----:B------:R-:W-:Y:S02]  /*7d60*/  FADD.FTZ R2, R208, R2 ;  /* 0x00000002d0027221 */ /* 0x000fe40000010000 */
[----:B------:R-:W-:Y:S02]  /*7d70*/  FADD.FTZ R0, R204, R0 ;  /* 0x00000000cc007221 */ /* 0x000fe40000010000 */
[--C-:B--2---:R-:W-:Y:S02]  /*7d80*/  FFMA.FTZ R108, R142, c[0x0][0x2d0], -R145.reuse ;  /* 0x0000b4008e6c7a23 */ /* 0x104fe40000010891 */
[----:B------:R-:W-:Y:S01]  /*7d90*/  LDSM.16.MT88.4 R140, [R3+0x2800] ;  /* 0x00280000038c783b */ /* 0x000fe20000004200 */
[----:B------:R-:W-:Y:S01]  /*7da0*/  FADD.FTZ R2, R207, R2 ;  /* 0x00000002cf027221 */ /* 0x000fe20000010000 */
[----:B------:R2:W2:Y:S01]  /*7db0*/  MUFU.EX2 R181, R108 ;  /* 0x0000006c00b57308 */ /* 0x0004a20000000800 */
[----:B------:R-:W-:Y:S02]  /*7dc0*/  FADD.FTZ R0, R203, R0 ;  /* 0x00000000cb007221 */ /* 0x000fe40000010000 */
[----:B----4-:R-:W-:Y:S04]  /*7dd0*/  FADD.FTZ R2, R183, R2 ;  /* 0x00000002b7027221 */ /* 0x010fe80000010000 */
[----:B---3--:R-:W-:Y:S02]  /*7de0*/  FADD.FTZ R2, R182, R2 ;  /* 0x00000002b6027221 */ /* 0x008fe40000010000 */
[--C-:B-----5:R-:W-:Y:S01]  /*7df0*/  FFMA.FTZ R112, R146, c[0x0][0x2d0], -R144.reuse ;  /* 0x0000b40092707a23 */ /* 0x120fe20000010890 */
[C---:B-1----:R-:W-:Y:S03]  /*7e00*/  HMMA.16816.F32.BF16 R76, R136.reuse, R104, R76 ;  /* 0x00000068884c723c */ /* 0x042fe6000004184c */
[----:B------:R1:W3:Y:S04]  /*7e10*/  MUFU.EX2 R179, R112 ;  /* 0x0000007000b37308 */ /* 0x0002e80000000800 */
[----:B------:R-:W-:Y:S01]  /*7e20*/  FFMA.FTZ R104, R147, c[0x0][0x2d0], -R144 ;  /* 0x0000b40093687a23 */ /* 0x000fe20000010890 */
[C---:B------:R-:W-:Y:S05]  /*7e30*/  HMMA.16816.F32.BF16 R80, R136.reuse, R106, R80 ;  /* 0x0000006a8850723c */ /* 0x040fea0000041850 */
[----:B------:R4:W5:Y:S01]  /*7e40*/  MUFU.EX2 R178, R104 ;  /* 0x0000006800b27308 */ /* 0x0009620000000800 */
[----:B--2---:R-:W2:Y:S01]  /*7e50*/  LDSM.16.MT88.4 R108, [R3+0x4000] ;  /* 0x00400000036c783b */ /* 0x004ea20000004200 */
[C---:B------:R-:W-:Y:S01]  /*7e60*/  F2FP.BF16.PACK_AB R105, R180.reuse, R181 ;  /* 0x000000b5b469723e */ /* 0x040fe200000010ff */
[----:B------:R-:W-:Y:S04]  /*7e70*/  FADD.FTZ R0, R181, R0 ;  /* 0x00000000b5007221 */ /* 0x000fe80000010000 */
[----:B------:R-:W-:Y:S02]  /*7e80*/  FADD.FTZ R0, R180, R0 ;  /* 0x00000000b4007221 */ /* 0x000fe40000010000 */
[----:B-1----:R-:W1:Y:S01]  /*7e90*/  LDSM.16.MT88.4 R112, [R102+0x4000] ;  /* 0x004000006670783b */ /* 0x002e620000004200 */
[----:B---3--:R-:W-:Y:S02]  /*7ea0*/  FADD.FTZ R2, R179, R2 ;  /* 0x00000002b3027221 */ /* 0x008fe40000010000 */
[--C-:B----4-:R-:W-:Y:S01]  /*7eb0*/  FFMA.FTZ R104, R148, c[0x0][0x2d0], -R145.reuse ;  /* 0x0000b40094687a23 */ /* 0x110fe20000010891 */
[C---:B-----5:R-:W-:Y:S01]  /*7ec0*/  F2FP.BF16.PACK_AB R106, R178.reuse, R179 ;  /* 0x000000b3b26a723e */ /* 0x060fe200000010ff */
[----:B------:R-:W-:Y:S02]  /*7ed0*/  FADD.FTZ R2, R178, R2 ;  /* 0x00000002b2027221 */ /* 0x000fe40000010000 */
[----:B------:R3:W4:Y:S01]  /*7ee0*/  MUFU.EX2 R177, R104 ;  /* 0x0000006800b17308 */ /* 0x0007220000000800 */
[C---:B--2---:R-:W-:Y:S08]  /*7ef0*/  HMMA.16816.F32.BF16 R84, R136.reuse, R108, R84 ;  /* 0x0000006c8854723c */ /* 0x044ff00000041854 */
[C---:B------:R-:W-:Y:S01]  /*7f00*/  HMMA.16816.F32.BF16 R88, R136.reuse, R110, R88 ;  /* 0x0000006e8858723c */ /* 0x040fe20000041858 */
[----:B------:R-:W2:Y:S03]  /*7f10*/  LDSM.16.MT88.4 R108, [R103+0x800] ;  /* 0x00080000676c783b */ /* 0x000ea60000004200 */
[--C-:B---3--:R-:W-:Y:S02]  /*7f20*/  FFMA.FTZ R104, R149, c[0x0][0x2d0], -R145.reuse ;  /* 0x0000b40095687a23 */ /* 0x108fe40000010891 */
[----:B----4-:R-:W-:Y:S02]  /*7f30*/  FADD.FTZ R0, R177, R0 ;  /* 0x00000000b1007221 */ /* 0x010fe40000010000 */
[C---:B-1----:R-:W-:Y:S01]  /*7f40*/  HMMA.16816.F32.BF16 R92, R136.reuse, R112, R92 ;  /* 0x00000070885c723c */ /* 0x042fe2000004185c */
[----:B------:R1:W3:Y:S07]  /*7f50*/  MUFU.EX2 R176, R104 ;  /* 0x0000006800b07308 */ /* 0x0002ee0000000800 */
[----:B------:R-:W-:Y:S01]  /*7f60*/  HMMA.16816.F32.BF16 R96, R136, R114, R96 ;  /* 0x000000728860723c */ /* 0x000fe20000041860 */
[----:B------:R-:W4:Y:S03]  /*7f70*/  LDSM.16.MT88.4 R112, [R102+0x2800] ;  /* 0x002800006670783b */ /* 0x000f260000004200 */
[----:B-1----:R-:W-:Y:S01]  /*7f80*/  F2FP.BF16.PACK_AB R104, R182, R183 ;  /* 0x000000b7b668723e */ /* 0x002fe200000010ff */
[C---:B---3--:R-:W-:Y:S01]  /*7f90*/  FADD.FTZ R0, R176.reuse, R0 ;  /* 0x00000000b0007221 */ /* 0x048fe20000010000 */
[----:B------:R-:W-:Y:S07]  /*7fa0*/  F2FP.BF16.PACK_AB R107, R176, R177 ;  /* 0x000000b1b06b723e */ /* 0x000fee00000010ff */
[C---:B------:R-:W-:Y:S08]  /*7fb0*/  HMMA.16816.F32.BF16 R4, R104.reuse, R116, R4 ;  /* 0x000000746804723c */ /* 0x040ff00000041804 */
[C---:B------:R-:W-:Y:S01]  /*7fc0*/  HMMA.16816.F32.BF16 R8, R104.reuse, R118, R8 ;  /* 0x000000766808723c */ /* 0x040fe20000041808 */
[----:B------:R-:W-:Y:S07]  /*7fd0*/  LDSM.16.MT88.4 R116, [R103+0x4800] ;  /* 0x004800006774783b */ /* 0x000fee0000004200 */
[C---:B--2---:R-:W-:Y:S08]  /*7fe0*/  HMMA.16816.F32.BF16 R12, R104.reuse, R108, R12 ;  /* 0x0000006c680c723c */ /* 0x044ff0000004180c */
[C---:B------:R-:W-:Y:S01]  /*7ff0*/  HMMA.16816.F32.BF16 R16, R104.reuse, R110, R16 ;  /* 0x0000006e6810723c */ /* 0x040fe20000041810 */
[----:B------:R-:W1:Y:S07]  /*8000*/  LDSM.16.MT88.4 R108, [R156+0x4800] ;  /* 0x004800009c6c783b */ /* 0x000e6e0000004200 */
[C---:B------:R-:W-:Y:S07]  /*8010*/  HMMA.16816.F32.BF16 R20, R104.reuse, R120, R20 ;  /* 0x000000786814723c */ /* 0x040fee0000041814 */
[--C-:B------:R-:W-:Y:S01]  /*8020*/  FFMA.FTZ R120, R151, c[0x0][0x2d0], -R144.reuse ;  /* 0x0000b40097787a23 */ /* 0x100fe20000010890 */
[C---:B------:R-:W-:Y:S03]  /*8030*/  HMMA.16816.F32.BF16 R24, R104.reuse, R122, R24 ;  /* 0x0000007a6818723c */ /* 0x040fe60000041818 */
[----:B------:R2:W3:Y:S05]  /*8040*/  MUFU.EX2 R175, R120 ;  /* 0x0000007800af7308 */ /* 0x0004ea0000000800 */
[C---:B------:R-:W-:Y:S08]  /*8050*/  HMMA.16816.F32.BF16 R28, R104.reuse, R124, R28 ;  /* 0x0000007c681c723c */ /* 0x040ff0000004181c */
[C---:B------:R-:W-:Y:S01]  /*8060*/  HMMA.16816.F32.BF16 R32, R104.reuse, R126, R32 ;  /* 0x0000007e6820723c */ /* 0x040fe20000041820 */
[----:B------:R-:W-:Y:S07]  /*8070*/  LDSM.16.MT88.4 R124, [R103+0x1000] ;  /* 0x00100000677c783b */ /* 0x000fee0000004200 */
[C---:B------:R-:W-:Y:S04]  /*8080*/  HMMA.16816.F32.BF16 R36, R104.reuse, R128, R36 ;  /* 0x000000806824723c */ /* 0x040fe80000041824 */
[----:B--2---:R-:W-:Y:S02]  /*8090*/  FFMA.FTZ R120, R152, c[0x0][0x2d0], -R144 ;  /* 0x0000b40098787a23 */ /* 0x004fe40000010890 */
[----:B---3--:R-:W-:Y:S02]  /*80a0*/  FADD.FTZ R2, R175, R2 ;  /* 0x00000002af027221 */ /* 0x008fe40000010000 */
[C---:B------:R-:W-:Y:S01]  /*80b0*/  HMMA.16816.F32.BF16 R40, R104.reuse, R130, R40 ;  /* 0x000000826828723c */ /* 0x040fe20000041828 */
[----:B------:R2:W3:Y:S03]  /*80c0*/  MUFU.EX2 R174, R120 ;  /* 0x0000007800ae7308 */ /* 0x0004e60000000800 */
[--C-:B------:R-:W-:Y:S04]  /*80d0*/  FFMA.FTZ R128, R155, c[0x0][0x2d0], -R145.reuse ;  /* 0x0000b4009b807a23 */ /* 0x100fe80000010891 */
[C---:B------:R-:W-:Y:S03]  /*80e0*/  HMMA.16816.F32.BF16 R44, R104.reuse, R132, R44 ;  /* 0x00000084682c723c */ /* 0x040fe6000004182c */
[----:B------:R5:W-:Y:S05]  /*80f0*/  MUFU.EX2 R168, R128 ;  /* 0x0000008000a87308 */ /* 0x000bea0000000800 */
[C---:B------:R-:W-:Y:S01]  /*8100*/  HMMA.16816.F32.BF16 R48, R104.reuse, R134, R48 ;  /* 0x000000866830723c */ /* 0x040fe20000041830 */
[----:B------:R-:W-:Y:S07]  /*8110*/  LDSM.16.MT88.4 R132, [R102+0x1800] ;  /* 0x001800006684783b */ /* 0x000fee0000004200 */
[C---:B------:R-:W-:Y:S04]  /*8120*/  HMMA.16816.F32.BF16 R52, R104.reuse, R140, R52 ;  /* 0x0000008c6834723c */ /* 0x040fe80000041834 */
[--C-:B--2---:R-:W-:Y:S02]  /*8130*/  FFMA.FTZ R120, R150, c[0x0][0x2d0], -R145.reuse ;  /* 0x0000b40096787a23 */ /* 0x104fe40000010891 */
[----:B------:R-:W-:Y:S01]  /*8140*/  LDSM.16.MT88.4 R148, [R3+0x3800] ;  /* 0x003800000394783b */ /* 0x000fe20000004200 */
[----:B---3--:R-:W-:Y:S01]  /*8150*/  FADD.FTZ R2, R174, R2 ;  /* 0x00000002ae027221 */ /* 0x008fe20000010000 */
[C---:B------:R-:W-:Y:S01]  /*8160*/  HMMA.16816.F32.BF16 R56, R104.reuse, R142, R56 ;  /* 0x0000008e6838723c */ /* 0x040fe20000041838 */
[----:B------:R2:W-:Y:S05]  /*8170*/  MUFU.EX2 R172, R120 ;  /* 0x0000007800ac7308 */ /* 0x0005ea0000000800 */
[----:B-----5:R-:W-:Y:S02]  /*8180*/  LDSM.16.MT88.4 R128, [R102+0x1000] ;  /* 0x001000006680783b */ /* 0x020fe40000004200 */
[C---:B----4-:R-:W-:Y:S06]  /*8190*/  HMMA.16816.F32.BF16 R60, R104.reuse, R112, R60 ;  /* 0x00000070683c723c */ /* 0x050fec000004183c */
[----:B------:R-:W-:Y:S01]  /*81a0*/  LDSM.16.MT88.4 R140, [R156+0x3800] ;  /* 0x003800009c8c783b */ /* 0x000fe20000004200 */
[--C-:B------:R-:W-:Y:S01]  /*81b0*/  FFMA.FTZ R112, R154, c[0x0][0x2d0], -R145.reuse ;  /* 0x0000b4009a707a23 */ /* 0x100fe20000010891 */
[C---:B------:R-:W-:Y:S03]  /*81c0*/  HMMA.16816.F32.BF16 R64, R104.reuse, R114, R64 ;  /* 0x000000726840723c */ /* 0x040fe60000041840 */
[----:B------:R3:W4:Y:S05]  /*81d0*/  MUFU.EX2 R173, R112 ;  /* 0x0000007000ad7308 */ /* 0x00072a0000000800 */
[C---:B-1----:R-:W-:Y:S01]  /*81e0*/  HMMA.16816.F32.BF16 R68, R104.reuse, R108, R68 ;  /* 0x0000006c6844723c */ /* 0x042fe20000041844 */
[----:B--2---:R-:W-:Y:S06]  /*81f0*/  LDSM.16.MT88.4 R120, [R102+0x4800] ;  /* 0x004800006678783b */ /* 0x004fec0000004200 */
[----:B------:R-:W-:Y:S01]  /*8200*/  FFMA.FTZ R108, R157, c[0x0][0x2d0], -R144 ;  /* 0x0000b4009d6c7a23 */ /* 0x000fe20000010890 */
[C---:B------:R-:W-:Y:S03]  /*8210*/  HMMA.16816.F32.BF16 R72, R104.reuse, R110, R72 ;  /* 0x0000006e6848723c */ /* 0x040fe60000041848 */
[----:B------:R1:W2:Y:S05]  /*8220*/  MUFU.EX2 R171, R108 ;  /* 0x0000006c00ab7308 */ /* 0x0002aa0000000800 */
[C---:B------:R-:W-:Y:S01]  /*8230*/  HMMA.16816.F32.BF16 R76, R104.reuse, R116, R76 ;  /* 0x00000074684c723c */ /* 0x040fe2000004184c */
[----:B---3--:R-:W3:Y:S03]  /*8240*/  LDSM.16.MT88.4 R112, [R3+0x4800] ;  /* 0x004800000370783b */ /* 0x008ee60000004200 */
[----:B----4-:R-:W-:Y:S04]  /*8250*/  FADD.FTZ R0, R173, R0 ;  /* 0x00000000ad007221 */ /* 0x010fe80000010000 */
[C---:B------:R-:W-:Y:S01]  /*8260*/  HMMA.16816.F32.BF16 R80, R104.reuse, R118, R80 ;  /* 0x000000766850723c */ /* 0x040fe20000041850 */
[----:B------:R-:W-:Y:S03]  /*8270*/  LDSM.16.MT88.4 R116, [R3+0x1000] ;  /* 0x001000000374783b */ /* 0x000fe60000004200 */
[----:B------:R-:W-:Y:S02]  /*8280*/  FADD.FTZ R0, R172, R0 ;  /* 0x00000000ac007221 */ /* 0x000fe40000010000 */
[----:B-1----:R-:W-:Y:S02]  /*8290*/  FFMA.FTZ R108, R158, c[0x0][0x2d0], -R144 ;  /* 0x0000b4009e6c7a23 */ /* 0x002fe40000010890 */
[----:B--2---:R-:W-:Y:S02]  /*82a0*/  FADD.FTZ R2, R171, R2 ;  /* 0x00000002ab027221 */ /* 0x004fe40000010000 */
[----:B------:R1:W2:Y:S01]  /*82b0*/  MUFU.EX2 R170, R108 ;  /* 0x0000006c00aa7308 */ /* 0x0002a20000000800 */
[C---:B---3--:R-:W-:Y:S03]  /*82c0*/  HMMA.16816.F32.BF16 R84, R104.reuse, R112, R84 ;  /* 0x000000706854723c */ /* 0x048fe60000041854 */
[--C-:B-1----:R-:W-:Y:S02]  /*82d0*/  FFMA.FTZ R108, R153, c[0x0][0x2d0], -R145.reuse ;  /* 0x0000b400996c7a23 */ /* 0x102fe40000010891 */
[----:B------:R-:W-:Y:S03]  /*82e0*/  LDSM.16.MT88.4 R152, [R102+0x3800] ;  /* 0x003800006698783b */ /* 0x000fe60000004200 */
[C---:B------:R-:W-:Y:S01]  /*82f0*/  HMMA.16816.F32.BF16 R88, R104.reuse, R114, R88 ;  /* 0x000000726858723c */ /* 0x040fe20000041858 */
[----:B------:R1:W3:Y:S03]  /*8300*/  MUFU.EX2 R169, R108 ;  /* 0x0000006c00a97308 */ /* 0x0002e60000000800 */
[----:B--2---:R-:W-:Y:S01]  /*8310*/  FADD.FTZ R2, R170, R2 ;  /* 0x00000002aa027221 */ /* 0x004fe20000010000 */
[----:B------:R-:W-:Y:S03]  /*8320*/  LDSM.16.MT88.4 R112, [R156+0x3000] ;  /* 0x003000009c70783b */ /* 0x000fe60000004200 */
[C---:B------:R-:W-:Y:S08]  /*8330*/  HMMA.16816.F32.BF16 R92, R104.reuse, R120, R92 ;  /* 0x00000078685c723c */ /* 0x040ff0000004185c */
[----:B------:R-:W-:Y:S01]  /*8340*/  HMMA.16816.F32.BF16 R96, R104, R122, R96 ;  /* 0x0000007a6860723c */ /* 0x000fe20000041860 */
[----:B------:R-:W-:Y:S06]  /*8350*/  LDSM.16.MT88.4 R120, [R103+0x3000] ;  /* 0x003000006778783b */ /* 0x000fec0000004200 */
[----:B------:R-:W-:Y:S02]  /*8360*/  F2FP.BF16.PACK_AB R104, R174, R175 ;  /* 0x000000afae68723e */ /* 0x000fe400000010ff */
[----:B-1----:R-:W1:Y:S03]  /*8370*/  LDSM.16.MT88.4 R108, [R156+0x1000] ;  /* 0x001000009c6c783b */ /* 0x002e660000004200 */
[----:B------:R-:W-:Y:S01]  /*8380*/  F2FP.BF16.PACK_AB R105, R172, R173 ;  /* 0x000000adac69723e */ /* 0x000fe200000010ff */
[----:B---3--:R-:W-:Y:S01]  /*8390*/  FADD.FTZ R0, R169, R0 ;  /* 0x00000000a9007221 */ /* 0x008fe20000010000 */
        /* <DEDUP_REMOVED lines=18> */
[C---:B------:R-:W-:Y:S07]  /*84c0*/  HMMA.16816.F32.BF16 R44, R104.reuse, R120, R44 ;  /* 0x00000078682c723c */ /* 0x040fee000004182c */
[--C-:B------:R-:W-:Y:S01]  /*84d0*/  FFMA.FTZ R120, R160, c[0x0][0x2d0], -R144.reuse ;  /* 0x0000b400a0787a23 */ /* 0x100fe20000010890 */
[C---:B------:R-:W-:Y:S03]  /*84e0*/  HMMA.16816.F32.BF16 R48, R104.reuse, R122, R48 ;  /* 0x0000007a6830723c */ /* 0x040fe60000041830 */
[----:B------:R4:W5:Y:S05]  /*84f0*/  MUFU.EX2 R167, R120 ;  /* 0x0000007800a77308 */ /* 0x00096a0000000800 */
[C---:B-1----:R-:W-:Y:S07]  /*8500*/  HMMA.16816.F32.BF16 R52, R104.reuse, R108, R52 ;  /* 0x0000006c6834723c */ /* 0x042fee0000041834 */
[--C-:B------:R-:W-:Y:S01]  /*8510*/  FFMA.FTZ R108, R159, c[0x0][0x2d0], -R145.reuse ;  /* 0x0000b4009f6c7a23 */ /* 0x100fe20000010891 */
[C---:B------:R-:W-:Y:S03]  /*8520*/  HMMA.16816.F32.BF16 R56, R104.reuse, R110, R56 ;  /* 0x0000006e6838723c */ /* 0x040fe60000041838 */
[----:B------:R1:W-:Y:S05]  /*8530*/  MUFU.EX2 R165, R108 ;  /* 0x0000006c00a57308 */ /* 0x0003ea0000000800 */
[C---:B---3--:R-:W-:Y:S01]  /*8540*/  HMMA.16816.F32.BF16 R60, R104.reuse, R116, R60 ;  /* 0x00000074683c723c */ /* 0x048fe2000004183c */
[----:B----4-:R-:W3:Y:S03]  /*8550*/  LDSM.16.MT88.4 R120, [R103+0x5000] ;  /* 0x005000006778783b */ /* 0x010ee60000004200 */
[----:B-----5:R-:W-:Y:S03]  /*8560*/  F2FP.BF16.PACK_AB R136, R166, R167 ;  /* 0x000000a7a688723e */ /* 0x020fe600000010ff */
[--C-:B------:R-:W-:Y:S01]  /*8570*/  FFMA.FTZ R116, R162, c[0x0][0x2d0], -R145.reuse ;  /* 0x0000b400a2747a23 */ /* 0x100fe20000010891 */
[C---:B------:R-:W-:Y:S03]  /*8580*/  HMMA.16816.F32.BF16 R64, R104.reuse, R118, R64 ;  /* 0x000000766840723c */ /* 0x040fe60000041840 */
[----:B------:R4:W5:Y:S05]  /*8590*/  MUFU.EX2 R164, R116 ;  /* 0x0000007400a47308 */ /* 0x00096a0000000800 */
[C---:B--2---:R-:W-:Y:S01]  /*85a0*/  HMMA.16816.F32.BF16 R68, R104.reuse, R112, R68 ;  /* 0x000000706844723c */ /* 0x044fe20000041844 */
[----:B-1----:R-:W1:Y:S06]  /*85b0*/  LDSM.16.MT88.4 R108, [R3+0x5000] ;  /* 0x00500000036c783b */ /* 0x002e6c0000004200 */
[--C-:B------:R-:W-:Y:S01]  /*85c0*/  FFMA.FTZ R112, R184, c[0x0][0x2d0], -R145.reuse ;  /* 0x0000b400b8707a23 */ /* 0x100fe20000010891 */
[C---:B------:R-:W-:Y:S03]  /*85d0*/  HMMA.16816.F32.BF16 R72, R104.reuse, R114, R72 ;  /* 0x000000726848723c */ /* 0x040fe60000041848 */
[----:B------:R2:W-:Y:S01]  /*85e0*/  MUFU.EX2 R161, R112 ;  /* 0x0000007000a17308 */ /* 0x0005e20000000800 */
[----:B------:R-:W-:Y:S02]  /*85f0*/  FFMA.FTZ R145, R202, c[0x0][0x2d0], -R145 ;  /* 0x0000b400ca917a23 */ /* 0x000fe40000010891 */
[--C-:B----4-:R-:W-:Y:S07]  /*8600*/  FFMA.FTZ R116, R163, c[0x0][0x2d0], -R144.reuse ;  /* 0x0000b400a3747a23 */ /* 0x110fee0000010890 */
[----:B------:R-:W4:Y:S01]  /*8610*/  MUFU.EX2 R160, R145 ;  /* 0x0000009100a07308 */ /* 0x000f220000000800 */
[----:B------:R-:W-:Y:S01]  /*8620*/  FFMA.FTZ R144, R201, c[0x0][0x2d0], -R144 ;  /* 0x0000b400c9907a23 */ /* 0x000fe20000010890 */
[----:B-----5:R-:W-:Y:S01]  /*8630*/  F2FP.BF16.PACK_AB R137, R164, R165 ;  /* 0x000000a5a489723e */ /* 0x020fe200000010ff */
[C---:B---3--:R-:W-:Y:S07]  /*8640*/  HMMA.16816.F32.BF16 R76, R104.reuse, R120, R76 ;  /* 0x00000078684c723c */ /* 0x048fee000004184c */
[----:B------:R3:W-:Y:S01]  /*8650*/  MUFU.EX2 R163, R116 ;  /* 0x0000007400a37308 */ /* 0x0007e20000000800 */
[C---:B------:R-:W-:Y:S01]  /*8660*/  HMMA.16816.F32.BF16 R80, R104.reuse, R122, R80 ;  /* 0x0000007a6850723c */ /* 0x040fe20000041850 */
[----:B--2---:R-:W-:Y:S08]  /*8670*/  LDSM.16.MT88.4 R112, [R156+0x1800] ;  /* 0x001800009c70783b */ /* 0x004ff00000004200 */
[----:B------:R-:W2:Y:S01]  /*8680*/  MUFU.EX2 R162, R144 ;  /* 0x0000009000a27308 */ /* 0x000ea20000000800 */
[C---:B-1----:R-:W-:Y:S01]  /*8690*/  HMMA.16816.F32.BF16 R84, R104.reuse, R108, R84 ;  /* 0x0000006c6854723c */ /* 0x042fe20000041854 */
[----:B------:R-:W-:Y:S02]  /*86a0*/  LDSM.16.MT88.4 R120, [R103+0x1800] ;  /* 0x001800006778783b */ /* 0x000fe40000004200 */
[----:B----4-:R-:W-:Y:S05]  /*86b0*/  F2FP.BF16.PACK_AB R139, R160, R161 ;  /* 0x000000a1a08b723e */ /* 0x010fea00000010ff */
[C---:B------:R-:W-:Y:S01]  /*86c0*/  HMMA.16816.F32.BF16 R88, R104.reuse, R110, R88 ;  /* 0x0000006e6858723c */ /* 0x040fe20000041858 */
[----:B------:R-:W-:Y:S08]  /*86d0*/  LDSM.16.MT88.4 R156, [R156+0x5800] ;  /* 0x005800009c9c783b */ /* 0x000ff00000004200 */
[----:B---3--:R-:W1:Y:S03]  /*86e0*/  LDSM.16.MT88.4 R116, [R102+0x5000] ;  /* 0x005000006674783b */ /* 0x008e660000004200 */
[----:B--2---:R-:W-:Y:S05]  /*86f0*/  F2FP.BF16.PACK_AB R138, R162, R163 ;  /* 0x000000a3a28a723e */ /* 0x004fea00000010ff */
[----:B------:R-:W2:Y:S01]  /*8700*/  LDSM.16.MT88.4 R144, [R103+0x3800] ;  /* 0x003800006790783b */ /* 0x000ea20000004200 */
[C---:B-1----:R-:W-:Y:S08]  /*8710*/  HMMA.16816.F32.BF16 R92, R104.reuse, R116, R92 ;  /* 0x00000074685c723c */ /* 0x042ff0000004185c */
[----:B------:R-:W-:Y:S08]  /*8720*/  HMMA.16816.F32.BF16 R96, R104, R118, R96 ;  /* 0x000000766860723c */ /* 0x000ff00000041860 */
[C---:B------:R-:W-:Y:S01]  /*8730*/  HMMA.16816.F32.BF16 R104, R136.reuse, R112, R4 ;  /* 0x000000708868723c */ /* 0x040fe20000041804 */
[----:B------:R-:W1:Y:S07]  /*8740*/  LDSM.16.MT88.4 R4, [R103+0x5800] ;  /* 0x005800006704783b */ /* 0x000e6e0000004200 */
[C---:B------:R-:W-:Y:S01]  /*8750*/  HMMA.16816.F32.BF16 R108, R136.reuse, R114, R8 ;  /* 0x00000072886c723c */ /* 0x040fe20000041808 */
[----:B------:R3:W4:Y:S07]  /*8760*/  LDSM.16.MT88.4 R8, [R3+0x5800] ;  /* 0x005800000308783b */ /* 0x00072e0000004200 */
[C---:B------:R-:W-:Y:S01]  /*8770*/  HMMA.16816.F32.BF16 R112, R136.reuse, R120, R12 ;  /* 0x000000788870723c */ /* 0x040fe2000004180c */
[----:B------:R-:W5:Y:S07]  /*8780*/  LDSM.16.MT88.4 R12, [R102+0x5800] ;  /* 0x00580000660c783b */ /* 0x000f6e0000004200 */
[C---:B------:R-:W-:Y:S08]  /*8790*/  HMMA.16816.F32.BF16 R116, R136.reuse, R122, R16 ;  /* 0x0000007a8874723c */ /* 0x040ff00000041810 */
[C---:B------:R-:W-:Y:S04]  /*87a0*/  HMMA.16816.F32.BF16 R120, R136.reuse, R124, R20 ;  /* 0x0000007c8878723c */ /* 0x040fe80000041814 */
[----:B---3--:R-:W-:Y:S02]  /*87b0*/  FADD.FTZ R3, R168, R0 ;  /* 0x00000000a8037221 */ /* 0x008fe40000010000 */
[----:B------:R-:W-:Y:S02]  /*87c0*/  FADD.FTZ R0, R167, R2 ;  /* 0x00000002a7007221 */ /* 0x000fe40000010000 */
[C---:B------:R-:W-:Y:S04]  /*87d0*/  HMMA.16816.F32.BF16 R124, R136.reuse, R126, R24 ;  /* 0x0000007e887c723c */ /* 0x040fe80000041818 */
[----:B------:R-:W-:Y:S02]  /*87e0*/  FADD.FTZ R3, R165, R3 ;  /* 0x00000003a5037221 */ /* 0x000fe40000010000 */
[----:B------:R-:W-:Y:S02]  /*87f0*/  FADD.FTZ R2, R166, R0 ;  /* 0x00000000a6027221 */ /* 0x000fe40000010000 */
[C---:B------:R-:W-:Y:S04]  /*8800*/  HMMA.16816.F32.BF16 R128, R136.reuse, R132, R28 ;  /* 0x000000848880723c */ /* 0x040fe8000004181c */
[----:B------:R-:W-:Y:S02]  /*8810*/  FADD.FTZ R0, R164, R3 ;  /* 0x00000003a4007221 */ /* 0x000fe40000010000 */
[----:B------:R-:W-:Y:S01]  /*8820*/  FADD.FTZ R3, R163, R2 ;  /* 0x00000002a3037221 */ /* 0x000fe20000010000 */
[----:B------:R-:W-:Y:S01]  /*8830*/  IADD3 R2, R211, 0x1, RZ ;  /* 0x00000001d3027810 */ /* 0x000fe20007ffe0ff */
[C---:B------:R-:W-:Y:S04]  /*8840*/  HMMA.16816.F32.BF16 R132, R136.reuse, R134, R32 ;  /* 0x000000868884723c */ /* 0x040fe80000041820 */
[----:B------:R-:W-:Y:S01]  /*8850*/  FADD.FTZ R0, R161, R0 ;  /* 0x00000000a1007221 */ /* 0x000fe20000010000 */
[----:B------:R-:W-:Y:S01]  /*8860*/  SEL R211, R2, RZ, !P1 ;  /* 0x000000ff02d37207 */ /* 0x000fe20004800000 */
[----:B------:R-:W-:Y:S02]  /*8870*/  FADD.FTZ R216, R162, R3 ;  /* 0x00000003a2d87221 */ /* 0x000fe40000010000 */
[C---:B------:R-:W-:Y:S04]  /*8880*/  HMMA.16816.F32.BF16 R36, R136.reuse, R140, R36 ;  /* 0x0000008c8824723c */ /* 0x040fe80000041824 */
[----:B------:R-:W-:Y:S04]  /*8890*/  FADD.FTZ R217, R160, R0 ;  /* 0x00000000a0d97221 */ /* 0x000fe80000010000 */
[C---:B------:R-:W-:Y:S08]  /*88a0*/  HMMA.16816.F32.BF16 R40, R136.reuse, R142, R40 ;  /* 0x0000008e8828723c */ /* 0x040ff00000041828 */
        /* <DEDUP_REMOVED lines=10> */
[C---:B----4-:R-:W-:Y:S08]  /*8950*/  HMMA.16816.F32.BF16 R84, R136.reuse, R8, R84 ;  /* 0x000000088854723c */ /* 0x050ff00000041854 */
[C---:B------:R-:W-:Y:S08]  /*8960*/  HMMA.16816.F32.BF16 R88, R136.reuse, R10, R88 ;  /* 0x0000000a8858723c */ /* 0x040ff00000041858 */
[C---:B-----5:R-:W-:Y:S08]  /*8970*/  HMMA.16816.F32.BF16 R92, R136.reuse, R12, R92 ;  /* 0x0000000c885c723c */ /* 0x060ff0000004185c */
[----:B------:R-:W-:Y:S01]  /*8980*/  HMMA.16816.F32.BF16 R96, R136, R14, R96 ;  /* 0x0000000e8860723c */ /* 0x000fe20000041860 */
[----:B------:R-:W-:Y:S07]  /*8990*/  @!UPT UIADD3 URZ, URZ, URZ, URZ ;  /* 0x0000003f3f3ff290 */ /* 0x000fee000fffe03f */
[----:B------:R-:W-:-:S11]  /*89a0*/  @!P0 BRA `(.L_x_1455) ;  /* 0x0000050000008947 */ /* 0x000fd60003800000 */
[----:B------:R-:W-:Y:S01]  /*89b0*/  IADD3 R2, R219, R212, R228 ;  /* 0x000000d4db027210 */ /* 0x000fe20007ffe0e4 */
[----:B------:R-:W-:Y:S01]  /*89c0*/  IMAD.MOV.U32 R198, RZ, RZ, RZ ;  /* 0x000000ffffc67224 */ /* 0x000fe200078e00ff */
[----:B------:R-:W-:Y:S01]  /*89d0*/  SHF.R.S32.HI R234, RZ, 0x1f, R214 ;  /* 0x0000001fffea7819 */ /* 0x000fe200000114d6 */
[----:B------:R-:W-:Y:S01]  /*89e0*/  IMAD.SHL.U32 R18, R214, 0x2, RZ ;  /* 0x00000002d6127824 */ /* 0x000fe200078e00ff */
[----:B------:R-:W-:Y:S01]  /*89f0*/  IADD3 R2, R2, -0x80, RZ ;  /* 0xffffff8002027810 */ /* 0x000fe20007ffe0ff */
[C---:B------:R-:W-:Y:S01]  /*8a00*/  IMAD.SHL.U32 R17, R213.reuse, 0x2, RZ ;  /* 0x00000002d5117824 */ /* 0x040fe200078e00ff */
[----:B------:R-:W-:Y:S01]  /*8a10*/  SHF.L.U64.HI R15, R214, 0x1, R234 ;  /* 0x00000001d60f7819 */ /* 0x000fe200000102ea */
[----:B------:R-:W-:Y:S01]  /*8a20*/  IMAD.SHL.U32 R16, R200, 0x2, RZ ;  /* 0x00000002c8107824 */ /* 0x000fe200078e00ff */
[----:B------:R-:W-:Y:S01]  /*8a30*/  SHF.R.S32.HI R235, RZ, 0x1f, R213 ;  /* 0x0000001fffeb7819 */ /* 0x000fe200000114d5 */
[----:B------:R-:W-:Y:S01]  /*8a40*/  @P3 IMAD.HI.U32 R3, R2, c[0x0][0x2bc], RZ ;  /* 0x0000af0002033a27 */ /* 0x000fe200078e00ff */
[----:B------:R-:W-:Y:S02]  /*8a50*/  SHF.R.S32.HI R234, RZ, 0x1f, R200 ;  /* 0x0000001fffea7819 */ /* 0x000fe400000114c8 */
[----:B------:R-:W-:Y:S01]  /*8a60*/  SHF.L.U64.HI R14, R213, 0x1, R235 ;  /* 0x00000001d50e7819 */ /* 0x000fe200000102eb */
[----:B------:R-:W-:Y:S01]  /*8a70*/  IMAD.MOV.U32 R0, RZ, RZ, R2 ;  /* 0x000000ffff007224 */ /* 0x000fe200078e0002 */
[----:B------:R-:W-:Y:S02]  /*8a80*/  @P3 SHF.R.U32.HI R0, RZ, c[0x0][0x2c0], R3 ;  /* 0x0000b000ff003a19 */ /* 0x000fe40000011603 */
[----:B------:R-:W-:Y:S02]  /*8a90*/  SHF.L.U64.HI R13, R200, 0x1, R234 ;  /* 0x00000001c80d7819 */ /* 0x000fe400000102ea */
        /* <DEDUP_REMOVED lines=22> */
.L_x_1516:
[----:B------:R-:W-:-:S05]  /*8c00*/  BRA.DIV ~URZ, `(.L_x_1457) ;  /* 0x00006b327f007947 */ /* 0x000fca000b800000 */
[----:B------:R-:W3:Y:S01]  /*8c10*/  SHFL.IDX PT, R2, R12, RZ, 0x181f ;  /* 0x00181fff0c027589 */ /* 0x000ee200000e0000 */
[----:B------:R-:W-:Y:S01]  /*8c20*/  ISETP.GE.AND P5, PT, R200, c[0x0][0x1d4], PT ;  /* 0x00007500c8007a0c */ /* 0x000fe20003fa6270 */
[----:B------:R-:W-:Y:S01]  /*8c30*/  IMAD R0, R211, 0x6000, R233 ;  /* 0x00006000d3007824 */ /* 0x000fe200078e02e9 */
[----:B------:R-:W-:Y:S02]  /*8c40*/  ISETP.GE.AND P1, PT, R213, c[0x0][0x1d4], PT ;  /* 0x00007500d5007a0c */ /* 0x000fe40003f26270 */
        /* <DEDUP_REMOVED lines=13> */
[----:B------:R2:W1:Y:S02]  /*8d20*/  SHFL.IDX PT, R2, R12, 0x1, 0x181f ;  /* 0x00381f000c027f89 */ /* 0x00046400000e0000 */
[----:B-1-3--:R-:W-:Y:S02]  /*8d30*/  SEL R5, RZ, 0x10, P0 ;  /* 0x00000010ff057807 */ /* 0x00afe40000000000 */
[----:B-----5:R-:W-:Y:S02]  /*8d40*/  SEL R11, RZ, 0x10, P5 ;  /* 0x00000010ff0b7807 */ /* 0x020fe40002800000 */
[----:B------:R-:W-:Y:S04]  /*8d50*/  SEL R10, RZ, 0x10, P1 ;  /* 0x00000010ff0a7807 */ /* 0x000fe80000800000 */
.L_x_1517:
[----:B--2-4-:R-:W-:Y:S02]  /*8d60*/  IADD3 R3, -R10, 0x10, RZ ;  /* 0x000000100a037810 */ /* 0x014fe40007ffe1ff */
[----:B------:R-:W-:Y:S02]  /*8d70*/  IADD3 R8, -R11, 0x10, RZ ;  /* 0x000000100b087810 */ /* 0x000fe40007ffe1ff */
[----:B------:R-:W-:Y:S02]  /*8d80*/  IADD3 R6, -R5, 0x10, RZ ;  /* 0x0000001005067810 */ /* 0x000fe40007ffe1ff */
[----:B------:R-:W-:Y:S02]  /*8d90*/  LOP3.LUT R7, R3, 0xf, RZ, 0xc0, !PT ;  /* 0x0000000f03077812 */ /* 0x000fe400078ec0ff */
[----:B------:R-:W-:Y:S02]  /*8da0*/  LOP3.LUT R8, R8, 0xf, RZ, 0xc0, !PT ;  /* 0x0000000f08087812 */ /* 0x000fe400078ec0ff */
[----:B------:R-:W-:Y:S02]  /*8db0*/  LOP3.LUT R3, R6, 0xf, RZ, 0xc0, !PT ;  /* 0x0000000f06037812 */ /* 0x000fe400078ec0ff */
[-C--:B------:R-:W-:Y:S02]  /*8dc0*/  IADD3 R6, P6, P5, R7, R2.reuse, R17 ;  /* 0x0000000207067210 */ /* 0x080fe40007dde011 */
[----:B------:R-:W-:Y:S02]  /*8dd0*/  IADD3 R8, P1, P0, R8, R2, R16 ;  /* 0x0000000208087210 */ /* 0x000fe4000783e010 */
        /* <DEDUP_REMOVED lines=13> */
.L_x_1455:
[----:B------:R-:W-:Y:S05]  /*8eb0*/  BSYNC B0 ;  /* 0x0000000000007941 */ /* 0x000fea0003800000 */
.L_x_1454:
[C---:B------:R-:W-:Y:S01]  /*8ec0*/  ISETP.GT.AND P0, PT, R197.reuse, R220, PT ;  /* 0x000000dcc500720c */ /* 0x040fe20003f04270 */
[----:B------:R-:W0:Y:S01]  /*8ed0*/  LDGDEPBAR ;  /* 0x00000000000079af */ /* 0x000e220000000000 */
[C---:B------:R-:W-:Y:S01]  /*8ee0*/  ISETP.GE.AND P1, PT, R186.reuse, 0x1, PT ;  /* 0x00000001ba00780c */ /* 0x040fe20003f26270 */
[----:B------:R-:W-:Y:S01]  /*8ef0*/  IMAD.MOV.U32 R103, RZ, RZ, R100 ;  /* 0x000000ffff677224 */ /* 0x000fe200078e0064 */
[----:B------:R-:W-:Y:S01]  /*8f00*/  IADD3 R186, R186, 0x1, RZ ;  /* 0x00000001baba7810 */ /* 0x000fe20007ffe0ff */
[----:B------:R-:W-:Y:S01]  /*8f10*/  IMAD.MOV.U32 R102, RZ, RZ, R101 ;  /* 0x000000ffff667224 */ /* 0x000fe200078e0065 */
[----:B------:R-:W-:Y:S02]  /*8f20*/  IADD3 R197, R197, -0x1, RZ ;  /* 0xffffffffc5c57810 */ /* 0x000fe40007ffe0ff */
[----:B------:R-:W-:Y:S05]  /*8f30*/  SEL R186, R186, RZ, !P1 ;  /* 0x000000ffbaba7207 */ /* 0x000fea0004800000 */
[----:B-1----:R-:W-:-:S05]  /*8f40*/  @P0 BRA `(.L_x_1458) ;  /* 0xffffc87000000947 */ /* 0x002fca000383ffff */
.L_x_1449:
[----:B------:R-:W-:Y:S01]  /*8f50*/  ISETP.GE.AND P0, PT, R197, RZ, PT ;  /* 0x000000ffc500720c */ /* 0x000fe20003f06270 */
[----:B------:R-:W-:Y:S01]  /*8f60*/  IMAD.MOV.U32 R234, RZ, RZ, 0x1f ;  /* 0x0000001fffea7424 */ /* 0x000fe200078e00ff */
[----:B------:R-:W-:-:S11]  /*8f70*/  MOV R220, 0xffffffff ;  /* 0xffffffff00dc7802 */ /* 0x000fd60000000f00 */
[----:B------:R-:W-:Y:S05]  /*8f80*/  @!P0 BRA `(.L_x_1459) ;  /* 0x0000328000008947 */ /* 0x000fea0003800000 */
[----:B------:R-:W-:Y:S02]  /*8f90*/  MOV R102, R100 ;  /* 0x0000006400667202 */ /* 0x000fe40000000f00 */
[----:B------:R-:W-:Y:S02]  /*8fa0*/  MOV R0, R101 ;  /* 0x0000006500007202 */ /* 0x000fe40000000f00 */
.L_x_1469:
[----:B------:R-:W-:Y:S04]  /*8fb0*/  DEPBAR.LE SB0, 0x2 ;  /* 0x000080800000791a */ /* 0x000fe80000000000 */
[----:B------:R-:W-:Y:S01]  /*8fc0*/  WARPSYNC 0xffffffff ;  /* 0xffffffff00007948 */ /* 0x000fe20003800000 */
[----:B------:R-:W-:Y:S01]  /*8fd0*/  BAR.SYNC.DEFER_BLOCKING 0x0 ;  /* 0x0000000000007b1d */ /* 0x000fe20000010000 */
[----:B------:R-:W-:Y:S01]  /*8fe0*/  IMAD R185, R186, 0x6000, RZ ;  /* 0x00006000bab97824 */ /* 0x000fe200078e02ff */
[----:B------:R-:W-:Y:S04]  /*8ff0*/  ISETP.NE.AND P0, PT, R197, RZ, PT ;  /* 0x000000ffc500720c */ /* 0x000fe80003f05270 */
        /* <DEDUP_REMOVED lines=38> */
.L_x_1518:
[----:B------:R-:W-:-:S05]  /*9260*/  BRA.DIV ~URZ, `(.L_x_1463) ;  /* 0x000067927f007947 */ /* 0x000fca000b800000 */
[----:B------:R-:W5:Y:S01]  /*9270*/  SHFL.IDX PT, R2, R21, RZ, 0x181f ;  /* 0x00181fff15027589 */ /* 0x000f6200000e0000 */
[----:B------:R-:W-:Y:S01]  /*9280*/  ISETP.GE.AND P4, PT, R200, c[0x0][0x1d4], PT ;  /* 0x00007500c8007a0c */ /* 0x000fe20003f86270 */
[----:B------:R-:W-:Y:S01]  /*9290*/  IMAD R4, R211, 0x6000, R232 ;  /* 0x00006000d3047824 */ /* 0x000fe200078e02e8 */
[----:B------:R-:W-:Y:S02]  /*92a0*/  ISETP.GE.AND P1, PT, R213, c[0x0][0x1d4], PT ;  /* 0x00007500d5007a0c */ /* 0x000fe40003f26270 */
[----:B------:R-:W-:Y:S02]  /*92b0*/  ISETP.GE.AND P0, PT, R214, c[0x0][0x1d4], PT ;  /* 0x00007500d6007a0c */ /* 0x000fe40003f06270 */
[C---:B-----5:R-:W-:Y:S02]  /*92c0*/  IADD3 R12, P5, R2.reuse, R29, RZ ;  /* 0x0000001d020c7210 */ /* 0x060fe40007fbe0ff */
[C---:B------:R-:W-:Y:S03]  /*92d0*/  IADD3 R6, P6, R2.reuse, R30, RZ ;  /* 0x0000001e02067210 */ /* 0x040fe60007fde0ff */
[C---:B---3--:R-:W-:Y:S01]  /*92e0*/  IMAD.X R13, R5.reuse, 0x1, R22, P5 ;  /* 0x00000001050d7824 */ /* 0x048fe200028e0616 */
[----:B------:R-:W-:Y:S01]  /*92f0*/  IADD3 R14, P5, R2, R31, RZ ;  /* 0x0000001f020e7210 */ /* 0x000fe20007fbe0ff */
[C---:B------:R-:W-:Y:S01]  /*9300*/  IMAD.X R7, R5.reuse, 0x1, R23, P6 ;  /* 0x0000000105077824 */ /* 0x040fe200030e0617 */
[----:B------:R3:W4:Y:S03]  /*9310*/  SHFL.IDX PT, R2, R21, 0x1, 0x181f ;  /* 0x00381f0015027f89 */ /* 0x00072600000e0000 */
[----:B------:R-:W-:Y:S01]  /*9320*/  IMAD.X R15, R5, 0x1, R28, P5 ;  /* 0x00000001050f7824 */ /* 0x000fe200028e061c */
[----:B------:R-:W-:Y:S01]  /*9330*/  @!PT LDS RZ, [RZ] ;  /* 0x00000000fffff984 */ /* 0x000fe20000000800 */
[----:B------:R5:W-:Y:S04]  /*9340*/  LDGSTS.E.BYPASS.LTC128B.128 [R4], [R12.64], !P4 ;  /* 0x000000000c047fae */ /* 0x000be8000e101d46 */
[----:B------:R2:W-:Y:S04]  /*9350*/  LDGSTS.E.BYPASS.LTC128B.128 [R4+0x2000], [R6.64], !P1 ;  /* 0x0200000006047fae */ /* 0x0005e8000c901d46 */
[----:B------:R3:W1:Y:S04]  /*9360*/  SHFL.IDX PT, R5, R20, 0x1, 0x181f ;  /* 0x00381f0014057f89 */ /* 0x00066800000e0000 */
[----:B------:R3:W-:Y:S01]  /*9370*/  LDGSTS.E.BYPASS.LTC128B.128 [R4+0x4000], [R14.64], !P0 ;  /* 0x040000000e047fae */ /* 0x0007e2000c101d46 */
[----:B-----5:R-:W-:Y:S02]  /*9380*/  SEL R12, RZ, 0x10, P4 ;  /* 0x00000010ff0c7807 */ /* 0x020fe40002000000 */
[----:B--2---:R-:W-:Y:S02]  /*9390*/  SEL R7, RZ, 0x10, P1 ;  /* 0x00000010ff077807 */ /* 0x004fe40000800000 */
[----:B------:R-:W-:Y:S02]  /*93a0*/  SEL R6, RZ, 0x10, P0 ;  /* 0x00000010ff067807 */ /* 0x000fe40000000000 */
.L_x_1519:
[----:B-1-34-:R-:W-:Y:S02]  /*93b0*/  IADD3 R14, -R12, 0x10, RZ ;  /* 0x000000100c0e7810 */ /* 0x01afe40007ffe1ff */
[----:B------:R-:W-:Y:S02]  /*93c0*/  IADD3 R3, -R7, 0x10, RZ ;  /* 0x0000001007037810 */ /* 0x000fe40007ffe1ff */
[----:B------:R-:W-:Y:S02]  /*93d0*/  LOP3.LUT R14, R14, 0xf, RZ, 0xc0, !PT ;  /* 0x0000000f0e0e7812 */ /* 0x000fe400078ec0ff */
[----:B------:R-:W-:Y:S02]  /*93e0*/  ISETP.NE.U32.AND P6, PT, R12, RZ, PT ;  /* 0x000000ff0c00720c */ /* 0x000fe40003fc5070 */
[-C--:B------:R-:W-:Y:S02]  /*93f0*/  IADD3 R14, P5, P4, R14, R2.reuse, R29 ;  /* 0x000000020e0e7210 */ /* 0x080fe40007cbe01d */
[----:B------:R-:W-:Y:S02]  /*9400*/  LOP3.LUT R3, R3, 0xf, RZ, 0xc0, !PT ;  /* 0x0000000f03037812 */ /* 0x000fe400078ec0ff */
[C---:B------:R-:W-:Y:S02]  /*9410*/  IADD3 R13, -R6.reuse, 0x10, RZ ;  /* 0x00000010060d7810 */ /* 0x040fe40007ffe1ff */
[-C--:B------:R-:W-:Y:S02]  /*9420*/  IADD3.X R15, RZ, R5.reuse, R22, P5, P4 ;  /* 0x00000005ff0f7210 */ /* 0x080fe40002fe8416 */
[----:B------:R-:W-:Y:S02]  /*9430*/  ISETP.NE.U32.AND P5, PT, R7, RZ, PT ;  /* 0x000000ff0700720c */ /* 0x000fe40003fa5070 */
[-C--:B------:R-:W-:Y:S01]  /*9440*/  IADD3 R12, P1, P0, R3, R2.reuse, R30 ;  /* 0x00000002030c7210 */ /* 0x080fe2000783e01e */
[----:B------:R-:W-:Y:S01]  /*9450*/  @!PT LDS RZ, [RZ] ;  /* 0x00000000fffff984 */ /* 0x000fe20000000800 */
[----:B------:R-:W-:Y:S01]  /*9460*/  @!PT LDS RZ, [RZ] ;  /* 0x00000000fffff984 */ /* 0x000fe20000000800 */
[----:B------:R-:W-:Y:S01]  /*9470*/  @!PT LDS RZ, [RZ] ;  /* 0x00000000fffff984 */ /* 0x000fe20000000800 */
[----:B------:R1:W-:Y:S01]  /*9480*/  LDGSTS.E.BYPASS.LTC128B.128.ZFILL [R4+0x1000], [R14.64], P6 ;  /* 0x010000000e047fae */ /* 0x0003e2000b141d46 */
[----:B------:R-:W-:Y:S02]  /*9490*/  LOP3.LUT R3, R13, 0xf, RZ, 0xc0, !PT ;  /* 0x0000000f0d037812 */ /* 0x000fe400078ec0ff */
[----:B------:R-:W-:Y:S02]  /*94a0*/  ISETP.NE.U32.AND P4, PT, R6, RZ, PT ;  /* 0x000000ff0600720c */ /* 0x000fe40003f85070 */
[-C--:B------:R-:W-:Y:S02]  /*94b0*/  IADD3.X R13, RZ, R5.reuse, R23, P1, P0 ;  /* 0x00000005ff0d7210 */ /* 0x080fe40000fe0417 */
[----:B------:R-:W-:Y:S03]  /*94c0*/  IADD3 R2, P1, P0, R3, R2, R31 ;  /* 0x0000000203027210 */ /* 0x000fe6000783e01f */
[----:B------:R1:W-:Y:S01]  /*94d0*/  LDGSTS.E.BYPASS.LTC128B.128.ZFILL [R4+0x3000], [R12.64], P5 ;  /* 0x030000000c047fae */ /* 0x0003e2000a941d46 */
[----:B------:R-:W-:Y:S05]  /*94e0*/  IADD3.X R3, RZ, R5, R28, P1, P0 ;  /* 0x00000005ff037210 */ /* 0x000fea0000fe041c */
[----:B------:R1:W-:Y:S04]  /*94f0*/  LDGSTS.E.BYPASS.LTC128B.128.ZFILL [R4+0x5000], [R2.64], P4 ;  /* 0x0500000002047fae */ /* 0x0003e8000a141d46 */
.L_x_1461:
[----:B------:R-:W-:Y:S05]  /*9500*/  BSYNC B0 ;  /* 0x0000000000007941 */ /* 0x000fea0003800000 */
.L_x_1460:
[----:B------:R-:W0:Y:S01]  /*9510*/  LDGDEPBAR ;  /* 0x00000000000079af */ /* 0x000e220000000000 */
[----:B------:R-:W-:Y:S01]  /*9520*/  WARPSYNC 0xffffffff ;  /* 0xffffffff00007948 */ /* 0x000fe20003800000 */
[C---:B-123--:R-:W-:Y:S03]  /*9530*/  HMMA.16816.F32.BF16 R4, R32.reuse, R8, RZ ;  /* 0x000000082004723c */ /* 0x04efe600000418ff */
[----:B------:R-:W-:Y:S01]  /*9540*/  ISETP.GE.AND P0, PT, R211, 0x1, PT ;  /* 0x00000001d300780c */ /* 0x000fe20003f06270 */
[C-C-:B------:R-:W-:Y:S01]  /*9550*/  IMAD.IADD R2, R191.reuse, 0x1, R100.reuse ;  /* 0x00000001bf027824 */ /* 0x140fe200078e0264 */
[C---:B------:R-:W-:Y:S01]  /*9560*/  IADD3 R101, R192.reuse, R100, R191 ;  /* 0x00000064c0657210 */ /* 0x040fe20007ffe0bf */
[----:B------:R-:W-:Y:S01]  /*9570*/  LDSM.16.M88.4 R160, [R190] ;  /* 0x00000000bea0783b */ /* 0x000fe20000000200 */
[----:B------:R-:W-:Y:S01]  /*9580*/  IMAD.IADD R184, R191, 0x1, R103 ;  /* 0x00000001bfb87824 */ /* 0x000fe200078e0267 */
[C---:B------:R-:W-:Y:S01]  /*9590*/  HMMA.16816.F32.BF16 R8, R32.reuse, R10, RZ ;  /* 0x0000000a2008723c */ /* 0x040fe200000418ff */
[----:B------:R-:W-:Y:S05]  /*95a0*/  IMAD.IADD R3, R192, 0x1, R100 ;  /* 0x00000001c0037824 */ /* 0x000fea00078e0264 */
[----:B------:R-:W1:Y:S02]  /*95b0*/  LDSM.16.M88.4 R164, [R2] ;  /* 0x0000000002a4783b */ /* 0x000e640000000200 */
        /* <DEDUP_REMOVED lines=8> */
[C---:B------:R-:W-:Y:S08]  /*9640*/  HMMA.16816.F32.BF16 R28, R32.reuse, R136, RZ ;  /* 0x00000088201c723c */ /* 0x040ff000000418ff */
        /* <DEDUP_REMOVED lines=27> */
[C---:B-----5:R-:W-:Y:S01]  /*9800*/  HMMA.16816.F32.BF16 R4, R152.reuse, R168, R4 ;  /* 0x000000a89804723c */ /* 0x060fe20000041804 */
[----:B------:R-:W4:Y:S07]  /*9810*/  LDSM.16.M88.4 R160, [R100+0x2800] ;  /* 0x0028000064a0783b */ /* 0x000f2e0000000200 */
        /* <DEDUP_REMOVED lines=20> */
[----:B------:R-:W4:Y:S07]  /*9960*/  LDSM.16.M88.4 R140, [R2+0x2800] ;  /* 0x00280000028c783b */ /* 0x000f2e0000000200 */
[C---:B------:R-:W-:Y:S08]  /*9970*/  HMMA.16816.F32.BF16 R28, R144.reuse, R164, R28 ;  /* 0x000000a4901c723c */ /* 0x040ff0000004181c */
[----:B------:R-:W-:Y:S01]  /*9980*/  HMMA.16816.F32.BF16 R32, R144, R166, R32 ;  /* 0x000000a69020723c */ /* 0x000fe20000041820 */
[----:B------:R-:W5:Y:S07]  /*9990*/  LDSM.16.M88.4 R144, [R2+0x3000] ;  /* 0x003000000290783b */ /* 0x000f6e0000000200 */
        /* <DEDUP_REMOVED lines=14> */
[----:B------:R-:W1:Y:S07]  /*9a80*/  LDSM.16.M88.4 R156, [R101+0x3800] ;  /* 0x00380000659c783b */ /* 0x000e6e0000000200 */
[C---:B------:R-:W-:Y:S01]  /*9a90*/  HMMA.16816.F32.BF16 R8, R152.reuse, R178, R8 ;  /* 0x000000b29808723c */ /* 0x040fe20000041808 */
[----:B------:R-:W-:Y:S07]  /*9aa0*/  LDSM.16.M88.4 R176, [R103+0x4000] ;  /* 0x0040000067b0783b */ /* 0x000fee0000000200 */
[C---:B----4-:R-:W-:Y:S08]  /*9ab0*/  HMMA.16816.F32.BF16 R12, R152.reuse, R140, R12 ;  /* 0x0000008c980c723c */ /* 0x050ff0000004180c */
[C---:B------:R-:W-:Y:S01]  /*9ac0*/  HMMA.16816.F32.BF16 R16, R152.reuse, R142, R16 ;  /* 0x0000008e9810723c */ /* 0x040fe20000041810 */
[----:B------:R-:W4:Y:S07]  /*9ad0*/  LDSM.16.M88.4 R140, [R100+0x4800] ;  /* 0x00480000648c783b */ /* 0x000f2e0000000200 */
[C---:B-----5:R-:W-:Y:S08]  /*9ae0*/  HMMA.16816.F32.BF16 R20, R152.reuse, R144, R20 ;  /* 0x000000909814723c */ /* 0x060ff00000041814 */
[C---:B------:R-:W-:Y:S01]  /*9af0*/  HMMA.16816.F32.BF16 R24, R152.reuse, R146, R24 ;  /* 0x000000929818723c */ /* 0x040fe20000041818 */
[----:B------:R-:W5:Y:S07]  /*9b00*/  LDSM.16.M88.4 R144, [R100+0x5000] ;  /* 0x005000006490783b */ /* 0x000f6e0000000200 */
        /* <DEDUP_REMOVED lines=13> */
[C---:B------:R-:W-:Y:S08]  /*9be0*/  HMMA.16816.F32.BF16 R28, R164.reuse, R156, R28 ;  /* 0x0000009ca41c723c */ /* 0x040ff0000004181c */
[----:B------:R-:W-:Y:S01]  /*9bf0*/  HMMA.16816.F32.BF16 R32, R164, R158, R32 ;  /* 0x0000009ea420723c */ /* 0x000fe20000041820 */
[----:B------:R-:W1:Y:S07]  /*9c00*/  LDSM.16.M88.4 R156, [R3+0x5800] ;  /* 0x00580000039c783b */ /* 0x000e6e0000000200 */
        /* <DEDUP_REMOVED lines=12> */
[----:B------:R2:W4:Y:S07]  /*9cd0*/  LDSM.16.M88.4 R152, [R2+0x5800] ;  /* 0x005800000298783b */ /* 0x00052e0000000200 */
[C---:B-1----:R-:W-:Y:S01]  /*9ce0*/  HMMA.16816.F32.BF16 R4, R160.reuse, R176, R4 ;  /* 0x000000b0a004723c */ /* 0x042fe20000041804 */
[----:B------:R-:W1:Y:S07]  /*9cf0*/  LDSM.16.M88.4 R172, [R189+0x8000] ;  /* 0x00800000bdac783b */ /* 0x000e6e0000000200 */
[C---:B------:R-:W-:Y:S08]  /*9d00*/  HMMA.16816.F32.BF16 R8, R160.reuse, R178, R8 ;  /* 0x000000b2a008723c */ /* 0x040ff00000041808 */
[C---:B--2---:R-:W-:Y:S04]  /*9d10*/  HMMA.16816.F32.BF16 R12, R160.reuse, R136, R12 ;  /* 0x00000088a00c723c */ /* 0x044fe8000004180c */
[----:B------:R-:W-:Y:S04]  /*9d20*/  IADD3 R2, R211, 0x1, RZ ;  /* 0x00000001d3027810 */ /* 0x000fe80007ffe0ff */
[C---:B------:R-:W-:Y:S01]  /*9d30*/  HMMA.16816.F32.BF16 R16, R160.reuse, R138, R16 ;  /* 0x0000008aa010723c */ /* 0x040fe20000041810 */
[----:B------:R-:W2:Y:S03]  /*9d40*/  LDSM.16.M88.4 R136, [R101+0x4800] ;  /* 0x004800006588783b */ /* 0x000ea60000000200 */
[----:B------:R-:W-:Y:S04]  /*9d50*/  SEL R211, R2, RZ, !P0 ;  /* 0x000000ff02d37207 */ /* 0x000fe80004000000 */
[C---:B---3--:R-:W-:Y:S08]  /*9d60*/  HMMA.16816.F32.BF16 R20, R160.reuse, R148, R20 ;  /* 0x00000094a014723c */ /* 0x048ff00000041814 */
[C---:B------:R-:W-:Y:S08]  /*9d70*/  HMMA.16816.F32.BF16 R24, R160.reuse, R150, R24 ;  /* 0x00000096a018723c */ /* 0x040ff00000041818 */
[C---:B------:R-:W-:Y:S08]  /*9d80*/  HMMA.16816.F32.BF16 R28, R160.reuse, R156, R28 ;  /* 0x0000009ca01c723c */ /* 0x040ff0000004181c */
[----:B------:R-:W-:Y:S08]  /*9d90*/  HMMA.16816.F32.BF16 R32, R160, R158, R32 ;  /* 0x0000009ea020723c */ /* 0x000ff00000041820 */
[C---:B------:R-:W-:Y:S08]  /*9da0*/  HMMA.16816.F32.BF16 R4, R164.reuse, R168, R4 ;  /* 0x000000a8a404723c */ /* 0x040ff00000041804 */
[C---:B------:R-:W-:Y:S08]  /*9db0*/  HMMA.16816.F32.BF16 R8, R164.reuse, R170, R8 ;  /* 0x000000aaa408723c */ /* 0x040ff00000041808 */
[C---:B----4-:R-:W-:Y:S08]  /*9dc0*/  HMMA.16816.F32.BF16 R12, R164.reuse, R140, R12 ;  /* 0x0000008ca40c723c */ /* 0x050ff0000004180c */
[C---:B------:R-:W-:Y:S08]  /*9dd0*/  HMMA.16816.F32.BF16 R16, R164.reuse, R142, R16 ;  /* 0x0000008ea410723c */ /* 0x040ff00000041810 */
[C---:B-----5:R-:W-:Y:S08]  /*9de0*/  HMMA.16816.F32.BF16 R20, R164.reuse, R144, R20 ;  /* 0x00000090a414723c */ /* 0x060ff00000041814 */
        /* <DEDUP_REMOVED lines=8> */
[----:B------:R-:W-:Y:S01]  /*9e70*/  MUFU.TANH R140, R4 ;  /* 0x00000004008c7308 */ /* 0x000fe20000002400 */
[----:B------:R-:W-:Y:S02]  /*9e80*/  FMUL.FTZ R6, R6, c[0x0][0x320] ;  /* 0x0000c80006067a20 */ /* 0x000fe40000410000 */
[----:B------:R-:W-:Y:S02]  /*9e90*/  FMUL.FTZ R5, R5, c[0x0][0x320] ;  /* 0x0000c80005057a20 */ /* 0x000fe40000410000 */
[----:B------:R-:W-:Y:S04]  /*9ea0*/  FMUL.FTZ R7, R7, c[0x0][0x320] ;  /* 0x0000c80007077a20 */ /* 0x000fe80000410000 */
[----:B------:R-:W-:Y:S01]  /*9eb0*/  FMUL.FTZ R8, R8, c[0x0][0x320] ;  /* 0x0000c80008087a20 */ /* 0x000fe20000410000 */
[----:B------:R-:W1:Y:S01]  /*9ec0*/  MUFU.TANH R143, R6 ;  /* 0x00000006008f7308 */ /* 0x000e620000002400 */
        /* <DEDUP_REMOVED lines=11> */
[----:B------:R2:W3:Y:S01]  /*9f80*/  MUFU.TANH R144, R7 ;  /* 0x0000000700907308 */ /* 0x0004e20000002400 */
[----:B------:R-:W-:Y:S01]  /*9f90*/  FMUL.FTZ R19, R19, c[0x0][0x320] ;  /* 0x0000c80013137a20 */ /* 0x000fe20000410000 */
[----:B-1----:R-:W-:Y:S08]  /*9fa0*/  FMNMX.FTZ R100, R143, R102, !PT ;  /* 0x000000668f647209 */ /* 0x002ff00007810000 */
[----:B------:R-:W-:Y:S10]  /*9fb0*/  MUFU.TANH R141, R8 ;  /* 0x00000008008d7308 */ /* 0x000ff40000002400 */
[----:B------:R-:W1:Y:S01]  /*9fc0*/  MUFU.TANH R136, R10 ;  /* 0x0000000a00887308 */ /* 0x000e620000002400 */
[----:B--2---:R-:W2:Y:S01]  /*9fd0*/  LDSM.16.M88.4 R4, [R101+0x5000] ;  /* 0x005000006504783b */ /* 0x004ea20000000200 */
[----:B---3--:R-:W-:Y:S08]  /*9fe0*/  FMNMX.FTZ R100, R144, R100, !PT ;  /* 0x0000006490647209 */ /* 0x008ff00007810000 */
[----:B------:R-:W-:Y:S10]  /*9ff0*/  MUFU.TANH R103, R9 ;  /* 0x0000000900677308 */ /* 0x000ff40000002400 */
[----:B------:R3:W4:Y:S01]  /*a000*/  MUFU.TANH R137, R11 ;  /* 0x0000000b00897308 */ /* 0x0007220000002400 */
[----:B-1----:R-:W-:Y:S09]  /*a010*/  FMNMX.FTZ R100, R136, R100, !PT ;  /* 0x0000006488647209 */ /* 0x002ff20007810000 */
[----:B------:R-:W-:Y:S10]  /*a020*/  MUFU.TANH R145, R12 ;  /* 0x0000000c00917308 */ /* 0x000ff40000002400 */
[----:B------:R-:W1:Y:S01]  /*a030*/  MUFU.TANH R149, R14 ;  /* 0x0000000e00957308 */ /* 0x000e620000002400 */
[----:B---3--:R3:W5:Y:S01]  /*a040*/  LDSM.16.M88.4 R8, [R101+0x5800] ;  /* 0x005800006508783b */ /* 0x0087620000000200 */
[C---:B--2---:R-:W-:Y:S03]  /*a050*/  HMMA.16816.F32.BF16 R20, R172.reuse, R4, R20 ;  /* 0x00000004ac14723c */ /* 0x044fe60000041814 */
[----:B----4-:R-:W-:Y:S05]  /*a060*/  FMNMX.FTZ R100, R137, R100, !PT ;  /* 0x0000006489647209 */ /* 0x010fea0007810000 */
[----:B------:R-:W-:Y:S01]  /*a070*/  MUFU.TANH R146, R13 ;  /* 0x0000000d00927308 */ /* 0x000fe20000002400 */
[C---:B------:R-:W-:Y:S09]  /*a080*/  HMMA.16816.F32.BF16 R24, R172.reuse, R6, R24 ;  /* 0x00000006ac18723c */ /* 0x040ff20000041818 */
[----:B------:R-:W2:Y:S03]  /*a090*/  MUFU.TANH R151, R15 ;  /* 0x0000000f00977308 */ /* 0x000ea60000002400 */
[----:B-1----:R-:W-:Y:S02]  /*a0a0*/  FMNMX.FTZ R100, R149, R100, !PT ;  /* 0x0000006495647209 */ /* 0x002fe40007810000 */
[----:B---3--:R-:W-:Y:S01]  /*a0b0*/  FMNMX.FTZ R101, R140, R0, !PT ;  /* 0x000000008c657209 */ /* 0x008fe20007810000 */
[----:B------:R-:W-:Y:S04]  /*a0c0*/  FMUL.FTZ R20, R20, c[0x0][0x320] ;  /* 0x0000c80014147a20 */ /* 0x000fe80000410000 */
[----:B------:R-:W1:Y:S01]  /*a0d0*/  MUFU.TANH R147, R16 ;  /* 0x0000001000937308 */ /* 0x000e620000002400 */
[----:B------:R-:W-:Y:S01]  /*a0e0*/  FMUL.FTZ R22, R22, c[0x0][0x320] ;  /* 0x0000c80016167a20 */ /* 0x000fe20000410000 */
[----:B------:R-:W-:Y:S01]  /*a0f0*/  FMNMX.FTZ R101, R142, R101, !PT ;  /* 0x000000658e657209 */ /* 0x000fe20007810000 */
[----:B------:R-:W-:Y:S02]  /*a100*/  FMUL.FTZ R21, R21, c[0x0][0x320] ;  /* 0x0000c80015157a20 */ /* 0x000fe40000410000 */
[----:B------:R-:W-:Y:S01]  /*a110*/  FMUL.FTZ R23, R23, c[0x0][0x320] ;  /* 0x0000c80017177a20 */ /* 0x000fe20000410000 */
[----:B------:R-:W-:Y:S01]  /*a120*/  FMNMX.FTZ R101, R141, R101, !PT ;  /* 0x000000658d657209 */ /* 0x000fe20007810000 */
[----:B------:R-:W-:Y:S02]  /*a130*/  FMUL.FTZ R24, R24, c[0x0][0x320] ;  /* 0x0000c80018187a20 */ /* 0x000fe40000410000 */
[----:B------:R-:W-:Y:S01]  /*a140*/  FMUL.FTZ R26, R26, c[0x0][0x320] ;  /* 0x0000c8001a1a7a20 */ /* 0x000fe20000410000 */
[----:B------:R-:W3:Y:S01]  /*a150*/  MUFU.TANH R150, R18 ;  /* 0x0000001200967308 */ /* 0x000ee20000002400 */
[----:B------:R-:W-:Y:S01]  /*a160*/  FMNMX.FTZ R101, R103, R101, !PT ;  /* 0x0000006567657209 */ /* 0x000fe20007810000 */
[----:B------:R-:W-:Y:S01]  /*a170*/  FMUL.FTZ R25, R25, c[0x0][0x320] ;  /* 0x0000c80019197a20 */ /* 0x000fe20000410000 */
[C---:B-----5:R-:W-:Y:S03]  /*a180*/  HMMA.16816.F32.BF16 R28, R172.reuse, R8, R28 ;  /* 0x00000008ac1c723c */ /* 0x060fe6000004181c */
[----:B------:R-:W-:Y:S01]  /*a190*/  FMUL.FTZ R27, R27, c[0x0][0x320] ;  /* 0x0000c8001b1b7a20 */ /* 0x000fe20000410000 */
[----:B------:R-:W-:Y:S03]  /*a1a0*/  FMNMX.FTZ R101, R145, R101, !PT ;  /* 0x0000006591657209 */ /* 0x000fe60007810000 */
[----:B------:R-:W4:Y:S01]  /*a1b0*/  MUFU.TANH R148, R17 ;  /* 0x0000001100947308 */ /* 0x000f220000002400 */
[----:B--2---:R-:W-:Y:S01]  /*a1c0*/  FMNMX.FTZ R100, R151, R100, !PT ;  /* 0x0000006497647209 */ /* 0x004fe20007810000 */
[----:B------:R-:W-:Y:S03]  /*a1d0*/  HMMA.16816.F32.BF16 R32, R172, R10, R32 ;  /* 0x0000000aac20723c */ /* 0x000fe60000041820 */
[----:B------:R-:W-:Y:S05]  /*a1e0*/  FMNMX.FTZ R101, R146, R101, !PT ;  /* 0x0000006592657209 */ /* 0x000fea0007810000 */
[----:B------:R-:W2:Y:S01]  /*a1f0*/  MUFU.TANH R152, R19 ;  /* 0x0000001300987308 */ /* 0x000ea20000002400 */
[----:B-1----:R-:W-:Y:S03]  /*a200*/  FMNMX.FTZ R101, R147, R101, !PT ;  /* 0x0000006593657209 */ /* 0x002fe60007810000 */
[----:B---3--:R-:W-:Y:S03]  /*a210*/  FMNMX.FTZ R100, R150, R100, !PT ;  /* 0x0000006496647209 */ /* 0x008fe60007810000 */
[----:B------:R-:W-:Y:S03]  /*a220*/  FMUL.FTZ R28, R28, c[0x0][0x320] ;  /* 0x0000c8001c1c7a20 */ /* 0x000fe60000410000 */
[----:B------:R-:W1:Y:S01]  /*a230*/  MUFU.TANH R154, R20 ;  /* 0x00000014009a7308 */ /* 0x000e620000002400 */
[----:B------:R-:W-:Y:S02]  /*a240*/  FMUL.FTZ R30, R30, c[0x0][0x320] ;  /* 0x0000c8001e1e7a20 */ /* 0x000fe40000410000 */
[----:B------:R-:W-:Y:S01]  /*a250*/  FMUL.FTZ R29, R29, c[0x0][0x320] ;  /* 0x0000c8001d1d7a20 */ /* 0x000fe20000410000 */
[----:B----4-:R-:W-:Y:S01]  /*a260*/  FMNMX.FTZ R101, R148, R101, !PT ;  /* 0x0000006594657209 */ /* 0x010fe20007810000 */
[----:B------:R-:W-:Y:S02]  /*a270*/  FMUL.FTZ R31, R31, c[0x0][0x320] ;  /* 0x0000c8001f1f7a20 */ /* 0x000fe40000410000 */
[----:B------:R-:W-:Y:S02]  /*a280*/  FMUL.FTZ R32, R32, c[0x0][0x320] ;  /* 0x0000c80020207a20 */ /* 0x000fe40000410000 */
[----:B------:R-:W-:Y:S01]  /*a290*/  FMUL.FTZ R34, R34, c[0x0][0x320] ;  /* 0x0000c80022227a20 */ /* 0x000fe20000410000 */
[----:B------:R-:W3:Y:S01]  /*a2a0*/  MUFU.TANH R159, R22 ;  /* 0x00000016009f7308 */ /* 0x000ee20000002400 */
[----:B------:R-:W-:Y:S02]  /*a2b0*/  FMUL.FTZ R33, R33, c[0x0][0x320] ;  /* 0x0000c80021217a20 */ /* 0x000fe40000410000 */
[----:B------:R-:W-:Y:S01]  /*a2c0*/  FMUL.FTZ R35, R35, c[0x0][0x320] ;  /* 0x0000c80023237a20 */ /* 0x000fe20000410000 */
[----:B--2---:R-:W-:Y:S06]  /*a2d0*/  FMNMX.FTZ R100, R152, R100, !PT ;  /* 0x0000006498647209 */ /* 0x004fec0007810000 */
        /* <DEDUP_REMOVED lines=27> */
[----:B---3--:R-:W-:Y:S02]  /*a490*/  FMNMX.FTZ R100, R170, R100, !PT ;  /* 0x00000064aa647209 */ /* 0x008fe40007810000 */
[----:B--2---:R-:W-:Y:S02]  /*a4a0*/  FMNMX.FTZ R101, R166, R101, !PT ;  /* 0x00000065a6657209 */ /* 0x004fe40007810000 */
[----:B-1----:R-:W-:Y:S01]  /*a4b0*/  FMNMX.FTZ R100, R168, R100, !PT ;  /* 0x00000064a8647209 */ /* 0x002fe20007810000 */
[----:B------:R-:W-:-:S05]  /*a4c0*/  BRA.DIV ~URZ, `(.L_x_1464) ;  /* 0x000057827f007947 */ /* 0x000fca000b800000 */
[----:B------:R1:W2:Y:S02]  /*a4d0*/  SHFL.BFLY PT, R2, R101, 0x2, 0x1f ;  /* 0x0c401f0065027f89 */ /* 0x0002a400000e0000 */
.L_x_1520:
[----:B-12---:R-:W-:Y:S01]  /*a4e0*/  FMNMX.FTZ R101, R101, R2, !PT ;  /* 0x0000000265657209 */ /* 0x006fe20007810000 */
[----:B------:R-:W1:Y:S01]  /*a4f0*/  SHFL.BFLY PT, R3, R100, 0x2, 0x1f ;  /* 0x0c401f0064037f89 */ /* 0x000e6200000e0000 */
[----:B------:R-:W-:Y:S04]  /*a500*/  DEPBAR.LE SB0, 0x2 ;  /* 0x000080800000791a */ /* 0x000fe80000000000 */
[----:B------:R-:W-:Y:S01]  /*a510*/  IADD3 R156, R195, R185, RZ ;  /* 0x000000b9c39c7210 */ /* 0x000fe20007ffe0ff */
[----:B------:R-:W-:Y:S02]  /*a520*/  BSSY B0, `(.L_x_1465) ;  /* 0x00001c4000007945 */ /* 0x000fe40003800000 */
[----:B------:R-:W-:Y:S01]  /*a530*/  BAR.SYNC.DEFER_BLOCKING 0x0 ;  /* 0x0000000000007b1d */ /* 0x000fe20000010000 */
[----:B------:R-:W-:Y:S02]  /*a540*/  ISETP.GE.AND P0, PT, R197, 0x2, PT ;  /* 0x00000002c500780c */ /* 0x000fe40003f06270 */
[----:B-1----:R-:W-:Y:S05]  /*a550*/  FMNMX.FTZ R100, R100, R3, !PT ;  /* 0x0000000364647209 */ /* 0x002fea0007810000 */
[----:B------:R-:W-:Y:S08]  /*a560*/  LDSM.16.MT88.4 R12, [R156] ;  /* 0x000000009c0c783b */ /* 0x000ff00000004200 */
[----:B------:R-:W1:Y:S08]  /*a570*/  SHFL.BFLY PT, R2, R101, 0x1, 0x1f ;  /* 0x0c201f0065027f89 */ /* 0x000e7000000e0000 */
[----:B------:R-:W2:Y:S01]  /*a580*/  SHFL.BFLY PT, R5, R100, 0x1, 0x1f ;  /* 0x0c201f0064057f89 */ /* 0x000ea200000e0000 */
[----:B-1----:R-:W-:Y:S05]  /*a590*/  FMNMX.FTZ R101, R101, R2, !PT ;  /* 0x0000000265657209 */ /* 0x002fea0007810000 */
[C---:B------:R-:W-:Y:S02]  /*a5a0*/  FMUL.FTZ R162, R101.reuse, c[0x0][0x2d0] ;  /* 0x0000b40065a27a20 */ /* 0x040fe40000410000 */
[----:B------:R-:W-:Y:S01]  /*a5b0*/  FADD.FTZ R0, -R101, R0 ;  /* 0x0000000065007221 */ /* 0x000fe20000010100 */
[----:B--2---:R-:W-:Y:S01]  /*a5c0*/  FMNMX.FTZ R100, R100, R5, !PT ;  /* 0x0000000564647209 */ /* 0x004fe20007810000 */
[--C-:B------:R-:W-:Y:S02]  /*a5d0*/  FFMA.FTZ R3, R140, c[0x0][0x2d0], -R162.reuse ;  /* 0x0000b4008c037a23 */ /* 0x100fe400000108a2 */
[----:B------:R-:W-:Y:S02]  /*a5e0*/  FMUL.FTZ R0, R0, c[0x0][0x2d0] ;  /* 0x0000b40000007a20 */ /* 0x000fe40000410000 */
[----:B------:R1:W-:Y:S01]  /*a5f0*/  MUFU.EX2 R215, R3 ;  /* 0x0000000300d77308 */ /* 0x0003e20000000800 */
[----:B------:R-:W-:Y:S02]  /*a600*/  FMUL.FTZ R163, R100, c[0x0][0x2d0] ;  /* 0x0000b40064a37a20 */ /* 0x000fe40000410000 */
[--C-:B------:R-:W-:Y:S07]  /*a610*/  FFMA.FTZ R4, R142, c[0x0][0x2d0], -R162.reuse ;  /* 0x0000b4008e047a23 */ /* 0x100fee00000108a2 */
[----:B------:R2:W3:Y:S10]  /*a620*/  MUFU.EX2 R2, R0 ;  /* 0x0000000000027308 */ /* 0x0004f40000000800 */
[----:B------:R4:W5:Y:S01]  /*a630*/  MUFU.EX2 R212, R4 ;  /* 0x0000000400d47308 */ /* 0x0009620000000800 */
[--C-:B-1----:R-:W-:Y:S09]  /*a640*/  FFMA.FTZ R3, R143, c[0x0][0x2d0], -R163.reuse ;  /* 0x0000b4008f037a23 */ /* 0x102ff200000108a3 */
[----:B------:R1:W-:Y:S01]  /*a650*/  MUFU.EX2 R208, R3 ;  /* 0x0000000300d07308 */ /* 0x0003e20000000800 */
[--C-:B--2---:R-:W-:Y:S02]  /*a660*/  FFMA.FTZ R0, R141, c[0x0][0x2d0], -R162.reuse ;  /* 0x0000b4008d007a23 */ /* 0x104fe400000108a2 */
[C---:B---3--:R-:W-:Y:S02]  /*a670*/  FMUL.FTZ R5, R2.reuse, R105 ;  /* 0x0000006902057220 */ /* 0x048fe40000410000 */
[C---:B------:R-:W-:Y:S05]  /*a680*/  FMUL.FTZ R8, R2.reuse, R108 ;  /* 0x0000006c02087220 */ /* 0x040fea0000410000 */
[----:B------:R2:W-:Y:S01]  /*a690*/  MUFU.EX2 R210, R0 ;  /* 0x0000000000d27308 */ /* 0x0005e20000000800 */
[C---:B------:R-:W-:Y:S02]  /*a6a0*/  FMUL.FTZ R9, R2.reuse, R109 ;  /* 0x0000006d02097220 */ /* 0x040fe40000410000 */
[C---:B------:R-:W-:Y:S02]  /*a6b0*/  FMUL.FTZ R16, R2.reuse, R116 ;  /* 0x0000007402107220 */ /* 0x040fe40000410000 */
[C---:B----4-:R-:W-:Y:S02]  /*a6c0*/  FMUL.FTZ R4, R2.reuse, R104 ;  /* 0x0000006802047220 */ /* 0x050fe40000410000 */
[C---:B------:R-:W-:Y:S02]  /*a6d0*/  FMUL.FTZ R17, R2.reuse, R117 ;  /* 0x0000007502117220 */ /* 0x040fe40000410000 */
[C---:B------:R-:W-:Y:S02]  /*a6e0*/  FMUL.FTZ R24, R2.reuse, R124 ;  /* 0x0000007c02187220 */ /* 0x040fe40000410000 */
[C---:B------:R-:W-:Y:S02]  /*a6f0*/  FMUL.FTZ R25, R2.reuse, R125 ;  /* 0x0000007d02197220 */ /* 0x040fe40000410000 */
[----:B------:R-:W-:Y:S02]  /*a700*/  FMUL.FTZ R32, R2, R132 ;  /* 0x0000008402207220 */ /* 0x000fe40000410000 */
[--C-:B-1----:R-:W-:Y:S02]  /*a710*/  FFMA.FTZ R3, R144, c[0x0][0x2d0], -R163.reuse ;  /* 0x0000b40090037a23 */ /* 0x102fe400000108a3 */
[C---:B------:R-:W-:Y:S02]  /*a720*/  FMUL.FTZ R33, R2.reuse, R133 ;  /* 0x0000008502217220 */ /* 0x040fe40000410000 */
[----:B------:R1:W-:Y:S01]  /*a730*/  MUFU.EX2 R207, R3 ;  /* 0x0000000300cf7308 */ /* 0x0003e20000000800 */
[C---:B------:R-:W-:Y:S02]  /*a740*/  FMUL.FTZ R36, R2.reuse, R36 ;  /* 0x0000002402247220 */ /* 0x040fe40000410000 */
[C---:B------:R-:W-:Y:S02]  /*a750*/  FMUL.FTZ R37, R2.reuse, R37 ;  /* 0x0000002502257220 */ /* 0x040fe40000410000 */
[----:B--2---:R-:W-:Y:S01]  /*a760*/  FFMA.FTZ R0, R103, c[0x0][0x2d0], -R162 ;  /* 0x0000b40067007a23 */ /* 0x004fe200000108a2 */
[----:B------:R-:W-:Y:S01]  /*a770*/  IADD3 R103, R193, R156, RZ ;  /* 0x0000009cc1677210 */ /* 0x000fe20007ffe0ff */
[C---:B------:R-:W-:Y:S02]  /*a780*/  FMUL.FTZ R40, R2.reuse, R40 ;  /* 0x0000002802287220 */ /* 0x040fe40000410000 */
[C---:B------:R-:W-:Y:S01]  /*a790*/  FMUL.FTZ R41, R2.reuse, R41 ;  /* 0x0000002902297220 */ /* 0x040fe20000410000 */
[----:B------:R-:W2:Y:S01]  /*a7a0*/  MUFU.EX2 R209, R0 ;  /* 0x0000000000d17308 */ /* 0x000ea20000000800 */
[----:B------:R-:W3:Y:S01]  /*a7b0*/  LDSM.16.MT88.4 R20, [R103] ;  /* 0x000000006714783b */ /* 0x000ee20000004200 */
[C---:B------:R-:W-:Y:S02]  /*a7c0*/  FMUL.FTZ R44, R2.reuse, R44 ;  /* 0x0000002c022c7220 */ /* 0x040fe40000410000 */
[C---:B------:R-:W-:Y:S02]  /*a7d0*/  FMUL.FTZ R45, R2.reuse, R45 ;  /* 0x0000002d022d7220 */ /* 0x040fe40000410000 */
[C---:B------:R-:W-:Y:S02]  /*a7e0*/  FMUL.FTZ R48, R2.reuse, R48 ;  /* 0x0000003002307220 */ /* 0x040fe40000410000 */
[C---:B------:R-:W-:Y:S02]  /*a7f0*/  FMUL.FTZ R49, R2.reuse, R49 ;  /* 0x0000003102317220 */ /* 0x040fe40000410000 */
[C---:B------:R-:W-:Y:S02]  /*a800*/  FMUL.FTZ R52, R2.reuse, R52 ;  /* 0x0000003402347220 */ /* 0x040fe40000410000 */
[----:B------:R-:W-:Y:S02]  /*a810*/  FMUL.FTZ R53, R2, R53 ;  /* 0x0000003502357220 */ /* 0x000fe40000410000 */
[--C-:B-1----:R-:W-:Y:S01]  /*a820*/  FFMA.FTZ R3, R136, c[0x0][0x2d0], -R163.reuse ;  /* 0x0000b40088037a23 */ /* 0x102fe200000108a3 */
[----:B-----5:R-:W-:Y:S01]  /*a830*/  F2FP.BF16.PACK_AB R136, R212, R215 ;  /* 0x000000d7d488723e */ /* 0x020fe200000010ff */
[C---:B------:R-:W-:Y:S02]  /*a840*/  FMUL.FTZ R56, R2.reuse, R56 ;  /* 0x0000003802387220 */ /* 0x040fe40000410000 */
[----:B------:R1:W-:Y:S01]  /*a850*/  MUFU.EX2 R206, R3 ;  /* 0x0000000300ce7308 */ /* 0x0003e20000000800 */
[C---:B------:R-:W-:Y:S02]  /*a860*/  FMUL.FTZ R57, R2.reuse, R57 ;  /* 0x0000003902397220 */ /* 0x040fe40000410000 */
[C---:B------:R-:W-:Y:S02]  /*a870*/  FMUL.FTZ R60, R2.reuse, R60 ;  /* 0x0000003c023c7220 */ /* 0x040fe40000410000 */
[----:B------:R-:W-:Y:S01]  /*a880*/  FMUL.FTZ R61, R2, R61 ;  /* 0x0000003d023d7220 */ /* 0x000fe20000410000 */
[----:B--2---:R-:W-:Y:S01]  /*a890*/  F2FP.BF16.PACK_AB R138, R209, R210 ;  /* 0x000000d2d18a723e */ /* 0x004fe200000010ff */
[----:B------:R-:W-:Y:S02]  /*a8a0*/  FADD.FTZ R0, -R100, R102 ;  /* 0x0000006664007221 */ /* 0x000fe40000010100 */
[----:B------:R-:W-:Y:S02]  /*a8b0*/  FMUL.FTZ R64, R2, R64 ;  /* 0x0000004002407220 */ /* 0x000fe40000410000 */
[----:B------:R-:W-:Y:S02]  /*a8c0*/  FMUL.FTZ R0, R0, c[0x0][0x2d0] ;  /* 0x0000b40000007a20 */ /* 0x000fe40000410000 */
[C---:B------:R-:W-:Y:S02]  /*a8d0*/  FMUL.FTZ R65, R2.reuse, R65 ;  /* 0x0000004102417220 */ /* 0x040fe40000410000 */
[C---:B------:R-:W-:Y:S02]  /*a8e0*/  FMUL.FTZ R68, R2.reuse, R68 ;  /* 0x0000004402447220 */ /* 0x040fe40000410000 */
[----:B------:R-:W2:Y:S01]  /*a8f0*/  MUFU.EX2 R0, R0 ;  /* 0x0000000000007308 */ /* 0x000ea20000000800 */
[C---:B------:R-:W-:Y:S02]  /*a900*/  FMUL.FTZ R69, R2.reuse, R69 ;  /* 0x0000004502457220 */ /* 0x040fe40000410000 */
[C---:B------:R-:W-:Y:S02]  /*a910*/  FMUL.FTZ R72, R2.reuse, R72 ;  /* 0x0000004802487220 */ /* 0x040fe40000410000 */
[C---:B------:R-:W-:Y:S02]  /*a920*/  FMUL.FTZ R73, R2.reuse, R73 ;  /* 0x0000004902497220 */ /* 0x040fe40000410000 */
[----:B-1----:R-:W-:Y:S01]  /*a930*/  FFMA.FTZ R3, R137, c[0x0][0x2d0], -R163 ;  /* 0x0000b40089037a23 */ /* 0x002fe200000108a3 */
[----:B------:R-:W-:Y:S01]  /*a940*/  F2FP.BF16.PACK_AB R137, R207, R208 ;  /* 0x000000d0cf89723e */ /* 0x000fe200000010ff */
[C---:B------:R-:W-:Y:S02]  /*a950*/  FMUL.FTZ R76, R2.reuse, R76 ;  /* 0x0000004c024c7220 */ /* 0x040fe40000410000 */
[----:B------:R-:W1:Y:S01]  /*a960*/  MUFU.EX2 R205, R3 ;  /* 0x0000000300cd7308 */ /* 0x000e620000000800 */
[C---:B------:R-:W-:Y:S02]  /*a970*/  FMUL.FTZ R77, R2.reuse, R77 ;  /* 0x0000004d024d7220 */ /* 0x040fe40000410000 */
[C---:B------:R-:W-:Y:S02]  /*a980*/  FMUL.FTZ R84, R2.reuse, R84 ;  /* 0x0000005402547220 */ /* 0x040fe40000410000 */
[C---:B------:R-:W-:Y:S02]  /*a990*/  FMUL.FTZ R85, R2.reuse, R85 ;  /* 0x0000005502557220 */ /* 0x040fe40000410000 */
[C---:B------:R-:W-:Y:S02]  /*a9a0*/  FMUL.FTZ R88, R2.reuse, R88 ;  /* 0x0000005802587220 */ /* 0x040fe40000410000 */
[C---:B------:R-:W-:Y:S02]  /*a9b0*/  FMUL.FTZ R89, R2.reuse, R89 ;  /* 0x0000005902597220 */ /* 0x040fe40000410000 */
[----:B------:R-:W-:Y:S02]  /*a9c0*/  FMUL.FTZ R92, R2, R92 ;  /* 0x0000005c025c7220 */ /* 0x000fe40000410000 */
[C---:B--2---:R-:W-:Y:S02]  /*a9d0*/  FMUL.FTZ R6, R0.reuse, R106 ;  /* 0x0000006a00067220 */ /* 0x044fe40000410000 */
[C---:B------:R-:W-:Y:S02]  /*a9e0*/  FMUL.FTZ R7, R0.reuse, R107 ;  /* 0x0000006b00077220 */ /* 0x040fe40000410000 */
[C---:B------:R-:W-:Y:S02]  /*a9f0*/  FMUL.FTZ R10, R0.reuse, R110 ;  /* 0x0000006e000a7220 */ /* 0x040fe40000410000 */
[C---:B------:R-:W-:Y:S02]  /*aa00*/  FMUL.FTZ R11, R0.reuse, R111 ;  /* 0x0000006f000b7220 */ /* 0x040fe40000410000 */
[C---:B------:R-:W-:Y:S01]  /*aa10*/  FMUL.FTZ R18, R0.reuse, R118 ;  /* 0x0000007600127220 */ /* 0x040fe20000410000 */
[----:B------:R-:W-:Y:S01]  /*aa20*/  LDSM.16.MT88.4 R108, [R156+0x2000] ;  /* 0x002000009c6c783b */ /* 0x000fe20000004200 */
[C---:B------:R-:W-:Y:S01]  /*aa30*/  FMUL.FTZ R19, R0.reuse, R119 ;  /* 0x0000007700137220 */ /* 0x040fe20000410000 */
[----:B-1----:R-:W-:Y:S01]  /*aa40*/  F2FP.BF16.PACK_AB R139, R205, R206 ;  /* 0x000000cecd8b723e */ /* 0x002fe200000010ff */
[----:B------:R-:W-:Y:S01]  /*aa50*/  FMUL.FTZ R26, R0, R126 ;  /* 0x0000007e001a7220 */ /* 0x000fe20000410000 */
[----:B------:R-:W-:Y:S01]  /*aa60*/  IADD3 R3, R196, R185, RZ ;  /* 0x000000b9c4037210 */ /* 0x000fe20007ffe0ff */
[C---:B------:R-:W-:Y:S02]  /*aa70*/  FMUL.FTZ R27, R0.reuse, R127 ;  /* 0x0000007f001b7220 */ /* 0x040fe40000410000 */
[C---:B------:R-:W-:Y:S01]  /*aa80*/  FMUL.FTZ R34, R0.reuse, R134 ;  /* 0x0000008600227220 */ /* 0x040fe20000410000 */
[----:B------:R-:W-:Y:S01]  /*aa90*/  LDSM.16.MT88.4 R116, [R156+0x800] ;  /* 0x000800009c74783b */ /* 0x000fe20000004200 */
[C---:B------:R-:W-:Y:S05]  /*aaa0*/  HMMA.16816.F32.BF16 R4, R136.reuse, R12, R4 ;  /* 0x0000000c8804723c */ /* 0x040fea0000041804 */
[----:B------:R-:W-:Y:S01]  /*aab0*/  IADD3 R102, R193, R3, RZ ;  /* 0x00000003c1667210 */ /* 0x000fe20007ffe0ff */
[----:B------:R-:W-:Y:S01]  /*aac0*/  FMUL.FTZ R35, R0, R135 ;  /* 0x0000008700237220 */ /* 0x000fe20000410000 */
[----:B------:R-:W1:Y:S01]  /*aad0*/  LDSM.16.MT88.4 R28, [R3] ;  /* 0x00000000031c783b */ /* 0x000e620000004200 */
[C---:B------:R-:W-:Y:S04]  /*aae0*/  HMMA.16816.F32.BF16 R8, R136.reuse, R14, R8 ;  /* 0x0000000e8808723c */ /* 0x040fe80000041808 */
[C---:B------:R-:W-:Y:S02]  /*aaf0*/  FMUL.FTZ R12, R2.reuse, R112 ;  /* 0x00000070020c7220 */ /* 0x040fe40000410000 */
[----:B------:R-:W-:Y:S01]  /*ab00*/  FMUL.FTZ R13, R2, R113 ;  /* 0x00000071020d7220 */ /* 0x000fe20000410000 */
[----:B------:R-:W2:Y:S01]  /*ab10*/  LDSM.16.MT88.4 R104, [R102] ;  /* 0x000000006668783b */ /* 0x000ea20000004200 */
[C---:B------:R-:W-:Y:S04]  /*ab20*/  FMUL.FTZ R14, R0.reuse, R114 ;  /* 0x00000072000e7220 */ /* 0x040fe80000410000 */
[C---:B------:R-:W-:Y:S02]  /*ab30*/  FMUL.FTZ R15, R0.reuse, R115 ;  /* 0x00000073000f7220 */ /* 0x040fe40000410000 */
[C---:B------:R-:W-:Y:S01]  /*ab40*/  FMUL.FTZ R38, R0.reuse, R38 ;  /* 0x0000002600267220 */ /* 0x040fe20000410000 */
[----:B------:R-:W4:Y:S01]  /*ab50*/  LDSM.16.MT88.4 R112, [R103+0x2000] ;  /* 0x002000006770783b */ /* 0x000f220000004200 */
[C---:B------:R-:W-:Y:S02]  /*ab60*/  FMUL.FTZ R39, R0.reuse, R39 ;  /* 0x0000002700277220 */ /* 0x040fe40000410000 */
[C---:B------:R-:W-:Y:S01]  /*ab70*/  FMUL.FTZ R42, R0.reuse, R42 ;  /* 0x0000002a002a7220 */ /* 0x040fe20000410000 */
[C---:B---3--:R-:W-:Y:S03]  /*ab80*/  HMMA.16816.F32.BF16 R12, R136.reuse, R20, R12 ;  /* 0x00000014880c723c */ /* 0x048fe6000004180c */
[C---:B------:R-:W-:Y:S01]  /*ab90*/  FMUL.FTZ R43, R0.reuse, R43 ;  /* 0x0000002b002b7220 */ /* 0x040fe20000410000 */
[----:B------:R-:W-:Y:S01]  /*aba0*/  LDSM.16.MT88.4 R124, [R102+0x800] ;  /* 0x00080000667c783b */ /* 0x000fe20000004200 */
[----:B------:R-:W-:Y:S02]  /*abb0*/  FMUL.FTZ R46, R0, R46 ;  /* 0x0000002e002e7220 */ /* 0x000fe40000410000 */
[C---:B------:R-:W-:Y:S01]  /*abc0*/  FMUL.FTZ R20, R2.reuse, R120 ;  /* 0x0000007802147220 */ /* 0x040fe20000410000 */
[C---:B------:R-:W-:Y:S04]  /*abd0*/  HMMA.16816.F32.BF16 R16, R136.reuse, R22, R16 ;  /* 0x000000168810723c */ /* 0x040fe80000041810 */
[----:B------:R-:W-:Y:S01]  /*abe0*/  FMUL.FTZ R21, R2, R121 ;  /* 0x0000007902157220 */ /* 0x000fe20000410000 */
[----:B------:R-:W-:Y:S01]  /*abf0*/  LDSM.16.MT88.4 R132, [R103+0x2800] ;  /* 0x002800006784783b */ /* 0x000fe20000004200 */
[C---:B------:R-:W-:Y:S02]  /*ac00*/  FMUL.FTZ R47, R0.reuse, R47 ;  /* 0x0000002f002f7220 */ /* 0x040fe40000410000 */
[C---:B------:R-:W-:Y:S04]  /*ac10*/  FMUL.FTZ R22, R0.reuse, R122 ;  /* 0x0000007a00167220 */ /* 0x040fe80000410000 */
[C---:B------:R-:W-:Y:S01]  /*ac20*/  FMUL.FTZ R23, R0.reuse, R123 ;  /* 0x0000007b00177220 */ /* 0x040fe20000410000 */
[----:B------:R-:W-:Y:S01]  /*ac30*/  LDSM.16.MT88.4 R140, [R3+0x2800] ;  /* 0x00280000038c783b */ /* 0x000fe20000004200 */
[C---:B------:R-:W-:Y:S02]  /*ac40*/  FMUL.FTZ R50, R0.reuse, R50 ;  /* 0x0000003200327220 */ /* 0x040fe40000410000 */
[C---:B------:R-:W-:Y:S02]  /*ac50*/  FMUL.FTZ R51, R0.reuse, R51 ;  /* 0x0000003300337220 */ /* 0x040fe40000410000 */
[C---:B------:R-:W-:Y:S01]  /*ac60*/  FMUL.FTZ R54, R0.reuse, R54 ;  /* 0x0000003600367220 */ /* 0x040fe20000410000 */
[C---:B-1----:R-:W-:Y:S02]  /*ac70*/  HMMA.16816.F32.BF16 R20, R136.reuse, R28, R20 ;  /* 0x0000001c8814723c */ /* 0x042fe40000041814 */
[----:B------:R-:W-:Y:S01]  /*ac80*/  LDSM.16.MT88.4 R120, [R3+0x800] ;  /* 0x000800000378783b */ /* 0x000fe20000004200 */
        /* <DEDUP_REMOVED lines=19> */
[C---:B------:R-:W-:Y:S04]  /*adc0*/  HMMA.16816.F32.BF16 R36, R136.reuse, R108, R36 ;  /* 0x0000006c8824723c */ /* 0x040fe80000041824 */
[C---:B------:R-:W-:Y:S02]  /*add0*/  FMUL.FTZ R75, R0.reuse, R75 ;  /* 0x0000004b004b7220 */ /* 0x040fe40000410000 */
[C---:B------:R-:W-:Y:S02]  /*ade0*/  FMUL.FTZ R86, R0.reuse, R86 ;  /* 0x0000005600567220 */ /* 0x040fe40000410000 */
[C---:B------:R-:W-:Y:S01]  /*adf0*/  HMMA.16816.F32.BF16 R40, R136.reuse, R110, R40 ;  /* 0x0000006e8828723c */ /* 0x040fe20000041828 */
[----:B------:R-:W2:Y:S03]  /*ae00*/  LDSM.16.MT88.4 R108, [R102+0x2000] ;  /* 0x00200000666c783b */ /* 0x000ea60000004200 */
[C---:B------:R-:W-:Y:S02]  /*ae10*/  FMUL.FTZ R87, R0.reuse, R87 ;  /* 0x0000005700577220 */ /* 0x040fe40000410000 */
[C---:B------:R-:W-:Y:S02]  /*ae20*/  FMUL.FTZ R90, R0.reuse, R90 ;  /* 0x0000005a005a7220 */ /* 0x040fe40000410000 */
[C---:B----4-:R-:W-:Y:S04]  /*ae30*/  HMMA.16816.F32.BF16 R44, R136.reuse, R112, R44 ;  /* 0x00000070882c723c */ /* 0x050fe8000004182c */
[----:B------:R-:W-:Y:S02]  /*ae40*/  FMUL.FTZ R91, R0, R91 ;  /* 0x0000005b005b7220 */ /* 0x000fe40000410000 */
        /* <DEDUP_REMOVED lines=9> */
[C---:B------:R-:W-:Y:S01]  /*aee0*/  FMUL.FTZ R99, R0.reuse, R99 ;  /* 0x0000006300637220 */ /* 0x040fe20000410000 */
[C---:B------:R-:W-:Y:S01]  /*aef0*/  HMMA.16816.F32.BF16 R56, R136.reuse, R106, R56 ;  /* 0x0000006a8838723c */ /* 0x040fe20000041838 */
[----:B------:R-:W1:Y:S03]  /*af00*/  LDSM.16.MT88.4 R104, [R103+0x4000] ;  /* 0x004000006768783b */ /* 0x000e660000004200 */
[C---:B------:R-:W-:Y:S02]  /*af10*/  FMUL.FTZ R78, R0.reuse, R78 ;  /* 0x0000004e004e7220 */ /* 0x040fe40000410000 */
[----:B------:R-:W-:Y:S02]  /*af20*/  FMUL.FTZ R79, R0, R79 ;  /* 0x0000004f004f7220 */ /* 0x000fe40000410000 */
[C---:B--2---:R-:W-:Y:S04]  /*af30*/  HMMA.16816.F32.BF16 R60, R136.reuse, R108, R60 ;  /* 0x0000006c883c723c */ /* 0x044fe8000004183c */
[C---:B------:R-:W-:Y:S02]  /*af40*/  FMUL.FTZ R80, R2.reuse, R80 ;  /* 0x0000005002507220 */ /* 0x040fe40000410000 */
[----:B------:R-:W-:Y:S02]  /*af50*/  FMUL.FTZ R81, R2, R81 ;  /* 0x0000005102517220 */ /* 0x000fe40000410000 */
[C---:B------:R-:W-:Y:S04]  /*af60*/  HMMA.16816.F32.BF16 R64, R136.reuse, R110, R64 ;  /* 0x0000006e8840723c */ /* 0x040fe80000041840 */
[--C-:B------:R-:W-:Y:S02]  /*af70*/  FFMA.FTZ R108, R145, c[0x0][0x2d0], -R162.reuse ;  /* 0x0000b400916c7a23 */ /* 0x100fe400000108a2 */
[C---:B------:R-:W-:Y:S02]  /*af80*/  FMUL.FTZ R82, R0.reuse, R82 ;  /* 0x0000005200527220 */ /* 0x040fe40000410000 */
[C---:B---3--:R-:W-:Y:S01]  /*af90*/  HMMA.16816.F32.BF16 R68, R136.reuse, R112, R68 ;  /* 0x000000708844723c */ /* 0x048fe20000041844 */
[----:B------:R2:W-:Y:S03]  /*afa0*/  MUFU.EX2 R204, R108 ;  /* 0x0000006c00cc7308 */ /* 0x0005e60000000800 */
[----:B------:R-:W-:Y:S02]  /*afb0*/  FMUL.FTZ R83, R0, R83 ;  /* 0x0000005300537220 */ /* 0x000fe40000410000 */
[----:B------:R-:W-:Y:S02]  /*afc0*/  FFMA.FTZ R2, R2, R216, R215 ;  /* 0x000000d802027223 */ /* 0x000fe400000100d7 */
[C---:B------:R-:W-:Y:S04]  /*afd0*/  HMMA.16816.F32.BF16 R72, R136.reuse, R114, R72 ;  /* 0x000000728848723c */ /* 0x040fe80000041848 */
[----:B------:R-:W-:Y:S02]  /*afe0*/  FFMA.FTZ R112, R147, c[0x0][0x2d0], -R162 ;  /* 0x0000b40093707a23 */ /* 0x000fe400000108a2 */
[----:B------:R-:W-:Y:S02]  /*aff0*/  FFMA.FTZ R0, R0, R217, R208 ;  /* 0x000000d900007223 */ /* 0x000fe400000100d0 */
[----:B------:R3:W-:Y:S01]  /*b000*/  MUFU.EX2 R202, R112 ;  /* 0x0000007000ca7308 */ /* 0x0007e20000000800 */
[C---:B-1----:R-:W-:Y:S07]  /*b010*/  HMMA.16816.F32.BF16 R76, R136.reuse, R104, R76 ;  /* 0x00000068884c723c */ /* 0x042fee000004184c */
[--C-:B------:R-:W-:Y:S01]  /*b020*/  FFMA.FTZ R104, R149, c[0x0][0x2d0], -R163.reuse ;  /* 0x0000b40095687a23 */ /* 0x100fe200000108a3 */
[C---:B------:R-:W-:Y:S03]  /*b030*/  HMMA.16816.F32.BF16 R80, R136.reuse, R106, R80 ;  /* 0x0000006a8850723c */ /* 0x040fe60000041850 */
[----:B------:R1:W-:Y:S01]  /*b040*/  MUFU.EX2 R185, R104 ;  /* 0x0000006800b97308 */ /* 0x0003e20000000800 */
[--C-:B--2---:R-:W-:Y:S02]  /*b050*/  FFMA.FTZ R108, R146, c[0x0][0x2d0], -R162.reuse ;  /* 0x0000b400926c7a23 */ /* 0x104fe400000108a2 */
[----:B------:R-:W-:Y:S07]  /*b060*/  LDSM.16.MT88.4 R144, [R103+0x3800] ;  /* 0x003800006790783b */ /* 0x000fee0000004200 */
[----:B------:R2:W-:Y:S01]  /*b070*/  MUFU.EX2 R203, R108 ;  /* 0x0000006c00cb7308 */ /* 0x0005e20000000800 */
[--C-:B---3--:R-:W-:Y:S09]  /*b080*/  FFMA.FTZ R112, R148, c[0x0][0x2d0], -R162.reuse ;  /* 0x0000b40094707a23 */ /* 0x108ff200000108a2 */
[----:B------:R3:W4:Y:S01]  /*b090*/  MUFU.EX2 R201, R112 ;  /* 0x0000007000c97308 */ /* 0x0007220000000800 */
[--C-:B-1----:R-:W-:Y:S09]  /*b0a0*/  FFMA.FTZ R104, R151, c[0x0][0x2d0], -R163.reuse ;  /* 0x0000b40097687a23 */ /* 0x102ff200000108a3 */
[----:B------:R1:W5:Y:S01]  /*b0b0*/  MUFU.EX2 R184, R104 ;  /* 0x0000006800b87308 */ /* 0x0003620000000800 */
[----:B--2---:R-:W2:Y:S08]  /*b0c0*/  LDSM.16.MT88.4 R108, [R3+0x4000] ;  /* 0x00400000036c783b */ /* 0x004eb00000004200 */
[----:B---3--:R-:W3:Y:S01]  /*b0d0*/  LDSM.16.MT88.4 R112, [R102+0x4000] ;  /* 0x004000006670783b */ /* 0x008ee20000004200 */
[----:B----4-:R-:W-:Y:S01]  /*b0e0*/  F2FP.BF16.PACK_AB R106, R201, R202 ;  /* 0x000000cac96a723e */ /* 0x010fe200000010ff */
[--C-:B-1----:R-:W-:Y:S01]  /*b0f0*/  FFMA.FTZ R104, R150, c[0x0][0x2d0], -R163.reuse ;  /* 0x0000b40096687a23 */ /* 0x102fe200000108a3 */
[----:B-----5:R-:W-:Y:S05]  /*b100*/  F2FP.BF16.PACK_AB R105, R184, R185 ;  /* 0x000000b9b869723e */ /* 0x020fea00000010ff */
[----:B------:R-:W-:Y:S01]  /*b110*/  LDSM.16.MT88.4 R148, [R3+0x3800] ;  /* 0x003800000394783b */ /* 0x000fe20000004200 */
[----:B------:R1:W-:Y:S01]  /*b120*/  MUFU.EX2 R183, R104 ;  /* 0x0000006800b77308 */ /* 0x0003e20000000800 */
[C---:B--2---:R-:W-:Y:S08]  /*b130*/  HMMA.16816.F32.BF16 R84, R136.reuse, R108, R84 ;  /* 0x0000006c8854723c */ /* 0x044ff00000041854 */
[C---:B------:R-:W-:Y:S01]  /*b140*/  HMMA.16816.F32.BF16 R88, R136.reuse, R110, R88 ;  /* 0x0000006e8858723c */ /* 0x040fe20000041858 */
[----:B------:R-:W2:Y:S03]  /*b150*/  LDSM.16.MT88.4 R108, [R103+0x800] ;  /* 0x00080000676c783b */ /* 0x000ea60000004200 */
[--C-:B-1----:R-:W-:Y:S04]  /*b160*/  FFMA.FTZ R104, R152, c[0x0][0x2d0], -R163.reuse ;  /* 0x0000b40098687a23 */ /* 0x102fe800000108a3 */
[C---:B---3--:R-:W-:Y:S01]  /*b170*/  HMMA.16816.F32.BF16 R92, R136.reuse, R112, R92 ;  /* 0x00000070885c723c */ /* 0x048fe2000004185c */
[----:B------:R1:W3:Y:S07]  /*b180*/  MUFU.EX2 R182, R104 ;  /* 0x0000006800b67308 */ /* 0x0002ee0000000800 */
[----:B------:R-:W-:Y:S01]  /*b190*/  HMMA.16816.F32.BF16 R96, R136, R114, R96 ;  /* 0x000000728860723c */ /* 0x000fe20000041860 */
[----:B------:R-:W4:Y:S03]  /*b1a0*/  LDSM.16.MT88.4 R112, [R102+0x2800] ;  /* 0x002800006670783b */ /* 0x000f260000004200 */
[----:B-1----:R-:W-:Y:S02]  /*b1b0*/  F2FP.BF16.PACK_AB R104, R203, R204 ;  /* 0x000000cccb68723e */ /* 0x002fe400000010ff */
[----:B---3--:R-:W-:Y:S07]  /*b1c0*/  F2FP.BF16.PACK_AB R107, R182, R183 ;  /* 0x000000b7b66b723e */ /* 0x008fee00000010ff */
        /* <DEDUP_REMOVED lines=12> */
[----:B------:R-:W-:Y:S07]  /*b290*/  LDSM.16.MT88.4 R124, [R103+0x1000] ;  /* 0x00100000677c783b */ /* 0x000fee0000004200 */
[C---:B------:R-:W-:Y:S04]  /*b2a0*/  HMMA.16816.F32.BF16 R36, R104.reuse, R128, R36 ;  /* 0x000000806824723c */ /* 0x040fe80000041824 */
[--C-:B--2---:R-:W-:Y:S03]  /*b2b0*/  FFMA.FTZ R120, R157, c[0x0][0x2d0], -R162.reuse ;  /* 0x0000b4009d787a23 */ /* 0x104fe600000108a2 */
[--C-:B------:R-:W-:Y:S01]  /*b2c0*/  FFMA.FTZ R128, R161, c[0x0][0x2d0], -R163.reuse ;  /* 0x0000b400a1807a23 */ /* 0x100fe200000108a3 */
[C---:B------:R-:W-:Y:S01]  /*b2d0*/  HMMA.16816.F32.BF16 R40, R104.reuse, R130, R40 ;  /* 0x000000826828723c */ /* 0x040fe20000041828 */
[----:B------:R2:W3:Y:S07]  /*b2e0*/  MUFU.EX2 R180, R120 ;  /* 0x0000007800b47308 */ /* 0x0004ee0000000800 */
[C---:B------:R-:W-:Y:S03]  /*b2f0*/  HMMA.16816.F32.BF16 R44, R104.reuse, R132, R44 ;  /* 0x00000084682c723c */ /* 0x040fe6000004182c */
[----:B------:R5:W-:Y:S05]  /*b300*/  MUFU.EX2 R174, R128 ;  /* 0x0000008000ae7308 */ /* 0x000bea0000000800 */
[C---:B------:R-:W-:Y:S01]  /*b310*/  HMMA.16816.F32.BF16 R48, R104.reuse, R134, R48 ;  /* 0x000000866830723c */ /* 0x040fe20000041830 */
[----:B------:R-:W-:Y:S07]  /*b320*/  LDSM.16.MT88.4 R132, [R102+0x1800] ;  /* 0x001800006684783b */ /* 0x000fee0000004200 */
[C---:B------:R-:W-:Y:S04]  /*b330*/  HMMA.16816.F32.BF16 R52, R104.reuse, R140, R52 ;  /* 0x0000008c6834723c */ /* 0x040fe80000041834 */
[--C-:B--2---:R-:W-:Y:S04]  /*b340*/  FFMA.FTZ R120, R155, c[0x0][0x2d0], -R162.reuse ;  /* 0x0000b4009b787a23 */ /* 0x104fe800000108a2 */
[C---:B------:R-:W-:Y:S01]  /*b350*/  HMMA.16816.F32.BF16 R56, R104.reuse, R142, R56 ;  /* 0x0000008e6838723c */ /* 0x040fe20000041838 */
[----:B------:R-:W-:Y:S01]  /*b360*/  LDSM.16.MT88.4 R140, [R156+0x3800] ;  /* 0x003800009c8c783b */ /* 0x000fe20000004200 */
[----:B------:R2:W-:Y:S06]  /*b370*/  MUFU.EX2 R178, R120 ;  /* 0x0000007800b27308 */ /* 0x0005ec0000000800 */
[C---:B----4-:R-:W-:Y:S01]  /*b380*/  HMMA.16816.F32.BF16 R60, R104.reuse, R112, R60 ;  /* 0x00000070683c723c */ /* 0x050fe2000004183c */
[----:B-----5:R-:W-:Y:S06]  /*b390*/  LDSM.16.MT88.4 R128, [R102+0x1000] ;  /* 0x001000006680783b */ /* 0x020fec0000004200 */
[--C-:B------:R-:W-:Y:S01]  /*b3a0*/  FFMA.FTZ R112, R153, c[0x0][0x2d0], -R162.reuse ;  /* 0x0000b40099707a23 */ /* 0x100fe200000108a2 */
[C---:B------:R-:W-:Y:S01]  /*b3b0*/  HMMA.16816.F32.BF16 R64, R104.reuse, R114, R64 ;  /* 0x000000726840723c */ /* 0x040fe20000041840 */
[----:B------:R-:W-:Y:S02]  /*b3c0*/  LDSM.16.MT88.4 R152, [R102+0x3800] ;  /* 0x003800006698783b */ /* 0x000fe40000004200 */
[----:B------:R4:W5:Y:S05]  /*b3d0*/  MUFU.EX2 R179, R112 ;  /* 0x0000007000b37308 */ /* 0x00096a0000000800 */
[C---:B-1----:R-:W-:Y:S01]  /*b3e0*/  HMMA.16816.F32.BF16 R68, R104.reuse, R108, R68 ;  /* 0x0000006c6844723c */ /* 0x042fe20000041844 */
[----:B--2---:R-:W-:Y:S06]  /*b3f0*/  LDSM.16.MT88.4 R120, [R102+0x4800] ;  /* 0x004800006678783b */ /* 0x004fec0000004200 */
[--C-:B------:R-:W-:Y:S01]  /*b400*/  FFMA.FTZ R108, R159, c[0x0][0x2d0], -R163.reuse ;  /* 0x0000b4009f6c7a23 */ /* 0x100fe200000108a3 */
[C---:B------:R-:W-:Y:S03]  /*b410*/  HMMA.16816.F32.BF16 R72, R104.reuse, R110, R72 ;  /* 0x0000006e6848723c */ /* 0x040fe60000041848 */
[----:B------:R1:W-:Y:S05]  /*b420*/  MUFU.EX2 R177, R108 ;  /* 0x0000006c00b17308 */ /* 0x0003ea0000000800 */
[C---:B------:R-:W-:Y:S01]  /*b430*/  HMMA.16816.F32.BF16 R76, R104.reuse, R116, R76 ;  /* 0x00000074684c723c */ /* 0x040fe2000004184c */
[----:B----4-:R-:W2:Y:S07]  /*b440*/  LDSM.16.MT88.4 R112, [R3+0x4800] ;  /* 0x004800000370783b */ /* 0x010eae0000004200 */
[C---:B------:R-:W-:Y:S01]  /*b450*/  HMMA.16816.F32.BF16 R80, R104.reuse, R118, R80 ;  /* 0x000000766850723c */ /* 0x040fe20000041850 */
[----:B------:R-:W-:Y:S03]  /*b460*/  LDSM.16.MT88.4 R116, [R3+0x1000] ;  /* 0x001000000374783b */ /* 0x000fe60000004200 */
[--C-:B-1----:R-:W-:Y:S04]  /*b470*/  FFMA.FTZ R108, R160, c[0x0][0x2d0], -R163.reuse ;  /* 0x0000b400a06c7a23 */ /* 0x102fe800000108a3 */
[----:B------:R1:W4:Y:S01]  /*b480*/  MUFU.EX2 R176, R108 ;  /* 0x0000006c00b07308 */ /* 0x0003220000000800 */
[C---:B--2---:R-:W-:Y:S03]  /*b490*/  HMMA.16816.F32.BF16 R84, R104.reuse, R112, R84 ;  /* 0x000000706854723c */ /* 0x044fe60000041854 */
[--C-:B-1----:R-:W-:Y:S05]  /*b4a0*/  FFMA.FTZ R108, R158, c[0x0][0x2d0], -R163.reuse ;  /* 0x0000b4009e6c7a23 */ /* 0x102fea00000108a3 */
[C---:B------:R-:W-:Y:S01]  /*b4b0*/  HMMA.16816.F32.BF16 R88, R104.reuse, R114, R88 ;  /* 0x000000726858723c */ /* 0x040fe20000041858 */
[----:B------:R1:W2:Y:S01]  /*b4c0*/  MUFU.EX2 R175, R108 ;  /* 0x0000006c00af7308 */ /* 0x0002a20000000800 */
[----:B------:R-:W-:Y:S06]  /*b4d0*/  LDSM.16.MT88.4 R112, [R156+0x3000] ;  /* 0x003000009c70783b */ /* 0x000fec0000004200 */
[C---:B------:R-:W-:Y:S08]  /*b4e0*/  HMMA.16816.F32.BF16 R92, R104.reuse, R120, R92 ;  /* 0x00000078685c723c */ /* 0x040ff0000004185c */
[----:B------:R-:W-:Y:S01]  /*b4f0*/  HMMA.16816.F32.BF16 R96, R104, R122, R96 ;  /* 0x0000007a6860723c */ /* 0x000fe20000041860 */
[----:B------:R-:W-:Y:S06]  /*b500*/  LDSM.16.MT88.4 R120, [R103+0x3000] ;  /* 0x003000006778783b */ /* 0x000fec0000004200 */
[----:B---3--:R-:W-:Y:S02]  /*b510*/  F2FP.BF16.PACK_AB R104, R180, R181 ;  /* 0x000000b5b468723e */ /* 0x008fe400000010ff */
[----:B-1----:R-:W1:Y:S03]  /*b520*/  LDSM.16.MT88.4 R108, [R156+0x1000] ;  /* 0x001000009c6c783b */ /* 0x002e660000004200 */
[----:B-----5:R-:W-:Y:S02]  /*b530*/  F2FP.BF16.PACK_AB R106, R178, R179 ;  /* 0x000000b3b26a723e */ /* 0x020fe400000010ff */
[----:B----4-:R-:W-:Y:S02]  /*b540*/  F2FP.BF16.PACK_AB R105, R176, R177 ;  /* 0x000000b1b069723e */ /* 0x010fe400000010ff */
[----:B--2---:R-:W-:Y:S07]  /*b550*/  F2FP.BF16.PACK_AB R107, R174, R175 ;  /* 0x000000afae6b723e */ /* 0x004fee00000010ff */
        /* <DEDUP_REMOVED lines=27> */
[----:B------:R-:W-:Y:S01]  /*b710*/  FFMA.FTZ R116, R166, c[0x0][0x2d0], -R162 ;  /* 0x0000b400a6747a23 */ /* 0x000fe200000108a2 */
[C---:B------:R-:W-:Y:S03]  /*b720*/  HMMA.16816.F32.BF16 R64, R104.reuse, R118, R64 ;  /* 0x000000766840723c */ /* 0x040fe60000041840 */
[----:B------:R4:W5:Y:S05]  /*b730*/  MUFU.EX2 R165, R116 ;  /* 0x0000007400a57308 */ /* 0x00096a0000000800 */
[C---:B--2---:R-:W-:Y:S01]  /*b740*/  HMMA.16816.F32.BF16 R68, R104.reuse, R112, R68 ;  /* 0x000000706844723c */ /* 0x044fe20000041844 */
[----:B-1----:R-:W1:Y:S06]  /*b750*/  LDSM.16.MT88.4 R108, [R3+0x5000] ;  /* 0x00500000036c783b */ /* 0x002e6c0000004200 */
[--C-:B------:R-:W-:Y:S01]  /*b760*/  FFMA.FTZ R112, R171, c[0x0][0x2d0], -R163.reuse ;  /* 0x0000b400ab707a23 */ /* 0x100fe200000108a3 */
[C---:B------:R-:W-:Y:S03]  /*b770*/  HMMA.16816.F32.BF16 R72, R104.reuse, R114, R72 ;  /* 0x000000726848723c */ /* 0x040fe60000041848 */
[----:B------:R2:W-:Y:S01]  /*b780*/  MUFU.EX2 R162, R112 ;  /* 0x0000007000a27308 */ /* 0x0005e20000000800 */
[--C-:B----4-:R-:W-:Y:S01]  /*b790*/  FFMA.FTZ R116, R169, c[0x0][0x2d0], -R163.reuse ;  /* 0x0000b400a9747a23 */ /* 0x110fe200000108a3 */
[----:B-----5:R-:W-:Y:S08]  /*b7a0*/  F2FP.BF16.PACK_AB R138, R165, R167 ;  /* 0x000000a7a58a723e */ /* 0x020ff000000010ff */
[----:B------:R4:W5:Y:S01]  /*b7b0*/  MUFU.EX2 R164, R116 ;  /* 0x0000007400a47308 */ /* 0x0009620000000800 */
[C---:B---3--:R-:W-:Y:S07]  /*b7c0*/  HMMA.16816.F32.BF16 R76, R104.reuse, R120, R76 ;  /* 0x00000078684c723c */ /* 0x048fee000004184c */
[--C-:B------:R-:W-:Y:S01]  /*b7d0*/  FFMA.FTZ R120, R168, c[0x0][0x2d0], -R163.reuse ;  /* 0x0000b400a8787a23 */ /* 0x100fe200000108a3 */
[C---:B------:R-:W-:Y:S03]  /*b7e0*/  HMMA.16816.F32.BF16 R80, R104.reuse, R122, R80 ;  /* 0x0000007a6850723c */ /* 0x040fe60000041850 */
[----:B------:R3:W-:Y:S01]  /*b7f0*/  MUFU.EX2 R160, R120 ;  /* 0x0000007800a07308 */ /* 0x0007e20000000800 */
[----:B--2---:R-:W-:Y:S04]  /*b800*/  FFMA.FTZ R112, R170, c[0x0][0x2d0], -R163 ;  /* 0x0000b400aa707a23 */ /* 0x004fe800000108a3 */
[C---:B-1----:R-:W-:Y:S05]  /*b810*/  HMMA.16816.F32.BF16 R84, R104.reuse, R108, R84 ;  /* 0x0000006c6854723c */ /* 0x042fea0000041854 */
[----:B------:R1:W2:Y:S01]  /*b820*/  MUFU.EX2 R161, R112 ;  /* 0x0000007000a17308 */ /* 0x0002a20000000800 */
[----:B----4-:R-:W4:Y:S01]  /*b830*/  LDSM.16.MT88.4 R116, [R102+0x5000] ;  /* 0x005000006674783b */ /* 0x010f220000004200 */
[----:B-----5:R-:W-:Y:S01]  /*b840*/  F2FP.BF16.PACK_AB R137, R162, R164 ;  /* 0x000000a4a289723e */ /* 0x020fe200000010ff */
[C---:B------:R-:W-:Y:S06]  /*b850*/  HMMA.16816.F32.BF16 R88, R104.reuse, R110, R88 ;  /* 0x0000006e6858723c */ /* 0x040fec0000041858 */
[----:B---3--:R-:W-:Y:S08]  /*b860*/  LDSM.16.MT88.4 R120, [R103+0x1800] ;  /* 0x001800006778783b */ /* 0x008ff00000004200 */
[----:B-1----:R-:W1:Y:S01]  /*b870*/  LDSM.16.MT88.4 R112, [R156+0x1800] ;  /* 0x001800009c70783b */ /* 0x002e620000004200 */
[----:B--2---:R-:W-:Y:S07]  /*b880*/  F2FP.BF16.PACK_AB R139, R160, R161 ;  /* 0x000000a1a08b723e */ /* 0x004fee00000010ff */
[----:B------:R-:W2:Y:S01]  /*b890*/  LDSM.16.MT88.4 R156, [R156+0x5800] ;  /* 0x005800009c9c783b */ /* 0x000ea20000004200 */
[C---:B----4-:R-:W-:Y:S08]  /*b8a0*/  HMMA.16816.F32.BF16 R92, R104.reuse, R116, R92 ;  /* 0x00000074685c723c */ /* 0x050ff0000004185c */
[----:B------:R-:W-:Y:S08]  /*b8b0*/  HMMA.16816.F32.BF16 R96, R104, R118, R96 ;  /* 0x000000766860723c */ /* 0x000ff00000041860 */
[C---:B-1----:R-:W-:Y:S01]  /*b8c0*/  HMMA.16816.F32.BF16 R104, R136.reuse, R112, R4 ;  /* 0x000000708868723c */ /* 0x042fe20000041804 */
        /* <DEDUP_REMOVED lines=51> */
[C---:B------:R-:W-:Y:S08]  /*bc00*/  HMMA.16816.F32.BF16 R80, R136.reuse, R6, R80 ;  /* 0x000000068850723c */ /* 0x040ff00000041850 */
[C---:B----4-:R-:W-:Y:S08]  /*bc10*/  HMMA.16816.F32.BF16 R84, R136.reuse, R8, R84 ;  /* 0x000000088854723c */ /* 0x050ff00000041854 */
[C---:B------:R-:W-:Y:S08]  /*bc20*/  HMMA.16816.F32.BF16 R88, R136.reuse, R10, R88 ;  /* 0x0000000a8858723c */ /* 0x040ff00000041858 */
[C---:B-----5:R-:W-:Y:S08]  /*bc30*/  HMMA.16816.F32.BF16 R92, R136.reuse, R12, R92 ;  /* 0x0000000c885c723c */ /* 0x060ff0000004185c */
[----:B------:R-:W-:Y:S01]  /*bc40*/  HMMA.16816.F32.BF16 R96, R136, R14, R96 ;  /* 0x0000000e8860723c */ /* 0x000fe20000041860 */
[----:B------:R-:W-:Y:S07]  /*bc50*/  @!UPT UIADD3 URZ, URZ, URZ, URZ ;  /* 0x0000003f3f3ff290 */ /* 0x000fee000fffe03f */
[----:B------:R-:W-:-:S11]  /*bc60*/  @!P0 BRA `(.L_x_1466) ;  /* 0x000004f000008947 */ /* 0x000fd60003800000 */
[----:B------:R-:W-:Y:S01]  /*bc70*/  IMAD R2, R197, 0x40, R228 ;  /* 0x00000040c5027824 */ /* 0x000fe200078e02e4 */
[----:B------:R-:W-:Y:S01]  /*bc80*/  SHF.R.S32.HI R235, RZ, 0x1f, R214 ;  /* 0x0000001fffeb7819 */ /* 0x000fe200000114d6 */
[----:B------:R-:W-:Y:S01]  /*bc90*/  IMAD.MOV.U32 R198, RZ, RZ, RZ ;  /* 0x000000ffffc67224 */ /* 0x000fe200078e00ff */
[----:B------:R-:W-:Y:S01]  /*bca0*/  SHF.R.S32.HI R236, RZ, 0x1f, R213 ;  /* 0x0000001fffec7819 */ /* 0x000fe200000114d5 */
[----:B------:R-:W-:Y:S01]  /*bcb0*/  IMAD.SHL.U32 R18, R214, 0x2, RZ ;  /* 0x00000002d6127824 */ /* 0x000fe200078e00ff */
[----:B------:R-:W-:Y:S01]  /*bcc0*/  IADD3 R2, R2, -0x80, R219 ;  /* 0xffffff8002027810 */ /* 0x000fe20007ffe0db */
[C---:B------:R-:W-:Y:S01]  /*bcd0*/  IMAD.SHL.U32 R17, R213.reuse, 0x2, RZ ;  /* 0x00000002d5117824 */ /* 0x040fe200078e00ff */
[----:B------:R-:W-:Y:S01]  /*bce0*/  SHF.L.U64.HI R15, R214, 0x1, R235 ;  /* 0x00000001d60f7819 */ /* 0x000fe200000102eb */
        /* <DEDUP_REMOVED lines=29> */
.L_x_1521:
[----:B------:R-:W-:-:S05]  /*bec0*/  BRA.DIV ~URZ, `(.L_x_1468) ;  /* 0x00003e527f007947 */ /* 0x000fca000b800000 */
[----:B------:R-:W3:Y:S01]  /*bed0*/  SHFL.IDX PT, R2, R12, RZ, 0x181f ;  /* 0x00181fff0c027589 */ /* 0x000ee200000e0000 */
[----:B------:R-:W-:Y:S01]  /*bee0*/  ISETP.GE.AND P4, PT, R200, c[0x0][0x1d4], PT ;  /* 0x00007500c8007a0c */ /* 0x000fe20003f86270 */
[----:B------:R-:W-:Y:S01]  /*bef0*/  IMAD R0, R211, 0x6000, R233 ;  /* 0x00006000d3007824 */ /* 0x000fe200078e02e9 */
[----:B------:R-:W-:Y:S02]  /*bf00*/  ISETP.GE.AND P1, PT, R213, c[0x0][0x1d4], PT ;  /* 0x00007500d5007a0c */ /* 0x000fe40003f26270 */
[----:B------:R-:W-:Y:S02]  /*bf10*/  ISETP.GE.AND P0, PT, R214, c[0x0][0x1d4], PT ;  /* 0x00007500d6007a0c */ /* 0x000fe40003f06270 */
[C---:B---3--:R-:W-:Y:S02]  /*bf20*/  IADD3 R8, P5, R2.reuse, R16, RZ ;  /* 0x0000001002087210 */ /* 0x048fe40007fbe0ff */
[----:B------:R-:W-:Y:S03]  /*bf30*/  IADD3 R6, P6, R2, R17, RZ ;  /* 0x0000001102067210 */ /* 0x000fe60007fde0ff */
[----:B--2---:R-:W-:Y:S01]  /*bf40*/  IMAD.X R9, R4, 0x1, R13, P5 ;  /* 0x0000000104097824 */ /* 0x004fe200028e060d */
[----:B------:R-:W-:Y:S01]  /*bf50*/  IADD3 R10, P5, R2, R18, RZ ;  /* 0x00000012020a7210 */ /* 0x000fe20007fbe0ff */
[C---:B------:R-:W-:Y:S01]  /*bf60*/  IMAD.X R7, R4.reuse, 0x1, R14, P6 ;  /* 0x0000000104077824 */ /* 0x040fe200030e060e */
[----:B------:R-:W2:Y:S03]  /*bf70*/  SHFL.IDX PT, R2, R12, 0x1, 0x181f ;  /* 0x00381f000c027f89 */ /* 0x000ea600000e0000 */
[----:B------:R-:W-:Y:S01]  /*bf80*/  IMAD.X R11, R4, 0x1, R15, P5 ;  /* 0x00000001040b7824 */ /* 0x000fe200028e060f */
[----:B------:R-:W-:Y:S01]  /*bf90*/  @!PT LDS RZ, [RZ] ;  /* 0x00000000fffff984 */ /* 0x000fe20000000800 */
[----:B------:R3:W-:Y:S04]  /*bfa0*/  LDGSTS.E.BYPASS.LTC128B.128 [R0], [R8.64], !P4 ;  /* 0x0000000008007fae */ /* 0x0007e8000e101d46 */
[----:B------:R4:W-:Y:S04]  /*bfb0*/  LDGSTS.E.BYPASS.LTC128B.128 [R0+0x2000], [R6.64], !P1 ;  /* 0x0200000006007fae */ /* 0x0009e8000c901d46 */
[----:B------:R5:W-:Y:S04]  /*bfc0*/  LDGSTS.E.BYPASS.LTC128B.128 [R0+0x4000], [R10.64], !P0 ;  /* 0x040000000a007fae */ /* 0x000be8000c101d46 */
[----:B------:R1:W2:Y:S01]  /*bfd0*/  SHFL.IDX PT, R4, R5, 0x1, 0x181f ;  /* 0x00381f0005047f89 */ /* 0x0002a200000e0000 */
[----:B----4-:R-:W-:Y:S02]  /*bfe0*/  SEL R7, RZ, 0x10, P0 ;  /* 0x00000010ff077807 */ /* 0x010fe40000000000 */
[----:B-1----:R-:W-:Y:S02]  /*bff0*/  SEL R5, RZ, 0x10, P4 ;  /* 0x00000010ff057807 */ /* 0x002fe40002000000 */
[----:B-----5:R-:W-:Y:S02]  /*c000*/  SEL R10, RZ, 0x10, P1 ;  /* 0x00000010ff0a7807 */ /* 0x020fe40000800000 */
.L_x_1522:
[----:B--23--:R-:W-:Y:S02]  /*c010*/  IADD3 R8, -R5, 0x10, RZ ;  /* 0x0000001005087810 */ /* 0x00cfe40007ffe1ff */
[----:B------:R-:W-:Y:S02]  /*c020*/  IADD3 R3, -R10, 0x10, RZ ;  /* 0x000000100a037810 */ /* 0x000fe40007ffe1ff */
[----:B------:R-:W-:Y:S02]  /*c030*/  LOP3.LUT R8, R8, 0xf, RZ, 0xc0, !PT ;  /* 0x0000000f08087812 */ /* 0x000fe400078ec0ff */
[----:B------:R-:W-:Y:S02]  /*c040*/  LOP3.LUT R3, R3, 0xf, RZ, 0xc0, !PT ;  /* 0x0000000f03037812 */ /* 0x000fe400078ec0ff */
[----:B------:R-:W-:Y:S02]  /*c050*/  IADD3 R9, -R7, 0x10, RZ ;  /* 0x0000001007097810 */ /* 0x000fe40007ffe1ff */
[-C--:B------:R-:W-:Y:S02]  /*c060*/  IADD3 R8, P5, P4, R8, R2.reuse, R16 ;  /* 0x0000000208087210 */ /* 0x080fe40007cbe010 */
[----:B------:R-:W-:Y:S02]  /*c070*/  ISETP.NE.U32.AND P6, PT, R5, RZ, PT ;  /* 0x000000ff0500720c */ /* 0x000fe40003fc5070 */
[----:B------:R-:W-:Y:S02]  /*c080*/  IADD3 R6, P1, P0, R3, R2, R17 ;  /* 0x0000000203067210 */ /* 0x000fe4000783e011 */
[----:B------:R-:W-:Y:S02]  /*c090*/  LOP3.LUT R3, R9, 0xf, RZ, 0xc0, !PT ;  /* 0x0000000f09037812 */ /* 0x000fe400078ec0ff */
[-C--:B------:R-:W-:Y:S02]  /*c0a0*/  IADD3.X R9, RZ, R4.reuse, R13, P5, P4 ;  /* 0x00000004ff097210 */ /* 0x080fe40002fe840d */
[----:B------:R-:W-:Y:S02]  /*c0b0*/  ISETP.NE.U32.AND P5, PT, R10, RZ, PT ;  /* 0x000000ff0a00720c */ /* 0x000fe40003fa5070 */
[----:B------:R-:W-:Y:S02]  /*c0c0*/  ISETP.NE.U32.AND P4, PT, R7, RZ, PT ;  /* 0x000000ff0700720c */ /* 0x000fe40003f85070 */
[----:B------:R-:W-:Y:S01]  /*c0d0*/  IADD3.X R7, RZ, R4, R14, P1, P0 ;  /* 0x00000004ff077210 */ /* 0x000fe20000fe040e */
[----:B------:R-:W-:Y:S01]  /*c0e0*/  @!PT LDS RZ, [RZ] ;  /* 0x00000000fffff984 */ /* 0x000fe20000000800 */
[----:B------:R-:W-:Y:S01]  /*c0f0*/  @!PT LDS RZ, [RZ] ;  /* 0x00000000fffff984 */ /* 0x000fe20000000800 */
[----:B------:R-:W-:Y:S01]  /*c100*/  @!PT LDS RZ, [RZ] ;  /* 0x00000000fffff984 */ /* 0x000fe20000000800 */
[----:B------:R1:W-:Y:S01]  /*c110*/  LDGSTS.E.BYPASS.LTC128B.128.ZFILL [R0+0x1000], [R8.64], P6 ;  /* 0x0100000008007fae */ /* 0x0003e2000b141d46 */
[----:B------:R-:W-:Y:S04]  /*c120*/  IADD3 R2, P1, P0, R3, R2, R18 ;  /* 0x0000000203027210 */ /* 0x000fe8000783e012 */
[----:B------:R-:W-:Y:S03]  /*c130*/  IADD3.X R3, RZ, R4, R15, P1, P0 ;  /* 0x00000004ff037210 */ /* 0x000fe60000fe040f */
[----:B------:R1:W-:Y:S04]  /*c140*/  LDGSTS.E.BYPASS.LTC128B.128.ZFILL [R0+0x3000], [R6.64], P5 ;  /* 0x0300000006007fae */ /* 0x0003e8000a941d46 */
[----:B------:R1:W-:Y:S02]  /*c150*/  LDGSTS.E.BYPASS.LTC128B.128.ZFILL [R0+0x5000], [R2.64], P4 ;  /* 0x0500000002007fae */ /* 0x0003e4000a141d46 */
.L_x_1466:
[----:B------:R-:W-:Y:S05]  /*c160*/  BSYNC B0 ;  /* 0x0000000000007941 */ /* 0x000fea0003800000 */
.L_x_1465:
[C---:B------:R-:W-:Y:S01]  /*c170*/  ISETP.GT.AND P0, PT, R197.reuse, RZ, PT ;  /* 0x000000ffc500720c */ /* 0x040fe20003f04270 */
[----:B------:R-:W0:Y:S01]  /*c180*/  LDGDEPBAR ;  /* 0x00000000000079af */ /* 0x000e220000000000 */
[----:B-1----:R-:W-:Y:S01]  /*c190*/  IADD3 R2, R197, -0x1, RZ ;  /* 0xffffffffc5027810 */ /* 0x002fe20007ffe0ff */
[----:B------:R-:W-:Y:S01]  /*c1a0*/  IMAD.MOV.U32 R102, RZ, RZ, R100 ;  /* 0x000000ffff667224 */ /* 0x000fe200078e0064 */
[C---:B------:R-:W-:Y:S01]  /*c1b0*/  ISETP.GE.AND P1, PT, R186.reuse, 0x1, PT ;  /* 0x00000001ba00780c */ /* 0x040fe20003f26270 */
[----:B------:R-:W-:Y:S01]  /*c1c0*/  IMAD.MOV.U32 R0, RZ, RZ, R101 ;  /* 0x000000ffff007224 */ /* 0x000fe200078e0065 */
[----:B------:R-:W-:Y:S01]  /*c1d0*/  IADD3 R186, R186, 0x1, RZ ;  /* 0x00000001baba7810 */ /* 0x000fe20007ffe0ff */
[----:B------:R-:W-:Y:S03]  /*c1e0*/  IMAD.MOV.U32 R197, RZ, RZ, R2 ;  /* 0x000000ffffc57224 */ /* 0x000fe600078e0002 */
[----:B------:R-:W-:Y:S03]  /*c1f0*/  SEL R186, R186, RZ, !P1 ;  /* 0x000000ffbaba7207 */ /* 0x000fe60004800000 */
[----:B------:R-:W-:-:S05]  /*c200*/  @P0 BRA `(.L_x_1469) ;  /* 0xffffcda000000947 */ /* 0x000fca000383ffff */
.L_x_1459:
[----:B------:R-:W-:Y:S05]  /*c210*/  BRA.DIV ~URZ, `(.L_x_1470) ;  /* 0x00003d527f007947 */ /* 0x000fea000b800000 */
[----:B------:R1:W2:Y:S02]  /*c220*/  SHFL.BFLY PT, R5, R216, 0x2, 0x1f ;  /* 0x0c401f00d8057f89 */ /* 0x0002a400000e0000 */
.L_x_1523:
[----:B--2---:R-:W-:Y:S01]  /*c230*/  FADD.FTZ R5, R5, R216 ;  /* 0x000000d805057221 */ /* 0x004fe20000010000 */
[----:B------:R-:W-:Y:S05]  /*c240*/  BRA.DIV ~URZ, `(.L_x_1471) ;  /* 0x00003d827f007947 */ /* 0x000fea000b800000 */
[----:B------:R-:W2:Y:S04]  /*c250*/  SHFL.BFLY PT, R0, R217, 0x2, 0x1f ;  /* 0x0c401f00d9007f89 */ /* 0x000ea800000e0000 */
[----:B------:R-:W3:Y:S01]  /*c260*/  SHFL.BFLY PT, R2, R5, 0x1, 0x1f ;  /* 0x0c201f0005027f89 */ /* 0x000ee200000e0000 */
[----:B--2---:R-:W-:-:S02]  /*c270*/  FADD.FTZ R0, R0, R217 ;  /* 0x000000d900007221 */ /* 0x004fc40000010000 */
[----:B---3--:R-:W-:-:S03]  /*c280*/  FADD.FTZ R5, R5, R2 ;  /* 0x0000000205057221 */ /* 0x008fc60000010000 */
[----:B------:R2:W3:Y:S04]  /*c290*/  SHFL.BFLY PT, R3, R0, 0x1, 0x1f ;  /* 0x0c201f0000037f89 */ /* 0x0004e800000e0000 */
.L_x_1524:
[----:B------:R-:W-:Y:S01]  /*c2a0*/  FSETP.NE.FTZ.AND P1, PT, R5, RZ, PT ;  /* 0x000000ff0500720b */ /* 0x000fe20003f35000 */
[----:B---3--:R-:W-:Y:S01]  /*c2b0*/  FADD.FTZ R3, R3, R0 ;  /* 0x0000000003037221 */ /* 0x008fe20000010000 */
[----:B------:R-:W-:Y:S02]  /*c2c0*/  MOV R2, RZ ;  /* 0x000000ff00027202 */ /* 0x000fe40000000f00 */
[----:B--2---:R-:W-:Y:S02]  /*c2d0*/  MOV R0, RZ ;  /* 0x000000ff00007202 */ /* 0x004fe40000000f00 */
[----:B------:R-:W-:Y:S02]  /*c2e0*/  FSETP.NE.FTZ.AND P0, PT, R3, RZ, PT ;  /* 0x000000ff0300720b */ /* 0x000fe40003f15000 */
[----:B------:R-:W-:-:S05]  /*c2f0*/  MOV R137, 0xff800000 ;  /* 0xff80000000897802 */ /* 0x000fca0000000f00 */
[----:B------:R-:W2:Y:S01]  /*c300*/  @P1 MUFU.RCP R2, R5 ;  /* 0x0000000500021308 */ /* 0x000ea20000001000 */
[----:B------:R-:W-:-:S05]  /*c310*/  @P1 MOV R4, 0x3f317218 ;  /* 0x3f31721800041802 */ /* 0x000fca0000000f00 */
[----:B------:R-:W-:Y:S02]  /*c320*/  @P1 FMUL.FTZ R4, R4, c[0x0][0x2d0] ;  /* 0x0000b40004041a20 */ /* 0x000fe40000410000 */
[----:B------:R-:W3:Y:S01]  /*c330*/  @P1 MUFU.LG2 R5, R5 ;  /* 0x0000000500051308 */ /* 0x000ee20000000c00 */
[----:B--2---:R-:W-:-:S07]  /*c340*/  FMUL.FTZ R34, R2, R133 ;  /* 0x0000008502227220 */ /* 0x004fce0000410000 */
[----:B------:R-:W2:Y:S01]  /*c350*/  @P0 MUFU.RCP R0, R3 ;  /* 0x0000000300000308 */ /* 0x000ea20000001000 */
        /* <DEDUP_REMOVED lines=50> */
[----:B---3--:R-:W-:-:S02]  /*c680*/  @P1 FMUL.FTZ R5, R5, 0.69314718246459960938 ;  /* 0x3f31721805051820 */ /* 0x008fc40000410000 */
[----:B--2---:R-:W-:Y:S02]  /*c690*/  FMUL.FTZ R106, R0, R106 ;  /* 0x0000006a006a7220 */ /* 0x004fe40000410000 */
        /* <DEDUP_REMOVED lines=53> */
.L_x_1424:
[----:B--2---:R2:W5:Y:S01]  /*c9f0*/  LDL R40, [R1+0x8] ;  /* 0x0000080001287983 */ /* 0x0045620000100800 */
        /* <DEDUP_REMOVED lines=17> */
[----:B------:R2:W-:Y:S02]  /*cb10*/  STL [R1+0x8], R40 ;  /* 0x0000082801007387 */ /* 0x0005e40000100800 */
.L_x_1473:
[----:B--2---:R-:W-:Y:S05]  /*cb20*/  BSYNC B0 ;  /* 0x0000000000007941 */ /* 0x004fea0003800000 */
.L_x_1472:
        /* <DEDUP_REMOVED lines=120> */
[----:B-1----:R-:W-:Y:S05]  /*d2b0*/  CALL.REL.NOINC `($__internal_7_$__cuda_sm70_shflsync_idx_p) ;  /* 0x0000323000007944 */ /* 0x002fea0003c00000 */
.L_x_1476:
[----:B--2---:R-:W2:Y:S04]  /*d2c0*/  LDL R2, [R1+0x30] ;  /* 0x0000300001027983 */ /* 0x004ea80000100800 */
[----:B------:R-:W2:Y:S01]  /*d2d0*/  LDL.LU R13, [R1+0x4] ;  /* 0x00000400010d7983 */ /* 0x000ea20000300800 */
[----:B------:R-:W-:Y:S01]  /*d2e0*/  IMAD.MOV.U32 R0, RZ, RZ, 0x1 ;  /* 0x00000001ff007424 */ /* 0x000fe200078e00ff */
[----:B------:R-:W-:Y:S02]  /*d2f0*/  SHF.R.S32.HI R8, RZ, 0x1f, R252 ;  /* 0x0000001fff087819 */ /* 0x000fe400000114fc */
[----:B------:R-:W3:Y:S02]  /*d300*/  LDL R14, [R1+0x38] ;  /* 0x00003800010e7983 */ /* 0x000ee40000100800 */
[----:B------:R-:W-:Y:S01]  /*d310*/  ISETP.NE.AND P1, PT, R0, c[0x0][0x4e8], PT ;  /* 0x00013a0000007a0c */ /* 0x000fe20003f25270 */
[----:B------:R-:W-:-:S04]  /*d320*/  IMAD R5, R8, c[0x0][0x490], RZ ;  /* 0x0001240008057a24 */ /* 0x000fc800078e02ff */
[----:B------:R-:W-:Y:S01]  /*d330*/  IMAD R5, R252, c[0x0][0x494], R5 ;  /* 0x00012500fc057a24 */ /* 0x000fe200078e0205 */
[----:B------:R-:W-:Y:S01]  /*d340*/  SHF.R.S32.HI R11, RZ, 0x1f, R251 ;  /* 0x0000001fff0b7819 */ /* 0x000fe200000114fb */
[----:B------:R-:W4:Y:S04]  /*d350*/  S2R R16, SR_TID.X ;  /* 0x0000000000107919 */ /* 0x000f280000002100 */
[----:B------:R-:W-:Y:S01]  /*d360*/  IMAD R9, R11, c[0x0][0x498], RZ ;  /* 0x000126000b097a24 */ /* 0x000fe200078e02ff */
[----:B------:R-:W-:Y:S02]  /*d370*/  ULDC UR5, c[0x0][0x4e8] ;  /* 0x00013a0000057ab9 */ /* 0x000fe40000000800 */
[----:B------:R-:W-:Y:S02]  /*d380*/  ULDC UR4, c[0x0][0x388] ;  /* 0x0000e20000047ab9 */ /* 0x000fe40000000800 */
[----:B------:R-:W-:Y:S01]  /*d390*/  UIMAD UR4, UR5, UR4, URZ ;  /* 0x00000004050472a4 */ /* 0x000fe2000f8e023f */
[----:B----4-:R-:W-:-:S04]  /*d3a0*/  SHF.R.S32.HI R15, RZ, 0x1f, R16 ;  /* 0x0000001fff0f7819 */ /* 0x010fc80000011410 */
[----:B------:R-:W-:-:S04]  /*d3b0*/  LEA.HI R15, R15, R16, RZ, 0x5 ;  /* 0x000000100f0f7211 */ /* 0x000fc800078f28ff */
[----:B------:R-:W-:-:S04]  /*d3c0*/  LOP3.LUT R15, R15, 0xffffffe0, RZ, 0xc0, !PT ;  /* 0xffffffe00f0f7812 */ /* 0x000fc800078ec0ff */
[----:B------:R-:W-:Y:S01]  /*d3d0*/  IADD3 R15, -R15, R16, RZ ;  /* 0x000000100f0f7210 */ /* 0x000fe20007ffe1ff */
[----:B------:R-:W-:Y:S01]  /*d3e0*/  BSSY B0, `(.L_x_1477) ;  /* 0x000005b000007945 */ /* 0x000fe20003800000 */
[----:B--2---:R-:W-:Y:S01]  /*d3f0*/  IADD3 R4, R2, R13, RZ ;  /* 0x0000000d02047210 */ /* 0x004fe20007ffe0ff */
[----:B------:R-:W-:-:S04]  /*d400*/  IMAD.WIDE.U32 R2, R252, c[0x0][0x490], RZ ;  /* 0x00012400fc027a25 */ /* 0x000fc800078e00ff */
[----:B------:R-:W-:-:S04]  /*d410*/  @P1 IMAD.HI.U32 R6, R4, c[0x0][0x4ec], RZ ;  /* 0x00013b0004061a27 */ /* 0x000fc800078e00ff */
[----:B------:R-:W-:Y:S01]  /*d420*/  IMAD.MOV.U32 R0, RZ, RZ, R4 ;  /* 0x000000ffff007224 */ /* 0x000fe200078e0004 */
[----:B------:R-:W-:Y:S02]  /*d430*/  @P1 SHF.R.U32.HI R0, RZ, c[0x0][0x4f0], R6 ;  /* 0x00013c00ff001a19 */ /* 0x000fe40000011606 */
[----:B------:R-:W-:-:S03]  /*d440*/  IADD3 R3, R3, R5, RZ ;  /* 0x0000000503037210 */ /* 0x000fc60007ffe0ff */
[----:B------:R-:W-:Y:S02]  /*d450*/  IMAD.MOV R5, RZ, RZ, -R0 ;  /* 0x000000ffff057224 */ /* 0x000fe400078e0a00 */
[----:B------:R-:W-:-:S04]  /*d460*/  IMAD.WIDE.U32 R6, R251, c[0x0][0x498], R2 ;  /* 0x00012600fb067a25 */ /* 0x000fc800078e0002 */
[----:B------:R-:W-:Y:S01]  /*d470*/  IMAD R2, R5, c[0x0][0x4e8], R4 ;  /* 0x00013a0005027a24 */ /* 0x000fe200078e0204 */
[----:B------:R-:W-:Y:S01]  /*d480*/  IADD3 R4, P0, R0, R6, RZ ;  /* 0x0000000600047210 */ /* 0x000fe20007f1e0ff */
[----:B------:R-:W-:Y:S01]  /*d490*/  IMAD R3, R251, c[0x0][0x49c], R9 ;  /* 0x00012700fb037a24 */ /* 0x000fe200078e0209 */
[----:B------:R-:W-:Y:S02]  /*d4a0*/  SHF.R.S32.HI R5, RZ, 0x1f, R0 ;  /* 0x0000001fff057819 */ /* 0x000fe40000011400 */
[----:B------:R-:W-:Y:S01]  /*d4b0*/  SHF.R.S32.HI R6, RZ, 0x1f, R2 ;  /* 0x0000001fff067819 */ /* 0x000fe20000011402 */
[----:B------:R-:W-:Y:S01]  /*d4c0*/  IMAD R0, R8, c[0x0][0x3e8], RZ ;  /* 0x0000fa0008007a24 */ /* 0x000fe200078e02ff */
[----:B------:R-:W-:Y:S02]  /*d4d0*/  IADD3.X R5, R5, R7, R3, P0, !PT ;  /* 0x0000000705057210 */ /* 0x000fe400007fe403 */
[----:B------:R-:W-:Y:S01]  /*d4e0*/  IADD3 R10, R219, R13, RZ ;  /* 0x0000000ddb0a7210 */ /* 0x000fe20007ffe0ff */
[----:B------:R-:W-:-:S02]  /*d4f0*/  IMAD R3, R6, c[0x0][0x488], RZ ;  /* 0x0001220006037a24 */ /* 0x000fc400078e02ff */
[C---:B------:R-:W-:Y:S02]  /*d500*/  IMAD R8, R252.reuse, c[0x0][0x3ec], R0 ;  /* 0x0000fb00fc087a24 */ /* 0x040fe400078e0200 */
[----:B------:R-:W-:-:S04]  /*d510*/  IMAD.WIDE.U32 R6, R252, c[0x0][0x3e8], RZ ;  /* 0x0000fa00fc067a25 */ /* 0x000fc800078e00ff */
[C---:B------:R-:W-:Y:S02]  /*d520*/  IMAD R9, R2.reuse, c[0x0][0x48c], R3 ;  /* 0x0001230002097a24 */ /* 0x040fe400078e0203 */
[----:B------:R-:W-:Y:S01]  /*d530*/  IMAD.WIDE.U32 R4, R2, c[0x0][0x488], R4 ;  /* 0x0001220002047a25 */ /* 0x000fe200078e0004 */
[----:B------:R-:W-:-:S03]  /*d540*/  IADD3 R3, R7, R8, RZ ;  /* 0x0000000807037210 */ /* 0x000fc60007ffe0ff */
[----:B------:R-:W-:Y:S01]  /*d550*/  @P1 IMAD.HI.U32 R2, R10, c[0x0][0x4ec], RZ ;  /* 0x00013b000a021a27 */ /* 0x000fe200078e00ff */
[----:B------:R-:W-:-:S03]  /*d560*/  LEA R8, P0, R4, c[0x0][0x450], 0x2 ;  /* 0x0001140004087a11 */ /* 0x000fc600078010ff */
[----:B------:R-:W-:Y:S02]  /*d570*/  IMAD.IADD R5, R5, 0x1, R9 ;  /* 0x0000000105057824 */ /* 0x000fe400078e0209 */
[----:B------:R-:W-:Y:S01]  /*d580*/  IMAD.MOV.U32 R0, RZ, RZ, R10 ;  /* 0x000000ffff007224 */ /* 0x000fe200078e000a */
[----:B------:R-:W-:Y:S02]  /*d590*/  @P1 SHF.R.U32.HI R0, RZ, c[0x0][0x4f0], R2 ;  /* 0x00013c00ff001a19 */ /* 0x000fe40000011602 */
[----:B------:R-:W-:Y:S01]  /*d5a0*/  MOV R2, R6 ;  /* 0x0000000600027202 */ /* 0x000fe20000000f00 */
[----:B------:R-:W-:Y:S01]  /*d5b0*/  IMAD R6, R11, c[0x0][0x3f0], RZ ;  /* 0x0000fc000b067a24 */ /* 0x000fe200078e02ff */
[----:B------:R-:W-:-:S03]  /*d5c0*/  LEA.HI.X R5, R4, c[0x0][0x454], R5, 0x2, P0 ;  /* 0x0001150004057a11 */ /* 0x000fc600000f1405 */
[C---:B------:R-:W-:Y:S02]  /*d5d0*/  IMAD R9, R251.reuse, c[0x0][0x3f4], R6 ;  /* 0x0000fd00fb097a24 */ /* 0x040fe400078e0206 */
[----:B------:R-:W-:Y:S01]  /*d5e0*/  IMAD.WIDE.U32 R2, R251, c[0x0][0x3f0], R2 ;  /* 0x0000fc00fb027a25 */ /* 0x000fe200078e0002 */
[----:B------:R-:W-:Y:S04]  /*d5f0*/  SHFL.IDX PT, R6, R8, RZ, 0x1c1f ;  /* 0x001c1fff08067589 */ /* 0x000fe800000e0000 */
[----:B------:R-:W2:Y:S01]  /*d600*/  SHFL.IDX PT, R7, R5, RZ, 0x1c1f ;  /* 0x001c1fff05077589 */ /* 0x000ea200000e0000 */
[----:B------:R-:W-:-:S03]  /*d610*/  IMAD.MOV R11, RZ, RZ, -R0 ;  /* 0x000000ffff0b7224 */ /* 0x000fc600078e0a00 */
[----:B------:R4:W-:Y:S01]  /*d620*/  SHFL.IDX PT, R4, R8, 0x1, 0x1c1f ;  /* 0x003c1f0008047f89 */ /* 0x0009e200000e0000 */
[----:B------:R-:W-:-:S03]  /*d630*/  IMAD.IADD R3, R3, 0x1, R9 ;  /* 0x0000000103037824 */ /* 0x000fc600078e0209 */
[----:B------:R-:W5:Y:S01]  /*d640*/  SHFL.IDX PT, R5, R5, 0x1, 0x1c1f ;  /* 0x003c1f0005057f89 */ /* 0x000f6200000e0000 */
[----:B---3--:R-:W-:Y:S02]  /*d650*/  IADD3 R9, R14, R13, RZ ;  /* 0x0000000d0e097210 */ /* 0x008fe40007ffe0ff */
[----:B------:R-:W-:-:S04]  /*d660*/  LOP3.LUT P0, RZ, R15, 0x3, RZ, 0xc0, !PT ;  /* 0x000000030fff7812 */ /* 0x000fc8000780c0ff */
[----:B------:R-:W-:Y:S01]  /*d670*/  ISETP.GE.OR P1, PT, R9, UR4, P0 ;  /* 0x0000000409007c0c */ /* 0x000fe20008726670 */
[----:B----4-:R-:W-:Y:S01]  /*d680*/  IMAD R8, R11, c[0x0][0x4e8], R10 ;  /* 0x00013a000b087a24 */ /* 0x010fe200078e020a */
[----:B------:R-:W-:-:S04]  /*d690*/  IADD3 R11, R9, 0x8, RZ ;  /* 0x00000008090b7810 */ /* 0x000fc80007ffe0ff */
[----:B------:R-:W-:Y:S02]  /*d6a0*/  ISETP.GE.OR P0, PT, R11, UR4, P0 ;  /* 0x000000040b007c0c */ /* 0x000fe40008706670 */
[----:B------:R-:W-:-:S05]  /*d6b0*/  SHF.R.S32.HI R12, RZ, 0x1f, R0 ;  /* 0x0000001fff0c7819 */ /* 0x000fca0000011400 */
[----:B--2---:R2:W-:Y:S01]  /*d6c0*/  @!P1 ST.E [R6.64], R137 ;  /* 0x0000008906009985 */ /* 0x0045e2000c101906 */
[----:B------:R-:W-:Y:S02]  /*d6d0*/  IMAD R10, R12, c[0x0][0x3e0], RZ ;  /* 0x0000f8000c0a7a24 */ /* 0x000fe400078e02ff */
[----:B------:R-:W-:-:S03]  /*d6e0*/  IMAD.WIDE.U32 R2, R0, c[0x0][0x3e0], R2 ;  /* 0x0000f80000027a25 */ /* 0x000fc600078e0002 */
[----:B-----5:R2:W-:Y:S01]  /*d6f0*/  @!P0 ST.E [R4.64], R49 ;  /* 0x0000003104008985 */ /* 0x0205e2000c101906 */
[----:B------:R-:W-:Y:S01]  /*d700*/  IMAD R9, R0, c[0x0][0x3e4], R10 ;  /* 0x0000f90000097a24 */ /* 0x000fe200078e020a */
[----:B------:R-:W-:Y:S02]  /*d710*/  SHF.R.S32.HI R0, RZ, 0x1f, R8 ;  /* 0x0000001fff007819 */ /* 0x000fe40000011408 */
        /* <DEDUP_REMOVED lines=8> */
[----:B------:R2:W1:Y:S01]  /*d7a0*/  LDS.128 R60, [R221+0xb080] ;  /* 0x00b08000dd3c7984 */ /* 0x0004620000000c00 */
[----:B------:R-:W-:-:S02]  /*d7b0*/  IMAD.IADD R3, R3, 0x1, R9 ;  /* 0x0000000103037824 */ /* 0x000fc400078e0209 */
[----:B------:R-:W-:Y:S02]  /*d7c0*/  IMAD R0, R0, c[0x0][0x3d8], RZ ;  /* 0x0000f60000007a24 */ /* 0x000fe400078e02ff */
[----:B------:R-:W-:-:S04]  /*d7d0*/  IMAD.WIDE.U32 R2, R8, c[0x0][0x3d8], R2 ;  /* 0x0000f60008027a25 */ /* 0x000fc800078e0002 */
[----:B------:R-:W-:Y:S01]  /*d7e0*/  IMAD R0, R8, c[0x0][0x3dc], R0 ;  /* 0x0000f70008007a24 */ /* 0x000fe200078e0200 */
[----:B------:R-:W-:Y:S01]  /*d7f0*/  LEA R12, P0, R2, c[0x0][0x380], 0x1 ;  /* 0x0000e000020c7a11 */ /* 0x000fe200078008ff */
[----:B------:R-:W-:-:S03]  /*d800*/  IMAD.IADD R11, R250, 0x1, R13 ;  /* 0x00000001fa0b7824 */ /* 0x000fc600078e020d */
[----:B------:R-:W-:-:S04]  /*d810*/  IADD3 R0, R3, R0, RZ ;  /* 0x0000000003007210 */ /* 0x000fc80007ffe0ff */
[----:B------:R-:W-:Y:S02]  /*d820*/  LEA.HI.X R10, R2, c[0x0][0x384], R0, 0x1, P0 ;  /* 0x0000e100020a7a11 */ /* 0x000fe400000f0c00 */
[----:B------:R-:W-:Y:S01]  /*d830*/  ISETP.GE.AND P0, PT, R11, UR4, PT ;  /* 0x000000040b007c0c */ /* 0x000fe2000bf06270 */
[----:B------:R2:W1:Y:S01]  /*d840*/  SHFL.IDX PT, R0, R12, RZ, 0x181f ;  /* 0x00181fff0c007589 */ /* 0x00046200000e0000 */
[----:B------:R-:W-:-:S03]  /*d850*/  SHF.R.S32.HI R13, RZ, 0x1f, R214 ;  /* 0x0000001fff0d7819 */ /* 0x000fc600000114d6 */
[----:B------:R2:W1:Y:S01]  /*d860*/  SHFL.IDX PT, R2, R10, RZ, 0x181f ;  /* 0x00181fff0a027589 */ /* 0x00046200000e0000 */
[----:B------:R-:W-:Y:S02]  /*d870*/  SHF.R.S32.HI R14, RZ, 0x1f, R213 ;  /* 0x0000001fff0e7819 */ /* 0x000fe400000114d5 */
[----:B------:R-:W-:-:S05]  /*d880*/  SHF.R.S32.HI R15, RZ, 0x1f, R200 ;  /* 0x0000001fff0f7819 */ /* 0x000fca00000114c8 */
[----:B------:R-:W-:Y:S05]  /*d890*/  @P0 BRA `(.L_x_1478) ;  /* 0x000000f000000947 */ /* 0x000fea0003800000 */
[----:B---34-:R-:W3:Y:S01]  /*d8a0*/  LDS.128 R24, [R221+0x80] ;  /* 0x00008000dd187984 */ /* 0x018ee20000000c00 */
[----:B------:R-:W-:Y:S02]  /*d8b0*/  ISETP.GE.AND P5, PT, R200, c[0x0][0x3c8], PT ;  /* 0x0000f200c8007a0c */ /* 0x000fe40003fa6270 */
[----:B------:R-:W-:Y:S01]  /*d8c0*/  ISETP.GE.AND P4, PT, R213, c[0x0][0x3c8], PT ;  /* 0x0000f200d5007a0c */ /* 0x000fe20003f86270 */
[----:B------:R-:W4:Y:S01]  /*d8d0*/  LDS.128 R20, [R221+0x4080] ;  /* 0x00408000dd147984 */ /* 0x000f220000000c00 */
[----:B------:R-:W-:-:S03]  /*d8e0*/  ISETP.GE.AND P3, PT, R214, c[0x0][0x3c8], PT ;  /* 0x0000f200d6007a0c */ /* 0x000fc60003f66270 */
[----:B------:R-:W5:Y:S06]  /*d8f0*/  LDS.128 R16, [R221+0x8080] ;  /* 0x00808000dd107984 */ /* 0x000f6c0000000c00 */
[-C--:B-1----:R-:W-:Y:S02]  /*d900*/  @!P5 LEA R8, P2, R200, R0.reuse, 0x1 ;  /* 0x00000000c808d211 */ /* 0x082fe400078408ff */
[-C--:B--2---:R-:W-:Y:S02]  /*d910*/  @!P4 LEA R6, P1, R213, R0.reuse, 0x1 ;  /* 0x00000000d506c211 */ /* 0x084fe400078208ff */
[----:B------:R-:W-:-:S02]  /*d920*/  @!P3 LEA R4, P0, R214, R0, 0x1 ;  /* 0x00000000d604b211 */ /* 0x000fc400078008ff */
[-C--:B------:R-:W-:Y:S02]  /*d930*/  @!P5 LEA.HI.X R9, R200, R2.reuse, R15, 0x1, P2 ;  /* 0x00000002c809d211 */ /* 0x080fe400010f0c0f */
[-C--:B------:R-:W-:Y:S02]  /*d940*/  @!P4 LEA.HI.X R7, R213, R2.reuse, R14, 0x1, P1 ;  /* 0x00000002d507c211 */ /* 0x080fe400008f0c0e */
[----:B------:R-:W-:Y:S01]  /*d950*/  @!P3 LEA.HI.X R5, R214, R2, R13, 0x1, P0 ;  /* 0x00000002d605b211 */ /* 0x000fe200000f0c0d */
[----:B---3--:R1:W-:Y:S04]  /*d960*/  @!P5 ST.E.128 [R8.64], R24 ;  /* 0x000000180800d985 */ /* 0x0083e8000c101d06 */
[----:B----4-:R1:W-:Y:S04]  /*d970*/  @!P4 ST.E.128 [R6.64], R20 ;  /* 0x000000140600c985 */ /* 0x0103e8000c101d06 */
[----:B-----5:R1:W-:Y:S02]  /*d980*/  @!P3 ST.E.128 [R4.64], R16 ;  /* 0x000000100400b985 */ /* 0x0203e4000c101d06 */
.L_x_1478:
[----:B---34-:R-:W-:Y:S05]  /*d990*/  BSYNC B0 ;  /* 0x0000000000007941 */ /* 0x018fea0003800000 */
.L_x_1477:
[----:B------:R-:W-:Y:S01]  /*d9a0*/  IADD3 R3, R11, 0x20, RZ ;  /* 0x000000200b037810 */ /* 0x000fe20007ffe0ff */
[----:B-1----:R1:W3:Y:S01]  /*d9b0*/  SHFL.IDX PT, R2, R10, 0x1, 0x181f ;  /* 0x00381f000a027f89 */ /* 0x0022e200000e0000 */
[----:B------:R-:W-:Y:S02]  /*d9c0*/  BSSY B0, `(.L_x_1479) ;  /* 0x0000010000007945 */ /* 0x000fe40003800000 */
[----:B------:R-:W-:Y:S01]  /*d9d0*/  ISETP.GE.AND P0, PT, R3, UR4, PT ;  /* 0x0000000403007c0c */ /* 0x000fe2000bf06270 */
[----:B------:R1:W4:-:S12]  /*d9e0*/  SHFL.IDX PT, R0, R12, 0x1, 0x181f ;  /* 0x00381f000c007f89 */ /* 0x00031800000e0000 */
[----:B------:R-:W-:Y:S05]  /*d9f0*/  @P0 BRA `(.L_x_1480) ;  /* 0x000000c000000947 */ /* 0x000fea0003800000 */
[----:B------:R-:W-:Y:S02]  /*da00*/  ISETP.GE.AND P2, PT, R200, c[0x0][0x3c8], PT ;  /* 0x0000f200c8007a0c */ /* 0x000fe40003f46270 */
[----:B------:R-:W-:Y:S02]  /*da10*/  ISETP.GE.AND P1, PT, R213, c[0x0][0x3c8], PT ;  /* 0x0000f200d5007a0c */ /* 0x000fe40003f26270 */
[----:B------:R-:W-:-:S09]  /*da20*/  ISETP.GE.AND P0, PT, R214, c[0x0][0x3c8], PT ;  /* 0x0000f200d6007a0c */ /* 0x000fd20003f06270 */
[-C--:B----4-:R-:W-:Y:S02]  /*da30*/  @!P2 LEA R8, P5, R200, R0.reuse, 0x1 ;  /* 0x00000000c808a211 */ /* 0x090fe400078a08ff */
[CC--:B--2---:R-:W-:Y:S02]  /*da40*/  @!P1 LEA R6, P4, R213.reuse, R0.reuse, 0x1 ;  /* 0x00000000d5069211 */ /* 0x0c4fe400078808ff */
[----:B------:R-:W-:Y:S02]  /*da50*/  @!P0 LEA R4, P3, R214, R0, 0x1 ;  /* 0x00000000d6048211 */ /* 0x000fe400078608ff */
[-C--:B---3--:R-:W-:Y:S02]  /*da60*/  @!P2 LEA.HI.X R9, R200, R2.reuse, R15, 0x1, P5 ;  /* 0x00000002c809a211 */ /* 0x088fe400028f0c0f */
[-C--:B------:R-:W-:Y:S02]  /*da70*/  @!P1 LEA.HI.X R7, R213, R2.reuse, R14, 0x1, P4 ;  /* 0x00000002d5079211 */ /* 0x080fe400020f0c0e */
[----:B------:R-:W-:Y:S01]  /*da80*/  @!P0 LEA.HI.X R5, R214, R2, R13, 0x1, P3 ;  /* 0x00000002d6058211 */ /* 0x000fe200018f0c0d */
[----:B------:R2:W-:Y:S04]  /*da90*/  @!P2 ST.E.128 [R8.64], R36 ;  /* 0x000000240800a985 */ /* 0x0005e8000c101d06 */
[----:B------:R2:W-:Y:S04]  /*daa0*/  @!P1 ST.E.128 [R6.64], R32 ;  /* 0x0000002006009985 */ /* 0x0005e8000c101d06 */
[----:B------:R2:W-:Y:S02]  /*dab0*/  @!P0 ST.E.128 [R4.64], R28 ;  /* 0x0000001c04008985 */ /* 0x0005e4000c101d06 */
.L_x_1480:
[----:B------:R-:W-:Y:S05]  /*dac0*/  BSYNC B0 ;  /* 0x0000000000007941 */ /* 0x000fea0003800000 */
.L_x_1479:
[----:B------:R-:W-:Y:S01]  /*dad0*/  IADD3 R3, R11, 0x40, RZ ;  /* 0x000000400b037810 */ /* 0x000fe20007ffe0ff */
[----:B---3--:R3:W1:Y:S01]  /*dae0*/  SHFL.IDX PT, R2, R10, 0x2, 0x181f ;  /* 0x00581f000a027f89 */ /* 0x00866200000e0000 */
[----:B------:R-:W-:Y:S02]  /*daf0*/  BSSY B0, `(.L_x_1481) ;  /* 0x0000010000007945 */ /* 0x000fe40003800000 */
[----:B------:R-:W-:Y:S01]  /*db00*/  ISETP.GE.AND P0, PT, R3, UR4, PT ;  /* 0x0000000403007c0c */ /* 0x000fe2000bf06270 */
[----:B----4-:R3:W4:-:S12]  /*db10*/  SHFL.IDX PT, R0, R12, 0x2, 0x181f ;  /* 0x00581f000c007f89 */ /* 0x01071800000e0000 */
[----:B------:R-:W-:Y:S05]  /*db20*/  @P0 BRA `(.L_x_1482) ;  /* 0x000000c000000947 */ /* 0x000fea0003800000 */
[----:B------:R-:W-:Y:S02]  /*db30*/  ISETP.GE.AND P2, PT, R200, c[0x0][0x3c8], PT ;  /* 0x0000f200c8007a0c */ /* 0x000fe40003f46270 */
[----:B------:R-:W-:Y:S02]  /*db40*/  ISETP.GE.AND P1, PT, R213, c[0x0][0x3c8], PT ;  /* 0x0000f200d5007a0c */ /* 0x000fe40003f26270 */
[----:B------:R-:W-:-:S09]  /*db50*/  ISETP.GE.AND P0, PT, R214, c[0x0][0x3c8], PT ;  /* 0x0000f200d6007a0c */ /* 0x000fd20003f06270 */
[-C--:B--2-4-:R-:W-:Y:S02]  /*db60*/  @!P2 LEA R8, P5, R200, R0.reuse, 0x1 ;  /* 0x00000000c808a211 */ /* 0x094fe400078a08ff */
[CC--:B------:R-:W-:Y:S02]  /*db70*/  @!P1 LEA R6, P4, R213.reuse, R0.reuse, 0x1 ;  /* 0x00000000d5069211 */ /* 0x0c0fe400078808ff */
[----:B------:R-:W-:Y:S02]  /*db80*/  @!P0 LEA R4, P3, R214, R0, 0x1 ;  /* 0x00000000d6048211 */ /* 0x000fe400078608ff */
[-C--:B-1----:R-:W-:Y:S02]  /*db90*/  @!P2 LEA.HI.X R9, R200, R2.reuse, R15, 0x1, P5 ;  /* 0x00000002c809a211 */ /* 0x082fe400028f0c0f */
[-C--:B------:R-:W-:Y:S02]  /*dba0*/  @!P1 LEA.HI.X R7, R213, R2.reuse, R14, 0x1, P4 ;  /* 0x00000002d5079211 */ /* 0x080fe400020f0c0e */
[----:B------:R-:W-:Y:S01]  /*dbb0*/  @!P0 LEA.HI.X R5, R214, R2, R13, 0x1, P3 ;  /* 0x00000002d6058211 */ /* 0x000fe200018f0c0d */
[----:B------:R1:W-:Y:S04]  /*dbc0*/  @!P2 ST.E.128 [R8.64], R48 ;  /* 0x000000300800a985 */ /* 0x0003e8000c101d06 */
[----:B------:R1:W-:Y:S04]  /*dbd0*/  @!P1 ST.E.128 [R6.64], R44 ;  /* 0x0000002c06009985 */ /* 0x0003e8000c101d06 */
[----:B------:R1:W-:Y:S02]  /*dbe0*/  @!P0 ST.E.128 [R4.64], R40 ;  /* 0x0000002804008985 */ /* 0x0003e4000c101d06 */
.L_x_1482:
[----:B------:R-:W-:Y:S05]  /*dbf0*/  BSYNC B0 ;  /* 0x0000000000007941 */ /* 0x000fea0003800000 */
.L_x_1481:
[----:B------:R-:W-:Y:S01]  /*dc00*/  IADD3 R3, R11, 0x60, RZ ;  /* 0x000000600b037810 */ /* 0x000fe20007ffe0ff */
[----:B-1----:R1:W2:Y:S03]  /*dc10*/  SHFL.IDX PT, R2, R10, 0x3, 0x181f ;  /* 0x00781f000a027f89 */ /* 0x0022a600000e0000 */
[----:B------:R-:W-:Y:S01]  /*dc20*/  ISETP.GE.AND P0, PT, R3, UR4, PT ;  /* 0x0000000403007c0c */ /* 0x000fe2000bf06270 */
[----:B----4-:R1:W4:-:S12]  /*dc30*/  SHFL.IDX PT, R0, R12, 0x3, 0x181f ;  /* 0x00781f000c007f89 */ /* 0x01031800000e0000 */
[----:B------:R-:W-:Y:S05]  /*dc40*/  @P0 BRA `(.L_x_1483) ;  /* 0x00000b0000000947 */ /* 0x000fea0003800000 */
[----:B------:R-:W-:Y:S02]  /*dc50*/  ISETP.GE.AND P1, PT, R200, c[0x0][0x3c8], PT ;  /* 0x0000f200c8007a0c */ /* 0x000fe40003f26270 */
[----:B------:R-:W-:-:S11]  /*dc60*/  ISETP.GE.AND P0, PT, R213, c[0x0][0x3c8], PT ;  /* 0x0000f200d5007a0c */ /* 0x000fd60003f06270 */
[CC--:B--2-4-:R-:W-:Y:S02]  /*dc70*/  @!P1 LEA R6, P3, R200.reuse, R0.reuse, 0x1 ;  /* 0x00000000c8069211 */ /* 0x0d4fe400078608ff */
[C---:B------:R-:W-:Y:S02]  /*dc80*/  @!P0 LEA R4, P2, R213.reuse, R0, 0x1 ;  /* 0x00000000d5048211 */ /* 0x040fe400078408ff */
[-C--:B------:R-:W-:Y:S02]  /*dc90*/  @!P1 LEA.HI.X R7, R200, R2.reuse, R15, 0x1, P3 ;  /* 0x00000002c8079211 */ /* 0x080fe400018f0c0f */
        /* <DEDUP_REMOVED lines=9> */
.L_x_1475:
[----:B------:R-:W2:Y:S01]  /*dd30*/  LDL R0, [R1+0x4] ;  /* 0x0000040001007983 */ /* 0x000ea20000100800 */
[----:B------:R-:W-:Y:S01]  /*dd40*/  BSSY B0, `(.L_x_1484) ;  /* 0x0000025000007945 */ /* 0x000fe20003800000 */
[----:B------:R-:W-:Y:S02]  /*dd50*/  SHF.R.S32.HI R9, RZ, 0x1f, R252 ;  /* 0x0000001fff097819 */ /* 0x000fe400000114fc */
[----:B------:R-:W3:Y:S01]  /*dd60*/  S2R R3, SR_TID.X ;  /* 0x0000000000037919 */ /* 0x000ee20000002100 */
[----:B------:R-:W-:Y:S02]  /*dd70*/  SHF.R.S32.HI R10, RZ, 0x1f, R251 ;  /* 0x0000001fff0a7819 */ /* 0x000fe400000114fb */
[----:B---3--:R-:W-:Y:S01]  /*dd80*/  ISETP.GE.AND P0, PT, R3, 0x80, PT ;  /* 0x000000800300780c */ /* 0x008fe20003f06270 */
[----:B--2---:R-:W-:-:S12]  /*dd90*/  IMAD.MOV.U32 R11, RZ, RZ, R0 ;  /* 0x000000ffff0b7224 */ /* 0x004fd800078e0000 */
        /* <DEDUP_REMOVED lines=16> */
[C---:B------:R-:W-:Y:S01]  /*dea0*/  IADD3 R7, -R0.reuse, RZ, RZ ;  /* 0x000000ff00077210 */ /* 0x040fe20007ffe1ff */
        /* <DEDUP_REMOVED lines=14> */
.L_x_1485:
[----:B------:R-:W-:Y:S05]  /*df90*/  BSYNC B0 ;  /* 0x0000000000007941 */ /* 0x000fea0003800000 */
.L_x_1484:
        /* <DEDUP_REMOVED lines=30> */
.L_x_1525:
[----:B------:R-:W-:Y:S05]  /*e180*/  BRA.DIV ~URZ, `(.L_x_1487) ;  /* 0x00001fb27f007947 */ /* 0x000fea000b800000 */
[----:B------:R4:W1:Y:S02]  /*e190*/  SHFL.IDX PT, R0, R11, RZ, 0x181f ;  /* 0x00181fff0b007589 */ /* 0x00086400000e0000 */
.L_x_1526:
[----:B------:R-:W5:Y:S01]  /*e1a0*/  LDL.LU R2, [R1+0x4] ;  /* 0x0000040001027983 */ /* 0x000f620000300800 */
[----:B------:R-:W-:Y:S01]  /*e1b0*/  MOV R12, c[0x0][0x4e8] ;  /* 0x00013a00000c7a02 */ /* 0x000fe20000000f00 */
[----:B------:R-:W-:Y:S04]  /*e1c0*/  BSSY B0, `(.L_x_1488) ;  /* 0x0000014000007945 */ /* 0x000fe80003800000 */
[----:B------:R-:W-:Y:S01]  /*e1d0*/  IMAD R12, R12, c[0x0][0x388], RZ ;  /* 0x0000e2000c0c7a24 */ /* 0x000fe200078e02ff */
[----:B-----5:R-:W-:-:S04]  /*e1e0*/  IADD3 R10, R250, R2, RZ ;  /* 0x00000002fa0a7210 */ /* 0x020fc80007ffe0ff */
        /* <DEDUP_REMOVED lines=17> */
.L_x_1489:
[----:B------:R-:W-:Y:S05]  /*e300*/  BSYNC B0 ;  /* 0x0000000000007941 */ /* 0x000fea0003800000 */
.L_x_1488:
[----:B------:R-:W-:Y:S05]  /*e310*/  BRA.DIV ~URZ, `(.L_x_1490) ;  /* 0x00001e927f007947 */ /* 0x000fea000b800000 */
[----:B---3--:R3:W2:Y:S04]  /*e320*/  SHFL.IDX PT, R8, R9, 0x1, 0x181f ;  /* 0x00381f0009087f89 */ /* 0x0086a800000e0000 */
[----:B-1----:R3:W1:Y:S02]  /*e330*/  SHFL.IDX PT, R0, R11, 0x1, 0x181f ;  /* 0x00381f000b007f89 */ /* 0x00266400000e0000 */
.L_x_1527:
        /* <DEDUP_REMOVED lines=19> */
.L_x_1492:
[----:B------:R-:W-:Y:S05]  /*e470*/  BSYNC B0 ;  /* 0x0000000000007941 */ /* 0x000fea0003800000 */
.L_x_1491:
[----:B------:R-:W-:Y:S05]  /*e480*/  BRA.DIV ~URZ, `(.L_x_1493) ;  /* 0x00001df27f007947 */ /* 0x000fea000b800000 */
[----:B--2---:R2:W3:Y:S02]  /*e490*/  SHFL.IDX PT, R8, R9, 0x2, 0x181f ;  /* 0x00581f0009087f89 */ /* 0x0044e400000e0000 */
.L_x_1528:
[----:B------:R-:W-:Y:S05]  /*e4a0*/  BRA.DIV ~URZ, `(.L_x_1494) ;  /* 0x00001e427f007947 */ /* 0x000fea000b800000 */
[----:B-1----:R1:W2:Y:S02]  /*e4b0*/  SHFL.IDX PT, R0, R11, 0x2, 0x181f ;  /* 0x00581f000b007f89 */ /* 0x0022a400000e0000 */
.L_x_1529:
        /* <DEDUP_REMOVED lines=19> */
.L_x_1496:
[----:B------:R-:W-:Y:S05]  /*e5f0*/  BSYNC B0 ;  /* 0x0000000000007941 */ /* 0x000fea0003800000 */
.L_x_1495:
[----:B------:R-:W-:Y:S05]  /*e600*/  BRA.DIV ~URZ, `(.L_x_1497) ;  /* 0x00001d527f007947 */ /* 0x000fea000b800000 */
[----:B---3--:R3:W1:Y:S04]  /*e610*/  SHFL.IDX PT, R8, R9, 0x3, 0x181f ;  /* 0x00781f0009087f89 */ /* 0x00866800000e0000 */
[----:B--2---:R3:W2:Y:S02]  /*e620*/  SHFL.IDX PT, R0, R11, 0x3, 0x181f ;  /* 0x00781f000b007f89 */ /* 0x0046a400000e0000 */
.L_x_1530:
        /* <DEDUP_REMOVED lines=18> */
.L_x_1483:
[----:B------:R-:W-:Y:S05]  /*e750*/  BSYNC B1 ;  /* 0x0000000000017941 */ /* 0x000fea0003800000 */
.L_x_1474:
[----:B--2-4-:R-:W2:Y:S02]  /*e760*/  LDL R0, [R1+0x34] ;  /* 0x0000340001007983 */ /* 0x014ea40000100800 */
[----:B--2---:R-:W-:-:S13]  /*e770*/  ISETP.NE.AND P0, PT, R0, RZ, PT ;  /* 0x000000ff0000720c */ /* 0x004fda0003f05270 */
[----:B------:R-:W-:Y:S01]  /*e780*/  @P0 WARPSYNC 0xffffffff ;  /* 0xffffffff00000948 */ /* 0x000fe20003800000 */
[----:B------:R-:W-:Y:S06]  /*e790*/  @P0 BAR.SYNC.DEFER_BLOCKING 0x5, 0x100 ;  /* 0x0144000000000b1d */ /* 0x000fec0000010000 */
[----:B------:R-:W2:Y:S04]  /*e7a0*/  @P0 LDS R0, [0x24100] ;  /* 0x02410000ff000984 */ /* 0x000ea80000000800 */
[----:B--2---:R2:W-:Y:S04]  /*e7b0*/  @P0 STL [R1+0x8], R0 ;  /* 0x0000080001000387 */ /* 0x0045e80000100800 */
[----:B------:R-:W-:Y:S06]  /*e7c0*/  @P0 BAR.ARV 0x4, 0x100 ;  /* 0x0104000000000b1d */ /* 0x000fec0000002000 */
[----:B------:R-:W-:Y:S05]  /*e7d0*/  @P0 BRA `(.L_x_1498) ;  /* 0x0000007000000947 */ /* 0x000fea0003800000 */
[----:B------:R-:W-:Y:S05]  /*e7e0*/  BRA.DIV ~URZ, `(.L_x_1499) ;  /* 0x00001c427f007947 */ /* 0x000fea000b800000 */
[----:B--2---:R2:W4:Y:S02]  /*e7f0*/  SHFL.IDX PT, R0, R65, RZ, 0x1f ;  /* 0x00001fff41007589 */ /* 0x00452400000e0000 */
.L_x_1531:
[----:B------:R-:W-:Y:S01]  /*e800*/  WARPSYNC 0xffffffff ;  /* 0xffffffff00007948 */ /* 0x000fe20003800000 */
[----:B------:R-:W-:Y:S06]  /*e810*/  BAR.SYNC.DEFER_BLOCKING 0x4, 0x100 ;  /* 0x0104000000007b1d */ /* 0x000fec0000010000 */
[----:B----4-:R4:W-:Y:S04]  /*e820*/  STL [R1+0x8], R0 ;  /* 0x0000080001007387 */ /* 0x0109e80000100800 */
[----:B------:R4:W-:Y:S04]  /*e830*/  @!P6 STS [0x24100], R65 ;  /* 0x02410041ff00e388 */ /* 0x0009e80000000800 */
[----:B------:R-:W-:Y:S06]  /*e840*/  BAR.ARV 0x5, 0x100 ;  /* 0x0144000000007b1d */ /* 0x000fec0000002000 */
.L_x_1498:
[----:B--2-4-:R-:W2:Y:S02]  /*e850*/  LDL R0, [R1+0x8] ;  /* 0x0000080001007983 */ /* 0x014ea40000100800 */
[----:B--2---:R-:W-:-:S13]  /*e860*/  ISETP.GE.AND P0, PT, R0, c[0x0][0x538], PT ;  /* 0x00014e0000007a0c */ /* 0x004fda0003f06270 */
[----:B-1-3--:R-:W-:Y:S01]  /*e870*/  @P0 CALL.REL.NOINC `(.L_x_1500) ;  /* 0x0000001000000944 */ /* 0x00afe20003c00000 */
[----:B------:R-:W-:Y:S05]  /*e880*/  BRA `(.L_x_1501) ;  /* 0xffff203000007947 */ /* 0x000fea000383ffff */
.L_x_1500:
[----:B------:R-:W-:Y:S05]  /*e890*/  EXIT ;  /* 0x000000000000794d */ /* 0x000fea0003800000 */
.L_x_1425:
[----:B------:R-:W-:Y:S01]  /*e8a0*/  IMAD.MOV.U32 R161, RZ, RZ, R9 ;  /* 0x000000ffffa17224 */ /* 0x000fe200078e0009 */
[----:B------:R-:W-:Y:S01]  /*e8b0*/  MOV R160, RZ ;  /* 0x000000ff00a07202 */ /* 0x000fe20000000f00 */
[----:B------:R-:W-:Y:S01]  /*e8c0*/  IMAD.MOV.U32 R3, RZ, RZ, 0x181f ;  /* 0x0000181fff037424 */ /* 0x000fe200078e00ff */
[----:B------:R-:W-:Y:S02]  /*e8d0*/  MOV R2, 0xe8f0 ;  /* 0x0000e8f000027802 */ /* 0x000fe40000000f00 */
[----:B-----5:R-:W-:Y:S05]  /*e8e0*/  CALL.REL.NOINC `($__internal_7_$__cuda_sm70_shflsync_idx_p) ;  /* 0x00001c0000007944 */ /* 0x020fea0003c00000 */
[----:B------:R-:W-:Y:S01]  /*e8f0*/  MOV R8, R160 ;  /* 0x000000a000087202 */ /* 0x000fe20000000f00 */
[----:B------:R-:W-:Y:S05]  /*e900*/  BRA `(.L_x_1502) ;  /* 0xffff2a4000007947 */ /* 0x000fea000383ffff */
.L_x_1426:
[----:B------:R-:W-:Y:S01]  /*e910*/  IMAD.MOV.U32 R161, RZ, RZ, R11 ;  /* 0x000000ffffa17224 */ /* 0x000fe200078e000b */
[----:B------:R-:W-:Y:S01]  /*e920*/  MOV R160, RZ ;  /* 0x000000ff00a07202 */ /* 0x000fe20000000f00 */
[----:B------:R-:W-:Y:S01]  /*e930*/  IMAD.MOV.U32 R3, RZ, RZ, 0x181f ;  /* 0x0000181fff037424 */ /* 0x000fe200078e00ff */
[----:B------:R-:W-:Y:S02]  /*e940*/  MOV R2, 0xe960 ;  /* 0x0000e96000027802 */ /* 0x000fe40000000f00 */
[----:B-12--5:R-:W-:Y:S05]  /*e950*/  CALL.REL.NOINC `($__internal_7_$__cuda_sm70_shflsync_idx_p) ;  /* 0x00001b9000007944 */ /* 0x026fea0003c00000 */
[----:B------:R-:W-:Y:S01]  /*e960*/  MOV R0, R160 ;  /* 0x000000a000007202 */ /* 0x000fe20000000f00 */
[----:B------:R-:W-:Y:S05]  /*e970*/  BRA `(.L_x_1503) ;  /* 0xffff29f000007947 */ /* 0x000fea000383ffff */
.L_x_1429:
[----:B------:R-:W-:Y:S01]  /*e980*/  IMAD.MOV.U32 R161, RZ, RZ, R9 ;  /* 0x000000ffffa17224 */ /* 0x000fe200078e0009 */
[----:B------:R-:W-:Y:S01]  /*e990*/  MOV R160, 0x1 ;  /* 0x0000000100a07802 */ /* 0x000fe20000000f00 */
[----:B--2---:R-:W-:Y:S01]  /*e9a0*/  IMAD.MOV.U32 R3, RZ, RZ, 0x181f ;  /* 0x0000181fff037424 */ /* 0x004fe200078e00ff */
[----:B------:R-:W-:-:S02]  /*e9b0*/  MOV R2, 0xe9d0 ;  /* 0x0000e9d000027802 */ /* 0x000fc40000000f00 */
[----:B-1--45:R-:W-:Y:S05]  /*e9c0*/  CALL.REL.NOINC `($__internal_7_$__cuda_sm70_shflsync_idx_p) ;  /* 0x00001b2000007944 */ /* 0x032fea0003c00000 */
[----:B------:R-:W-:Y:S01]  /*e9d0*/  IMAD.MOV.U32 R8, RZ, RZ, R160 ;  /* 0x000000ffff087224 */ /* 0x000fe200078e00a0 */
[----:B------:R-:W-:Y:S01]  /*e9e0*/  MOV R160, 0x1 ;  /* 0x0000000100a07802 */ /* 0x000fe20000000f00 */
[----:B------:R-:W-:Y:S01]  /*e9f0*/  IMAD.MOV.U32 R161, RZ, RZ, R11 ;  /* 0x000000ffffa17224 */ /* 0x000fe200078e000b */
[----:B------:R-:W-:-:S02]  /*ea00*/  MOV R3, 0x181f ;  /* 0x0000181f00037802 */ /* 0x000fc40000000f00 */
[----:B------:R-:W-:Y:S02]  /*ea10*/  MOV R2, 0xea30 ;  /* 0x0000ea3000027802 */ /* 0x000fe40000000f00 */
[----:B------:R-:W-:Y:S05]  /*ea20*/  CALL.REL.NOINC `($__internal_7_$__cuda_sm70_shflsync_idx_p) ;  /* 0x00001ac000007944 */ /* 0x000fea0003c00000 */
[----:B------:R-:W-:Y:S01]  /*ea30*/  MOV R0, R160 ;  /* 0x000000a000007202 */ /* 0x000fe20000000f00 */
[----:B------:R-:W-:Y:S05]  /*ea40*/  BRA `(.L_x_1504) ;  /* 0xffff2ac000007947 */ /* 0x000fea000383ffff */
.L_x_1432:
[----:B------:R-:W-:Y:S01]  /*ea50*/  IMAD.MOV.U32 R161, RZ, RZ, R9 ;  /* 0x000000ffffa17224 */ /* 0x000fe200078e0009 */
[----:B------:R-:W-:Y:S01]  /*ea60*/  MOV R160, 0x2 ;  /* 0x0000000200a07802 */ /* 0x000fe20000000f00 */
[----:B---3--:R-:W-:Y:S01]  /*ea70*/  IMAD.MOV.U32 R3, RZ, RZ, 0x181f ;  /* 0x0000181fff037424 */ /* 0x008fe200078e00ff */
[----:B------:R-:W-:Y:S02]  /*ea80*/  MOV R2, 0xeaa0 ;  /* 0x0000eaa000027802 */ /* 0x000fe40000000f00 */
[----:B-12-45:R-:W-:Y:S05]  /*ea90*/  CALL.REL.NOINC `($__internal_7_$__cuda_sm70_shflsync_idx_p) ;  /* 0x00001a5000007944 */ /* 0x036fea0003c00000 */
[----:B------:R-:W-:Y:S01]  /*eaa0*/  MOV R8, R160 ;  /* 0x000000a000087202 */ /* 0x000fe20000000f00 */
[----:B------:R-:W-:Y:S05]  /*eab0*/  BRA `(.L_x_1505) ;  /* 0xffff2bb000007947 */ /* 0x000fea000383ffff */
.L_x_1433:
[----:B------:R-:W-:Y:S01]  /*eac0*/  IMAD.MOV.U32 R161, RZ, RZ, R11 ;  /* 0x000000ffffa17224 */ /* 0x000fe200078e000b */
[----:B------:R-:W-:Y:S01]  /*ead0*/  MOV R160, 0x2 ;  /* 0x0000000200a07802 */ /* 0x000fe20000000f00 */
[----:B------:R-:W-:Y:S01]  /*eae0*/  IMAD.MOV.U32 R3, RZ, RZ, 0x181f ;  /* 0x0000181fff037424 */ /* 0x000fe200078e00ff */
[----:B------:R-:W-:Y:S02]  /*eaf0*/  MOV R2, 0xeb10 ;  /* 0x0000eb1000027802 */ /* 0x000fe40000000f00 */
[----:B-12345:R-:W-:Y:S05]  /*eb00*/  CALL.REL.NOINC `($__internal_7_$__cuda_sm70_shflsync_idx_p) ;  /* 0x000019e000007944 */ /* 0x03efea0003c00000 */
[----:B------:R-:W-:Y:S01]  /*eb10*/  MOV R0, R160 ;  /* 0x000000a000007202 */ /* 0x000fe20000000f00 */
[----:B------:R-:W-:Y:S05]  /*eb20*/  BRA `(.L_x_1506) ;  /* 0xffff2b6000007947 */ /* 0x000fea000383ffff */
.L_x_1436:
[----:B------:R-:W-:Y:S01]  /*eb30*/  IMAD.MOV.U32 R161, RZ, RZ, R9 ;  /* 0x000000ffffa17224 */ /* 0x000fe200078e0009 */
[----:B------:R-:W-:Y:S01]  /*eb40*/  MOV R160, 0x3 ;  /* 0x0000000300a07802 */ /* 0x000fe20000000f00 */
[----:B-1----:R-:W-:Y:S01]  /*eb50*/  IMAD.MOV.U32 R3, RZ, RZ, 0x181f ;  /* 0x0000181fff037424 */ /* 0x002fe200078e00ff */
[----:B------:R-:W-:-:S02]  /*eb60*/  MOV R2, 0xeb80 ;  /* 0x0000eb8000027802 */ /* 0x000fc40000000f00 */
[----:B--2345:R-:W-:Y:S05]  /*eb70*/  CALL.REL.NOINC `($__internal_7_$__cuda_sm70_shflsync_idx_p) ;  /* 0x0000197000007944 */ /* 0x03cfea0003c00000 */
        /* <DEDUP_REMOVED lines=8> */
.L_x_1439:
[----:B------:R-:W-:Y:S01]  /*ec00*/  IMAD.MOV.U32 R161, RZ, RZ, R9 ;  /* 0x000000ffffa17224 */ /* 0x000fe200078e0009 */
[----:B------:R-:W-:Y:S01]  /*ec10*/  MOV R160, RZ ;  /* 0x000000ff00a07202 */ /* 0x000fe20000000f00 */
[----:B------:R-:W-:Y:S01]  /*ec20*/  IMAD.MOV.U32 R3, RZ, RZ, 0x181f ;  /* 0x0000181fff037424 */ /* 0x000fe200078e00ff */
[----:B------:R-:W-:Y:S02]  /*ec30*/  MOV R2, 0xec50 ;  /* 0x0000ec5000027802 */ /* 0x000fe40000000f00 */
[----:B------:R-:W-:Y:S05]  /*ec40*/  CALL.REL.NOINC `($__internal_7_$__cuda_sm70_shflsync_idx_p) ;  /* 0x000018a000007944 */ /* 0x000fea0003c00000 */
[----:B------:R-:W-:Y:S01]  /*ec50*/  MOV R8, R160 ;  /* 0x000000a000087202 */ /* 0x000fe20000000f00 */
[----:B------:R-:W-:Y:S05]  /*ec60*/  BRA `(.L_x_1508) ;  /* 0xffff36e000007947 */ /* 0x000fea000383ffff */
.L_x_1440:
[----:B------:R-:W-:Y:S01]  /*ec70*/  IMAD.MOV.U32 R161, RZ, RZ, R12 ;  /* 0x000000ffffa17224 */ /* 0x000fe200078e000c */
[----:B------:R-:W-:Y:S01]  /*ec80*/  MOV R160, RZ ;  /* 0x000000ff00a07202 */ /* 0x000fe20000000f00 */
[----:B------:R-:W-:Y:S01]  /*ec90*/  IMAD.MOV.U32 R3, RZ, RZ, 0x181f ;  /* 0x0000181fff037424 */ /* 0x000fe200078e00ff */
[----:B------:R-:W-:Y:S02]  /*eca0*/  MOV R2, 0xecc0 ;  /* 0x0000ecc000027802 */ /* 0x000fe40000000f00 */
[----:B-12---:R-:W-:Y:S05]  /*ecb0*/  CALL.REL.NOINC `($__internal_7_$__cuda_sm70_shflsync_idx_p) ;  /* 0x0000183000007944 */ /* 0x006fea0003c00000 */
[C---:B------:R-:W-:Y:S01]  /*ecc0*/  IADD3 R6, P6, R160.reuse, R17, RZ ;  /* 0x00000011a0067210 */ /* 0x040fe20007fde0ff */
[----:B------:R-:W-:Y:S01]  /*ecd0*/  IMAD.MOV.U32 R161, RZ, RZ, R9 ;  /* 0x000000ffffa17224 */ /* 0x000fe200078e0009 */
[----:B------:R-:W-:-:S02]  /*ece0*/  IADD3 R4, P5, R160, R18, RZ ;  /* 0x00000012a0047210 */ /* 0x000fc40007fbe0ff */
[----:B------:R-:W-:Y:S01]  /*ecf0*/  IADD3 R2, P0, R160, R19, RZ ;  /* 0x00000013a0027210 */ /* 0x000fe20007f1e0ff */
[----:B------:R-:W-:Y:S01]  /*ed00*/  IMAD.X R7, R8, 0x1, R14, P6 ;  /* 0x0000000108077824 */ /* 0x000fe200030e060e */
[----:B------:R-:W-:Y:S01]  /*ed10*/  ISETP.GE.AND P6, PT, R200, c[0x0][0x1d4], PT ;  /* 0x00007500c8007a0c */ /* 0x000fe20003fc6270 */
[C---:B------:R-:W-:Y:S01]  /*ed20*/  IMAD.X R5, R8.reuse, 0x1, R16, P5 ;  /* 0x0000000108057824 */ /* 0x040fe200028e0610 */
[----:B------:R-:W-:Y:S01]  /*ed30*/  ISETP.GE.AND P5, PT, R213, c[0x0][0x1d4], PT ;  /* 0x00007500d5007a0c */ /* 0x000fe20003fa6270 */
[----:B------:R-:W-:Y:S01]  /*ed40*/  IMAD.X R3, R8, 0x1, R15, P0 ;  /* 0x0000000108037824 */ /* 0x000fe200000e060f */
[----:B------:R-:W-:Y:S01]  /*ed50*/  ISETP.GE.AND P0, PT, R214, c[0x0][0x1d4], PT ;  /* 0x00007500d6007a0c */ /* 0x000fe20003f06270 */
[----:B------:R-:W-:Y:S01]  /*ed60*/  IMAD.MOV.U32 R160, RZ, RZ, 0x1 ;  /* 0x00000001ffa07424 */ /* 0x000fe200078e00ff */
[----:B------:R-:W-:Y:S02]  /*ed70*/  SEL R11, RZ, 0x10, P6 ;  /* 0x00000010ff0b7807 */ /* 0x000fe40003000000 */
[----:B------:R-:W-:-:S02]  /*ed80*/  SEL R10, RZ, 0x10, P5 ;  /* 0x00000010ff0a7807 */ /* 0x000fc40002800000 */
[----:B------:R-:W-:-:S03]  /*ed90*/  SEL R9, RZ, 0x10, P0 ;  /* 0x00000010ff097807 */ /* 0x000fc60000000000 */
        /* <DEDUP_REMOVED lines=8> */
[----:B-1----:R-:W-:Y:S05]  /*ee20*/  CALL.REL.NOINC `($__internal_7_$__cuda_sm70_shflsync_idx_p) ;  /* 0x000016c000007944 */ /* 0x002fea0003c00000 */
        /* <DEDUP_REMOVED lines=8> */
.L_x_1443:
[----:B------:R-:W-:Y:S01]  /*eeb0*/  IMAD.MOV.U32 R161, RZ, RZ, R13 ;  /* 0x000000ffffa17224 */ /* 0x000fe200078e000d */
[----:B------:R-:W-:Y:S01]  /*eec0*/  MOV R160, RZ ;  /* 0x000000ff00a07202 */ /* 0x000fe20000000f00 */
[----:B------:R-:W-:Y:S01]  /*eed0*/  IMAD.MOV.U32 R3, RZ, RZ, 0x181f ;  /* 0x0000181fff037424 */ /* 0x000fe200078e00ff */
[----:B------:R-:W-:Y:S02]  /*eee0*/  MOV R2, 0xef00 ;  /* 0x0000ef0000027802 */ /* 0x000fe40000000f00 */
[----:B-1234-:R-:W-:Y:S05]  /*eef0*/  CALL.REL.NOINC `($__internal_7_$__cuda_sm70_shflsync_idx_p) ;  /* 0x000015f000007944 */ /* 0x01efea0003c00000 */
[----:B------:R-:W-:Y:S01]  /*ef00*/  MOV R12, R160 ;  /* 0x000000a0000c7202 */ /* 0x000fe20000000f00 */
[----:B------:R-:W-:Y:S05]  /*ef10*/  BRA `(.L_x_1510) ;  /* 0xffff39a000007947 */ /* 0x000fea000383ffff */
.L_x_1444:
[----:B------:R-:W-:Y:S01]  /*ef20*/  IMAD.MOV.U32 R161, RZ, RZ, R20 ;  /* 0x000000ffffa17224 */ /* 0x000fe200078e0014 */
[----:B------:R-:W-:Y:S01]  /*ef30*/  MOV R160, RZ ;  /* 0x000000ff00a07202 */ /* 0x000fe20000000f00 */
[----:B------:R-:W-:Y:S01]  /*ef40*/  IMAD.MOV.U32 R3, RZ, RZ, 0x181f ;  /* 0x0000181fff037424 */ /* 0x000fe200078e00ff */
[----:B------:R-:W-:Y:S02]  /*ef50*/  MOV R2, 0xef70 ;  /* 0x0000ef7000027802 */ /* 0x000fe40000000f00 */
[----:B-1234-:R-:W-:Y:S05]  /*ef60*/  CALL.REL.NOINC `($__internal_7_$__cuda_sm70_shflsync_idx_p) ;  /* 0x0000158000007944 */ /* 0x01efea0003c00000 */
[C---:B------:R-:W-:Y:S01]  /*ef70*/  IADD3 R16, P0, R160.reuse, R29, RZ ;  /* 0x0000001da0107210 */ /* 0x040fe20007f1e0ff */
[----:B------:R-:W-:Y:S01]  /*ef80*/  IMAD.MOV.U32 R161, RZ, RZ, R13 ;  /* 0x000000ffffa17224 */ /* 0x000fe200078e000d */
        /* <DEDUP_REMOVED lines=10> */
[----:B------:R-:W-:Y:S01]  /*f030*/  IMAD.X R3, R12, 0x1, R23, P1 ;  /* 0x000000010c037824 */ /* 0x000fe200008e0617 */
[----:B------:R-:W-:Y:S01]  /*f040*/  SEL R13, RZ, 0x10, P0 ;  /* 0x00000010ff0d7807 */ /* 0x000fe20000000000 */
        /* <DEDUP_REMOVED lines=17> */
.L_x_1447:
[----:B------:R-:W-:Y:S01]  /*f160*/  IMAD.MOV.U32 R161, RZ, RZ, R5 ;  /* 0x000000ffffa17224 */ /* 0x000fe200078e0005 */
[----:B------:R-:W-:Y:S01]  /*f170*/  MOV R160, RZ ;  /* 0x000000ff00a07202 */ /* 0x000fe20000000f00 */
[----:B------:R-:W-:Y:S01]  /*f180*/  IMAD.MOV.U32 R3, RZ, RZ, 0x181f ;  /* 0x0000181fff037424 */ /* 0x000fe200078e00ff */
[----:B------:R-:W-:Y:S02]  /*f190*/  MOV R2, 0xf1b0 ;  /* 0x0000f1b000027802 */ /* 0x000fe40000000f00 */
[----:B------:R-:W-:Y:S05]  /*f1a0*/  CALL.REL.NOINC `($__internal_7_$__cuda_sm70_shflsync_idx_p) ;  /* 0x0000134000007944 */ /* 0x000fea0003c00000 */
[----:B------:R-:W-:Y:S01]  /*f1b0*/  MOV R4, R160 ;  /* 0x000000a000047202 */ /* 0x000fe20000000f00 */
[----:B------:R-:W-:Y:S05]  /*f1c0*/  BRA `(.L_x_1512) ;  /* 0xffff620000007947 */ /* 0x000fea000383ffff */
.L_x_1448:
        /* <DEDUP_REMOVED lines=36> */
.L_x_1452:
[----:B------:R-:W-:Y:S01]  /*f410*/  MOV R160, RZ ;  /* 0x000000ff00a07202 */ /* 0x000fe20000000f00 */
[----:B------:R-:W-:Y:S01]  /*f420*/  IMAD.MOV.U32 R161, RZ, RZ, R20 ;  /* 0x000000ffffa17224 */ /* 0x000fe200078e0014 */
[----:B------:R-:W-:Y:S01]  /*f430*/  MOV R2, 0xf460 ;  /* 0x0000f46000027802 */ /* 0x000fe20000000f00 */
[----:B------:R-:W-:Y:S02]  /*f440*/  IMAD.MOV.U32 R3, RZ, RZ, 0x181f ;  /* 0x0000181fff037424 */ /* 0x000fe400078e00ff */
[----:B-1234-:R-:W-:Y:S05]  /*f450*/  CALL.REL.NOINC `($__internal_7_$__cuda_sm70_shflsync_idx_p) ;  /* 0x0000109000007944 */ /* 0x01efea0003c00000 */
[----:B------:R-:W-:Y:S01]  /*f460*/  MOV R5, R160 ;  /* 0x000000a000057202 */ /* 0x000fe20000000f00 */
[----:B------:R-:W-:-:S05]  /*f470*/  BRA `(.L_x_1514) ;  /* 0xffff65f000007947 */ /* 0x000fca000383ffff */
.L_x_1453:
[----:B------:R-:W-:Y:S01]  /*f480*/  MOV R160, RZ ;  /* 0x000000ff00a07202 */ /* 0x000fe20000000f00 */
[----:B------:R-:W-:Y:S01]  /*f490*/  IMAD.MOV.U32 R161, RZ, RZ, R21 ;  /* 0x000000ffffa17224 */ /* 0x000fe200078e0015 */
[----:B------:R-:W-:Y:S01]  /*f4a0*/  MOV R2, 0xf4d0 ;  /* 0x0000f4d000027802 */ /* 0x000fe20000000f00 */
[----:B------:R-:W-:Y:S02]  /*f4b0*/  IMAD.MOV.U32 R3, RZ, RZ, 0x181f ;  /* 0x0000181fff037424 */ /* 0x000fe400078e00ff */
[----:B-1234-:R-:W-:Y:S05]  /*f4c0*/  CALL.REL.NOINC `($__internal_7_$__cuda_sm70_shflsync_idx_p) ;  /* 0x0000102000007944 */ /* 0x01efea0003c00000 */
[----:B------:R-:W-:Y:S01]  /*f4d0*/  ISETP.GE.AND P6, PT, R200, c[0x0][0x1d4], PT ;  /* 0x00007500c8007a0c */ /* 0x000fe20003fc6270 */
[----:B------:R-:W-:Y:S01]  /*f4e0*/  IMAD R4, R211, 0x6000, R232 ;  /* 0x00006000d3047824 */ /* 0x000fe200078e02e8 */
[C---:B------:R-:W-:Y:S01]  /*f4f0*/  IADD3 R2, P0, R160.reuse, R29, RZ ;  /* 0x0000001da0027210 */ /* 0x040fe20007f1e0ff */
[----:B------:R-:W-:Y:S01]  /*f500*/  IMAD.MOV.U32 R161, RZ, RZ, R20 ;  /* 0x000000ffffa17224 */ /* 0x000fe200078e0014 */
[----:B------:R-:W-:Y:S02]  /*f510*/  ISETP.GE.AND P5, PT, R213, c[0x0][0x1d4], PT ;  /* 0x00007500d5007a0c */ /* 0x000fe40003fa6270 */
[----:B------:R-:W-:Y:S01]  /*f520*/  IADD3 R6, P1, R160, R30, RZ ;  /* 0x0000001ea0067210 */ /* 0x000fe20007f3e0ff */
[C---:B------:R-:W-:Y:S01]  /*f530*/  IMAD.X R3, R5.reuse, 0x1, R22, P0 ;  /* 0x0000000105037824 */ /* 0x040fe200000e0616 */
[----:B------:R-:W-:Y:S02]  /*f540*/  ISETP.GE.AND P0, PT, R214, c[0x0][0x1d4], PT ;  /* 0x00007500d6007a0c */ /* 0x000fe40003f06270 */
[----:B------:R-:W-:Y:S01]  /*f550*/  SEL R20, RZ, 0x10, P6 ;  /* 0x00000010ff147807 */ /* 0x000fe20003000000 */
[C---:B------:R-:W-:Y:S01]  /*f560*/  IMAD.X R7, R5.reuse, 0x1, R23, P1 ;  /* 0x0000000105077824 */ /* 0x040fe200008e0617 */
[----:B------:R-:W-:Y:S01]  /*f570*/  SEL R15, RZ, 0x10, P5 ;  /* 0x00000010ff0f7807 */ /* 0x000fe20002800000 */
[----:B------:R-:W-:Y:S01]  /*f580*/  @!PT LDS RZ, [RZ] ;  /* 0x00000000fffff984 */ /* 0x000fe20000000800 */
[----:B------:R-:W-:Y:S01]  /*f590*/  @!PT LDS RZ, [RZ] ;  /* 0x00000000fffff984 */ /* 0x000fe20000000800 */
[----:B------:R-:W-:Y:S01]  /*f5a0*/  @!PT LDS RZ, [RZ] ;  /* 0x00000000fffff984 */ /* 0x000fe20000000800 */
[----:B------:R1:W-:Y:S01]  /*f5b0*/  LDGSTS.E.BYPASS.LTC128B.128 [R4], [R2.64], !P6 ;  /* 0x0000000002047fae */ /* 0x0003e2000f101d46 */
[----:B------:R-:W-:Y:S03]  /*f5c0*/  SEL R14, RZ, 0x10, P0 ;  /* 0x00000010ff0e7807 */ /* 0x000fe60000000000 */
[----:B------:R2:W-:Y:S01]  /*f5d0*/  LDGSTS.E.BYPASS.LTC128B.128 [R4+0x2000], [R6.64], !P5 ;  /* 0x0200000006047fae */ /* 0x0005e2000e901d46 */
[----:B-1----:R-:W-:Y:S01]  /*f5e0*/  IADD3 R2, P1, R160, R31, RZ ;  /* 0x0000001fa0027210 */ /* 0x002fe20007f3e0ff */
[----:B------:R-:W-:Y:S04]  /*f5f0*/  IMAD.MOV.U32 R160, RZ, RZ, 0x1 ;  /* 0x00000001ffa07424 */ /* 0x000fe800078e00ff */
[----:B------:R-:W-:Y:S05]  /*f600*/  IMAD.X R3, R5, 0x1, R28, P1 ;  /* 0x0000000105037824 */ /* 0x000fea00008e061c */
[----:B------:R1:W-:Y:S02]  /*f610*/  LDGSTS.E.BYPASS.LTC128B.128 [R4+0x4000], [R2.64], !P0 ;  /* 0x0400000002047fae */ /* 0x0003e4000c101d46 */
[----:B-1----:R-:W-:Y:S01]  /*f620*/  MOV R2, 0xf650 ;  /* 0x0000f65000027802 */ /* 0x002fe20000000f00 */
[----:B------:R-:W-:Y:S02]  /*f630*/  IMAD.MOV.U32 R3, RZ, RZ, 0x181f ;  /* 0x0000181fff037424 */ /* 0x000fe400078e00ff */
[----:B--2---:R-:W-:Y:S05]  /*f640*/  CALL.REL.NOINC `($__internal_7_$__cuda_sm70_shflsync_idx_p) ;  /* 0x00000ea000007944 */ /* 0x004fea0003c00000 */
[----:B------:R-:W-:Y:S01]  /*f650*/  MOV R3, 0x181f ;  /* 0x0000181f00037802 */ /* 0x000fe20000000f00 */
[----:B------:R-:W-:Y:S01]  /*f660*/  IMAD.MOV.U32 R5, RZ, RZ, R160 ;  /* 0x000000ffff057224 */ /* 0x000fe200078e00a0 */
[----:B------:R-:W-:Y:S01]  /*f670*/  MOV R160, 0x1 ;  /* 0x0000000100a07802 */ /* 0x000fe20000000f00 */
[----:B------:R-:W-:Y:S01]  /*f680*/  IMAD.MOV.U32 R161, RZ, RZ, R21 ;  /* 0x000000ffffa17224 */ /* 0x000fe200078e0015 */
[----:B------:R-:W-:Y:S02]  /*f690*/  MOV R2, 0xf6b0 ;  /* 0x0000f6b000027802 */ /* 0x000fe40000000f00 */
[----:B------:R-:W-:Y:S05]  /*f6a0*/  CALL.REL.NOINC `($__internal_7_$__cuda_sm70_shflsync_idx_p) ;  /* 0x00000e4000007944 */ /* 0x000fea0003c00000 */
[----:B------:R-:W-:Y:S01]  /*f6b0*/  MOV R2, R160 ;  /* 0x000000a000027202 */ /* 0x000fe20000000f00 */
[----:B------:R-:W-:-:S05]  /*f6c0*/  BRA `(.L_x_1515) ;  /* 0xffff650000007947 */ /* 0x000fca000383ffff */
.L_x_1456:
[----:B------:R-:W-:Y:S01]  /*f6d0*/  MOV R160, RZ ;  /* 0x000000ff00a07202 */ /* 0x000fe20000000f00 */
[----:B------:R-:W-:Y:S01]  /*f6e0*/  IMAD.MOV.U32 R161, RZ, RZ, R5 ;  /* 0x000000ffffa17224 */ /* 0x000fe200078e0005 */
[----:B------:R-:W-:Y:S01]  /*f6f0*/  MOV R2, 0xf720 ;  /* 0x0000f72000027802 */ /* 0x000fe20000000f00 */
[----:B------:R-:W-:Y:S02]  /*f700*/  IMAD.MOV.U32 R3, RZ, RZ, 0x181f ;  /* 0x0000181fff037424 */ /* 0x000fe400078e00ff */
[----:B------:R-:W-:Y:S05]  /*f710*/  CALL.REL.NOINC `($__internal_7_$__cuda_sm70_shflsync_idx_p) ;  /* 0x00000dd000007944 */ /* 0x000fea0003c00000 */
[----:B------:R-:W-:Y:S01]  /*f720*/  MOV R4, R160 ;  /* 0x000000a000047202 */ /* 0x000fe20000000f00 */
[----:B------:R-:W-:-:S05]  /*f730*/  BRA `(.L_x_1516) ;  /* 0xffff94c000007947 */ /* 0x000fca000383ffff */
.L_x_1457:
[----:B------:R-:W-:Y:S01]  /*f740*/  MOV R160, RZ ;  /* 0x000000ff00a07202 */ /* 0x000fe20000000f00 */
[----:B------:R-:W-:Y:S01]  /*f750*/  IMAD.MOV.U32 R161, RZ, RZ, R12 ;  /* 0x000000ffffa17224 */ /* 0x000fe200078e000c */
[----:B------:R-:W-:Y:S01]  /*f760*/  MOV R2, 0xf790 ;  /* 0x0000f79000027802 */ /* 0x000fe20000000f00 */
[----:B------:R-:W-:Y:S02]  /*f770*/  IMAD.MOV.U32 R3, RZ, RZ, 0x181f ;  /* 0x0000181fff037424 */ /* 0x000fe400078e00ff */
[----:B-12---:R-:W-:Y:S05]  /*f780*/  CALL.REL.NOINC `($__internal_7_$__cuda_sm70_shflsync_idx_p) ;  /* 0x00000d6000007944 */ /* 0x006fea0003c00000 */
[----:B------:R-:W-:Y:S01]  /*f790*/  ISETP.GE.AND P6, PT, R200, c[0x0][0x1d4], PT ;  /* 0x00007500c8007a0c */ /* 0x000fe20003fc6270 */
[----:B------:R-:W-:Y:S01]  /*f7a0*/  IMAD R0, R211, 0x6000, R233 ;  /* 0x00006000d3007824 */ /* 0x000fe200078e02e9 */
[C---:B------:R-:W-:Y:S01]  /*f7b0*/  IADD3 R8, P0, R160.reuse, R16, RZ ;  /* 0x00000010a0087210 */ /* 0x040fe20007f1e0ff */
[----:B------:R-:W-:Y:S01]  /*f7c0*/  IMAD.MOV.U32 R161, RZ, RZ, R5 ;  /* 0x000000ffffa17224 */ /* 0x000fe200078e0005 */
[----:B------:R-:W-:Y:S02]  /*f7d0*/  ISETP.GE.AND P5, PT, R213, c[0x0][0x1d4], PT ;  /* 0x00007500d5007a0c */ /* 0x000fe40003fa6270 */
[----:B------:R-:W-:Y:S01]  /*f7e0*/  IADD3 R6, P1, R160, R17, RZ ;  /* 0x00000011a0067210 */ /* 0x000fe20007f3e0ff */
[----:B------:R-:W-:Y:S01]  /*f7f0*/  IMAD.X R9, R4, 0x1, R13, P0 ;  /* 0x0000000104097824 */ /* 0x000fe200000e060d */
[----:B------:R-:W-:Y:S02]  /*f800*/  ISETP.GE.AND P0, PT, R214, c[0x0][0x1d4], PT ;  /* 0x00007500d6007a0c */ /* 0x000fe40003f06270 */
[----:B------:R-:W-:Y:S01]  /*f810*/  SEL R11, RZ, 0x10, P6 ;  /* 0x00000010ff0b7807 */ /* 0x000fe20003000000 */
[----:B------:R-:W-:Y:S01]  /*f820*/  IMAD.X R7, R4, 0x1, R14, P1 ;  /* 0x0000000104077824 */ /* 0x000fe200008e060e */
[----:B------:R-:W-:Y:S01]  /*f830*/  IADD3 R2, P1, R160, R18, RZ ;  /* 0x00000012a0027210 */ /* 0x000fe20007f3e0ff */
[----:B------:R-:W-:Y:S01]  /*f840*/  @!PT LDS RZ, [RZ] ;  /* 0x00000000fffff984 */ /* 0x000fe20000000800 */
[----:B------:R-:W-:Y:S01]  /*f850*/  @!PT LDS RZ, [RZ] ;  /* 0x00000000fffff984 */ /* 0x000fe20000000800 */
[----:B------:R-:W-:Y:S01]  /*f860*/  @!PT LDS RZ, [RZ] ;  /* 0x00000000fffff984 */ /* 0x000fe20000000800 */
[----:B------:R1:W-:Y:S01]  /*f870*/  LDGSTS.E.BYPASS.LTC128B.128 [R0], [R8.64], !P6 ;  /* 0x0000000008007fae */ /* 0x0003e2000f101d46 */
[----:B------:R-:W-:Y:S01]  /*f880*/  IMAD.MOV.U32 R160, RZ, RZ, 0x1 ;  /* 0x00000001ffa07424 */ /* 0x000fe200078e00ff */
[----:B------:R-:W-:Y:S02]  /*f890*/  SEL R10, RZ, 0x10, P5 ;  /* 0x00000010ff0a7807 */ /* 0x000fe40002800000 */
[----:B------:R1:W-:Y:S01]  /*f8a0*/  LDGSTS.E.BYPASS.LTC128B.128 [R0+0x2000], [R6.64], !P5 ;  /* 0x0200000006007fae */ /* 0x0003e2000e901d46 */
[----:B------:R-:W-:Y:S01]  /*f8b0*/  IMAD.X R3, R4, 0x1, R15, P1 ;  /* 0x0000000104037824 */ /* 0x000fe200008e060f */
[----:B------:R-:W-:Y:S04]  /*f8c0*/  SEL R5, RZ, 0x10, P0 ;  /* 0x00000010ff057807 */ /* 0x000fe80000000000 */
[----:B------:R2:W-:Y:S02]  /*f8d0*/  LDGSTS.E.BYPASS.LTC128B.128 [R0+0x4000], [R2.64], !P0 ;  /* 0x0400000002007fae */ /* 0x0005e4000c101d46 */
[----:B--2---:R-:W-:Y:S01]  /*f8e0*/  MOV R2, 0xf910 ;  /* 0x0000f91000027802 */ /* 0x004fe20000000f00 */
[----:B------:R-:W-:Y:S02]  /*f8f0*/  IMAD.MOV.U32 R3, RZ, RZ, 0x181f ;  /* 0x0000181fff037424 */ /* 0x000fe400078e00ff */
[----:B-1----:R-:W-:Y:S05]  /*f900*/  CALL.REL.NOINC `($__internal_7_$__cuda_sm70_shflsync_idx_p) ;  /* 0x00000be000007944 */ /* 0x002fea0003c00000 */
        /* <DEDUP_REMOVED lines=8> */
.L_x_1462:
[----:B------:R-:W-:Y:S01]  /*f990*/  MOV R160, RZ ;  /* 0x000000ff00a07202 */ /* 0x000fe20000000f00 */
[----:B------:R-:W-:Y:S01]  /*f9a0*/  IMAD.MOV.U32 R161, RZ, RZ, R20 ;  /* 0x000000ffffa17224 */ /* 0x000fe200078e0014 */
[----:B------:R-:W-:Y:S01]  /*f9b0*/  MOV R2, 0xf9e0 ;  /* 0x0000f9e000027802 */ /* 0x000fe20000000f00 */
[----:B------:R-:W-:Y:S02]  /*f9c0*/  IMAD.MOV.U32 R3, RZ, RZ, 0x181f ;  /* 0x0000181fff037424 */ /* 0x000fe400078e00ff */
[----:B-1234-:R-:W-:Y:S05]  /*f9d0*/  CALL.REL.NOINC `($__internal_7_$__cuda_sm70_shflsync_idx_p) ;  /* 0x00000b1000007944 */ /* 0x01efea0003c00000 */
[----:B------:R-:W-:Y:S01]  /*f9e0*/  MOV R5, R160 ;  /* 0x000000a000057202 */ /* 0x000fe20000000f00 */
[----:B------:R-:W-:-:S05]  /*f9f0*/  BRA `(.L_x_1518) ;  /* 0xffff986000007947 */ /* 0x000fca000383ffff */
.L_x_1463:
        /* <DEDUP_REMOVED lines=14> */
[C---:B------:R-:W-:Y:S02]  /*fae0*/  IMAD.X R7, R5.reuse, 0x1, R23, P1 ;  /* 0x0000000105077824 */ /* 0x040fe400008e0617 */
[----:B------:R-:W-:Y:S01]  /*faf0*/  @!PT LDS RZ, [RZ] ;  /* 0x00000000fffff984 */ /* 0x000fe20000000800 */
[----:B------:R-:W-:Y:S01]  /*fb00*/  @!PT LDS RZ, [RZ] ;  /* 0x00000000fffff984 */ /* 0x000fe20000000800 */
[----:B------:R-:W-:Y:S01]  /*fb10*/  @!PT LDS RZ, [RZ] ;  /* 0x00000000fffff984 */ /* 0x000fe20000000800 */
[----:B------:R1:W-:Y:S04]  /*fb20*/  LDGSTS.E.BYPASS.LTC128B.128 [R4], [R2.64], !P5 ;  /* 0x0000000002047fae */ /* 0x0003e8000e901d46 */
[----:B------:R2:W-:Y:S01]  /*fb30*/  LDGSTS.E.BYPASS.LTC128B.128 [R4+0x2000], [R6.64], !P4 ;  /* 0x0200000006047fae */ /* 0x0005e2000e101d46 */
[----:B-1----:R-:W-:Y:S01]  /*fb40*/  IADD3 R2, P1, R160, R31, RZ ;  /* 0x0000001fa0027210 */ /* 0x002fe20007f3e0ff */
[----:B------:R-:W-:Y:S01]  /*fb50*/  IMAD.MOV.U32 R160, RZ, RZ, 0x1 ;  /* 0x00000001ffa07424 */ /* 0x000fe200078e00ff */
[----:B--2---:R-:W-:Y:S03]  /*fb60*/  SEL R7, RZ, 0x10, P4 ;  /* 0x00000010ff077807 */ /* 0x004fe60002000000 */
[----:B------:R-:W-:Y:S01]  /*fb70*/  IMAD.X R3, R5, 0x1, R28, P1 ;  /* 0x0000000105037824 */ /* 0x000fe200008e061c */
[----:B------:R-:W-:Y:S04]  /*fb80*/  SEL R6, RZ, 0x10, P0 ;  /* 0x00000010ff067807 */ /* 0x000fe80000000000 */
[----:B------:R1:W-:Y:S02]  /*fb90*/  LDGSTS.E.BYPASS.LTC128B.128 [R4+0x4000], [R2.64], !P0 ;  /* 0x0400000002047fae */ /* 0x0003e4000c101d46 */
[----:B-1----:R-:W-:Y:S01]  /*fba0*/  MOV R2, 0xfbd0 ;  /* 0x0000fbd000027802 */ /* 0x002fe20000000f00 */
[----:B------:R-:W-:Y:S02]  /*fbb0*/  IMAD.MOV.U32 R3, RZ, RZ, 0x181f ;  /* 0x0000181fff037424 */ /* 0x000fe400078e00ff */
[----:B------:R-:W-:Y:S05]  /*fbc0*/  CALL.REL.NOINC `($__internal_7_$__cuda_sm70_shflsync_idx_p) ;  /* 0x0000092000007944 */ /* 0x000fea0003c00000 */
        /* <DEDUP_REMOVED lines=8> */
.L_x_1464:
[----:B------:R-:W-:Y:S01]  /*fc50*/  MOV R4, 0x2 ;  /* 0x0000000200047802 */ /* 0x000fe20000000f00 */
[----:B------:R-:W-:Y:S01]  /*fc60*/  IMAD.MOV.U32 R2, RZ, RZ, R101 ;  /* 0x000000ffff027224 */ /* 0x000fe200078e0065 */
[----:B------:R-:W-:Y:S02]  /*fc70*/  MOV R3, 0xfc90 ;  /* 0x0000fc9000037802 */ /* 0x000fe40000000f00 */
[----:B------:R-:W-:Y:S05]  /*fc80*/  CALL.REL.NOINC `($__internal_6_$__cuda_sm70_shflsync_bfly_p) ;  /* 0x0000081000007944 */ /* 0x000fea0003c00000 */
[----:B------:R-:W-:Y:S01]  /*fc90*/  MOV R2, R4 ;  /* 0x0000000400027202 */ /* 0x000fe20000000f00 */
[----:B------:R-:W-:-:S05]  /*fca0*/  BRA `(.L_x_1520) ;  /* 0xffffa83000007947 */ /* 0x000fca000383ffff */
.L_x_1467:
[----:B------:R-:W-:Y:S01]  /*fcb0*/  MOV R160, RZ ;  /* 0x000000ff00a07202 */ /* 0x000fe20000000f00 */
[----:B------:R-:W-:Y:S01]  /*fcc0*/  IMAD.MOV.U32 R161, RZ, RZ, R5 ;  /* 0x000000ffffa17224 */ /* 0x000fe200078e0005 */
[----:B------:R-:W-:Y:S01]  /*fcd0*/  MOV R2, 0xfd00 ;  /* 0x0000fd0000027802 */ /* 0x000fe20000000f00 */
[----:B------:R-:W-:Y:S02]  /*fce0*/  IMAD.MOV.U32 R3, RZ, RZ, 0x181f ;  /* 0x0000181fff037424 */ /* 0x000fe400078e00ff */
[----:B------:R-:W-:Y:S05]  /*fcf0*/  CALL.REL.NOINC `($__internal_7_$__cuda_sm70_shflsync_idx_p) ;  /* 0x000007f000007944 */ /* 0x000fea0003c00000 */
[----:B------:R-:W-:Y:S01]  /*fd00*/  MOV R4, R160 ;  /* 0x000000a000047202 */ /* 0x000fe20000000f00 */
[----:B------:R-:W-:-:S05]  /*fd10*/  BRA `(.L_x_1521) ;  /* 0xffffc1a000007947 */ /* 0x000fca000383ffff */
.L_x_1468:
        /* <DEDUP_REMOVED lines=13> */
[----:B------:R-:W-:Y:S01]  /*fdf0*/  IADD3 R2, P1, R160, R18, RZ ;  /* 0x00000012a0027210 */ /* 0x000fe20007f3e0ff */
[C---:B------:R-:W-:Y:S01]  /*fe00*/  IMAD.X R7, R4.reuse, 0x1, R14, P5 ;  /* 0x0000000104077824 */ /* 0x040fe200028e060e */
[----:B------:R-:W-:Y:S01]  /*fe10*/  SEL R5, RZ, 0x10, P6 ;  /* 0x00000010ff057807 */ /* 0x000fe20003000000 */
[----:B------:R-:W-:Y:S01]  /*fe20*/  @!PT LDS RZ, [RZ] ;  /* 0x00000000fffff984 */ /* 0x000fe20000000800 */
[----:B------:R-:W-:Y:S01]  /*fe30*/  @!PT LDS RZ, [RZ] ;  /* 0x00000000fffff984 */ /* 0x000fe20000000800 */
[----:B------:R-:W-:Y:S01]  /*fe40*/  @!PT LDS RZ, [RZ] ;  /* 0x00000000fffff984 */ /* 0x000fe20000000800 */
[----:B------:R1:W-:Y:S01]  /*fe50*/  LDGSTS.E.BYPASS.LTC128B.128 [R0], [R8.64], !P6 ;  /* 0x0000000008007fae */ /* 0x0003e2000f101d46 */
[----:B------:R-:W-:Y:S01]  /*fe60*/  IMAD.MOV.U32 R160, RZ, RZ, 0x1 ;  /* 0x00000001ffa07424 */ /* 0x000fe200078e00ff */
[----:B------:R-:W-:Y:S01]  /*fe70*/  SEL R10, RZ, 0x10, P4 ;  /* 0x00000010ff0a7807 */ /* 0x000fe20002000000 */
[----:B------:R-:W-:Y:S01]  /*fe80*/  IMAD.X R3, R4, 0x1, R15, P1 ;  /* 0x0000000104037824 */ /* 0x000fe200008e060f */
[----:B------:R2:W-:Y:S04]  /*fe90*/  LDGSTS.E.BYPASS.LTC128B.128 [R0+0x2000], [R6.64], !P4 ;  /* 0x0200000006007fae */ /* 0x0005e8000e101d46 */
[----:B------:R3:W-:Y:S01]  /*fea0*/  LDGSTS.E.BYPASS.LTC128B.128 [R0+0x4000], [R2.64], !P0 ;  /* 0x0400000002007fae */ /* 0x0007e2000c101d46 */
[----:B--2---:R-:W-:Y:S02]  /*feb0*/  SEL R7, RZ, 0x10, P0 ;  /* 0x00000010ff077807 */ /* 0x004fe40000000000 */
[----:B---3--:R-:W-:Y:S01]  /*fec0*/  MOV R2, 0xfef0 ;  /* 0x0000fef000027802 */ /* 0x008fe20000000f00 */
        /* <DEDUP_REMOVED lines=10> */
.L_x_1470:
[----:B------:R-:W-:Y:S01]  /*ff70*/  IMAD.MOV.U32 R2, RZ, RZ, R216 ;  /* 0x000000ffff027224 */ /* 0x000fe200078e00d8 */
[----:B------:R-:W-:-:S02]  /*ff80*/  MOV R4, 0x2 ;  /* 0x0000000200047802 */ /* 0x000fc40000000f00 */
[----:B------:R-:W-:Y:S02]  /*ff90*/  MOV R3, 0xffb0 ;  /* 0x0000ffb000037802 */ /* 0x000fe40000000f00 */
[----:B------:R-:W-:Y:S05]  /*ffa0*/  CALL.REL.NOINC `($__internal_6_$__cuda_sm70_shflsync_bfly_p) ;  /* 0x000004f000007944 */ /* 0x000fea0003c00000 */
[----:B------:R-:W-:Y:S01]  /*ffb0*/  MOV R5, R4 ;  /* 0x0000000400057202 */ /* 0x000fe20000000f00 */
[----:B------:R-:W-:Y:S05]  /*ffc0*/  BRA `(.L_x_1523) ;  /* 0xffffc26000007947 */ /* 0x000fea000383ffff */
.L_x_1471:
[----:B------:R-:W-:Y:S01]  /*ffd0*/  IMAD.MOV.U32 R2, RZ, RZ, R5 ;  /* 0x000000ffff027224 */ /* 0x000fe200078e0005 */
[----:B------:R-:W-:Y:S02]  /*ffe0*/  MOV R4, 0x1 ;  /* 0x0000000100047802 */ /* 0x000fe40000000f00 */
[----:B------:R-:W-:Y:S02]  /*fff0*/  MOV R3, 0x10010 ;  /* 0x0001001000037802 */ /* 0x000fe40000000f00 */
[----:B-1----:R-:W-:Y:S05]  /*10000*/  CALL.REL.NOINC `($__internal_6_$__cuda_sm70_shflsync_bfly_p) ;  /* 0x0000049000007944 */ /* 0x002fea0003c00000 */
[----:B------:R-:W-:Y:S01]  /*10010*/  FADD.FTZ R5, R5, R4 ;  /* 0x0000000405057221 */ /* 0x000fe20000010000 */
[----:B------:R-:W-:Y:S02]  /*10020*/  MOV R2, R217 ;  /* 0x000000d900027202 */ /* 0x000fe40000000f00 */
[----:B------:R-:W-:Y:S02]  /*10030*/  MOV R4, 0x2 ;  /* 0x0000000200047802 */ /* 0x000fe40000000f00 */
[----:B------:R-:W-:Y:S02]  /*10040*/  MOV R3, 0x10060 ;  /* 0x0001006000037802 */ /* 0x000fe40000000f00 */
[----:B------:R-:W-:Y:S05]  /*10050*/  CALL.REL.NOINC `($__internal_6_$__cuda_sm70_shflsync_bfly_p) ;  /* 0x0000044000007944 */ /* 0x000fea0003c00000 */
[----:B------:R-:W-:Y:S01]  /*10060*/  FADD.FTZ R0, R217, R4 ;  /* 0x00000004d9007221 */ /* 0x000fe20000010000 */
[----:B------:R-:W-:-:S02]  /*10070*/  MOV R4, 0x1 ;  /* 0x0000000100047802 */ /* 0x000fc40000000f00 */
[----:B------:R-:W-:Y:S02]  /*10080*/  MOV R3, 0x100b0 ;  /* 0x000100b000037802 */ /* 0x000fe40000000f00 */
[----:B------:R-:W-:Y:S02]  /*10090*/  MOV R2, R0 ;  /* 0x0000000000027202 */ /* 0x000fe40000000f00 */
[----:B------:R-:W-:Y:S05]  /*100a0*/  CALL.REL.NOINC `($__internal_6_$__cuda_sm70_shflsync_bfly_p) ;  /* 0x000003f000007944 */ /* 0x000fea0003c00000 */
[----:B------:R-:W-:Y:S01]  /*100b0*/  MOV R3, R4 ;  /* 0x0000000400037202 */ /* 0x000fe20000000f00 */
[----:B------:R-:W-:Y:S05]  /*100c0*/  BRA `(.L_x_1524) ;  /* 0xffffc1d000007947 */ /* 0x000fea000383ffff */
.L_x_1486:
[----:B------:R-:W-:Y:S01]  /*100d0*/  IMAD.MOV.U32 R161, RZ, RZ, R9 ;  /* 0x000000ffffa17224 */ /* 0x000fe200078e0009 */
[----:B------:R-:W-:Y:S01]  /*100e0*/  MOV R160, RZ ;  /* 0x000000ff00a07202 */ /* 0x000fe20000000f00 */
[----:B------:R-:W-:Y:S01]  /*100f0*/  IMAD.MOV.U32 R3, RZ, RZ, 0x181f ;  /* 0x0000181fff037424 */ /* 0x000fe200078e00ff */
[----:B------:R-:W-:Y:S02]  /*10100*/  MOV R2, 0x10120 ;  /* 0x0001012000027802 */ /* 0x000fe40000000f00 */
[----:B-1----:R-:W-:Y:S05]  /*10110*/  CALL.REL.NOINC `($__internal_7_$__cuda_sm70_shflsync_idx_p) ;  /* 0x000003d000007944 */ /* 0x002fea0003c00000 */
[----:B------:R-:W-:Y:S01]  /*10120*/  MOV R8, R160 ;  /* 0x000000a000087202 */ /* 0x000fe20000000f00 */
[----:B------:R-:W-:Y:S05]  /*10130*/  BRA `(.L_x_1525) ;  /* 0xffffe04000007947 */ /* 0x000fea000383ffff */
.L_x_1487:
[----:B------:R-:W-:Y:S01]  /*10140*/  IMAD.MOV.U32 R161, RZ, RZ, R11 ;  /* 0x000000ffffa17224 */ /* 0x000fe200078e000b */
[----:B------:R-:W-:Y:S01]  /*10150*/  MOV R160, RZ ;  /* 0x000000ff00a07202 */ /* 0x000fe20000000f00 */
[----:B------:R-:W-:Y:S01]  /*10160*/  IMAD.MOV.U32 R3, RZ, RZ, 0x181f ;  /* 0x0000181fff037424 */ /* 0x000fe200078e00ff */
[----:B------:R-:W-:-:S02]  /*10170*/  MOV R2, 0x10190 ;  /* 0x0001019000027802 */ /* 0x000fc40000000f00 */
[----:B-123--:R-:W-:Y:S05]  /*10180*/  CALL.REL.NOINC `($__internal_7_$__cuda_sm70_shflsync_idx_p) ;  /* 0x0000036000007944 */ /* 0x00efea0003c00000 */
[----:B------:R-:W-:Y:S01]  /*10190*/  MOV R0, R160 ;  /* 0x000000a000007202 */ /* 0x000fe20000000f00 */
[----:B------:R-:W-:Y:S05]  /*101a0*/  BRA `(.L_x_1526) ;  /* 0xffffdff000007947 */ /* 0x000fea000383ffff */
.L_x_1490:
[----:B------:R-:W-:Y:S01]  /*101b0*/  IMAD.MOV.U32 R161, RZ, RZ, R9 ;  /* 0x000000ffffa17224 */ /* 0x000fe200078e0009 */
[----:B------:R-:W-:Y:S01]  /*101c0*/  MOV R160, 0x1 ;  /* 0x0000000100a07802 */ /* 0x000fe20000000f00 */
[----:B-1----:R-:W-:Y:S01]  /*101d0*/  IMAD.MOV.U32 R3, RZ, RZ, 0x181f ;  /* 0x0000181fff037424 */ /* 0x002fe200078e00ff */
[----:B------:R-:W-:-:S02]  /*101e0*/  MOV R2, 0x10200 ;  /* 0x0001020000027802 */ /* 0x000fc40000000f00 */
[----:B--234-:R-:W-:Y:S05]  /*101f0*/  CALL.REL.NOINC `($__internal_7_$__cuda_sm70_shflsync_idx_p) ;  /* 0x000002f000007944 */ /* 0x01cfea0003c00000 */
        /* <DEDUP_REMOVED lines=8> */
.L_x_1493:
[----:B------:R-:W-:Y:S01]  /*10280*/  IMAD.MOV.U32 R161, RZ, RZ, R9 ;  /* 0x000000ffffa17224 */ /* 0x000fe200078e0009 */
[----:B------:R-:W-:Y:S01]  /*10290*/  MOV R160, 0x2 ;  /* 0x0000000200a07802 */ /* 0x000fe20000000f00 */
[----:B-1----:R-:W-:Y:S01]  /*102a0*/  IMAD.MOV.U32 R3, RZ, RZ, 0x181f ;  /* 0x0000181fff037424 */ /* 0x002fe200078e00ff */
[----:B------:R-:W-:Y:S02]  /*102b0*/  MOV R2, 0x102d0 ;  /* 0x000102d000027802 */ /* 0x000fe40000000f00 */
[----:B--234-:R-:W-:Y:S05]  /*102c0*/  CALL.REL.NOINC `($__internal_7_$__cuda_sm70_shflsync_idx_p) ;  /* 0x0000022000007944 */ /* 0x01cfea0003c00000 */
[----:B------:R-:W-:Y:S01]  /*102d0*/  MOV R8, R160 ;  /* 0x000000a000087202 */ /* 0x000fe20000000f00 */
[----:B------:R-:W-:Y:S05]  /*102e0*/  BRA `(.L_x_1528) ;  /* 0xffffe1b000007947 */ /* 0x000fea000383ffff */
.L_x_1494:
[----:B------:R-:W-:Y:S01]  /*102f0*/  IMAD.MOV.U32 R161, RZ, RZ, R11 ;  /* 0x000000ffffa17224 */ /* 0x000fe200078e000b */
[----:B------:R-:W-:Y:S01]  /*10300*/  MOV R160, 0x2 ;  /* 0x0000000200a07802 */ /* 0x000fe20000000f00 */
[----:B-1----:R-:W-:Y:S01]  /*10310*/  IMAD.MOV.U32 R3, RZ, RZ, 0x181f ;  /* 0x0000181fff037424 */ /* 0x002fe200078e00ff */
[----:B------:R-:W-:Y:S02]  /*10320*/  MOV R2, 0x10340 ;  /* 0x0001034000027802 */ /* 0x000fe40000000f00 */
[----:B--234-:R-:W-:Y:S05]  /*10330*/  CALL.REL.NOINC `($__internal_7_$__cuda_sm70_shflsync_idx_p) ;  /* 0x000001b000007944 */ /* 0x01cfea0003c00000 */
[----:B------:R-:W-:Y:S01]  /*10340*/  MOV R0, R160 ;  /* 0x000000a000007202 */ /* 0x000fe20000000f00 */
[----:B------:R-:W-:Y:S05]  /*10350*/  BRA `(.L_x_1529) ;  /* 0xffffe16000007947 */ /* 0x000fea000383ffff */
.L_x_1497:
[----:B------:R-:W-:Y:S01]  /*10360*/  IMAD.MOV.U32 R161, RZ, RZ, R9 ;  /* 0x000000ffffa17224 */ /* 0x000fe200078e0009 */
[----:B------:R-:W-:Y:S01]  /*10370*/  MOV R160, 0x3 ;  /* 0x0000000300a07802 */ /* 0x000fe20000000f00 */
[----:B--2---:R-:W-:Y:S01]  /*10380*/  IMAD.MOV.U32 R3, RZ, RZ, 0x181f ;  /* 0x0000181fff037424 */ /* 0x004fe200078e00ff */
[----:B------:R-:W-:-:S02]  /*10390*/  MOV R2, 0x103b0 ;  /* 0x000103b000027802 */ /* 0x000fc40000000f00 */
[----:B-1-34-:R-:W-:Y:S05]  /*103a0*/  CALL.REL.NOINC `($__internal_7_$__cuda_sm70_shflsync_idx_p) ;  /* 0x0000014000007944 */ /* 0x01afea0003c00000 */
        /* <DEDUP_REMOVED lines=8> */
.L_x_1499:
[----:B------:R-:W-:Y:S01]  /*10430*/  IMAD.MOV.U32 R161, RZ, RZ, R65 ;  /* 0x000000ffffa17224 */ /* 0x000fe200078e0041 */
[----:B------:R-:W-:Y:S01]  /*10440*/  MOV R160, RZ ;  /* 0x000000ff00a07202 */ /* 0x000fe20000000f00 */
[----:B-1----:R-:W-:Y:S01]  /*10450*/  IMAD.MOV.U32 R3, RZ, RZ, 0x1f ;  /* 0x0000001fff037424 */ /* 0x002fe200078e00ff */
[----:B------:R-:W-:Y:S02]  /*10460*/  MOV R2, 0x10480 ;  /* 0x0001048000027802 */ /* 0x000fe40000000f00 */
[----:B--23--:R-:W-:Y:S05]  /*10470*/  CALL.REL.NOINC `($__internal_7_$__cuda_sm70_shflsync_idx_p) ;  /* 0x0000007000007944 */ /* 0x00cfea0003c00000 */
[----:B------:R-:W-:Y:S01]  /*10480*/  MOV R0, R160 ;  /* 0x000000a000007202 */ /* 0x000fe20000000f00 */
[----:B------:R-:W-:Y:S05]  /*10490*/  BRA `(.L_x_1531) ;  /* 0xffffe36000007947 */ /* 0x000fea000383ffff */
        .weak           $__internal_6_$__cuda_sm70_shflsync_bfly_p
        .type           $__internal_6_$__cuda_sm70_shflsync_bfly_p,@function
        .size           $__internal_6_$__cuda_sm70_shflsync_bfly_p,($__internal_7_$__cuda_sm70_shflsync_idx_p - $__internal_6_$__cuda_sm70_shflsync_bfly_p)
$__internal_6_$__cuda_sm70_shflsync_bfly_p:
[----:B------:R-:W-:Y:S04]  /*104a0*/  WARPSYNC R220 ;  /* 0x000000dc00007348 */ /* 0x000fe80003800000 */
[----:B------:R1:W2:Y:S02]  /*104b0*/  SHFL.BFLY PT, R4, R2, R4, R234 ;  /* 0x0c00000402047389 */ /* 0x0002a400000e00ea */
[----:B-1----:R-:W-:-:S02]  /*104c0*/  MOV R2, R3 ;  /* 0x0000000300027202 */ /* 0x002fc40000000f00 */
[----:B------:R-:W-:-:S04]  /*104d0*/  MOV R3, 0x0 ;  /* 0x0000000000037802 */ /* 0x000fc80000000f00 */
[----:B--2---:R-:W-:Y:S05]  /*104e0*/  RET.REL.NODEC R2 `(_ZN7cutlass13device_kernelIN5flash19enable_sm80_to_sm89INS1_16FlashAttnFwdSm80INS1_25CollectiveMainloopFwdSm80ILi8ELi2ELb0EN4cute5tupleIJNS5_1CILi128EEENS7_ILi64EEENS7_ILi192EEEEEELi192ENS_10bfloat16_tEfNS_4arch4Sm80ELb1ELb0ELb1ELb0ELb1ELb0ELb1ELb0EEENS1_21CollectiveEpilogueFwdINS6_IJS8_SA_S9_EEENS6_IJNS7_ILi1EEESI_SI_EEESC_SE_Li256ELb0ELb1ELb0ELb0EEENS1_30DynamicPersistentTileSchedulerILi256ELi256ELb0ELb1ELb0EEEEEEEEEvNT_6ParamsE) ;  /* 0xfffefb1002007950 */ /* 0x004fea0003c3ffff */
        .weak           $__internal_7_$__cuda_sm70_shflsync_idx_p
        .type           $__internal_7_$__cuda_sm70_shflsync_idx_p,@function
        .size           $__internal_7_$__cuda_sm70_shflsync_idx_p,(.L_x_1720 - $__internal_7_$__cuda_sm70_shflsync_idx_p)
$__internal_7_$__cuda_sm70_shflsync_idx_p:
[----:B------:R-:W-:-:S04]  /*104f0*/  MOV R162, 0xffffffff ;  /* 0xffffffff00a27802 */ /* 0x000fc80000000f00 */
[----:B------:R-:W-:Y:S04]  /*10500*/  WARPSYNC R162 ;  /* 0x000000a200007348 */ /* 0x000fe80003800000 */
[----:B------:R1:W2:Y:S02]  /*10510*/  SHFL.IDX PT, R160, R161, R160, R3 ;  /* 0x000000a0a1a07389 */ /* 0x0002a400000e0003 */
[----:B-1----:R-:W-:-:S04]  /*10520*/  MOV R3, 0x0 ;  /* 0x0000000000037802 */ /* 0x002fc80000000f00 */
[----:B--2---:R-:W-:Y:S05]  /*10530*/  RET.REL.NODEC R2 `(_ZN7cutlass13device_kernelIN5flash19enable_sm80_to_sm89INS1_16FlashAttnFwdSm80INS1_25CollectiveMainloopFwdSm80ILi8ELi2ELb0EN4cute5tupleIJNS5_1CILi128EEENS7_ILi64EEENS7_ILi192EEEEEELi192ENS_10bfloat16_tEfNS_4arch4Sm80ELb1ELb0ELb1ELb0ELb1ELb0ELb1ELb0EEENS1_21CollectiveEpilogueFwdINS6_IJS8_SA_S9_EEENS6_IJNS7_ILi1EEESI_SI_EEESC_SE_Li256ELb0ELb1ELb0ELb0EEENS1_30DynamicPersistentTileSchedulerILi256ELi256ELb0ELb1ELb0EEEEEEEEEvNT_6ParamsE) ;  /* 0xfffefac002007950 */ /* 0x004fea0003c3ffff */
.L_x_1532:
        /* <DEDUP_REMOVED lines=12> */
.L_x_1720:


//--------------------- .text._ZN7cutlass13device_kernelIN5flash19enable_sm80_to_sm89INS1_16FlashAttnFwdSm80INS1_25CollectiveMainloopFwdSm80ILi8ELi2ELb0EN4cute5tupleIJNS5_1CILi128EEENS7_ILi64EEENS7_ILi192EEEEEELi192ENS_10bfloat16_tEfNS_4arch4Sm80ELb1ELb0ELb1ELb1ELb1ELb0ELb1ELb0EEENS1_21CollectiveEpilogueFwdINS6_IJS8_SA_S9_EEENS6_IJNS7_ILi1EEESI_SI_EEESC_SE_Li256ELb1ELb1ELb0ELb0EEENS1_19SingleTileSchedulerILb1ELb0ELb1ELi128EEEEEEEEEvNT_6ParamsE --------------------------
	.section	.text._ZN7cutlass13device_kernelIN5flash19enable_sm80_to_sm89INS1_16FlashAttnFwdSm80INS1_25CollectiveMainloopFwdSm80ILi8ELi2ELb0EN4cute5tupleIJNS5_1CILi128EEENS7_ILi64EEENS7_ILi192EEEEEELi192ENS_10bfloat16_tEfNS_4arch4Sm80ELb1ELb0ELb1ELb1ELb1ELb0ELb1ELb0EEENS1_21CollectiveEpilogueFwdINS6_IJS8_SA_S9_EEENS6_IJNS7_ILi1EEESI_SI_EEESC_SE_Li256ELb1ELb1ELb0ELb0EEENS1_19SingleTileSchedulerILb1ELb0ELb1ELi128EEEEEEEEEvNT_6ParamsE,"ax",@progbits
	.sectioninfo	@"SHI_REGISTERS=254"
	.align	128
.text._ZN7cutlass13device_kernelIN5flash19enable_sm80_to_sm89INS1_16FlashAttnFwdSm80INS1_25CollectiveMainloopFwdSm80ILi8ELi2ELb0EN4cute5tupleIJNS5_1CILi128EEENS7_ILi64EEENS7_ILi192EEEEEELi192ENS_10bfloat16_tEfNS_4arch4Sm80ELb1ELb0ELb1ELb1ELb1ELb0ELb1ELb0EEENS1_21CollectiveEpilogueFwdINS6_IJS8_SA_S9_EEENS6_IJNS7_ILi1EEESI_SI_EEESC_SE_Li256ELb1ELb1ELb0ELb0EEENS1_19SingleTileSchedulerILb1ELb0ELb1ELi128EEEEEEEEEvNT_6ParamsE:
        .type           _ZN7cutlass13device_kernelIN5flash19enable_sm80_to_sm89INS1_16FlashAttnFwdSm80INS1_25CollectiveMainloopFwdSm80ILi8ELi2ELb0EN4cute5tupleIJNS5_1CILi128EEENS7_ILi64EEENS7_ILi192EEEEEELi192ENS_10bfloat16_tEfNS_4arch4Sm80ELb1ELb0ELb1ELb1ELb1ELb0ELb1ELb0EEENS1_21CollectiveEpilogueFwdINS6_IJS8_SA_S9_EEENS6_IJNS7_ILi1EEESI_SI_EEESC_SE_Li256ELb1ELb1ELb0ELb0EEENS1_19SingleTileSchedulerILb1ELb0ELb1ELi128EEEEEEEEEvNT_6ParamsE,@function
        .size           _ZN7cutlass13device_kernelIN5flash19enable_sm80_to_sm89INS1_16FlashAttnFwdSm80INS1_25CollectiveMainloopFwdSm80ILi8ELi2ELb0EN4cute5tupleIJNS5_1CILi128EEENS7_ILi64EEENS7_ILi192EEEEEELi192ENS_10bfloat16_tEfNS_4arch4Sm80ELb1ELb0ELb1ELb1ELb1ELb0ELb1ELb0EEENS1_21CollectiveEpilogueFwdINS6_IJS8_SA_S9_EEENS6_IJNS7_ILi1EEESI_SI_EEESC_SE_Li256ELb1ELb1ELb0ELb0EEENS1_19SingleTileSchedulerILb1ELb0ELb1ELi128EEEEEEEEEvNT_6ParamsE,(.L_x_1723 - _ZN7cutlass13device_kernelIN5flash19enable_sm80_to_sm89INS1_16FlashAttnFwdSm80INS1_25CollectiveMainloopFwdSm80ILi8ELi2ELb0EN4cute5tupleIJNS5_1CILi128EEENS7_ILi64EEENS7_ILi192EEEEEELi192ENS_10bfloat16_tEfNS_4arch4Sm80ELb1ELb0ELb1ELb1ELb1ELb0ELb1ELb0EEENS1_21CollectiveEpilogueFwdINS6_IJS8_SA_S9_EEENS6_IJNS7_ILi1EEESI_SI_EEESC_SE_Li256ELb1ELb1ELb0ELb0EEENS1_19SingleTileSchedulerILb1ELb0ELb1ELi128EEEEEEEEEvNT_6ParamsE)
        .other          _ZN7cutlass13device_kernelIN5flash19enable_sm80_to_sm89INS1_16FlashAttnFwdSm80INS1_25CollectiveMainloopFwdSm80ILi8ELi2ELb0EN4cute5tupleIJNS5_1CILi128EEENS7_ILi64EEENS7_ILi192EEEEEELi192ENS_10bfloat16_tEfNS_4arch4Sm80ELb1ELb0ELb1ELb1ELb1ELb0ELb1ELb0EEENS1_21CollectiveEpilogueFwdINS6_IJS8_SA_S9_EEENS6_IJNS7_ILi1EEESI_SI_EEESC_SE_Li256ELb1ELb1ELb0ELb0EEENS1_19SingleTileSchedulerILb1ELb0ELb1ELi128EEEEEEEEEvNT_6ParamsE,@"STO_CUDA_ENTRY STV_DEFAULT"
_ZN7cutlass13device_kernelIN5flash19enable_sm80_to_sm89INS1_16FlashAttnFwdSm80INS1_25CollectiveMainloopFwdSm80ILi8ELi2ELb0EN4cute5tupleIJNS5_1CILi128EEENS7_ILi64EEENS7_ILi192EEEEEELi192ENS_10bfloat16_tEfNS_4arch4Sm80ELb1ELb0ELb1ELb1ELb1ELb0ELb1ELb0EEENS1_21CollectiveEpilogueFwdINS6_IJS8_SA_S9_EEENS6_IJNS7_ILi1EEESI_SI_EEESC_SE_Li256ELb1ELb1ELb0ELb0EEENS1_19SingleTileSchedulerILb1ELb0ELb1ELi128EEEEEEEEEvNT_6ParamsE:
        /* <DEDUP_REMOVED lines=20> */
.L_x_1534:
        /* <DEDUP_REMOVED lines=13> */
.L_x_1536:
[----:B------:R-:W-:Y:S02]  /*0210*/  ULDC UR5, c[0x0][0x54c] ;  /* 0x0001530000057ab9 */ /* 0x000fe40000000800 */
.L_x_1535:
[----:B------:R-:W-:Y:S02]  /*0220*/  ULDC UR4, c[0x0][0x548] ;  /* 0x0001520000047ab9 */ /* 0x000fe40000000800 */
[----:B------:R-:W-:-:S02]  /*0230*/  USHF.L.U32 UR15, UR15, 0x7, URZ ;  /* 0x000000070f0f7899 */ /* 0x000fc4000800063f */
[----:B------:R-:W-:-:S04]  /*0240*/  UIMAD UR4, UR5, UR4, URZ ;  /* 0x00000004050472a4 */ /* 0x000fc8000f8e023f */
[----:B------:R-:W-:-:S04]  /*0250*/  UISETP.GE.AND UP0, UPT, UR15, UR4, UPT ;  /* 0x000000040f00728c */ /* 0x000fc8000bf06270 */
[----:B------:R-:W-:Y:S01]  /*0260*/  USEL UR8, UR8, 0xffffffff, !UP0 ;  /* 0xffffffff08087887 */ /* 0x000fe2000c000000 */
[----:B------:R-:W-:Y:S05]  /*0270*/  BRA `(.L_x_1537) ;  /* 0x000001b000007947 */ /* 0x000fea0003800000 */
.L_x_1533:
        /* <DEDUP_REMOVED lines=8> */
.L_x_1538:
        /* <DEDUP_REMOVED lines=13> */
.L_x_1540:
[----:B------:R-:W-:Y:S02]  /*03d0*/  ULDC UR5, c[0x0][0x54c] ;  /* 0x0001530000057ab9 */ /* 0x000fe40000000800 */
.L_x_1539:
[----:B------:R-:W-:Y:S02]  /*03e0*/  ULDC UR4, c[0x0][0x548] ;  /* 0x0001520000047ab9 */ /* 0x000fe40000000800 */
[----:B------:R-:W-:-:S02]  /*03f0*/  USHF.L.U32 UR15, UR15, 0x7, URZ ;  /* 0x000000070f0f7899 */ /* 0x000fc4000800063f */
[----:B------:R-:W-:-:S04]  /*0400*/  UIMAD UR4, UR5, UR4, URZ ;  /* 0x00000004050472a4 */ /* 0x000fc8000f8e023f */
[----:B------:R-:W-:-:S04]  /*0410*/  UISETP.GE.AND UP0, UPT, UR15, UR4, UPT ;  /* 0x000000040f00728c */ /* 0x000fc8000bf06270 */
[----:B------:R-:W-:-:S06]  /*0420*/  USEL UR8, UR8, 0xffffffff, !UP0 ;  /* 0xffffffff08087887 */ /* 0x000fcc000c000000 */
.L_x_1537:
[----:B------:R-:W-:-:S13]  /*0430*/  ISETP.LE.AND P0, PT, RZ, UR8, PT ;  /* 0x00000008ff007c0c */ /* 0x000fda000bf03270 */
[----:B------:R-:W-:Y:S05]  /*0440*/  @!P0 EXIT ;  /* 0x000000000000894d */ /* 0x000fea0003800000 */
[----:B------:R-:W-:Y:S02]  /*0450*/  ULDC.64 UR12, c[0x0][0x370] ;  /* 0x0000dc00000c7ab9 */ /* 0x000fe40000000a00 */
[----:B------:R-:W-:Y:S02]  /*0460*/  ULDC.64 UR4, c[0x0][0x360] ;  /* 0x0000d80000047ab9 */ /* 0x000fe40000000a00 */
[----:B------:R-:W-:Y:S02]  /*0470*/  UISETP.NE.U32.AND UP1, UPT, URZ, UR12, UPT ;  /* 0x0000000c3f00728c */ /* 0x000fe4000bf25070 */
[----:B------:R-:W-:Y:S02]  /*0480*/  UISETP.NE.U32.AND UP0, UPT, URZ, UR4, UPT ;  /* 0x000000043f00728c */ /* 0x000fe4000bf05070 */
[----:B------:R-:W-:Y:S02]  /*0490*/  ULDC.64 UR6, c[0x0][0x348] ;  /* 0x0000d20000067ab9 */ /* 0x000fe40000000a00 */
[----:B------:R-:W-:-:S02]  /*04a0*/  UISETP.NE.AND.EX UP1, UPT, URZ, UR13, UPT, UP1 ;  /* 0x0000000d3f00728c */ /* 0x000fc4000bf25310 */
[----:B------:R-:W-:Y:S02]  /*04b0*/  UISETP.NE.U32.AND UP2, UPT, URZ, UR6, UPT ;  /* 0x000000063f00728c */ /* 0x000fe4000bf45070 */
[----:B------:R-:W-:Y:S02]  /*04c0*/  UISETP.NE.AND.EX UP0, UPT, URZ, UR5, UPT, UP0 ;  /* 0x000000053f00728c */ /* 0x000fe4000bf05300 */
[----:B------:R-:W-:Y:S01]  /*04d0*/  UISETP.NE.AND.EX UP2, UPT, URZ, UR7, UPT, UP2 ;  /* 0x000000073f00728c */ /* 0x000fe2000bf45320 */
[----:B------:R-:W-:Y:S01]  /*04e0*/  PLOP3.LUT P2, PT, PT, PT, UP1, 0x80, 0x0 ;  /* 0x000000000000781c */ /* 0x000fe20003f4f018 */
[----:B------:R-:W-:Y:S02]  /*04f0*/  ULDC.64 UR12, c[0x0][0x370] ;  /* 0x0000dc00000c7ab9 */ /* 0x000fe40000000a00 */
        /* <DEDUP_REMOVED lines=34> */
.L_x_1541:
        /* <DEDUP_REMOVED lines=10> */
.L_x_1542:
        /* <DEDUP_REMOVED lines=12> */
.L_x_1543:
[----:B------:R-:W-:Y:S01]  /*0880*/  ULDC UR4, c[0x0][0x2c4] ;  /* 0x0000b10000047ab9 */ /* 0x000fe20000000800 */
[----:B------:R-:W-:Y:S01]  /*0890*/  PLOP3.LUT P2, PT, PT, PT, PT, 0x80, 0x0 ;  /* 0x000000000000781c */ /* 0x000fe20003f4f070 */
[----:B------:R-:W-:Y:S01]  /*08a0*/  UISETP.NE.AND UP1, UPT, UR4, 0x1, UPT ;  /* 0x000000010400788c */ /* 0x000fe2000bf25270 */
[----:B------:R-:W-:Y:S01]  /*08b0*/  CS2R R98, SRZ ;  /* 0x0000000000627805 */ /* 0x000fe2000001ff00 */
[----:B--2---:R-:W-:Y:S01]  /*08c0*/  UIADD3 UR9, -UR7, UR9, URZ ;  /* 0x0000000907097290 */ /* 0x004fe2000fffe13f */
[----:B------:R-:W-:Y:S01]  /*08d0*/  IMAD.MOV.U32 R5, RZ, RZ, RZ ;  /* 0x000000ffff057224 */ /* 0x000fe200078e00ff */
[----:B------:R-:W-:Y:S01]  /*08e0*/  ULDC.64 UR4, c[0x0][0x2c8] ;  /* 0x0000b20000047ab9 */ /* 0x000fe20000000a00 */
[----:B------:R-:W-:Y:S01]  /*08f0*/  IMAD.MOV.U32 R96, RZ, RZ, RZ ;  /* 0x000000ffff607224 */ /* 0x000fe200078e00ff */
[----:B---3--:R-:W-:Y:S01]  /*0900*/  UIADD3 UR13, UR9, 0x40, -UR12 ;  /* 0x00000040090d7890 */ /* 0x008fe2000fffe80c */
[----:B------:R-:W-:Y:S01]  /*0910*/  CS2R R94, SRZ ;  /* 0x00000000005e7805 */ /* 0x000fe2000001ff00 */
[----:B------:R-:W-:Y:S01]  /*0920*/  CS2R R92, SRZ ;  /* 0x00000000005c7805 */ /* 0x000fe2000001ff00 */
[----:B------:R-:W-:Y:S01]  /*0930*/  CS2R R90, SRZ ;  /* 0x00000000005a7805 */ /* 0x000fe2000001ff00 */
[----:B------:R-:W-:Y:S01]  /*0940*/  CS2R R88, SRZ ;  /* 0x0000000000587805 */ /* 0x000fe2000001ff00 */
[----:B------:R-:W-:Y:S01]  /*0950*/  @UP1 UIADD3 UR18, UR15, 0x7f, URZ ;  /* 0x0000007f0f121890 */ /* 0x000fe2000fffe03f */
[----:B------:R-:W-:Y:S01]  /*0960*/  CS2R R86, SRZ ;  /* 0x0000000000567805 */ /* 0x000fe2000001ff00 */
[----:B------:R-:W-:Y:S01]  /*0970*/  CS2R R84, SRZ ;  /* 0x0000000000547805 */ /* 0x000fe2000001ff00 */
        /* <DEDUP_REMOVED lines=70> */
[CC--:B------:R-:W-:Y:S01]  /*0de0*/  LEA.HI R8, R7.reuse, R2.reuse, RZ, 0x3 ;  /* 0x0000000207087211 */ /* 0x0c0fe200078f18ff */
[----:B------:R-:W-:Y:S01]  /*0df0*/  UIMAD UR17, UR17, UR4, URZ ;  /* 0x00000004111172a4 */ /* 0x000fe2000f8e023f */
[----:B------:R-:W-:Y:S01]  /*0e00*/  PLOP3.LUT P1, PT, PT, PT, UP1, 0x80, 0x0 ;  /* 0x000000000000781c */ /* 0x000fe20003f2f018 */
[----:B------:R-:W-:Y:S01]  /*0e10*/  UIMAD.WIDE.U32 UR18, UR16, UR4, URZ ;  /* 0x00000004101272a5 */ /* 0x000fe2000f8e003f */
[----:B------:R-:W-:Y:S01]  /*0e20*/  LOP3.LUT R3, R8, 0xfffffff8, RZ, 0xc0, !PT ;  /* 0xfffffff808037812 */ /* 0x000fe200078ec0ff */
[----:B------:R-:W-:Y:S01]  /*0e30*/  UIMAD UR17, UR16, UR5, UR17 ;  /* 0x00000005101172a4 */ /* 0x000fe2000f8e0211 */
[----:B------:R-:W-:Y:S01]  /*0e40*/  SHF.R.S32.HI R11, RZ, 0x3, R8 ;  /* 0x00000003ff0b7819 */ /* 0x000fe20000011408 */
[----:B------:R-:W-:Y:S01]  /*0e50*/  IMAD.MOV.U32 R188, RZ, RZ, 0x10 ;  /* 0x00000010ffbc7424 */ /* 0x000fe200078e00ff */
[----:B------:R-:W-:Y:S01]  /*0e60*/  ULDC.64 UR4, c[0x0][0x1b8] ;  /* 0x00006e0000047ab9 */ /* 0x000fe20000000a00 */
[----:B------:R-:W-:Y:S01]  /*0e70*/  IMAD.IADD R144, R2, 0x1, -R3 ;  /* 0x0000000102907824 */ /* 0x000fe200078e0a03 */
[----:B------:R-:W-:Y:S01]  /*0e80*/  UIADD3 UR19, UR19, UR17, URZ ;  /* 0x0000001113137290 */ /* 0x000fe2000fffe03f */
[----:B------:R-:W-:Y:S01]  /*0e90*/  PLOP3.LUT P0, PT, PT, PT, UP1, 0x80, 0x0 ;  /* 0x000000000000781c */ /* 0x000fe20003f0f018 */
[----:B------:R-:W-:Y:S01]  /*0ea0*/  USHF.R.S32.HI UR17, URZ, 0x1f, UR8 ;  /* 0x0000001f3f117899 */ /* 0x000fe20008011408 */
[C---:B------:R-:W-:Y:S01]  /*0eb0*/  IMAD R201, R144.reuse, 0x20, R11 ;  /* 0x0000002090c97824 */ /* 0x040fe200078e020b */
[----:B------:R-:W-:Y:S01]  /*0ec0*/  UIMAD UR16, UR14, UR4, URZ ;  /* 0x000000040e1072a4 */ /* 0x000fe2000f8e023f */
[----:B------:R-:W-:Y:S01]  /*0ed0*/  LEA.HI R16, R7, R2, RZ, 0x4 ;  /* 0x0000000207107211 */ /* 0x000fe200078f20ff */
[----:B------:R-:W-:Y:S01]  /*0ee0*/  USEL UR17, UR17, URZ, !UP2 ;  /* 0x0000003f11117287 */ /* 0x000fe2000d000000 */
[C---:B------:R-:W-:Y:S01]  /*0ef0*/  IMAD.SHL.U32 R189, R144.reuse, 0x40, RZ ;  /* 0x0000004090bd7824 */ /* 0x040fe200078e00ff */
[----:B------:R-:W-:Y:S01]  /*0f00*/  UIMAD UR16, UR6, UR5, UR16 ;  /* 0x00000005061072a4 */ /* 0x000fe2000f8e0210 */
[----:B------:R-:W-:Y:S01]  /*0f10*/  SHF.R.S32.HI R9, RZ, 0x4, R16 ;  /* 0x00000004ff097819 */ /* 0x000fe20000011410 */
[----:B------:R-:W-:Y:S01]  /*0f20*/  UIMAD.WIDE.U32 UR20, UR6, UR4, UR18 ;  /* 0x00000004061472a5 */ /* 0x000fe2000f8e0012 */
[----:B------:R-:W-:Y:S01]  /*0f30*/  IMAD.SHL.U32 R206, R144, 0x8, RZ ;  /* 0x0000000890ce7824 */ /* 0x000fe200078e00ff */
[----:B------:R-:W-:Y:S01]  /*0f40*/  USEL UR18, UR8, URZ, !UP2 ;  /* 0x0000003f08127287 */ /* 0x000fe2000d000000 */
[----:B------:R-:W-:Y:S01]  /*0f50*/  LOP3.LUT R189, R189, 0x1c0, RZ, 0xc0, !PT ;  /* 0x000001c0bdbd7812 */ /* 0x000fe200078ec0ff */
[----:B------:R-:W-:Y:S01]  /*0f60*/  ULDC.64 UR4, c[0x0][0x1c0] ;  /* 0x0000700000047ab9 */ /* 0x000fe20000000a00 */
[----:B-1----:R-:W-:Y:S01]  /*0f70*/  IADD3 R4, R201, UR15, RZ ;  /* 0x0000000fc9047c10 */ /* 0x002fe2000fffe0ff */
[----:B------:R-:W-:Y:S01]  /*0f80*/  UIMAD UR17, UR17, UR4, URZ ;  /* 0x00000004111172a4 */ /* 0x000fe2000f8e023f */
[----:B------:R-:W-:Y:S01]  /*0f90*/  LOP3.LUT R8, R189, 0x8, R8, 0xf8, !PT ;  /* 0x00000008bd087812 */ /* 0x000fe200078ef808 */
[----:B------:R-:W-:Y:S01]  /*0fa0*/  UIADD3 UR21, UR21, UR16, URZ ;  /* 0x0000001015157290 */ /* 0x000fe2000fffe03f */
[----:B------:R-:W-:Y:S01]  /*0fb0*/  SHF.R.U32.HI R189, RZ, 0x3, R189 ;  /* 0x00000003ffbd7819 */ /* 0x000fe200000116bd */
[----:B------:R-:W-:Y:S01]  /*0fc0*/  @P1 IMAD.HI.U32 R3, R4, c[0x0][0x2c8], RZ ;  /* 0x0000b20004031a27 */ /* 0x000fe200078e00ff */
[----:B------:R-:W-:Y:S01]  /*0fd0*/  UIMAD UR5, UR18, UR5, UR17 ;  /* 0x00000005120572a4 */ /* 0x000fe2000f8e0211 */
[----:B------:R-:W-:Y:S01]  /*0fe0*/  IADD3 R14, R206, 0x40, RZ ;  /* 0x00000040ce0e7810 */ /* 0x000fe20007ffe0ff */
[----:B------:R-:W-:Y:S01]  /*0ff0*/  UIMAD.WIDE.U32 UR18, UR18, UR4, UR20 ;  /* 0x00000004121272a5 */ /* 0x000fe2000f8e0014 */
[----:B------:R-:W-:Y:S01]  /*1000*/  IMAD.MOV.U32 R5, RZ, RZ, R4 ;  /* 0x000000ffff057224 */ /* 0x000fe200078e0004 */
[----:B------:R-:W-:Y:S01]  /*1010*/  @P0 SHF.R.U32.HI R5, RZ, c[0x0][0x2cc], R3 ;  /* 0x0000b300ff050a19 */ /* 0x000fe20000011603 */
[----:B------:R-:W-:Y:S01]  /*1020*/  ULDC UR4, c[0x0][0x2c4] ;  /* 0x0000b10000047ab9 */ /* 0x000fe20000000800 */
[C---:B------:R-:W-:Y:S01]  /*1030*/  LOP3.LUT R3, R16.reuse, 0xfffffff0, RZ, 0xc0, !PT ;  /* 0xfffffff010037812 */ /* 0x040fe200078ec0ff */
[----:B------:R-:W-:Y:S01]  /*1040*/  UIADD3 UR5, UR19, UR5, URZ ;  /* 0x0000000513057290 */ /* 0x000fe2000fffe03f */
[----:B------:R-:W-:Y:S01]  /*1050*/  SHF.R.S32.HI R10, RZ, 0x1f, R5 ;  /* 0x0000001fff0a7819 */ /* 0x000fe20000011405 */
[----:B------:R-:W-:Y:S01]  /*1060*/  IMAD.U32 R19, RZ, RZ, UR19 ;  /* 0x00000013ff137e24 */ /* 0x000fe2000f8e00ff */
[----:B------:R-:W-:Y:S01]  /*1070*/  LEA.HI R16, R16, R9, RZ, 0x1 ;  /* 0x0000000910107211 */ /* 0x000fe200078f08ff */
[----:B------:R-:W-:Y:S01]  /*1080*/  IMAD.IADD R6, R2, 0x1, -R3 ;  /* 0x0000000102067824 */ /* 0x000fe200078e0a03 */
[----:B------:R-:W-:Y:S01]  /*1090*/  LOP3.LUT P0, RZ, R144, 0x2, RZ, 0xc0, !PT ;  /* 0x0000000290ff7812 */ /* 0x000fe2000780c0ff */
[----:B------:R-:W-:Y:S01]  /*10a0*/  IMAD.U32 R18, RZ, RZ, UR18 ;  /* 0x00000012ff127e24 */ /* 0x000fe2000f8e00ff */
[----:B------:R-:W-:Y:S01]  /*10b0*/  LOP3.LUT R16, R16, 0xfffffffe, RZ, 0xc0, !PT ;  /* 0xfffffffe10107812 */ /* 0x000fe200078ec0ff */
[----:B------:R-:W-:Y:S01]  /*10c0*/  IMAD.U32 R19, RZ, RZ, UR5 ;  /* 0x00000005ff137e24 */ /* 0x000fe2000f8e00ff */
[----:B------:R-:W-:Y:S01]  /*10d0*/  SHF.R.S32.HI R3, RZ, 0x1f, R6 ;  /* 0x0000001fff037819 */ /* 0x000fe20000011406 */
[----:B------:R-:W-:Y:S01]  /*10e0*/  IMAD R10, R10, c[0x0][0x1b0], RZ ;  /* 0x00006c000a0a7a24 */ /* 0x000fe200078e02ff */
[----:B------:R-:W-:Y:S01]  /*10f0*/  UIMAD UR4, UR12, UR4, URZ ;  /* 0x000000040c0472a4 */ /* 0x000fe2000f8e023f */
[----:B------:R-:W-:Y:S01]  /*1100*/  IMAD.WIDE.U32 R18, R5, c[0x0][0x1b0], R18 ;  /* 0x00006c0005127a25 */ /* 0x000fe200078e0012 */
[----:B------:R-:W-:Y:S01]  /*1110*/  LEA.HI R12, R3, R6, RZ, 0x3 ;  /* 0x00000006030c7211 */ /* 0x000fe200078f18ff */
[----:B------:R-:W-:Y:S01]  /*1120*/  BSSY B0, `(.L_x_1545) ;  /* 0x0000046000007945 */ /* 0x000fe20003800000 */
[----:B------:R-:W-:Y:S01]  /*1130*/  LOP3.LUT R189, R8, R189, RZ, 0x3c, !PT ;  /* 0x000000bd08bd7212 */ /* 0x000fe200078e3cff */
[----:B------:R-:W-:Y:S01]  /*1140*/  IMAD R13, R5, c[0x0][0x1b4], R10 ;  /* 0x00006d00050d7a24 */ /* 0x000fe200078e020a */
[----:B------:R-:W-:Y:S01]  /*1150*/  LOP3.LUT R3, R12, 0xfffffff8, RZ, 0xc0, !PT ;  /* 0xfffffff80c037812 */ /* 0x000fe200078ec0ff */
[----:B------:R-:W-:Y:S01]  /*1160*/  IMAD.MOV R5, RZ, RZ, -R5 ;  /* 0x000000ffff057224 */ /* 0x000fe200078e0a05 */
[----:B------:R-:W-:Y:S01]  /*1170*/  IADD3 R8, R11, UR15, RZ ;  /* 0x0000000f0b087c10 */ /* 0x000fe2000fffe0ff */
[----:B------:R-:W-:Y:S01]  /*1180*/  IMAD.IADD R16, R9, 0x1, -R16 ;  /* 0x0000000109107824 */ /* 0x000fe200078e0a10 */
[----:B------:R-:W-:Y:S01]  /*1190*/  LOP3.LUT P1, RZ, R144, 0x4, RZ, 0xc0, !PT ;  /* 0x0000000490ff7812 */ /* 0x000fe2000782c0ff */
[----:B------:R-:W-:Y:S01]  /*11a0*/  IMAD R4, R5, c[0x0][0x2c4], R4 ;  /* 0x0000b10005047a24 */ /* 0x000fe200078e0204 */
[----:B------:R-:W-:Y:S01]  /*11b0*/  ISETP.GE.AND P3, PT, R14, c[0x0][0x198], PT ;  /* 0x000066000e007a0c */ /* 0x000fe20003f66270 */
[----:B------:R-:W-:-:S02]  /*11c0*/  IMAD.SHL.U32 R5, R11, 0x40, RZ ;  /* 0x000000400b057824 */ /* 0x000fc400078e00ff */
[----:B------:R-:W-:Y:S01]  /*11d0*/  IMAD.IADD R3, R6, 0x1, -R3 ;  /* 0x0000000106037824 */ /* 0x000fe200078e0a03 */
[----:B------:R-:W-:Y:S01]  /*11e0*/  SHF.R.S32.HI R9, RZ, 0x1f, R4 ;  /* 0x0000001fff097819 */ /* 0x000fe20000011404 */
[----:B------:R-:W-:Y:S01]  /*11f0*/  IMAD.IADD R19, R19, 0x1, R13 ;  /* 0x0000000113137824 */ /* 0x000fe200078e020d */
[----:B------:R-:W-:Y:S01]  /*1200*/  LOP3.LUT R5, R5, 0x1c0, RZ, 0xc0, !PT ;  /* 0x000001c005057812 */ /* 0x000fe200078ec0ff */
[----:B------:R-:W-:Y:S01]  /*1210*/  IMAD.SHL.U32 R13, R3, 0x40, RZ ;  /* 0x00000040030d7824 */ /* 0x000fe200078e00ff */
[----:B------:R-:W-:Y:S01]  /*1220*/  P2R R6, PR, RZ, 0x1 ;  /* 0x00000001ff067803 */ /* 0x000fe20000000000 */
[----:B------:R-:W-:Y:S01]  /*1230*/  IMAD R9, R9, c[0x0][0x1a8], RZ ;  /* 0x00006a0009097a24 */ /* 0x000fe200078e02ff */
[----:B------:R-:W-:Y:S01]  /*1240*/  SHF.R.U32.HI R15, RZ, 0x3, R5 ;  /* 0x00000003ff0f7819 */ /* 0x000fe20000011605 */
[----:B------:R-:W-:Y:S01]  /*1250*/  IMAD.SHL.U32 R6, R16, 0x8, RZ ;  /* 0x0000000810067824 */ /* 0x000fe200078e00ff */
[----:B------:R-:W-:Y:S01]  /*1260*/  LOP3.LUT R200, R5, 0x38, R206, 0xf8, !PT ;  /* 0x0000003805c87812 */ /* 0x000fe200078ef8ce */
[C---:B------:R-:W-:Y:S01]  /*1270*/  IMAD R9, R4.reuse, c[0x0][0x1ac], R9 ;  /* 0x00006b0004097a24 */ /* 0x040fe200078e0209 */
[----:B------:R-:W-:Y:S01]  /*1280*/  LOP3.LUT R13, R13, 0x1c0, RZ, 0xc0, !PT ;  /* 0x000001c00d0d7812 */ /* 0x000fe200078ec0ff */
[----:B------:R-:W-:Y:S01]  /*1290*/  IMAD.WIDE.U32 R4, R4, c[0x0][0x1a8], R18 ;  /* 0x00006a0004047a25 */ /* 0x000fe200078e0012 */
[----:B------:R-:W-:-:S02]  /*12a0*/  LOP3.LUT P5, RZ, R3, 0x4, RZ, 0xc0, !PT ;  /* 0x0000000403ff7812 */ /* 0x000fc400078ac0ff */
[----:B------:R-:W-:Y:S01]  /*12b0*/  LOP3.LUT R6, R13, 0x8, R6, 0xf8, !PT ;  /* 0x000000080d067812 */ /* 0x000fe200078ef806 */
[----:B------:R-:W-:Y:S01]  /*12c0*/  IMAD.IADD R9, R5, 0x1, R9 ;  /* 0x0000000105097824 */ /* 0x000fe200078e0209 */
[----:B------:R-:W-:Y:S01]  /*12d0*/  LEA R10, P0, R4, c[0x0][0x160], 0x1 ;  /* 0x00005800040a7a11 */ /* 0x000fe200078008ff */
[----:B------:R-:W-:Y:S01]  /*12e0*/  IMAD.SHL.U32 R12, R12, 0x40, RZ ;  /* 0x000000400c0c7824 */ /* 0x000fe200078e00ff */
[----:B------:R-:W-:Y:S01]  /*12f0*/  SHF.R.U32.HI R13, RZ, 0x3, R13 ;  /* 0x00000003ff0d7819 */ /* 0x000fe2000001160d */
[----:B------:R-:W-:Y:S01]  /*1300*/  IMAD R189, R16, 0x200, R189 ;  /* 0x0000020010bd7824 */ /* 0x000fe200078e02bd */
[----:B------:R-:W-:Y:S01]  /*1310*/  LOP3.LUT P4, RZ, R3, 0x2, RZ, 0xc0, !PT ;  /* 0x0000000203ff7812 */ /* 0x000fe2000788c0ff */
[----:B------:R1:W3:Y:S01]  /*1320*/  SHFL.IDX PT, R18, R10, RZ, 0x181f ;  /* 0x00181fff0a127589 */ /* 0x0002e200000e0000 */
[----:B------:R-:W-:Y:S01]  /*1330*/  LEA.HI.X R9, R4, c[0x0][0x164], R9, 0x1, P0 ;  /* 0x0000590004097a11 */ /* 0x000fe200000f0c09 */
[----:B------:R-:W-:Y:S01]  /*1340*/  IMAD.MOV.U32 R4, RZ, RZ, 0x20 ;  /* 0x00000020ff047424 */ /* 0x000fe200078e00ff */
[----:B------:R-:W-:-:S02]  /*1350*/  LOP3.LUT R3, R6, R13, RZ, 0x3c, !PT ;  /* 0x0000000d06037212 */ /* 0x000fc400078e3cff */
[----:B------:R-:W-:Y:S01]  /*1360*/  ISETP.GE.AND P0, PT, R8, UR4, PT ;  /* 0x0000000408007c0c */ /* 0x000fe2000bf06270 */
[----:B------:R1:W4:Y:S01]  /*1370*/  SHFL.IDX PT, R19, R9, RZ, 0x181f ;  /* 0x00181fff09137589 */ /* 0x00032200000e0000 */
[CC--:B------:R-:W-:Y:S02]  /*1380*/  LEA.HI R6, R7.reuse, R2.reuse, RZ, 0x5 ;  /* 0x0000000207067211 */ /* 0x0c0fe400078f28ff */
[----:B------:R-:W-:Y:S02]  /*1390*/  LOP3.LUT R200, R200, R15, RZ, 0x3c, !PT ;  /* 0x0000000fc8c87212 */ /* 0x000fe400078e3cff */
[----:B------:R-:W-:Y:S02]  /*13a0*/  LEA.HI R15, R7, R2, RZ, 0x6 ;  /* 0x00000002070f7211 */ /* 0x000fe400078f30ff */
[----:B------:R-:W-:Y:S02]  /*13b0*/  SHF.R.S32.HI R5, RZ, 0x5, R6 ;  /* 0x00000005ff057819 */ /* 0x000fe40000011406 */
[----:B------:R-:W-:Y:S01]  /*13c0*/  LOP3.LUT R12, R12, 0xfffffe00, RZ, 0xc0, !PT ;  /* 0xfffffe000c0c7812 */ /* 0x000fe200078ec0ff */
[----:B------:R-:W-:Y:S01]  /*13d0*/  IMAD.SHL.U32 R15, R15, 0x8, RZ ;  /* 0x000000080f0f7824 */ /* 0x000fe200078e00ff */
[----:B------:R-:W-:-:S02]  /*13e0*/  IADD3 R13, R206, 0x80, RZ ;  /* 0x00000080ce0d7810 */ /* 0x000fc40007ffe0ff */
[----:B------:R-:W-:Y:S02]  /*13f0*/  SEL R188, R188, 0xfffffff0, !P4 ;  /* 0xfffffff0bcbc7807 */ /* 0x000fe40006000000 */
[----:B------:R-:W-:Y:S02]  /*1400*/  ISETP.GE.AND P4, PT, R13, c[0x0][0x198], PT ;  /* 0x000066000d007a0c */ /* 0x000fe40003f86270 */
[----:B------:R-:W-:Y:S02]  /*1410*/  LOP3.LUT R200, R200, 0xfffffe00, R15, 0xf8, !PT ;  /* 0xfffffe00c8c87812 */ /* 0x000fe400078ef80f */
[----:B------:R-:W-:Y:S01]  /*1420*/  SEL R4, R4, 0xffffffe0, !P5 ;  /* 0xffffffe004047807 */ /* 0x000fe20006800000 */
[----:B--2---:R2:W5:Y:S02]  /*1430*/  @P2 R2UR UR17, R0 ;  /* 0x00000000001123c2 */ /* 0x00456400000e0000 */
[----:B-----5:R-:W-:Y:S01]  /*1440*/  @!UP0 UMOV UR17, UR8 ;  /* 0x0000000800118c82 */ /* 0x020fe20008000000 */
[----:B------:R-:W-:Y:S01]  /*1450*/  ISETP.GE.AND P2, PT, R206, c[0x0][0x198], PT ;  /* 0x00006600ce007a0c */ /* 0x000fe20003f46270 */
[----:B--2---:R-:W-:-:S04]  /*1460*/  IMAD R0, R5, 0x400, R12 ;  /* 0x0000040005007824 */ /* 0x004fc800078e020c */
[----:B------:R-:W-:Y:S01]  /*1470*/  IMAD.IADD R0, R0, 0x1, R3 ;  /* 0x0000000100007824 */ /* 0x000fe200078e0203 */
[----:B------:R-:W-:Y:S01]  /*1480*/  LOP3.LUT R3, R3, R12, RZ, 0xfc, !PT ;  /* 0x0000000c03037212 */ /* 0x000fe200078efcff */
        /* <DEDUP_REMOVED lines=15> */
.L_x_1546:
[----:B-1-34-:R-:W-:Y:S05]  /*1580*/  BSYNC B0 ;  /* 0x0000000000007941 */ /* 0x01afea0003800000 */
.L_x_1545:
        /* <DEDUP_REMOVED lines=20> */
.L_x_1548:
[----:B------:R-:W-:Y:S05]  /*16d0*/  BSYNC B0 ;  /* 0x0000000000007941 */ /* 0x000fea0003800000 */
.L_x_1547:
        /* <DEDUP_REMOVED lines=20> */
.L_x_1550:
[----:B------:R-:W-:Y:S05]  /*1820*/  BSYNC B0 ;  /* 0x0000000000007941 */ /* 0x000fea0003800000 */
.L_x_1549:
[----:B---3--:R-:W-:Y:S01]  /*1830*/  SHFL.IDX PT, R18, R10, 0x3, 0x181f ;  /* 0x00781f000a127f89 */ /* 0x008fe200000e0000 */
[----:B------:R-:W-:Y:S01]  /*1840*/  IADD3 R8, R8, 0x60, RZ ;  /* 0x0000006008087810 */ /* 0x000fe20007ffe0ff */
[----:B------:R-:W-:Y:S01]  /*1850*/  IMAD.MOV.U32 R196, RZ, RZ, c[0x0][0x2b8] ;  /* 0x0000ae00ffc47624 */ /* 0x000fe200078e00ff */
[----:B------:R-:W-:Y:S01]  /*1860*/  SHF.R.S32.HI R205, RZ, 0x1f, R14 ;  /* 0x0000001fffcd7819 */ /* 0x000fe2000001140e */
[----:B----4-:R-:W3:Y:S01]  /*1870*/  SHFL.IDX PT, R19, R9, 0x3, 0x181f ;  /* 0x00781f0009137f89 */ /* 0x010ee200000e0000 */
[----:B------:R-:W-:Y:S01]  /*1880*/  ISETP.GE.AND P0, PT, R8, UR4, PT ;  /* 0x0000000408007c0c */ /* 0x000fe2000bf06270 */
[----:B------:R-:W-:Y:S01]  /*1890*/  IMAD.U32 R8, RZ, RZ, UR13 ;  /* 0x0000000dff087e24 */ /* 0x000fe2000f8e00ff */
[----:B------:R-:W-:Y:S01]  /*18a0*/  SHF.R.S32.HI R204, RZ, 0x1f, R13 ;  /* 0x0000001fffcc7819 */ /* 0x000fe2000001140d */
[----:B------:R-:W-:Y:S01]  /*18b0*/  IMAD.SHL.U32 R146, R200, 0x2, RZ ;  /* 0x00000002c8927824 */ /* 0x000fe200078e00ff */
[----:B------:R-:W-:Y:S01]  /*18c0*/  LEA.HI R205, R205, R14, RZ, 0x3 ;  /* 0x0000000ecdcd7211 */ /* 0x000fe200078f18ff */
[----:B------:R-:W-:Y:S01]  /*18d0*/  IMAD R199, R8, 0x40, R201 ;  /* 0x0000004008c77824 */ /* 0x000fe200078e02c9 */
[----:B------:R-:W-:Y:S01]  /*18e0*/  LEA.HI R204, R204, R13, RZ, 0x3 ;  /* 0x0000000dcccc7211 */ /* 0x000fe200078f18ff */
[----:B------:R-:W-:Y:S01]  /*18f0*/  USHF.R.S32.HI UR16, URZ, 0x1f, UR17 ;  /* 0x0000001f3f107899 */ /* 0x000fe20008011411 */
[----:B------:R-:W-:Y:S01]  /*1900*/  LOP3.LUT R205, R205, 0xfffffff8, RZ, 0xc0, !PT ;  /* 0xfffffff8cdcd7812 */ /* 0x000fe200078ec0ff */
[----:B------:R-:W-:Y:S01]  /*1910*/  ULDC.64 UR4, c[0x0][0x2b0] ;  /* 0x0000ac0000047ab9 */ /* 0x000fe20000000a00 */
[----:B------:R-:W-:Y:S01]  /*1920*/  ISETP.NE.AND P5, PT, R196, 0x1, PT ;  /* 0x00000001c400780c */ /* 0x000fe20003fa5270 */
[----:B------:R-:W-:Y:S01]  /*1930*/  UIMAD UR16, UR16, UR4, URZ ;  /* 0x00000004101072a4 */ /* 0x000fe2000f8e023f */
[----:B------:R-:W-:Y:S01]  /*1940*/  LOP3.LUT R204, R204, 0xfffffff8, RZ, 0xc0, !PT ;  /* 0xfffffff8cccc7812 */ /* 0x000fe200078ec0ff */
[----:B------:R-:W-:Y:S01]  /*1950*/  UIMAD.WIDE.U32 UR18, UR17, UR4, URZ ;  /* 0x00000004111272a5 */ /* 0x000fe2000f8e003f */
[----:B------:R-:W-:Y:S01]  /*1960*/  IADD3 R199, R199, -0x40, RZ ;  /* 0xffffffc0c7c77810 */ /* 0x000fe20007ffe0ff */
[----:B------:R-:W-:Y:S01]  /*1970*/  UIMAD UR16, UR17, UR5, UR16 ;  /* 0x00000005111072a4 */ /* 0x000fe2000f8e0210 */
[----:B------:R-:W-:Y:S01]  /*1980*/  P2R R8, PR, RZ, 0x20 ;  /* 0x00000020ff087803 */ /* 0x000fe20000000000 */
[----:B------:R-:W-:Y:S01]  /*1990*/  IMAD.MOV.U32 R198, RZ, RZ, RZ ;  /* 0x000000ffffc67224 */ /* 0x000fe200078e00ff */
[----:B------:R-:W-:Y:S01]  /*19a0*/  ULDC.64 UR4, c[0x0][0x1e8] ;  /* 0x00007a0000047ab9 */ /* 0x000fe20000000a00 */
[----:B------:R-:W-:Y:S01]  /*19b0*/  P2R R15, PR, RZ, 0x2 ;  /* 0x00000002ff0f7803 */ /* 0x000fe20000000000 */
[----:B------:R-:W-:Y:S01]  /*19c0*/  UIADD3 UR16, UR19, UR16, URZ ;  /* 0x0000001013107290 */ /* 0x000fe2000fffe03f */
[----:B---3--:R-:W-:-:S04]  /*19d0*/  @!P0 IMAD.WIDE R16, R206, 0x2, R18 ;  /* 0x00000002ce108825 */ /* 0x008fc800078e0212 */
[--C-:B------:R-:W-:Y:S01]  /*19e0*/  @!P0 IMAD.WIDE R20, R205, 0x2, R18.reuse ;  /* 0x00000002cd148825 */ /* 0x100fe200078e0212 */
[----:B------:R-:W-:Y:S01]  /*19f0*/  @!PT LDS RZ, [RZ] ;  /* 0x00000000fffff984 */ /* 0x000fe20000000800 */
[----:B------:R3:W-:Y:S01]  /*1a00*/  @!P0 LDGSTS.E.BYPASS.LTC128B.128 [R146+0x1b100], [R16.64], !P2 ;  /* 0x1b10000010928fae */ /* 0x0007e2000d101d4a */
[C---:B------:R-:W-:Y:S02]  /*1a10*/  ISETP.GE.AND P2, PT, R199.reuse, UR9, PT ;  /* 0x00000009c7007c0c */ /* 0x040fe4000bf46270 */
[----:B------:R-:W-:Y:S01]  /*1a20*/  @!P0 IMAD.WIDE R18, R204, 0x2, R18 ;  /* 0x00000002cc128825 */ /* 0x000fe200078e0212 */
[----:B------:R-:W-:Y:S01]  /*1a30*/  IADD3 R199, R199, UR7, RZ ;  /* 0x00000007c7c77c10 */ /* 0x000fe2000fffe0ff */
[----:B------:R4:W-:Y:S01]  /*1a40*/  @!P0 LDGSTS.E.BYPASS.LTC128B.128 [R146+0x1f100], [R20.64], !P3 ;  /* 0x1f10000014928fae */ /* 0x0009e2000d901d4a */
[----:B------:R-:W-:-:S03]  /*1a50*/  ISETP.GT.OR P2, PT, R201, 0x3f, P2 ;  /* 0x0000003fc900780c */ /* 0x000fc60001744670 */
[----:B------:R5:W-:Y:S01]  /*1a60*/  @!P0 LDGSTS.E.BYPASS.LTC128B.128 [R146+0x23100], [R18.64], !P4 ;  /* 0x2310000012928fae */ /* 0x000be2000e101d4a */
[----:B-12---:R-:W-:-:S03]  /*1a70*/  @P5 IMAD.HI.U32 R9, R199, c[0x0][0x2bc], RZ ;  /* 0x0000af00c7095a27 */ /* 0x006fc600078e00ff */
[----:B------:R-:W0:Y:S01]  /*1a80*/  LDGDEPBAR ;  /* 0x00000000000079af */ /* 0x000e220000000000 */
[----:B------:R-:W-:Y:S01]  /*1a90*/  IMAD.MOV.U32 R8, RZ, RZ, R199 ;  /* 0x000000ffff087224 */ /* 0x000fe200078e00c7 */
[----:B------:R-:W-:-:S04]  /*1aa0*/  @P5 SHF.R.U32.HI R8, RZ, c[0x0][0x2c0], R9 ;  /* 0x0000b000ff085a19 */ /* 0x000fc80000011609 */
[----:B------:R-:W-:-:S04]  /*1ab0*/  @!P2 IADD3 R10, P3, R8, UR18, RZ ;  /* 0x00000012080aac10 */ /* 0x000fc8000ff7e0ff */
[----:B------:R-:W-:Y:S02]  /*1ac0*/  @!P2 LEA.HI.X.SX32 R9, R8, UR16, 0x1, P3 ;  /* 0x000000100809ac11 */ /* 0x000fe400098f0eff */
[----:B---3--:R-:W-:-:S04]  /*1ad0*/  @!P2 LEA R16, P3, R10, c[0x0][0x2a0], 0x2 ;  /* 0x0000a8000a10aa11 */ /* 0x008fc800078610ff */
[----:B------:R-:W-:Y:S01]  /*1ae0*/  @!P2 LEA.HI.X R17, R10, c[0x0][0x2a4], R9, 0x2, P3 ;  /* 0x0000a9000a11aa11 */ /* 0x000fe200018f1409 */
[----:B------:R-:W-:Y:S06]  /*1af0*/  BAR.SYNC.DEFER_BLOCKING 0x0 ;  /* 0x0000000000007b1d */ /* 0x000fec0000010000 */
[----:B------:R-:W2:Y:S01]  /*1b00*/  @!P2 LDG.E R198, [R16.64] ;  /* 0x0000000a10c6a981 */ /* 0x000ea2000c1e1900 */
        /* <DEDUP_REMOVED lines=12> */
[----:B------:R-:W-:Y:S01]  /*1bd0*/  UIADD3 UR22, UR9, -UR22, URZ ;  /* 0x8000001609167290 */ /* 0x000fe2000fffe03f */
[----:B------:R-:W-:Y:S01]  /*1be0*/  IMAD.WIDE R24, R205, 0x2, RZ ;  /* 0x00000002cd187825 */ /* 0x000fe200078e02ff */
[----:B------:R-:W-:Y:S01]  /*1bf0*/  ULDC.64 UR4, c[0x0][0x210] ;  /* 0x0000840000047ab9 */ /* 0x000fe20000000a00 */
[----:B------:R-:W-:Y:S01]  /*1c00*/  ISETP.GE.AND P3, PT, R206, c[0x0][0x1d4], PT ;  /* 0x00007500ce007a0c */ /* 0x000fe20003f66270 */
[----:B------:R-:W-:Y:S01]  /*1c10*/  UIMAD UR14, UR14, UR4, URZ ;  /* 0x000000040e0e72a4 */ /* 0x000fe2000f8e023f */
[C---:B----4-:R-:W-:Y:S01]  /*1c20*/  IMAD R20, R10.reuse, c[0x0][0x1e0], RZ ;  /* 0x000078000a147a24 */ /* 0x050fe200078e02ff */
[----:B------:R-:W-:Y:S01]  /*1c30*/  UIMAD.WIDE.U32 UR24, UR6, UR4, URZ ;  /* 0x00000004061872a5 */ /* 0x000fe2000f8e003f */
[----:B------:R-:W-:Y:S01]  /*1c40*/  IMAD R10, R10, c[0x0][0x208], RZ ;  /* 0x000082000a0a7a24 */ /* 0x000fe200078e02ff */
[----:B------:R-:W-:Y:S01]  /*1c50*/  UIMAD UR14, UR6, UR5, UR14 ;  /* 0x00000005060e72a4 */ /* 0x000fe2000f8e020e */
[C---:B------:R-:W-:Y:S01]  /*1c60*/  IMAD R20, R199.reuse, c[0x0][0x1e4], R20 ;  /* 0x00007900c7147a24 */ /* 0x040fe200078e0214 */
[----:B------:R-:W-:Y:S01]  /*1c70*/  ISETP.GE.AND P2, PT, R14, c[0x0][0x1d4], PT ;  /* 0x000075000e007a0c */ /* 0x000fe20003f46270 */
[----:B------:R-:W-:Y:S01]  /*1c80*/  IMAD R10, R199, c[0x0][0x20c], R10 ;  /* 0x00008300c70a7a24 */ /* 0x000fe200078e020a */
[----:B------:R-:W-:Y:S01]  /*1c90*/  UIADD3 UR14, UR25, UR14, URZ ;  /* 0x0000000e190e7290 */ /* 0x000fe2000fffe03f */
[----:B------:R-:W-:Y:S01]  /*1ca0*/  IMAD.IADD R21, R9, 0x1, R20 ;  /* 0x0000000109157824 */ /* 0x000fe200078e0214 */
[----:B------:R-:W-:Y:S01]  /*1cb0*/  UISETP.GE.AND UP0, UPT, UR13, 0x2, UPT ;  /* 0x000000020d00788c */ /* 0x000fe2000bf06270 */
[----:B------:R-:W-:Y:S01]  /*1cc0*/  IMAD.MOV.U32 R20, RZ, RZ, R8 ;  /* 0x000000ffff147224 */ /* 0x000fe200078e0008 */
[----:B------:R-:W-:-:S02]  /*1cd0*/  SHF.R.S32.HI R147, RZ, 0x1f, R206 ;  /* 0x0000001fff937819 */ /* 0x000fc400000114ce */
[----:B------:R-:W-:Y:S02]  /*1ce0*/  SEL R207, RZ, 0x10, P6 ;  /* 0x00000010ffcf7807 */ /* 0x000fe40003000000 */
[----:B------:R-:W-:Y:S02]  /*1cf0*/  IADD3 R197, R146, 0x100, RZ ;  /* 0x0000010092c57810 */ /* 0x000fe40007ffe0ff */
[----:B------:R-:W-:Y:S02]  /*1d00*/  SHF.R.S32.HI R132, RZ, 0x1f, R205 ;  /* 0x0000001fff847819 */ /* 0x000fe400000114cd */
[----:B------:R-:W-:Y:S02]  /*1d10*/  SHF.R.S32.HI R145, RZ, 0x1f, R204 ;  /* 0x0000001fff917819 */ /* 0x000fe400000114cc */
[----:B--2---:R-:W-:Y:S01]  /*1d20*/  SHF.R.S32.HI R9, RZ, 0x1f, R198 ;  /* 0x0000001fff097819 */ /* 0x004fe200000114c6 */
[----:B------:R-:W-:-:S04]  /*1d30*/  IMAD.WIDE.U32 R16, R198, c[0x0][0x1f0], R20 ;  /* 0x00007c00c6107a25 */ /* 0x000fc800078e0014 */
[----:B-----5:R-:W-:Y:S01]  /*1d40*/  IMAD R19, R9, c[0x0][0x1f0], RZ ;  /* 0x00007c0009137a24 */ /* 0x020fe200078e02ff */
[----:B------:R-:W-:Y:S01]  /*1d50*/  IADD3 R16, P0, R16, UR20, RZ ;  /* 0x0000001410107c10 */ /* 0x000fe2000ff1e0ff */
[----:B------:R-:W-:-:S04]  /*1d60*/  IMAD.WIDE.U32 R20, R199, c[0x0][0x208], RZ ;  /* 0x00008200c7147a25 */ /* 0x000fc800078e00ff */
[----:B------:R-:W-:Y:S02]  /*1d70*/  IMAD R8, R198, c[0x0][0x1f4], R19 ;  /* 0x00007d00c6087a24 */ /* 0x000fe400078e0213 */
[----:B------:R-:W-:-:S03]  /*1d80*/  IMAD R9, R9, c[0x0][0x218], RZ ;  /* 0x0000860009097a24 */ /* 0x000fc600078e02ff */
[----:B------:R-:W-:Y:S01]  /*1d90*/  IADD3.X R19, R17, UR17, R8, P0, !PT ;  /* 0x0000001111137c10 */ /* 0x000fe200087fe408 */
[----:B------:R-:W-:Y:S01]  /*1da0*/  IMAD R9, R198, c[0x0][0x21c], R9 ;  /* 0x00008700c6097a24 */ /* 0x000fe200078e0209 */
[C---:B------:R-:W-:Y:S02]  /*1db0*/  LEA R17, P0, R16.reuse, c[0x0][0x1c8], 0x1 ;  /* 0x0000720010117a11 */ /* 0x040fe400078008ff */
[----:B------:R-:W-:Y:S01]  /*1dc0*/  IADD3 R8, -R11, UR22, RZ ;  /* 0x000000160b087c10 */ /* 0x000fe2000fffe1ff */
[----:B------:R-:W-:Y:S01]  /*1dd0*/  IMAD.IADD R11, R21, 0x1, R10 ;  /* 0x00000001150b7824 */ /* 0x000fe200078e020a */
[----:B------:R-:W-:Y:S01]  /*1de0*/  LEA.HI.X R16, R16, c[0x0][0x1cc], R19, 0x1, P0 ;  /* 0x0000730010107a11 */ /* 0x000fe200000f0c13 */
[----:B------:R-:W-:Y:S01]  /*1df0*/  SHFL.IDX PT, R18, R17, RZ, 0x181f ;  /* 0x00181fff11127589 */ /* 0x000fe200000e0000 */
[----:B------:R-:W-:Y:S01]  /*1e00*/  ISETP.GE.AND P0, PT, R8, 0x1, PT ;  /* 0x000000010800780c */ /* 0x000fe20003f06270 */
[----:B------:R-:W-:Y:S02]  /*1e10*/  IMAD.MOV.U32 R10, RZ, RZ, R20 ;  /* 0x000000ffff0a7224 */ /* 0x000fe400078e0014 */
[----:B------:R-:W1:Y:S02]  /*1e20*/  SHFL.IDX PT, R19, R16, RZ, 0x181f ;  /* 0x00181fff10137589 */ /* 0x000e6400000e0000 */
[----:B------:R-:W-:-:S02]  /*1e30*/  IMAD.WIDE.U32 R10, R198, c[0x0][0x218], R10 ;  /* 0x00008600c60a7a25 */ /* 0x000fc400078e000a */
[----:B------:R-:W-:Y:S04]  /*1e40*/  SHFL.IDX PT, R28, R17, 0x1, 0x181f ;  /* 0x00381f00111c7f89 */ /* 0x000fe800000e0000 */
[----:B------:R2:W3:Y:S02]  /*1e50*/  SHFL.IDX PT, R29, R16, 0x1, 0x181f ;  /* 0x00381f00101d7f89 */ /* 0x0004e400000e0000 */
[----:B-1----:R-:W-:-:S04]  /*1e60*/  @P0 IMAD.WIDE R22, R206, 0x2, R18 ;  /* 0x00000002ce160825 */ /* 0x002fc800078e0212 */
[--C-:B------:R-:W-:Y:S01]  /*1e70*/  @P0 IMAD.WIDE R20, R205, 0x2, R18.reuse ;  /* 0x00000002cd140825 */ /* 0x100fe200078e0212 */
[----:B------:R1:W-:Y:S03]  /*1e80*/  @P0 LDGSTS.E.BYPASS.LTC128B.128 [R146+0xc100], [R22.64], !P5 ;  /* 0x0c10000016920fae */ /* 0x0003e6000e901d4a */
[----:B------:R-:W-:Y:S01]  /*1e90*/  @P0 IMAD.WIDE R18, R204, 0x2, R18 ;  /* 0x00000002cc120825 */ /* 0x000fe200078e0212 */
[----:B------:R4:W-:Y:S03]  /*1ea0*/  @P0 LDGSTS.E.BYPASS.LTC128B.128 [R146+0xe100], [R20.64], !P4 ;  /* 0x0e10000014920fae */ /* 0x0009e6000e101d4a */
[----:B--2---:R-:W-:Y:S01]  /*1eb0*/  IMAD.WIDE R16, R206, 0x2, RZ ;  /* 0x00000002ce107825 */ /* 0x004fe200078e02ff */
[----:B------:R2:W-:Y:S01]  /*1ec0*/  @P0 LDGSTS.E.BYPASS.LTC128B.128 [R146+0x10100], [R18.64], !P6 ;  /* 0x1010000012920fae */ /* 0x0005e2000f101d4a */
[----:B------:R-:W-:-:S04]  /*1ed0*/  IADD3 R10, P0, R10, UR24, RZ ;  /* 0x000000180a0a7c10 */ /* 0x000fc8000ff1e0ff */
[----:B------:R-:W-:Y:S02]  /*1ee0*/  IADD3.X R9, R11, UR14, R9, P0, !PT ;  /* 0x0000000e0b097c10 */ /* 0x000fe400087fe409 */
[----:B-1----:R-:W-:-:S04]  /*1ef0*/  LEA R23, P0, R10, c[0x0][0x1f8], 0x1 ;  /* 0x00007e000a177a11 */ /* 0x002fc800078008ff */
[----:B------:R-:W-:Y:S01]  /*1f00*/  LEA.HI.X R22, R10, c[0x0][0x1fc], R9, 0x1, P0 ;  /* 0x00007f000a167a11 */ /* 0x000fe200000f0c09 */
[----:B------:R-:W4:Y:S01]  /*1f10*/  SHFL.IDX PT, R11, R23, RZ, 0x181f ;  /* 0x00181fff170b7589 */ /* 0x000f2200000e0000 */
[----:B------:R-:W-:-:S03]  /*1f20*/  ISETP.GT.AND P0, PT, R8, 0x20, PT ;  /* 0x000000200800780c */ /* 0x000fc60003f04270 */
[----:B------:R-:W1:Y:S04]  /*1f30*/  SHFL.IDX PT, R12, R22, RZ, 0x181f ;  /* 0x00181fff160c7589 */ /* 0x000e6800000e0000 */
[----:B------:R-:W5:Y:S04]  /*1f40*/  SHFL.IDX PT, R9, R23, 0x1, 0x181f ;  /* 0x00381f0017097f89 */ /* 0x000f6800000e0000 */
[----:B------:R5:W5:Y:S02]  /*1f50*/  SHFL.IDX PT, R10, R22, 0x1, 0x181f ;  /* 0x00381f00160a7f89 */ /* 0x000b6400000e0000 */
[----:B---3--:R-:W-:-:S04]  /*1f60*/  @P0 IMAD.WIDE R26, R206, 0x2, R28 ;  /* 0x00000002ce1a0825 */ /* 0x008fc800078e021c */
[--C-:B------:R-:W-:Y:S01]  /*1f70*/  @P0 IMAD.WIDE R30, R205, 0x2, R28.reuse ;  /* 0x00000002cd1e0825 */ /* 0x100fe200078e021c */
[----:B------:R3:W-:Y:S03]  /*1f80*/  @P0 LDGSTS.E.BYPASS.LTC128B.128 [R146+0xd100], [R26.64], !P5 ;  /* 0x0d1000001a920fae */ /* 0x0007e6000e901d4a */
[----:B------:R-:W-:Y:S01]  /*1f90*/  @P0 IMAD.WIDE R28, R204, 0x2, R28 ;  /* 0x00000002cc1c0825 */ /* 0x000fe200078e021c */
[----:B------:R3:W-:Y:S04]  /*1fa0*/  @P0 LDGSTS.E.BYPASS.LTC128B.128 [R146+0xf100], [R30.64], !P4 ;  /* 0x0f1000001e920fae */ /* 0x0007e8000e101d4a */
[----:B------:R3:W-:Y:S01]  /*1fb0*/  @P0 LDGSTS.E.BYPASS.LTC128B.128 [R146+0x11100], [R28.64], !P6 ;  /* 0x111000001c920fae */ /* 0x0007e2000f101d4a */
[----:B----4-:R-:W-:-:S03]  /*1fc0*/  IADD3 R20, P0, R11, R16, RZ ;  /* 0x000000100b147210 */ /* 0x010fc60007f1e0ff */
[----:B------:R-:W0:Y:S02]  /*1fd0*/  LDGDEPBAR ;  /* 0x00000000000079af */ /* 0x000e240000000000 */
[----:B-1----:R-:W-:Y:S01]  /*1fe0*/  IMAD.X R21, R12, 0x1, R17, P0 ;  /* 0x000000010c157824 */ /* 0x002fe200000e0611 */
[----:B--2---:R-:W-:Y:S01]  /*1ff0*/  IADD3 R18, P0, R11, R24, RZ ;  /* 0x000000180b127210 */ /* 0x004fe20007f1e0ff */
[----:B-----5:R-:W-:-:S04]  /*2000*/  IMAD.WIDE R22, R204, 0x2, RZ ;  /* 0x00000002cc167825 */ /* 0x020fc800078e02ff */
[----:B------:R-:W-:Y:S01]  /*2010*/  IMAD.X R19, R12, 0x1, R25, P0 ;  /* 0x000000010c137824 */ /* 0x000fe200000e0619 */
[----:B------:R-:W-:-:S05]  /*2020*/  IADD3 R16, P0, R16, R9, RZ ;  /* 0x0000000910107210 */ /* 0x000fca0007f1e0ff */
[----:B------:R-:W-:Y:S01]  /*2030*/  IMAD.X R17, R17, 0x1, R10, P0 ;  /* 0x0000000111117824 */ /* 0x000fe200000e060a */
[----:B---3--:R-:W-:-:S05]  /*2040*/  IADD3 R26, P0, R11, R22, RZ ;  /* 0x000000160b1a7210 */ /* 0x008fca0007f1e0ff */
        /* <DEDUP_REMOVED lines=15> */
[----:B------:R-:W-:-:S03]  /*2140*/  ISETP.NE.AND P1, PT, R15, RZ, PT ;  /* 0x000000ff0f00720c */ /* 0x000fc60003f25270 */
[----:B------:R1:W-:Y:S01]  /*2150*/  LDGSTS.E.BYPASS.LTC128B.128 [R146+0x1100], [R16.64], !P3 ;  /* 0x0110000010927fae */ /* 0x0003e2000d901d4a */
[----:B------:R-:W-:-:S03]  /*2160*/  ISETP.GT.AND P3, PT, R201, 0x3f, PT ;  /* 0x0000003fc900780c */ /* 0x000fc60003f64270 */
[----:B------:R1:W-:Y:S04]  /*2170*/  LDGSTS.E.BYPASS.LTC128B.128 [R146+0x3100], [R24.64], !P2 ;  /* 0x0310000018927fae */ /* 0x0003e8000d101d4a */
[----:B------:R1:W-:Y:S01]  /*2180*/  LDGSTS.E.BYPASS.LTC128B.128 [R146+0x5100], [R22.64], !P0 ;  /* 0x0510000016927fae */ /* 0x0003e2000c101d4a */
[----:B------:R-:W-:-:S03]  /*2190*/  PLOP3.LUT P0, PT, PT, PT, UP0, 0x40, 0x0 ;  /* 0x000000000000781c */ /* 0x000fc60003f0e808 */
[----:B------:R-:W0:Y:S10]  /*21a0*/  LDGDEPBAR ;  /* 0x00000000000079af */ /* 0x000e340000000000 */
[----:B------:R-:W-:Y:S05]  /*21b0*/  @P0 BRA `(.L_x_1551) ;  /* 0x0000043000000947 */ /* 0x000fea0003800000 */
[----:B------:R-:W-:Y:S01]  /*21c0*/  ULEA UR4, UR13, UR7, 0x6 ;  /* 0x000000070d047291 */ /* 0x000fe2000f8e303f */
        /* <DEDUP_REMOVED lines=15> */
[----:B-1----:R-:W-:Y:S01]  /*22c0*/  IADD3 R19, -R207, 0x10, RZ ;  /* 0x00000010cf137810 */ /* 0x002fe20007ffe1ff */
[----:B------:R-:W-:-:S03]  /*22d0*/  IMAD R199, R8, c[0x0][0x2b8], R199 ;  /* 0x0000ae0008c77a24 */ /* 0x000fc600078e02c7 */
[----:B------:R-:W-:Y:S01]  /*22e0*/  LOP3.LUT R19, R19, 0xf, RZ, 0xc0, !PT ;  /* 0x0000000f13137812 */ /* 0x000fe200078ec0ff */
[----:B------:R-:W-:Y:S01]  /*22f0*/  IMAD.WIDE.U32 R12, R199, c[0x0][0x1e0], RZ ;  /* 0x00007800c70c7a25 */ /* 0x000fe200078e00ff */
[----:B------:R-:W-:-:S05]  /*2300*/  SHF.R.S32.HI R8, RZ, 0x1f, R199 ;  /* 0x0000001fff087819 */ /* 0x000fca00000114c7 */
[----:B------:R-:W-:-:S04]  /*2310*/  IMAD R8, R8, c[0x0][0x1e0], RZ ;  /* 0x0000780008087a24 */ /* 0x000fc800078e02ff */
[----:B------:R-:W-:-:S04]  /*2320*/  IMAD R9, R199, c[0x0][0x1e4], R8 ;  /* 0x00007900c7097a24 */ /* 0x000fc800078e0208 */
        /* <DEDUP_REMOVED lines=11> */
[----:B------:R-:W-:Y:S01]  /*23e0*/  IADD3.X R11, R11, UR17, R8, P0, !PT ;  /* 0x000000110b0b7c10 */ /* 0x000fe200087fe408 */
[----:B------:R-:W-:Y:S01]  /*23f0*/  IMAD.SHL.U32 R8, R204, 0x2, RZ ;  /* 0x00000002cc087824 */ /* 0x000fe200078e00ff */
[----:B------:R-:W-:Y:S02]  /*2400*/  LEA R17, P0, R16, c[0x0][0x1c8], 0x1 ;  /* 0x0000720010117a11 */ /* 0x000fe400078008ff */
[----:B------:R-:W-:Y:S02]  /*2410*/  IADD3 R22, -R10, 0x10, RZ ;  /* 0x000000100a167810 */ /* 0x000fe40007ffe1ff */
[----:B------:R-:W-:Y:S01]  /*2420*/  LEA.HI.X R16, R16, c[0x0][0x1cc], R11, 0x1, P0 ;  /* 0x0000730010107a11 */ /* 0x000fe200000f0c0b */
[----:B------:R-:W1:Y:S01]  /*2430*/  SHFL.IDX PT, R18, R17, 0x1, 0x181f ;  /* 0x00381f0011127f89 */ /* 0x000e6200000e0000 */
[----:B------:R-:W-:Y:S01]  /*2440*/  IMAD.SHL.U32 R11, R205, 0x2, RZ ;  /* 0x00000002cd0b7824 */ /* 0x000fe200078e00ff */
[----:B------:R-:W-:Y:S02]  /*2450*/  LOP3.LUT R22, R22, 0xf, RZ, 0xc0, !PT ;  /* 0x0000000f16167812 */ /* 0x000fe400078ec0ff */
[----:B------:R-:W2:Y:S01]  /*2460*/  SHFL.IDX PT, R20, R16, 0x1, 0x181f ;  /* 0x00381f0010147f89 */ /* 0x000ea200000e0000 */
[----:B------:R-:W-:-:S03]  /*2470*/  SHF.L.U64.HI R9, R204, 0x1, R145 ;  /* 0x00000001cc097819 */ /* 0x000fc60000010291 */
        /* <DEDUP_REMOVED lines=23> */
.L_x_1551:
[----:B------:R-:W0:Y:S01]  /*25f0*/  LDGDEPBAR ;  /* 0x00000000000079af */ /* 0x000e220000000000 */
[----:B------:R-:W-:Y:S01]  /*2600*/  LOP3.LUT P0, RZ, R144, 0x2, RZ, 0xc0, !PT ;  /* 0x0000000290ff7812 */ /* 0x000fe2000780c0ff */
[----:B------:R-:W-:Y:S01]  /*2610*/  IMAD.SHL.U32 R189, R189, 0x2, RZ ;  /* 0x00000002bdbd7824 */ /* 0x000fe200078e00ff */
[----:B------:R-:W-:Y:S01]  /*2620*/  MOV R186, 0x20 ;  /* 0x0000002000ba7802 */ /* 0x000fe20000000f00 */
[----:B------:R-:W-:Y:S01]  /*2630*/  IMAD.SHL.U32 R188, R188, 0x2, RZ ;  /* 0x00000002bcbc7824 */ /* 0x000fe200078e00ff */
[C---:B------:R-:W-:Y:S01]  /*2640*/  LEA R191, R0.reuse, 0x18100, 0x1 ;  /* 0x0001810000bf7811 */ /* 0x040fe200078e08ff */
[----:B-1----:R-:W-:Y:S01]  /*2650*/  IMAD.SHL.U32 R8, R0, 0x2, RZ ;  /* 0x0000000200087824 */ /* 0x002fe200078e00ff */
[----:B------:R-:W-:Y:S02]  /*2660*/  SEL R186, R186, 0xffffffe0, !P0 ;  /* 0xffffffe0baba7807 */ /* 0x000fe40004000000 */
[----:B------:R-:W-:Y:S01]  /*2670*/  PLOP3.LUT P0, PT, PT, PT, UP0, 0x40, 0x0 ;  /* 0x000000000000781c */ /* 0x000fe20003f0e808 */
[----:B------:R-:W-:Y:S01]  /*2680*/  IMAD.IADD R187, R191, 0x1, R188 ;  /* 0x00000001bfbb7824 */ /* 0x000fe200078e02bc */
[----:B------:R-:W-:-:S02]  /*2690*/  IADD3 R94, R189, R186, RZ ;  /* 0x000000babd5e7210 */ /* 0x000fc40007ffe0ff */
[----:B------:R-:W-:Y:S01]  /*26a0*/  IADD3 R190, R189, 0xc100, RZ ;  /* 0x0000c100bdbe7810 */ /* 0x000fe20007ffe0ff */
[----:B------:R-:W-:-:S04]  /*26b0*/  DEPBAR.LE SB0, 0x3 ;  /* 0x000080c00000791a */ /* 0x000fc80000000000 */
[----:B------:R-:W-:-:S04]  /*26c0*/  DEPBAR.LE SB0, 0x2 ;  /* 0x000080800000791a */ /* 0x000fc80000000000 */
[----:B------:R-:W-:Y:S06]  /*26d0*/  BAR.SYNC.DEFER_BLOCKING 0x0 ;  /* 0x0000000000007b1d */ /* 0x000fec0000010000 */
[----:B------:R-:W1:Y:S04]  /*26e0*/  LDSM.16.M88.4 R8, [R8+0x18100] ;  /* 0x018100000808783b */ /* 0x000e680000000200 */
        /* <DEDUP_REMOVED lines=9> */
[----:B------:R-:W-:Y:S05]  /*2780*/  @P0 BRA `(.L_x_1552) ;  /* 0x0000034000000947 */ /* 0x000fea0003800000 */
        /* <DEDUP_REMOVED lines=10> */
[----:B------:R-:W-:Y:S01]  /*2830*/  IMAD.SHL.U32 R29, R206, 0x2, RZ ;  /* 0x00000002ce1d7824 */ /* 0x000fe200078e00ff */
[----:B------:R-:W-:Y:S01]  /*2840*/  LOP3.LUT R38, R38, 0xf, RZ, 0xc0, !PT ;  /* 0x0000000f26267812 */ /* 0x000fe200078ec0ff */
[----:B------:R-:W-:Y:S01]  /*2850*/  IMAD.IADD R13, R13, 0x1, R0 ;  /* 0x000000010d0d7824 */ /* 0x000fe200078e0200 */
[----:B------:R-:W-:Y:S01]  /*2860*/  LOP3.LUT R33, R33, 0xf, RZ, 0xc0, !PT ;  /* 0x0000000f21217812 */ /* 0x000fe200078ec0ff */
[C---:B------:R-:W-:Y:S01]  /*2870*/  IMAD R0, R198.reuse, c[0x0][0x21c], R15 ;  /* 0x00008700c6007a24 */ /* 0x040fe200078e020f */
[----:B------:R-:W-:Y:S01]  /*2880*/  SHF.L.U64.HI R15, R205, 0x1, R132 ;  /* 0x00000001cd0f7819 */ /* 0x000fe20000010284 */
[----:B------:R-:W-:-:S04]  /*2890*/  IMAD.WIDE.U32 R12, R198, c[0x0][0x218], R12 ;  /* 0x00008600c60c7a25 */ /* 0x000fc800078e000c */
[----:B------:R-:W-:Y:S01]  /*28a0*/  IMAD.SHL.U32 R14, R205, 0x2, RZ ;  /* 0x00000002cd0e7824 */ /* 0x000fe200078e00ff */
[----:B------:R-:W-:Y:S02]  /*28b0*/  IADD3 R31, P0, R12, UR24, RZ ;  /* 0x000000180c1f7c10 */ /* 0x000fe4000ff1e0ff */
[C---:B------:R-:W-:Y:S02]  /*28c0*/  SHF.L.U64.HI R12, R204.reuse, 0x1, R145 ;  /* 0x00000001cc0c7819 */ /* 0x040fe40000010291 */
[----:B------:R-:W-:Y:S02]  /*28d0*/  IADD3.X R0, R13, UR14, R0, P0, !PT ;  /* 0x0000000e0d007c10 */ /* 0x000fe400087fe400 */
[C---:B------:R-:W-:Y:S02]  /*28e0*/  LEA R32, P0, R31.reuse, c[0x0][0x1f8], 0x1 ;  /* 0x00007e001f207a11 */ /* 0x040fe400078008ff */
[----:B------:R-:W-:Y:S02]  /*28f0*/  SEL R13, RZ, 0x10, P4 ;  /* 0x00000010ff0d7807 */ /* 0x000fe40002000000 */
[----:B------:R-:W-:Y:S01]  /*2900*/  LEA.HI.X R31, R31, c[0x0][0x1fc], R0, 0x1, P0 ;  /* 0x00007f001f1f7a11 */ /* 0x000fe200000f0c00 */
[----:B------:R-:W5:Y:S01]  /*2910*/  SHFL.IDX PT, R34, R32, 0x1, 0x181f ;  /* 0x00381f0020227f89 */ /* 0x000f6200000e0000 */
[----:B------:R-:W-:Y:S01]  /*2920*/  IADD3 R37, -R13, 0x10, RZ ;  /* 0x000000100d257810 */ /* 0x000fe20007ffe1ff */
[----:B------:R-:W-:-:S02]  /*2930*/  IMAD.SHL.U32 R0, R204, 0x2, RZ ;  /* 0x00000002cc007824 */ /* 0x000fc400078e00ff */
[----:B------:R-:W2:Y:S01]  /*2940*/  SHFL.IDX PT, R35, R31, 0x1, 0x181f ;  /* 0x00381f001f237f89 */ /* 0x000ea200000e0000 */
[----:B------:R-:W-:-:S03]  /*2950*/  LOP3.LUT R37, R37, 0xf, RZ, 0xc0, !PT ;  /* 0x0000000f25257812 */ /* 0x000fc600078ec0ff */
[----:B------:R-:W-:Y:S01]  /*2960*/  SHFL.IDX PT, R31, R31, RZ, 0x181f ;  /* 0x00181fff1f1f7589 */ /* 0x000fe200000e0000 */
[----:B-----5:R-:W-:-:S04]  /*2970*/  IADD3 R38, P2, P0, R38, R34, R29 ;  /* 0x0000002226267210 */ /* 0x020fc8000785e01d */
[----:B--2---:R-:W-:Y:S02]  /*2980*/  IADD3.X R39, RZ, R35, R30, P2, P0 ;  /* 0x00000023ff277210 */ /* 0x004fe400017e041e */
[----:B------:R-:W-:-:S04]  /*2990*/  IADD3 R36, P2, P0, R37, R34, R14 ;  /* 0x0000002225247210 */ /* 0x000fc8000785e00e */
[-C--:B------:R-:W-:Y:S02]  /*29a0*/  IADD3.X R37, RZ, R35.reuse, R15, P2, P0 ;  /* 0x00000023ff257210 */ /* 0x080fe400017e040f */
[----:B------:R-:W-:Y:S02]  /*29b0*/  IADD3 R34, P2, P0, R33, R34, R0 ;  /* 0x0000002221227210 */ /* 0x000fe4000785e000 */
[----:B------:R-:W2:Y:S02]  /*29c0*/  SHFL.IDX PT, R33, R32, RZ, 0x181f ;  /* 0x00181fff20217589 */ /* 0x000ea400000e0000 */
[----:B------:R-:W-:Y:S02]  /*29d0*/  IADD3.X R35, RZ, R35, R12, P2, P0 ;  /* 0x00000023ff237210 */ /* 0x000fe400017e040c */
[----:B--2---:R-:W-:-:S05]  /*29e0*/  IADD3 R52, P0, R33, R29, RZ ;  /* 0x0000001d21347210 */ /* 0x004fca0007f1e0ff */
        /* <DEDUP_REMOVED lines=14> */
.L_x_1552:
[C---:B-1-3--:R-:W-:Y:S01]  /*2ad0*/  HMMA.16816.F32.BF16 R28, R8.reuse, R40, RZ ;  /* 0x00000028081c723c */ /* 0x04afe200000418ff */
[----:B------:R-:W-:Y:S01]  /*2ae0*/  IMAD.MOV.U32 R0, RZ, RZ, 0x40 ;  /* 0x00000040ff007424 */ /* 0x000fe200078e00ff */
[----:B------:R-:W-:Y:S01]  /*2af0*/  LDSM.16.M88.4 R68, [R191+0x4000] ;  /* 0x00400000bf44783b */ /* 0x000fe20000000200 */
[C---:B------:R-:W-:Y:S01]  /*2b00*/  IMAD R185, R4.reuse, 0x2, R191 ;  /* 0x0000000204b97824 */ /* 0x040fe200078e02bf */
[----:B------:R-:W-:Y:S01]  /*2b10*/  PLOP3.LUT P0, PT, PT, PT, UP1, 0x80, 0x0 ;  /* 0x000000000000781c */ /* 0x000fe20003f0f018 */
[----:B------:R-:W-:Y:S01]  /*2b20*/  IMAD R184, R4, 0x2, R187 ;  /* 0x0000000204b87824 */ /* 0x000fe200078e02bb */
[----:B------:R-:W-:Y:S01]  /*2b30*/  SEL R133, R0, 0xffffffc0, !P1 ;  /* 0xffffffc000857807 */ /* 0x000fe20004800000 */
[----:B------:R-:W-:Y:S01]  /*2b40*/  LDSM.16.M88.4 R76, [R189+0xf900] ;  /* 0x00f90000bd4c783b */ /* 0x000fe20000000200 */
[C---:B------:R-:W-:Y:S01]  /*2b50*/  HMMA.16816.F32.BF16 R40, R8.reuse, R42, RZ ;  /* 0x0000002a0828723c */ /* 0x040fe200000418ff */
[----:B------:R-:W-:Y:S01]  /*2b60*/  UMOV UR4, 0xffffffc0 ;  /* 0xffffffc000047882 */ /* 0x000fe20000000000 */
[----:B------:R-:W-:Y:S01]  /*2b70*/  IMAD.SHL.U32 R135, R3, 0x2, RZ ;  /* 0x0000000203877824 */ /* 0x000fe200078e00ff */
[----:B--2---:R-:W-:Y:S01]  /*2b80*/  LDSM.16.M88.4 R12, [R185] ;  /* 0x00000000b90c783b */ /* 0x004fe20000000200 */
[----:B------:R-:W-:Y:S01]  /*2b90*/  IMAD.IADD R92, R189, 0x1, R133 ;  /* 0x00000001bd5c7824 */ /* 0x000fe200078e0285 */
[----:B------:R-:W-:Y:S01]  /*2ba0*/  UIMAD UR4, UR13, UR4, 0x41 ;  /* 0x000000410d0474a4 */ /* 0x000fe2000f8e0204 */
[----:B------:R-:W-:Y:S01]  /*2bb0*/  IMAD.IADD R0, R133, 0x1, R94 ;  /* 0x0000000185007824 */ /* 0x000fe200078e025e */
[----:B------:R-:W-:Y:S01]  /*2bc0*/  LDSM.16.M88.4 R88, [R94+0x11100] ;  /* 0x011100005e58783b */ /* 0x000fe20000000200 */
[----:B----4-:R-:W-:Y:S01]  /*2bd0*/  HMMA.16816.F32.BF16 R64, R8, R60, RZ ;  /* 0x0000003c0840723c */ /* 0x010fe200000418ff */
[--C-:B------:R-:W-:Y:S01]  /*2be0*/  IMAD R134, R4, 0x2, R135.reuse ;  /* 0x0000000204867824 */ /* 0x100fe200078e0287 */
[----:B------:R-:W-:Y:S01]  /*2bf0*/  UISETP.GE.AND UP0, UPT, UR13, 0x3, UPT ;  /* 0x000000030d00788c */ /* 0x000fe2000bf06270 */
[----:B------:R-:W1:Y:S01]  /*2c00*/  LDSM.16.M88.4 R32, [R92+0xc100] ;  /* 0x00c100005c20783b */ /* 0x000e620000000200 */
[----:B------:R-:W-:-:S02]  /*2c10*/  IMAD.IADD R171, R188, 0x1, R135 ;  /* 0x00000001bcab7824 */ /* 0x000fc400078e0287 */
[----:B------:R-:W-:Y:S01]  /*2c20*/  IMAD.IADD R163, R188, 0x1, R134 ;  /* 0x00000001bca37824 */ /* 0x000fe200078e0286 */
[----:B------:R-:W-:Y:S01]  /*2c30*/  LDSM.16.M88.4 R84, [R92+0x10100] ;  /* 0x010100005c54783b */ /* 0x000fe20000000200 */
[C---:B------:R-:W-:Y:S01]  /*2c40*/  HMMA.16816.F32.BF16 R60, R8.reuse, R62, RZ ;  /* 0x0000003e083c723c */ /* 0x040fe200000418ff */
[----:B------:R-:W-:Y:S02]  /*2c50*/  IMAD R4, R4, 0x2, R171 ;  /* 0x0000000204047824 */ /* 0x000fe400078e02ab */
[----:B------:R-:W-:Y:S04]  /*2c60*/  LDSM.16.M88.4 R80, [R189+0x11900] ;  /* 0x01190000bd50783b */ /* 0x000fe80000000200 */
[----:B------:R-:W0:Y:S01]  /*2c70*/  LDGDEPBAR ;  /* 0x00000000000079af */ /* 0x000e220000000000 */
[C---:B------:R-:W-:Y:S08]  /*2c80*/  HMMA.16816.F32.BF16 R36, R8.reuse, R56, RZ ;  /* 0x000000380824723c */ /* 0x040ff000000418ff */
[C---:B------:R-:W-:Y:S08]  /*2c90*/  HMMA.16816.F32.BF16 R56, R8.reuse, R58, RZ ;  /* 0x0000003a0838723c */ /* 0x040ff000000418ff */
[C---:B------:R-:W-:Y:S08]  /*2ca0*/  HMMA.16816.F32.BF16 R52, R8.reuse, R24, RZ ;  /* 0x000000180834723c */ /* 0x040ff000000418ff */
[----:B------:R-:W-:Y:S01]  /*2cb0*/  HMMA.16816.F32.BF16 R8, R8, R26, RZ ;  /* 0x0000001a0808723c */ /* 0x000fe200000418ff */
[----:B------:R-:W-:Y:S07]  /*2cc0*/  LDSM.16.M88.4 R24, [R92+0xc900] ;  /* 0x00c900005c18783b */ /* 0x000fee0000000200 */
        /* <DEDUP_REMOVED lines=8> */
[----:B------:R-:W-:Y:S07]  /*2d50*/  LDSM.16.M88.4 R44, [R0+0xc900] ;  /* 0x00c90000002c783b */ /* 0x000fee0000000200 */
[C---:B------:R-:W-:Y:S08]  /*2d60*/  HMMA.16816.F32.BF16 R52, R72.reuse, R20, R52 ;  /* 0x000000144834723c */ /* 0x040ff00000041834 */
[----:B------:R-:W-:Y:S01]  /*2d70*/  HMMA.16816.F32.BF16 R72, R72, R22, R8 ;  /* 0x000000164848723c */ /* 0x000fe20000041808 */
[----:B------:R-:W-:Y:S04]  /*2d80*/  LDSM.16.M88.4 R20, [R184] ;  /* 0x00000000b814783b */ /* 0x000fe80000000200 */
[----:B------:R-:W4:Y:S03]  /*2d90*/  LDSM.16.M88.4 R8, [R0+0xc100] ;  /* 0x00c100000008783b */ /* 0x000f260000000200 */
[C---:B-1----:R-:W-:Y:S08]  /*2da0*/  HMMA.16816.F32.BF16 R28, R12.reuse, R32, R28 ;  /* 0x000000200c1c723c */ /* 0x042ff0000004181c */
[C---:B------:R-:W-:Y:S01]  /*2db0*/  HMMA.16816.F32.BF16 R40, R12.reuse, R34, R40 ;  /* 0x000000220c28723c */ /* 0x040fe20000041828 */
[----:B------:R-:W1:Y:S07]  /*2dc0*/  LDSM.16.M88.4 R32, [R0+0xd100] ;  /* 0x00d100000020783b */ /* 0x000e6e0000000200 */
[C---:B--2---:R-:W-:Y:S08]  /*2dd0*/  HMMA.16816.F32.BF16 R36, R12.reuse, R16, R36 ;  /* 0x000000100c24723c */ /* 0x044ff00000041824 */
[C---:B------:R-:W-:Y:S01]  /*2de0*/  HMMA.16816.F32.BF16 R56, R12.reuse, R18, R56 ;  /* 0x000000120c38723c */ /* 0x040fe20000041838 */
[----:B------:R-:W2:Y:S07]  /*2df0*/  LDSM.16.M88.4 R16, [R189+0xe100] ;  /* 0x00e10000bd10783b */ /* 0x000eae0000000200 */
[C---:B------:R-:W-:Y:S08]  /*2e00*/  HMMA.16816.F32.BF16 R64, R12.reuse, R24, R64 ;  /* 0x000000180c40723c */ /* 0x040ff00000041840 */
[C---:B------:R-:W-:Y:S01]  /*2e10*/  HMMA.16816.F32.BF16 R60, R12.reuse, R26, R60 ;  /* 0x0000001a0c3c723c */ /* 0x040fe2000004183c */
[----:B------:R-:W-:Y:S07]  /*2e20*/  LDSM.16.M88.4 R24, [R0+0xd900] ;  /* 0x00d900000018783b */ /* 0x000fee0000000200 */
[C---:B---3--:R-:W-:Y:S08]  /*2e30*/  HMMA.16816.F32.BF16 R52, R12.reuse, R48, R52 ;  /* 0x000000300c34723c */ /* 0x048ff00000041834 */
[----:B------:R-:W-:Y:S01]  /*2e40*/  HMMA.16816.F32.BF16 R72, R12, R50, R72 ;  /* 0x000000320c48723c */ /* 0x000fe20000041848 */
[----:B------:R-:W3:Y:S04]  /*2e50*/  LDSM.16.M88.4 R12, [R189+0xe900] ;  /* 0x00e90000bd0c783b */ /* 0x000ee80000000200 */
[----:B------:R-:W-:Y:S03]  /*2e60*/  LDSM.16.M88.4 R48, [R94+0xe100] ;  /* 0x00e100005e30783b */ /* 0x000fe60000000200 */
[C---:B----4-:R-:W-:Y:S08]  /*2e70*/  HMMA.16816.F32.BF16 R28, R20.reuse, R8, R28 ;  /* 0x00000008141c723c */ /* 0x050ff0000004181c */
[C---:B------:R-:W-:Y:S01]  /*2e80*/  HMMA.16816.F32.BF16 R40, R20.reuse, R10, R40 ;  /* 0x0000000a1428723c */ /* 0x040fe20000041828 */
[----:B------:R-:W4:Y:S07]  /*2e90*/  LDSM.16.M88.4 R8, [R189+0xf100] ;  /* 0x00f10000bd08783b */ /* 0x000f2e0000000200 */
[C---:B------:R-:W-:Y:S08]  /*2ea0*/  HMMA.16816.F32.BF16 R64, R20.reuse, R44, R64 ;  /* 0x0000002c1440723c */ /* 0x040ff00000041840 */
[C---:B------:R-:W-:Y:S01]  /*2eb0*/  HMMA.16816.F32.BF16 R60, R20.reuse, R46, R60 ;  /* 0x0000002e143c723c */ /* 0x040fe2000004183c */
[----:B------:R-:W-:Y:S07]  /*2ec0*/  LDSM.16.M88.4 R44, [R185+0x4000] ;  /* 0x00400000b92c783b */ /* 0x000fee0000000200 */
[C---:B-1----:R-:W-:Y:S08]  /*2ed0*/  HMMA.16816.F32.BF16 R36, R20.reuse, R32, R36 ;  /* 0x000000201424723c */ /* 0x042ff00000041824 */
[----:B------:R-:W-:Y:S01]  /*2ee0*/  HMMA.16816.F32.BF16 R56, R20, R34, R56 ;  /* 0x000000221438723c */ /* 0x000fe20000041838 */
[----:B------:R-:W-:Y:S07]  /*2ef0*/  LDSM.16.M88.4 R32, [R92+0xe900] ;  /* 0x00e900005c20783b */ /* 0x000fee0000000200 */
[C---:B--2---:R-:W-:Y:S08]  /*2f00*/  HMMA.16816.F32.BF16 R28, R68.reuse, R16, R28 ;  /* 0x00000010441c723c */ /* 0x044ff0000004181c */
[C---:B------:R-:W-:Y:S01]  /*2f10*/  HMMA.16816.F32.BF16 R40, R68.reuse, R18, R40 ;  /* 0x000000124428723c */ /* 0x040fe20000041828 */
[----:B------:R-:W1:Y:S07]  /*2f20*/  LDSM.16.M88.4 R16, [R187+0x4000] ;  /* 0x00400000bb10783b */ /* 0x000e6e0000000200 */
[C---:B---3--:R-:W-:Y:S08]  /*2f30*/  HMMA.16816.F32.BF16 R64, R68.reuse, R12, R64 ;  /* 0x0000000c4440723c */ /* 0x048ff00000041840 */
[----:B------:R-:W-:Y:S01]  /*2f40*/  HMMA.16816.F32.BF16 R60, R68, R14, R60 ;  /* 0x0000000e443c723c */ /* 0x000fe2000004183c */
[----:B------:R-:W2:Y:S07]  /*2f50*/  LDSM.16.M88.4 R12, [R94+0xf100] ;  /* 0x00f100005e0c783b */ /* 0x000eae0000000200 */
[C---:B------:R-:W-:Y:S08]  /*2f60*/  HMMA.16816.F32.BF16 R52, R20.reuse, R24, R52 ;  /* 0x000000181434723c */ /* 0x040ff00000041834 */
[----:B------:R-:W-:Y:S01]  /*2f70*/  HMMA.16816.F32.BF16 R72, R20, R26, R72 ;  /* 0x0000001a1448723c */ /* 0x000fe20000041848 */
[----:B------:R-:W3:Y:S04]  /*2f80*/  LDSM.16.M88.4 R24, [R94+0xe900] ;  /* 0x00e900005e18783b */ /* 0x000ee80000000200 */
[----:B------:R-:W-:Y:S03]  /*2f90*/  LDSM.16.M88.4 R20, [R94+0xf900] ;  /* 0x00f900005e14783b */ /* 0x000fe60000000200 */
[C---:B----4-:R-:W-:Y:S08]  /*2fa0*/  HMMA.16816.F32.BF16 R36, R68.reuse, R8, R36 ;  /* 0x000000084424723c */ /* 0x050ff00000041824 */
[----:B------:R-:W-:Y:S01]  /*2fb0*/  HMMA.16816.F32.BF16 R56, R68, R10, R56 ;  /* 0x0000000a4438723c */ /* 0x000fe20000041838 */
[----:B------:R-:W4:Y:S07]  /*2fc0*/  LDSM.16.M88.4 R8, [R92+0xe100] ;  /* 0x00e100005c08783b */ /* 0x000f2e0000000200 */
[C---:B-1----:R-:W-:Y:S08]  /*2fd0*/  HMMA.16816.F32.BF16 R28, R16.reuse, R48, R28 ;  /* 0x00000030101c723c */ /* 0x042ff0000004181c */
[----:B------:R-:W-:Y:S01]  /*2fe0*/  HMMA.16816.F32.BF16 R40, R16, R50, R40 ;  /* 0x000000321028723c */ /* 0x000fe20000041828 */
[----:B------:R-:W-:Y:S07]  /*2ff0*/  LDSM.16.M88.4 R48, [R92+0xf900] ;  /* 0x00f900005c30783b */ /* 0x000fee0000000200 */
[C---:B------:R-:W-:Y:S08]  /*3000*/  HMMA.16816.F32.BF16 R52, R68.reuse, R76, R52 ;  /* 0x0000004c4434723c */ /* 0x040ff00000041834 */
[----:B------:R-:W-:Y:S01]  /*3010*/  HMMA.16816.F32.BF16 R72, R68, R78, R72 ;  /* 0x0000004e4448723c */ /* 0x000fe20000041848 */
[----:B------:R-:W-:Y:S04]  /*3020*/  LDSM.16.M88.4 R76, [R191+0x8000] ;  /* 0x00800000bf4c783b */ /* 0x000fe80000000200 */
[----:B------:R-:W-:Y:S03]  /*3030*/  LDSM.16.M88.4 R68, [R94+0x10900] ;  /* 0x010900005e44783b */ /* 0x000fe60000000200 */
[C---:B--2---:R-:W-:Y:S08]  /*3040*/  HMMA.16816.F32.BF16 R36, R16.reuse, R12, R36 ;  /* 0x0000000c1024723c */ /* 0x044ff00000041824 */
[C---:B------:R-:W-:Y:S01]  /*3050*/  HMMA.16816.F32.BF16 R56, R16.reuse, R14, R56 ;  /* 0x0000000e1038723c */ /* 0x040fe20000041838 */
[----:B------:R-:W1:Y:S07]  /*3060*/  LDSM.16.M88.4 R12, [R92+0xf100] ;  /* 0x00f100005c0c783b */ /* 0x000e6e0000000200 */
[C---:B---3--:R-:W-:Y:S08]  /*3070*/  HMMA.16816.F32.BF16 R64, R16.reuse, R24, R64 ;  /* 0x000000181040723c */ /* 0x048ff00000041840 */
[----:B------:R-:W-:Y:S01]  /*3080*/  HMMA.16816.F32.BF16 R60, R16, R26, R60 ;  /* 0x0000001a103c723c */ /* 0x000fe2000004183c */
[----:B------:R-:W-:Y:S07]  /*3090*/  LDSM.16.M88.4 R24, [R0+0xe100] ;  /* 0x00e100000018783b */ /* 0x000fee0000000200 */
[C---:B----4-:R-:W-:Y:S08]  /*30a0*/  HMMA.16816.F32.BF16 R28, R44.reuse, R8, R28 ;  /* 0x000000082c1c723c */ /* 0x050ff0000004181c */
[----:B------:R-:W-:Y:S01]  /*30b0*/  HMMA.16816.F32.BF16 R40, R44, R10, R40 ;  /* 0x0000000a2c28723c */ /* 0x000fe20000041828 */
[----:B------:R-:W2:Y:S07]  /*30c0*/  LDSM.16.M88.4 R8, [R184+0x4000] ;  /* 0x00400000b808783b */ /* 0x000eae0000000200 */
[C---:B------:R-:W-:Y:S08]  /*30d0*/  HMMA.16816.F32.BF16 R52, R16.reuse, R20, R52 ;  /* 0x000000141034723c */ /* 0x040ff00000041834 */
[----:B------:R-:W-:Y:S01]  /*30e0*/  HMMA.16816.F32.BF16 R72, R16, R22, R72 ;  /* 0x000000161048723c */ /* 0x000fe20000041848 */
[----:B------:R-:W3:Y:S04]  /*30f0*/  LDSM.16.M88.4 R20, [R0+0xe900] ;  /* 0x00e900000014783b */ /* 0x000ee80000000200 */
[----:B------:R-:W4:Y:S03]  /*3100*/  LDSM.16.M88.4 R16, [R0+0xf100] ;  /* 0x00f100000010783b */ /* 0x000f260000000200 */
[C---:B------:R-:W-:Y:S08]  /*3110*/  HMMA.16816.F32.BF16 R64, R44.reuse, R32, R64 ;  /* 0x000000202c40723c */ /* 0x040ff00000041840 */
[C---:B------:R-:W-:Y:S01]  /*3120*/  HMMA.16816.F32.BF16 R60, R44.reuse, R34, R60 ;  /* 0x000000222c3c723c */ /* 0x040fe2000004183c */
[----:B------:R-:W5:Y:S07]  /*3130*/  LDSM.16.M88.4 R32, [R0+0xf900] ;  /* 0x00f900000020783b */ /* 0x000f6e0000000200 */
[C---:B-1----:R-:W-:Y:S08]  /*3140*/  HMMA.16816.F32.BF16 R36, R44.reuse, R12, R36 ;  /* 0x0000000c2c24723c */ /* 0x042ff00000041824 */
[C---:B------:R-:W-:Y:S01]  /*3150*/  HMMA.16816.F32.BF16 R56, R44.reuse, R14, R56 ;  /* 0x0000000e2c38723c */ /* 0x040fe20000041838 */
[----:B------:R-:W1:Y:S07]  /*3160*/  LDSM.16.M88.4 R12, [R189+0x10100] ;  /* 0x01010000bd0c783b */ /* 0x000e6e0000000200 */
[C---:B------:R-:W-:Y:S08]  /*3170*/  HMMA.16816.F32.BF16 R52, R44.reuse, R48, R52 ;  /* 0x000000302c34723c */ /* 0x040ff00000041834 */
[----:B------:R-:W-:Y:S01]  /*3180*/  HMMA.16816.F32.BF16 R72, R44, R50, R72 ;  /* 0x000000322c48723c */ /* 0x000fe20000041848 */
[----:B------:R-:W-:Y:S04]  /*3190*/  LDSM.16.M88.4 R44, [R92+0x11100] ;  /* 0x011100005c2c783b */ /* 0x000fe80000000200 */
[----:B------:R-:W-:Y:S03]  /*31a0*/  LDSM.16.M88.4 R48, [R92+0x10900] ;  /* 0x010900005c30783b */ /* 0x000fe60000000200 */
[C---:B--2---:R-:W-:Y:S08]  /*31b0*/  HMMA.16816.F32.BF16 R28, R8.reuse, R24, R28 ;  /* 0x00000018081c723c */ /* 0x044ff0000004181c */
[C---:B------:R-:W-:Y:S01]  /*31c0*/  HMMA.16816.F32.BF16 R40, R8.reuse, R26, R40 ;  /* 0x0000001a0828723c */ /* 0x040fe20000041828 */
[----:B------:R-:W2:Y:S07]  /*31d0*/  LDSM.16.M88.4 R24, [R189+0x11100] ;  /* 0x01110000bd18783b */ /* 0x000eae0000000200 */
        /* <DEDUP_REMOVED lines=8> */
[----:B------:R-:W4:Y:S04]  /*3260*/  LDSM.16.M88.4 R8, [R189+0x10900] ;  /* 0x01090000bd08783b */ /* 0x000f280000000200 */
[----:B------:R-:W-:Y:S03]  /*3270*/  LDSM.16.M88.4 R32, [R0+0x10100] ;  /* 0x010100000020783b */ /* 0x000fe60000000200 */
[C---:B-1----:R-:W-:Y:S08]  /*3280*/  HMMA.16816.F32.BF16 R28, R76.reuse, R12, R28 ;  /* 0x0000000c4c1c723c */ /* 0x042ff0000004181c */
[C---:B------:R-:W-:Y:S01]  /*3290*/  HMMA.16816.F32.BF16 R40, R76.reuse, R14, R40 ;  /* 0x0000000e4c28723c */ /* 0x040fe20000041828 */
[----:B------:R-:W1:Y:S07]  /*32a0*/  LDSM.16.M88.4 R12, [R185+0x8000] ;  /* 0x00800000b90c783b */ /* 0x000e6e0000000200 */
[----:B--2---:R-:W-:Y:S08]  /*32b0*/  HMMA.16816.F32.BF16 R36, R76, R24, R36 ;  /* 0x000000184c24723c */ /* 0x004ff00000041824 */
[----:B---3--:R-:W-:Y:S08]  /*32c0*/  HMMA.16816.F32.BF16 R28, R16, R20, R28 ;  /* 0x00000014101c723c */ /* 0x008ff0000004181c */
[C---:B------:R-:W-:Y:S01]  /*32d0*/  HMMA.16816.F32.BF16 R56, R76.reuse, R26, R56 ;  /* 0x0000001a4c38723c */ /* 0x040fe20000041838 */
[----:B------:R-:W-:Y:S04]  /*32e0*/  LDSM.16.M88.4 R24, [R94+0x11900] ;  /* 0x011900005e18783b */ /* 0x000fe80000000200 */
[----:B------:R-:W-:Y:S03]  /*32f0*/  LDSM.16.M88.4 R92, [R92+0x11900] ;  /* 0x011900005c5c783b */ /* 0x000fe60000000200 */
[C---:B----4-:R-:W-:Y:S08]  /*3300*/  HMMA.16816.F32.BF16 R64, R76.reuse, R8, R64 ;  /* 0x000000084c40723c */ /* 0x050ff00000041840 */
[----:B------:R-:W-:Y:S01]  /*3310*/  HMMA.16816.F32.BF16 R60, R76, R10, R60 ;  /* 0x0000000a4c3c723c */ /* 0x000fe2000004183c */
[----:B------:R-:W2:Y:S07]  /*3320*/  LDSM.16.M88.4 R8, [R184+0x8000] ;  /* 0x00800000b808783b */ /* 0x000eae0000000200 */
[C---:B------:R-:W-:Y:S08]  /*3330*/  HMMA.16816.F32.BF16 R36, R16.reuse, R88, R36 ;  /* 0x000000581024723c */ /* 0x040ff00000041824 */
[----:B------:R-:W-:Y:S01]  /*3340*/  HMMA.16816.F32.BF16 R40, R16, R22, R40 ;  /* 0x000000161028723c */ /* 0x000fe20000041828 */
[----:B------:R-:W3:Y:S07]  /*3350*/  LDSM.16.M88.4 R20, [R0+0x11100] ;  /* 0x011100000014783b */ /* 0x000eee0000000200 */
[----:B-1----:R-:W-:Y:S08]  /*3360*/  HMMA.16816.F32.BF16 R28, R12, R84, R28 ;  /* 0x000000540c1c723c */ /* 0x002ff0000004181c */
[C---:B------:R-:W-:Y:S08]  /*3370*/  HMMA.16816.F32.BF16 R64, R16.reuse, R68, R64 ;  /* 0x000000441040723c */ /* 0x040ff00000041840 */
[----:B------:R-:W-:Y:S08]  /*3380*/  HMMA.16816.F32.BF16 R60, R16, R70, R60 ;  /* 0x00000046103c723c */ /* 0x000ff0000004183c */
[----:B------:R-:W-:Y:S08]  /*3390*/  HMMA.16816.F32.BF16 R52, R76, R80, R52 ;  /* 0x000000504c34723c */ /* 0x000ff00000041834 */
[----:B------:R-:W-:Y:S01]  /*33a0*/  HMMA.16816.F32.BF16 R68, R12, R44, R36 ;  /* 0x0000002c0c44723c */ /* 0x000fe20000041824 */
[----:B------:R-:W1:Y:S07]  /*33b0*/  LDSM.16.M88.4 R36, [R0+0x10900] ;  /* 0x010900000024783b */ /* 0x000e6e0000000200 */
[----:B--2---:R-:W-:Y:S08]  /*33c0*/  HMMA.16816.F32.BF16 R28, R8, R32, R28 ;  /* 0x00000020081c723c */ /* 0x004ff0000004181c */
[----:B------:R-:W-:Y:S07]  /*33d0*/  HMMA.16816.F32.BF16 R52, R16, R24, R52 ;  /* 0x000000181034723c */ /* 0x000fee0000041834 */
[----:B------:R-:W-:Y:S01]  /*33e0*/  LOP3.LUT R25, R6, 0xffffffe0, RZ, 0xc0, !PT ;  /* 0xffffffe006197812 */ /* 0x000fe200078ec0ff */
[----:B---3--:R-:W-:Y:S01]  /*33f0*/  HMMA.16816.F32.BF16 R68, R8, R20, R68 ;  /* 0x000000140844723c */ /* 0x008fe20000041844 */
[----:B------:R-:W-:-:S04]  /*3400*/  SHF.R.S32.HI R24, RZ, 0x1f, R5 ;  /* 0x0000001fff187819 */ /* 0x000fc80000011405 */
[----:B------:R-:W-:Y:S02]  /*3410*/  LEA.HI R24, R24, R5, RZ, 0x3 ;  /* 0x0000000518187211 */ /* 0x000fe400078f18ff */
[----:B------:R-:W-:Y:S01]  /*3420*/  LEA.HI R21, R7, R2, RZ, 0x2 ;  /* 0x0000000207157211 */ /* 0x000fe200078f10ff */
[----:B------:R-:W-:Y:S01]  /*3430*/  IMAD.IADD R7, R2, 0x1, -R25 ;  /* 0x0000000102077824 */ /* 0x000fe200078e0a19 */
[----:B------:R-:W-:Y:S01]  /*3440*/  HMMA.16816.F32.BF16 R72, R76, R82, R72 ;  /* 0x000000524c48723c */ /* 0x000fe20000041848 */
[----:B------:R-:W-:Y:S01]  /*3450*/  FMUL.FTZ R6, R28, c[0x0][0x320] ;  /* 0x0000c8001c067a20 */ /* 0x000fe20000410000 */
[----:B------:R-:W-:Y:S01]  /*3460*/  LOP3.LUT R21, R21, 0xfffffffc, RZ, 0xc0, !PT ;  /* 0xfffffffc15157812 */ /* 0x000fe200078ec0ff */
[----:B------:R-:W-:Y:S01]  /*3470*/  FMUL.FTZ R29, R29, c[0x0][0x320] ;  /* 0x0000c8001d1d7a20 */ /* 0x000fe20000410000 */
[----:B------:R-:W-:Y:S01]  /*3480*/  SHF.R.S32.HI R20, RZ, 0x1f, R7 ;  /* 0x0000001fff147819 */ /* 0x000fe20000011407 */
[----:B------:R-:W-:Y:S01]  /*3490*/  FMUL.FTZ R31, R31, c[0x0][0x320] ;  /* 0x0000c8001f1f7a20 */ /* 0x000fe20000410000 */
[----:B------:R-:W-:Y:S01]  /*34a0*/  LOP3.LUT R24, R24, 0xffffff8, RZ, 0xc0, !PT ;  /* 0x0ffffff818187812 */ /* 0x000fe200078ec0ff */
[----:B------:R-:W-:Y:S01]  /*34b0*/  IMAD.IADD R21, R2, 0x1, -R21 ;  /* 0x0000000102157824 */ /* 0x000fe200078e0a15 */
[----:B------:R-:W-:Y:S01]  /*34c0*/  LEA.HI R20, R20, R7, RZ, 0x2 ;  /* 0x0000000714147211 */ /* 0x000fe200078f10ff */
[----:B------:R-:W-:Y:S01]  /*34d0*/  HMMA.16816.F32.BF16 R40, R12, R86, R40 ;  /* 0x000000560c28723c */ /* 0x000fe20000041828 */
[----:B------:R-:W2:Y:S01]  /*34e0*/  MUFU.TANH R6, R6 ;  /* 0x0000000600067308 */ /* 0x000ea20000002400 */
[----:B------:R-:W-:Y:S01]  /*34f0*/  IMAD.IADD R24, R5, 0x1, -R24 ;  /* 0x0000000105187824 */ /* 0x000fe200078e0a18 */
[C---:B------:R-:W-:Y:S01]  /*3500*/  LEA.HI R28, R21.reuse, R21, RZ, 0x1 ;  /* 0x00000015151c7211 */ /* 0x040fe200078f08ff */
[----:B------:R-:W-:Y:S01]  /*3510*/  FMUL.FTZ R2, R30, c[0x0][0x320] ;  /* 0x0000c8001e027a20 */ /* 0x000fe20000410000 */
[----:B------:R-:W-:Y:S01]  /*3520*/  LEA.HI.SX32 R25, R20, UR15, 0x1e ;  /* 0x0000000f14197c11 */ /* 0x000fe2000f8ff2ff */
[----:B------:R-:W-:Y:S01]  /*3530*/  FMUL.FTZ R68, R68, c[0x0][0x320] ;  /* 0x0000c80044447a20 */ /* 0x000fe20000410000 */
[----:B------:R-:W-:Y:S01]  /*3540*/  LOP3.LUT R28, R28, 0x1ffffffe, RZ, 0xc0, !PT ;  /* 0x1ffffffe1c1c7812 */ /* 0x000fe200078ec0ff */
[----:B------:R-:W-:Y:S01]  /*3550*/  HMMA.16816.F32.BF16 R56, R16, R90, R56 ;  /* 0x0000005a1038723c */ /* 0x000fe20000041838 */
[----:B------:R-:W-:Y:S01]  /*3560*/  LOP3.LUT R20, R20, 0x7ffffffc, RZ, 0xc0, !PT ;  /* 0x7ffffffc14147812 */ /* 0x000fe200078ec0ff */
[----:B------:R-:W-:Y:S01]  /*3570*/  IMAD R24, R24, 0x10, R25 ;  /* 0x0000001018187824 */ /* 0x000fe200078e0219 */
[----:B------:R-:W3:Y:S01]  /*3580*/  MUFU.TANH R5, R29 ;  /* 0x0000001d00057308 */ /* 0x000ee20000002400 */
[----:B------:R-:W-:-:S02]  /*3590*/  IMAD.IADD R21, R21, 0x1, -R28 ;  /* 0x0000000115157824 */ /* 0x000fc400078e0a1c */
[----:B------:R-:W-:Y:S02]  /*35a0*/  IMAD.IADD R209, R7, 0x1, -R20 ;  /* 0x0000000107d17824 */ /* 0x000fe400078e0a14 */
[----:B------:R-:W-:Y:S01]  /*35b0*/  IMAD R208, R21, 0x8, R24 ;  /* 0x0000000815d07824 */ /* 0x000fe200078e0218 */
[----:B------:R-:W-:Y:S01]  /*35c0*/  HMMA.16816.F32.BF16 R72, R16, R26, R72 ;  /* 0x0000001a1048723c */ /* 0x000fe20000041848 */
[----:B------:R-:W-:Y:S01]  /*35d0*/  IMAD.SHL.U32 R209, R209, 0x2, RZ ;  /* 0x00000002d1d17824 */ /* 0x000fe200078e00ff */
[----:B------:R-:W-:Y:S01]  /*35e0*/  MUFU.TANH R213, R68 ;  /* 0x0000004400d57308 */ /* 0x000fe20000002400 */
[----:B------:R-:W-:Y:S01]  /*35f0*/  @P0 IMAD.HI.U32 R24, R208, c[0x0][0x2c8], RZ ;  /* 0x0000b200d0180a27 */ /* 0x000fe200078e00ff */
[----:B------:R-:W-:-:S03]  /*3600*/  PLOP3.LUT P0, PT, PT, PT, UP1, 0x80, 0x0 ;  /* 0x000000000000781c */ /* 0x000fc60003f0f018 */
[----:B------:R-:W-:Y:S01]  /*3610*/  IMAD.MOV.U32 R16, RZ, RZ, R208 ;  /* 0x000000ffff107224 */ /* 0x000fe200078e00d0 */
[----:B------:R-:W-:Y:S01]  /*3620*/  HMMA.16816.F32.BF16 R64, R12, R48, R64 ;  /* 0x000000300c40723c */ /* 0x000fe20000041840 */
[----:B------:R-:W-:Y:S01]  /*3630*/  FMUL.FTZ R69, R69, c[0x0][0x320] ;  /* 0x0000c80045457a20 */ /* 0x000fe20000410000 */
[----:B------:R-:W-:Y:S01]  /*3640*/  MUFU.TANH R2, R2 ;  /* 0x0000000200027308 */ /* 0x000fe20000002400 */
[----:B------:R-:W-:Y:S02]  /*3650*/  FMUL.FTZ R70, R70, c[0x0][0x320] ;  /* 0x0000c80046467a20 */ /* 0x000fe40000410000 */
[----:B------:R-:W-:-:S03]  /*3660*/  FMUL.FTZ R71, R71, c[0x0][0x320] ;  /* 0x0000c80047477a20 */ /* 0x000fc60000410000 */
[----:B------:R-:W-:Y:S01]  /*3670*/  HMMA.16816.F32.BF16 R40, R8, R34, R40 ;  /* 0x000000220828723c */ /* 0x000fe20000041828 */
[----:B------:R-:W-:Y:S01]  /*3680*/  @P0 SHF.R.U32.HI R16, RZ, c[0x0][0x2cc], R24 ;  /* 0x0000b300ff100a19 */ /* 0x000fe20000011618 */
[----:B------:R-:W-:Y:S01]  /*3690*/  LDSM.16.M88.4 R32, [R0+0x11900] ;  /* 0x011900000020783b */ /* 0x000fe20000000200 */
[----:B------:R-:W-:Y:S01]  /*36a0*/  MUFU.TANH R167, R69 ;  /* 0x0000004500a77308 */ /* 0x000fe20000002400 */
[----:B------:R-:W-:-:S04]  /*36b0*/  DEPBAR.LE SB0, 0x2 ;  /* 0x000080800000791a */ /* 0x000fc80000000000 */
[C---:B------:R-:W-:Y:S01]  /*36c0*/  HMMA.16816.F32.BF16 R60, R12.reuse, R50, R60 ;  /* 0x000000320c3c723c */ /* 0x040fe2000004183c */
[----:B------:R-:W4:Y:S02]  /*36d0*/  SHFL.IDX PT, R0, R16, RZ, 0x1c1f ;  /* 0x001c1fff10007589 */ /* 0x000f2400000e0000 */
[----:B------:R-:W-:Y:S02]  /*36e0*/  MUFU.TANH R31, R31 ;  /* 0x0000001f001f7308 */ /* 0x000fe40000002400 */
[----:B------:R-:W-:Y:S03]  /*36f0*/  BAR.SYNC.DEFER_BLOCKING 0x0 ;  /* 0x0000000000007b1d */ /* 0x000fe60000010000 */
[C---:B------:R-:W-:Y:S03]  /*3700*/  HMMA.16816.F32.BF16 R56, R12.reuse, R46, R56 ;  /* 0x0000002e0c38723c */ /* 0x040fe60000041838 */
[----:B------:R-:W-:Y:S05]  /*3710*/  MUFU.TANH R203, R70 ;  /* 0x0000004600cb7308 */ /* 0x000fea0000002400 */
[----:B------:R-:W-:Y:S01]  /*3720*/  HMMA.16816.F32.BF16 R52, R12, R92, R52 ;  /* 0x0000005c0c34723c */ /* 0x000fe20000041834 */
[----:B------:R-:W-:-:S02]  /*3730*/  FMUL.FTZ R21, R40, c[0x0][0x320] ;  /* 0x0000c80028157a20 */ /* 0x000fc40000410000 */
[----:B------:R-:W-:Y:S01]  /*3740*/  FMUL.FTZ R17, R41, c[0x0][0x320] ;  /* 0x0000c80029117a20 */ /* 0x000fe20000410000 */
[----:B------:R-:W-:Y:S04]  /*3750*/  MUFU.TANH R173, R71 ;  /* 0x0000004700ad7308 */ /* 0x000fe80000002400 */
[----:B------:R-:W-:Y:S04]  /*3760*/  HMMA.16816.F32.BF16 R72, R12, R94, R72 ;  /* 0x0000005e0c48723c */ /* 0x000fe80000041848 */
[----:B------:R-:W5:Y:S01]  /*3770*/  MUFU.TANH R21, R21 ;  /* 0x0000001500157308 */ /* 0x000f620000002400 */
[----:B------:R-:W-:Y:S02]  /*3780*/  LDSM.16.MT88.4 R124, [R135+0x100] ;  /* 0x00010000877c783b */ /* 0x000fe40000004200 */
[----:B------:R-:W-:Y:S01]  /*3790*/  IMAD.U32 R12, RZ, RZ, UR4 ;  /* 0x00000004ff0c7e24 */ /* 0x000fe2000f8e00ff */
[C---:B-1----:R-:W-:Y:S01]  /*37a0*/  HMMA.16816.F32.BF16 R64, R8.reuse, R36, R64 ;  /* 0x000000240840723c */ /* 0x042fe20000041840 */
[----:B------:R-:W-:Y:S03]  /*37b0*/  LDSM.16.MT88.4 R116, [R171+0x100] ;  /* 0x00010000ab74783b */ /* 0x000fe60000004200 */
[C---:B------:R-:W-:Y:S01]  /*37c0*/  IADD3 R12, -R209.reuse, UR9, R12 ;  /* 0x00000009d10c7c10 */ /* 0x040fe2000fffe10c */
[----:B------:R-:W1:Y:S01]  /*37d0*/  MUFU.TANH R17, R17 ;  /* 0x0000001100117308 */ /* 0x000e620000002400 */
[----:B------:R-:W-:Y:S02]  /*37e0*/  LDSM.16.MT88.4 R108, [R134+0x100] ;  /* 0x00010000866c783b */ /* 0x000fe40000004200 */
[----:B------:R-:W-:Y:S01]  /*37f0*/  IADD3 R13, R12, -UR12, RZ ;  /* 0x8000000c0c0d7c10 */ /* 0x000fe2000fffe0ff */
[----:B------:R-:W-:Y:S01]  /*3800*/  HMMA.16816.F32.BF16 R60, R8, R38, R60 ;  /* 0x00000026083c723c */ /* 0x000fe2000004183c */
[----:B------:R-:W-:Y:S01]  /*3810*/  IADD3 R12, -R209, UR22, RZ ;  /* 0x00000016d10c7c10 */ /* 0x000fe2000fffe1ff */
[----:B------:R-:W-:Y:S02]  /*3820*/  LDSM.16.MT88.4 R100, [R4+0x100] ;  /* 0x000100000464783b */ /* 0x000fe40000004200 */
[----:B----4-:R-:W-:-:S02]  /*3830*/  IMAD.IADD R15, R13, 0x1, R0 ;  /* 0x000000010d0f7824 */ /* 0x010fc400078e0200 */
[----:B------:R-:W-:Y:S02]  /*3840*/  LDSM.16.MT88.4 R48, [R171+0x2100] ;  /* 0x00210000ab30783b */ /* 0x000fe40000004200 */
[C---:B------:R-:W-:Y:S01]  /*3850*/  HMMA.16816.F32.BF16 R56, R8.reuse, R22, R56 ;  /* 0x000000160838723c */ /* 0x040fe20000041838 */
[----:B------:R-:W-:Y:S01]  /*3860*/  IMNMX R15, R12, R15, PT ;  /* 0x0000000f0c0f7217 */ /* 0x000fe20003800200 */
[----:B------:R-:W-:Y:S03]  /*3870*/  LDSM.16.MT88.4 R80, [R171+0x4100] ;  /* 0x00410000ab50783b */ /* 0x000fe60000004200 */
[----:B------:R-:W-:Y:S01]  /*3880*/  ISETP.GT.AND P0, PT, R15, RZ, PT ;  /* 0x000000ff0f00720c */ /* 0x000fe20003f04270 */
[----:B------:R-:W-:Y:S01]  /*3890*/  LDSM.16.MT88.4 R88, [R134+0x4100] ;  /* 0x004100008658783b */ /* 0x000fe20000004200 */
[----:B------:R-:W-:Y:S01]  /*38a0*/  FMUL.FTZ R19, R64, c[0x0][0x320] ;  /* 0x0000c80040137a20 */ /* 0x000fe20000410000 */
[C---:B------:R-:W-:Y:S01]  /*38b0*/  HMMA.16816.F32.BF16 R52, R8.reuse, R32, R52 ;  /* 0x000000200834723c */ /* 0x040fe20000041834 */
[----:B--2---:R-:W-:Y:S01]  /*38c0*/  FSEL R25, R6, -INF , P0 ;  /* 0xff80000006197808 */ /* 0x004fe20000000000 */
[----:B------:R-:W-:Y:S01]  /*38d0*/  FMUL.FTZ R18, R65, c[0x0][0x320] ;  /* 0x0000c80041127a20 */ /* 0x000fe20000410000 */
[----:B------:R-:W-:Y:S01]  /*38e0*/  ISETP.GT.AND P0, PT, R15, 0x1, PT ;  /* 0x000000010f00780c */ /* 0x000fe20003f04270 */
[----:B------:R-:W2:Y:S01]  /*38f0*/  SHFL.IDX PT, R6, R16, 0x1, 0x1c1f ;  /* 0x003c1f0010067f89 */ /* 0x000ea200000e0000 */
[----:B------:R-:W4:Y:S01]  /*3900*/  MUFU.TANH R19, R19 ;  /* 0x0000001300137308 */ /* 0x000f220000002400 */
[----:B------:R-:W-:Y:S01]  /*3910*/  FMUL.FTZ R23, R42, c[0x0][0x320] ;  /* 0x0000c8002a177a20 */ /* 0x000fe20000410000 */
[----:B---3--:R-:W-:Y:S01]  /*3920*/  FSEL R0, R5, -INF , P0 ;  /* 0xff80000005007808 */ /* 0x008fe20000000000 */
[----:B------:R-:W-:Y:S01]  /*3930*/  FMUL.FTZ R60, R60, c[0x0][0x320] ;  /* 0x0000c8003c3c7a20 */ /* 0x000fe20000410000 */
[----:B------:R-:W-:Y:S01]  /*3940*/  ISETP.GT.AND P0, PT, R15, 0x8, PT ;  /* 0x000000080f00780c */ /* 0x000fe20003f04270 */
[----:B------:R-:W-:Y:S01]  /*3950*/  FMUL.FTZ R14, R61, c[0x0][0x320] ;  /* 0x0000c8003d0e7a20 */ /* 0x000fe20000410000 */
[----:B------:R-:W-:Y:S01]  /*3960*/  HMMA.16816.F32.BF16 R72, R8, R34, R72 ;  /* 0x000000220848723c */ /* 0x000fe20000041848 */
[----:B------:R-:W-:Y:S01]  /*3970*/  LDSM.16.MT88.4 R136, [R171+0x900] ;  /* 0x00090000ab88783b */ /* 0x000fe20000004200 */
[----:B------:R-:W3:Y:S01]  /*3980*/  MUFU.TANH R18, R18 ;  /* 0x0000001200127308 */ /* 0x000ee20000002400 */
[----:B-----5:R-:W-:Y:S01]  /*3990*/  FSEL R29, R21, -INF , P0 ;  /* 0xff800000151d7808 */ /* 0x020fe20000000000 */
[----:B------:R-:W-:Y:S01]  /*39a0*/  FMUL.FTZ R21, R43, c[0x0][0x320] ;  /* 0x0000c8002b157a20 */ /* 0x000fe20000410000 */
[----:B------:R-:W-:Y:S01]  /*39b0*/  ISETP.GT.AND P0, PT, R15, 0x9, PT ;  /* 0x000000090f00780c */ /* 0x000fe20003f04270 */
[----:B------:R-:W-:Y:S01]  /*39c0*/  FMUL.FTZ R56, R56, c[0x0][0x320] ;  /* 0x0000c80038387a20 */ /* 0x000fe20000410000 */
[----:B------:R-:W-:Y:S01]  /*39d0*/  LDSM.16.MT88.4 R40, [R135+0x2100] ;  /* 0x002100008728783b */ /* 0x000fe20000004200 */
[----:B------:R-:W-:Y:S01]  /*39e0*/  FMUL.FTZ R57, R57, c[0x0][0x320] ;  /* 0x0000c80039397a20 */ /* 0x000fe20000410000 */
[----:B-1----:R-:W-:Y:S01]  /*39f0*/  FSEL R27, R17, -INF , P0 ;  /* 0xff800000111b7808 */ /* 0x002fe20000000000 */
[----:B------:R-:W1:Y:S01]  /*3a00*/  MUFU.TANH R7, R60 ;  /* 0x0000003c00077308 */ /* 0x000e620000002400 */
[----:B------:R-:W-:Y:S01]  /*3a10*/  ISETP.GT.AND P0, PT, R15, 0x10, PT ;  /* 0x000000100f00780c */ /* 0x000fe20003f04270 */
[----:B------:R-:W-:-:S02]  /*3a20*/  FMUL.FTZ R8, R66, c[0x0][0x320] ;  /* 0x0000c80042087a20 */ /* 0x000fc40000410000 */
[----:B------:R-:W-:Y:S01]  /*3a30*/  FMUL.FTZ R52, R52, c[0x0][0x320] ;  /* 0x0000c80034347a20 */ /* 0x000fe20000410000 */
[----:B----4-:R-:W-:Y:S01]  /*3a40*/  FSEL R19, R19, -INF , P0 ;  /* 0xff80000013137808 */ /* 0x010fe20000000000 */
[----:B------:R-:W-:Y:S01]  /*3a50*/  FMUL.FTZ R53, R53, c[0x0][0x320] ;  /* 0x0000c80035357a20 */ /* 0x000fe20000410000 */
[----:B------:R-:W-:Y:S01]  /*3a60*/  ISETP.GT.AND P0, PT, R15, 0x11, PT ;  /* 0x000000110f00780c */ /* 0x000fe20003f04270 */
[----:B------:R-:W4:Y:S01]  /*3a70*/  MUFU.TANH R14, R14 ;  /* 0x0000000e000e7308 */ /* 0x000f220000002400 */
[----:B--2---:R-:W-:Y:S02]  /*3a80*/  IMAD.IADD R13, R13, 0x1, R6 ;  /* 0x000000010d0d7824 */ /* 0x004fe400078e0206 */
[----:B---3--:R-:W-:Y:S01]  /*3a90*/  FSEL R17, R18, -INF , P0 ;  /* 0xff80000012117808 */ /* 0x008fe20000000000 */
[----:B------:R-:W-:Y:S01]  /*3aa0*/  FMUL.FTZ R11, R62, c[0x0][0x320] ;  /* 0x0000c8003e0b7a20 */ /* 0x000fe20000410000 */
[----:B------:R-:W-:Y:S01]  /*3ab0*/  ISETP.GT.AND P0, PT, R15, 0x18, PT ;  /* 0x000000180f00780c */ /* 0x000fe20003f04270 */
[----:B------:R-:W-:Y:S01]  /*3ac0*/  FMUL.FTZ R72, R72, c[0x0][0x320] ;  /* 0x0000c80048487a20 */ /* 0x000fe20000410000 */
[----:B------:R-:W-:Y:S01]  /*3ad0*/  IMNMX R12, R12, R13, PT ;  /* 0x0000000d0c0c7217 */ /* 0x000fe20003800200 */
[----:B------:R-:W2:Y:S01]  /*3ae0*/  MUFU.TANH R165, R56 ;  /* 0x0000003800a57308 */ /* 0x000ea20000002400 */
[----:B-1----:R-:W-:Y:S01]  /*3af0*/  FSEL R7, R7, -INF , P0 ;  /* 0xff80000007077808 */ /* 0x002fe20000000000 */
[----:B------:R-:W-:Y:S01]  /*3b00*/  FMUL.FTZ R73, R73, c[0x0][0x320] ;  /* 0x0000c80049497a20 */ /* 0x000fe20000410000 */
[----:B------:R-:W-:Y:S01]  /*3b10*/  ISETP.GT.AND P0, PT, R15, 0x19, PT ;  /* 0x000000190f00780c */ /* 0x000fe20003f04270 */
[----:B------:R-:W-:-:S02]  /*3b20*/  FMUL.FTZ R13, R67, c[0x0][0x320] ;  /* 0x0000c800430d7a20 */ /* 0x000fc40000410000 */
[----:B------:R-:W-:Y:S01]  /*3b30*/  FMUL.FTZ R9, R63, c[0x0][0x320] ;  /* 0x0000c8003f097a20 */ /* 0x000fe20000410000 */
[----:B------:R-:W-:Y:S01]  /*3b40*/  LDSM.16.MT88.4 R64, [R163+0x2100] ;  /* 0x00210000a340783b */ /* 0x000fe20000004200 */
[----:B----4-:R-:W-:Y:S01]  /*3b50*/  FSEL R5, R14, -INF , P0 ;  /* 0xff8000000e057808 */ /* 0x010fe20000000000 */
[----:B------:R-:W1:Y:S01]  /*3b60*/  MUFU.TANH R211, R57 ;  /* 0x0000003900d37308 */ /* 0x000e620000002400 */
[----:B------:R-:W-:Y:S01]  /*3b70*/  ISETP.GT.AND P0, PT, R15, 0x20, PT ;  /* 0x000000200f00780c */ /* 0x000fe20003f04270 */
[----:B------:R-:W-:Y:S02]  /*3b80*/  FMUL.FTZ R58, R58, c[0x0][0x320] ;  /* 0x0000c8003a3a7a20 */ /* 0x000fe40000410000 */
[----:B------:R-:W-:Y:S01]  /*3b90*/  FMUL.FTZ R59, R59, c[0x0][0x320] ;  /* 0x0000c8003b3b7a20 */ /* 0x000fe20000410000 */
[----:B------:R-:W-:Y:S01]  /*3ba0*/  FSEL R213, R213, -INF , P0 ;  /* 0xff800000d5d57808 */ /* 0x000fe20000000000 */
[----:B------:R-:W-:Y:S01]  /*3bb0*/  FMUL.FTZ R54, R54, c[0x0][0x320] ;  /* 0x0000c80036367a20 */ /* 0x000fe20000410000 */
[----:B------:R-:W-:Y:S01]  /*3bc0*/  ISETP.GT.AND P0, PT, R15, 0x21, PT ;  /* 0x000000210f00780c */ /* 0x000fe20003f04270 */
[----:B------:R-:W3:Y:S01]  /*3bd0*/  MUFU.TANH R193, R52 ;  /* 0x0000003400c17308 */ /* 0x000ee20000002400 */
[----:B------:R-:W-:-:S02]  /*3be0*/  FMUL.FTZ R55, R55, c[0x0][0x320] ;  /* 0x0000c80037377a20 */ /* 0x000fc40000410000 */
[----:B------:R-:W-:Y:S01]  /*3bf0*/  FSEL R167, R167, -INF , P0 ;  /* 0xff800000a7a77808 */ /* 0x000fe20000000000 */
[----:B------:R-:W-:Y:S01]  /*3c00*/  FMUL.FTZ R74, R74, c[0x0][0x320] ;  /* 0x0000c8004a4a7a20 */ /* 0x000fe20000410000 */
[----:B------:R-:W-:Y:S01]  /*3c10*/  ISETP.GT.AND P0, PT, R15, 0x28, PT ;  /* 0x000000280f00780c */ /* 0x000fe20003f04270 */
[----:B------:R-:W-:Y:S02]  /*3c20*/  FMUL.FTZ R75, R75, c[0x0][0x320] ;  /* 0x0000c8004b4b7a20 */ /* 0x000fe40000410000 */
[----:B------:R-:W4:Y:S01]  /*3c30*/  MUFU.TANH R183, R53 ;  /* 0x0000003500b77308 */ /* 0x000f220000002400 */
[----:B--2---:R-:W-:Y:S02]  /*3c40*/  FSEL R165, R165, -INF , P0 ;  /* 0xff800000a5a57808 */ /* 0x004fe40000000000 */
[----:B------:R-:W-:-:S04]  /*3c50*/  ISETP.GT.AND P0, PT, R15, 0x29, PT ;  /* 0x000000290f00780c */ /* 0x000fc80003f04270 */
[----:B-1----:R-:W-:Y:S01]  /*3c60*/  FSEL R211, R211, -INF , P0 ;  /* 0xff800000d3d37808 */ /* 0x002fe20000000000 */
[----:B------:R-:W1:Y:S01]  /*3c70*/  MUFU.TANH R181, R72 ;  /* 0x0000004800b57308 */ /* 0x000e620000002400 */
[----:B------:R-:W-:-:S04]  /*3c80*/  ISETP.GT.AND P0, PT, R15, 0x30, PT ;  /* 0x000000300f00780c */ /* 0x000fc80003f04270 */
[----:B---3--:R-:W-:Y:S02]  /*3c90*/  FSEL R193, R193, -INF , P0 ;  /* 0xff800000c1c17808 */ /* 0x008fe40000000000 */
[----:B------:R-:W-:Y:S01]  /*3ca0*/  ISETP.GT.AND P0, PT, R15, 0x31, PT ;  /* 0x000000310f00780c */ /* 0x000fe20003f04270 */
[----:B------:R-:W2:Y:S03]  /*3cb0*/  MUFU.TANH R179, R73 ;  /* 0x0000004900b37308 */ /* 0x000ea60000002400 */
[----:B----4-:R-:W-:Y:S02]  /*3cc0*/  FSEL R183, R183, -INF , P0 ;  /* 0xff800000b7b77808 */ /* 0x010fe40000000000 */
[----:B------:R-:W-:-:S03]  /*3cd0*/  ISETP.GT.AND P0, PT, R15, 0x38, PT ;  /* 0x000000380f00780c */ /* 0x000fc60003f04270 */
[----:B------:R-:W3:Y:S01]  /*3ce0*/  MUFU.TANH R23, R23 ;  /* 0x0000001700177308 */ /* 0x000ee20000002400 */
[----:B-1----:R-:W-:Y:S02]  /*3cf0*/  FSEL R181, R181, -INF , P0 ;  /* 0xff800000b5b57808 */ /* 0x002fe40000000000 */
[----:B------:R-:W-:-:S04]  /*3d00*/  ISETP.GT.AND P0, PT, R15, 0x39, PT ;  /* 0x000000390f00780c */ /* 0x000fc80003f04270 */
[----:B--2---:R-:W-:Y:S01]  /*3d10*/  FSEL R179, R179, -INF , P0 ;  /* 0xff800000b3b37808 */ /* 0x004fe20000000000 */
[----:B------:R-:W1:Y:S01]  /*3d20*/  MUFU.TANH R21, R21 ;  /* 0x0000001500157308 */ /* 0x000e620000002400 */
[----:B------:R-:W-:-:S04]  /*3d30*/  ISETP.GT.AND P0, PT, R12, RZ, PT ;  /* 0x000000ff0c00720c */ /* 0x000fc80003f04270 */
[----:B------:R-:W-:Y:S02]  /*3d40*/  FSEL R6, R2, -INF , P0 ;  /* 0xff80000002067808 */ /* 0x000fe40000000000 */
[----:B------:R-:W-:Y:S01]  /*3d50*/  FMNMX.FTZ R2, R25, R0, !PT ;  /* 0x0000000019027209 */ /* 0x000fe20007810000 */
[----:B------:R-:W2:Y:S01]  /*3d60*/  MUFU.TANH R8, R8 ;  /* 0x0000000800087308 */ /* 0x000ea20000002400 */
[C---:B------:R-:W-:Y:S02]  /*3d70*/  ISETP.GT.AND P0, PT, R12.reuse, 0x1, PT ;  /* 0x000000010c00780c */ /* 0x040fe40003f04270 */
[----:B------:R-:W-:Y:S02]  /*3d80*/  FMNMX.FTZ R2, R29, R2, !PT ;  /* 0x000000021d027209 */ /* 0x000fe40007810000 */
[----:B------:R-:W-:Y:S02]  /*3d90*/  FSEL R31, R31, -INF , P0 ;  /* 0xff8000001f1f7808 */ /* 0x000fe40000000000 */
[----:B------:R-:W-:Y:S01]  /*3da0*/  ISETP.GT.AND P0, PT, R12, 0x8, PT ;  /* 0x000000080c00780c */ /* 0x000fe20003f04270 */
[----:B------:R-:W4:Y:S01]  /*3db0*/  MUFU.TANH R13, R13 ;  /* 0x0000000d000d7308 */ /* 0x000f220000002400 */
[----:B------:R-:W-:-:S02]  /*3dc0*/  FMNMX.FTZ R2, R27, R2, !PT ;  /* 0x000000021b027209 */ /* 0x000fc40007810000 */
[----:B---3--:R-:W-:Y:S02]  /*3dd0*/  FSEL R23, R23, -INF , P0 ;  /* 0xff80000017177808 */ /* 0x008fe40000000000 */
[----:B------:R-:W-:Y:S02]  /*3de0*/  FMNMX.FTZ R2, R19, R2, !PT ;  /* 0x0000000213027209 */ /* 0x000fe40007810000 */
[C---:B------:R-:W-:Y:S01]  /*3df0*/  ISETP.GT.AND P0, PT, R12.reuse, 0x9, PT ;  /* 0x000000090c00780c */ /* 0x040fe20003f04270 */
[----:B------:R-:W3:Y:S01]  /*3e00*/  MUFU.TANH R11, R11 ;  /* 0x0000000b000b7308 */ /* 0x000ee20000002400 */
[----:B------:R-:W-:Y:S02]  /*3e10*/  FMNMX.FTZ R2, R17, R2, !PT ;  /* 0x0000000211027209 */ /* 0x000fe40007810000 */
[----:B-1----:R-:W-:Y:S02]  /*3e20*/  FSEL R21, R21, -INF , P0 ;  /* 0xff80000015157808 */ /* 0x002fe40000000000 */
[----:B------:R-:W-:-:S02]  /*3e30*/  ISETP.GT.AND P0, PT, R12, 0x10, PT ;  /* 0x000000100c00780c */ /* 0x000fc40003f04270 */
[----:B------:R-:W-:Y:S01]  /*3e40*/  FMNMX.FTZ R2, R7, R2, !PT ;  /* 0x0000000207027209 */ /* 0x000fe20007810000 */
[----:B------:R-:W1:Y:S01]  /*3e50*/  MUFU.TANH R9, R9 ;  /* 0x0000000900097308 */ /* 0x000e620000002400 */
[----:B--2---:R-:W-:Y:S02]  /*3e60*/  FSEL R15, R8, -INF , P0 ;  /* 0xff800000080f7808 */ /* 0x004fe40000000000 */
[----:B------:R-:W-:Y:S02]  /*3e70*/  ISETP.GT.AND P0, PT, R12, 0x11, PT ;  /* 0x000000110c00780c */ /* 0x000fe40003f04270 */
[----:B------:R-:W-:Y:S02]  /*3e80*/  FMNMX.FTZ R2, R5, R2, !PT ;  /* 0x0000000205027209 */ /* 0x000fe40007810000 */
[----:B------:R-:W-:Y:S01]  /*3e90*/  FMNMX.FTZ R8, R6, R31, !PT ;  /* 0x0000001f06087209 */ /* 0x000fe20007810000 */
[----:B------:R-:W2:Y:S01]  /*3ea0*/  MUFU.TANH R195, R58 ;  /* 0x0000003a00c37308 */ /* 0x000ea20000002400 */
[----:B----4-:R-:W-:-:S02]  /*3eb0*/  FSEL R13, R13, -INF , P0 ;  /* 0xff8000000d0d7808 */ /* 0x010fc40000000000 */
[C---:B------:R-:W-:Y:S02]  /*3ec0*/  ISETP.GT.AND P0, PT, R12.reuse, 0x18, PT ;  /* 0x000000180c00780c */ /* 0x040fe40003f04270 */
[----:B------:R-:W-:Y:S02]  /*3ed0*/  FMNMX.FTZ R2, R213, R2, !PT ;  /* 0x00000002d5027209 */ /* 0x000fe40007810000 */
[----:B------:R-:W-:Y:S01]  /*3ee0*/  FMNMX.FTZ R8, R23, R8, !PT ;  /* 0x0000000817087209 */ /* 0x000fe20007810000 */
[----:B------:R4:W5:Y:S01]  /*3ef0*/  MUFU.TANH R175, R59 ;  /* 0x0000003b00af7308 */ /* 0x0009620000002400 */
[----:B---3--:R-:W-:Y:S02]  /*3f00*/  FSEL R11, R11, -INF , P0 ;  /* 0xff8000000b0b7808 */ /* 0x008fe40000000000 */
[----:B------:R-:W-:Y:S02]  /*3f10*/  FMNMX.FTZ R2, R167, R2, !PT ;  /* 0x00000002a7027209 */ /* 0x000fe40007810000 */
[----:B------:R-:W-:-:S02]  /*3f20*/  ISETP.GT.AND P0, PT, R12, 0x19, PT ;  /* 0x000000190c00780c */ /* 0x000fc40003f04270 */
[----:B------:R-:W-:Y:S01]  /*3f30*/  FMNMX.FTZ R8, R21, R8, !PT ;  /* 0x0000000815087209 */ /* 0x000fe20007810000 */
[----:B------:R-:W3:Y:S01]  /*3f40*/  MUFU.TANH R177, R54 ;  /* 0x0000003600b17308 */ /* 0x000ee20000002400 */
[----:B------:R-:W-:Y:S02]  /*3f50*/  FMNMX.FTZ R2, R165, R2, !PT ;  /* 0x00000002a5027209 */ /* 0x000fe40007810000 */
[----:B-1----:R-:W-:Y:S02]  /*3f60*/  FSEL R9, R9, -INF , P0 ;  /* 0xff80000009097808 */ /* 0x002fe40000000000 */
[----:B------:R-:W-:Y:S02]  /*3f70*/  FMNMX.FTZ R8, R15, R8, !PT ;  /* 0x000000080f087209 */ /* 0x000fe40007810000 */
[----:B------:R-:W-:Y:S01]  /*3f80*/  ISETP.GT.AND P0, PT, R12, 0x20, PT ;  /* 0x000000200c00780c */ /* 0x000fe20003f04270 */
[----:B------:R-:W1:Y:S01]  /*3f90*/  MUFU.TANH R143, R55 ;  /* 0x00000037008f7308 */ /* 0x000e620000002400 */
[----:B------:R-:W-:Y:S01]  /*3fa0*/  FMNMX.FTZ R2, R211, R2, !PT ;  /* 0x00000002d3027209 */ /* 0x000fe20007810000 */
[----:B----4-:R-:W-:Y:S01]  /*3fb0*/  LDSM.16.MT88.4 R56, [R134+0x2100] ;  /* 0x002100008638783b */ /* 0x010fe20000004200 */
[----:B------:R-:W-:-:S02]  /*3fc0*/  FMNMX.FTZ R8, R13, R8, !PT ;  /* 0x000000080d087209 */ /* 0x000fc40007810000 */
[----:B------:R-:W-:Y:S02]  /*3fd0*/  FSEL R203, R203, -INF , P0 ;  /* 0xff800000cbcb7808 */ /* 0x000fe40000000000 */
[C---:B------:R-:W-:Y:S01]  /*3fe0*/  ISETP.GT.AND P0, PT, R12.reuse, 0x21, PT ;  /* 0x000000210c00780c */ /* 0x040fe20003f04270 */
[----:B------:R-:W4:Y:S01]  /*3ff0*/  MUFU.TANH R141, R74 ;  /* 0x0000004a008d7308 */ /* 0x000f220000002400 */
[----:B------:R-:W-:Y:S02]  /*4000*/  FMNMX.FTZ R2, R193, R2, !PT ;  /* 0x00000002c1027209 */ /* 0x000fe40007810000 */
[----:B------:R-:W-:Y:S02]  /*4010*/  FMNMX.FTZ R8, R11, R8, !PT ;  /* 0x000000080b087209 */ /* 0x000fe40007810000 */
[----:B------:R-:W-:Y:S02]  /*4020*/  FSEL R173, R173, -INF , P0 ;  /* 0xff800000adad7808 */ /* 0x000fe40000000000 */
[----:B------:R-:W-:Y:S01]  /*4030*/  ISETP.GT.AND P0, PT, R12, 0x28, PT ;  /* 0x000000280c00780c */ /* 0x000fe20003f04270 */
[----:B------:R1:W1:Y:S01]  /*4040*/  MUFU.TANH R169, R75 ;  /* 0x0000004b00a97308 */ /* 0x0002620000002400 */
[----:B------:R-:W-:-:S02]  /*4050*/  FMNMX.FTZ R2, R183, R2, !PT ;  /* 0x00000002b7027209 */ /* 0x000fc40007810000 */
[----:B------:R-:W-:Y:S02]  /*4060*/  FMNMX.FTZ R8, R9, R8, !PT ;  /* 0x0000000809087209 */ /* 0x000fe40007810000 */
[----:B--2---:R-:W-:Y:S02]  /*4070*/  FSEL R195, R195, -INF , P0 ;  /* 0xff800000c3c37808 */ /* 0x004fe40000000000 */
[----:B------:R-:W-:Y:S02]  /*4080*/  FMNMX.FTZ R2, R181, R2, !PT ;  /* 0x00000002b5027209 */ /* 0x000fe40007810000 */
[----:B------:R-:W-:Y:S02]  /*4090*/  ISETP.GT.AND P0, PT, R12, 0x29, PT ;  /* 0x000000290c00780c */ /* 0x000fe40003f04270 */
[----:B------:R-:W-:Y:S02]  /*40a0*/  FMNMX.FTZ R8, R203, R8, !PT ;  /* 0x00000008cb087209 */ /* 0x000fe40007810000 */
[----:B------:R-:W-:-:S02]  /*40b0*/  FMNMX.FTZ R2, R179, R2, !PT ;  /* 0x00000002b3027209 */ /* 0x000fc40007810000 */
[----:B-----5:R-:W-:Y:S01]  /*40c0*/  FSEL R175, R175, -INF , P0 ;  /* 0xff800000afaf7808 */ /* 0x020fe20000000000 */
[----:B-1----:R-:W-:Y:S01]  /*40d0*/  LDSM.16.MT88.4 R72, [R135+0x4100] ;  /* 0x004100008748783b */ /* 0x002fe20000004200 */
[----:B------:R-:W-:Y:S02]  /*40e0*/  FMNMX.FTZ R8, R173, R8, !PT ;  /* 0x00000008ad087209 */ /* 0x000fe40007810000 */
[C---:B------:R-:W-:Y:S01]  /*40f0*/  ISETP.GT.AND P0, PT, R12.reuse, 0x30, PT ;  /* 0x000000300c00780c */ /* 0x040fe20003f04270 */
[----:B------:R-:W1:Y:S01]  /*4100*/  SHFL.BFLY PT, R33, R2, 0x2, 0x1f ;  /* 0x0c401f0002217f89 */ /* 0x000e6200000e0000 */
[----:B------:R-:W-:Y:S02]  /*4110*/  FMNMX.FTZ R8, R195, R8, !PT ;  /* 0x00000008c3087209 */ /* 0x000fe40007810000 */
[----:B---3--:R-:W-:Y:S02]  /*4120*/  FSEL R177, R177, -INF , P0 ;  /* 0xff800000b1b17808 */ /* 0x008fe40000000000 */
[----:B------:R-:W-:-:S02]  /*4130*/  ISETP.GT.AND P0, PT, R12, 0x31, PT ;  /* 0x000000310c00780c */ /* 0x000fc40003f04270 */
[----:B------:R-:W-:Y:S02]  /*4140*/  FMNMX.FTZ R8, R175, R8, !PT ;  /* 0x00000008af087209 */ /* 0x000fe40007810000 */
[----:B------:R-:W-:Y:S02]  /*4150*/  FSEL R143, R143, -INF , P0 ;  /* 0xff8000008f8f7808 */ /* 0x000fe40000000000 */
[C---:B------:R-:W-:Y:S02]  /*4160*/  ISETP.GT.AND P0, PT, R12.reuse, 0x38, PT ;  /* 0x000000380c00780c */ /* 0x040fe40003f04270 */
[----:B------:R-:W-:Y:S02]  /*4170*/  FMNMX.FTZ R8, R177, R8, !PT ;  /* 0x00000008b1087209 */ /* 0x000fe40007810000 */
[----:B----4-:R-:W-:Y:S02]  /*4180*/  FSEL R141, R141, -INF , P0 ;  /* 0xff8000008d8d7808 */ /* 0x010fe40000000000 */
[----:B------:R-:W-:-:S02]  /*4190*/  ISETP.GT.AND P0, PT, R12, 0x39, PT ;  /* 0x000000390c00780c */ /* 0x000fc40003f04270 */
[----:B------:R-:W-:Y:S02]  /*41a0*/  FMNMX.FTZ R8, R143, R8, !PT ;  /* 0x000000088f087209 */ /* 0x000fe40007810000 */
[----:B------:R-:W-:Y:S02]  /*41b0*/  FSEL R169, R169, -INF , P0 ;  /* 0xff800000a9a97808 */ /* 0x000fe40000000000 */
        /* <DEDUP_REMOVED lines=16> */
[--C-:B------:R-:W-:Y:S01]  /*42c0*/  FFMA.FTZ R151, R7, c[0x0][0x2d0], -R140.reuse ;  /* 0x0000b40007977a23 */ /* 0x100fe2000001088c */
[----:B------:R-:W-:Y:S01]  /*42d0*/  LDSM.16.MT88.4 R24, [R171+0x2900] ;  /* 0x00290000ab18783b */ /* 0x000fe20000004200 */
[----:B------:R-:W-:-:S02]  /*42e0*/  FFMA.FTZ R148, R5, c[0x0][0x2d0], -R140 ;  /* 0x0000b40005947a23 */ /* 0x000fc4000001088c */
[--C-:B------:R-:W-:Y:S02]  /*42f0*/  FFMA.FTZ R157, R19, c[0x0][0x2d0], -R140.reuse ;  /* 0x0000b400139d7a23 */ /* 0x100fe4000001088c */
[--C-:B------:R-:W-:Y:S01]  /*4300*/  FFMA.FTZ R152, R17, c[0x0][0x2d0], -R140.reuse ;  /* 0x0000b40011987a23 */ /* 0x100fe2000001088c */
[----:B------:R-:W2:Y:S01]  /*4310*/  MUFU.EX2 R159, R159 ;  /* 0x0000009f009f7308 */ /* 0x000ea20000000800 */
[----:B------:R-:W-:Y:S01]  /*4320*/  LDSM.16.MT88.4 R16, [R134+0x2900] ;  /* 0x002900008610783b */ /* 0x000fe20000004200 */
        /* <DEDUP_REMOVED lines=11> */
[--C-:B------:R-:W-:Y:S01]  /*43e0*/  FFMA.FTZ R183, R183, c[0x0][0x2d0], -R140.reuse ;  /* 0x0000b400b7b77a23 */ /* 0x100fe2000001088c */
[----:B------:R-:W-:Y:S01]  /*43f0*/  PLOP3.LUT P0, PT, PT, PT, UP0, 0x40, 0x0 ;  /* 0x000000000000781c */ /* 0x000fe20003f0e808 */
[----:B------:R-:W-:Y:S01]  /*4400*/  FFMA.FTZ R176, R181, c[0x0][0x2d0], -R140 ;  /* 0x0000b400b5b07a23 */ /* 0x000fe2000001088c */
[----:B------:R-:W1:Y:S01]  /*4410*/  MUFU.EX2 R153, R153 ;  /* 0x0000009900997308 */ /* 0x000e620000000800 */
[--C-:B------:R-:W-:Y:S01]  /*4420*/  FFMA.FTZ R161, R6, c[0x0][0x2d0], -R168.reuse ;  /* 0x0000b40006a17a23 */ /* 0x100fe200000108a8 */
[----:B--2---:R-:W-:Y:S01]  /*4430*/  F2FP.BF16.PACK_AB R96, R158, R159 ;  /* 0x0000009f9e60723e */ /* 0x004fe200000010ff */
[--C-:B------:R-:W-:Y:S01]  /*4440*/  FFMA.FTZ R160, R31, c[0x0][0x2d0], -R168.reuse ;  /* 0x0000b4001fa07a23 */ /* 0x100fe200000108a8 */
[----:B------:R-:W2:Y:S01]  /*4450*/  LDSM.16.MT88.4 R4, [R4+0x4100] ;  /* 0x004100000404783b */ /* 0x000ea20000004200 */
[----:B------:R-:W-:-:S02]  /*4460*/  FFMA.FTZ R162, R23, c[0x0][0x2d0], -R168 ;  /* 0x0000b40017a27a23 */ /* 0x000fc400000108a8 */
[--C-:B------:R-:W-:Y:S01]  /*4470*/  FFMA.FTZ R155, R21, c[0x0][0x2d0], -R168.reuse ;  /* 0x0000b400159b7a23 */ /* 0x100fe200000108a8 */
[----:B------:R-:W-:Y:S01]  /*4480*/  MUFU.EX2 R161, R161 ;  /* 0x000000a100a17308 */ /* 0x000fe20000000800 */
[--C-:B------:R-:W-:Y:S01]  /*4490*/  FFMA.FTZ R150, R11, c[0x0][0x2d0], -R168.reuse ;  /* 0x0000b4000b967a23 */ /* 0x100fe200000108a8 */
[----:B------:R-:W-:Y:S01]  /*44a0*/  LDSM.16.MT88.4 R20, [R135+0x900] ;  /* 0x000900008714783b */ /* 0x000fe20000004200 */
[--C-:B------:R-:W-:Y:S02]  /*44b0*/  FFMA.FTZ R3, R9, c[0x0][0x2d0], -R168.reuse ;  /* 0x0000b40009037a23 */ /* 0x100fe400000108a8 */
[--C-:B------:R-:W-:Y:S01]  /*44c0*/  FFMA.FTZ R154, R15, c[0x0][0x2d0], -R168.reuse ;  /* 0x0000b4000f9a7a23 */ /* 0x100fe200000108a8 */
[----:B------:R-:W3:Y:S01]  /*44d0*/  LDSM.16.MT88.4 R8, [R135+0x2900] ;  /* 0x002900008708783b */ /* 0x000ee20000004200 */
[--C-:B------:R-:W-:Y:S01]  /*44e0*/  FFMA.FTZ R149, R13, c[0x0][0x2d0], -R168.reuse ;  /* 0x0000b4000d957a23 */ /* 0x100fe200000108a8 */
[----:B------:R-:W4:Y:S01]  /*44f0*/  MUFU.EX2 R160, R160 ;  /* 0x000000a000a07308 */ /* 0x000f220000000800 */
[----:B-1----:R-:W-:Y:S01]  /*4500*/  F2FP.BF16.PACK_AB R98, R153, R156 ;  /* 0x0000009c9962723e */ /* 0x002fe200000010ff */
[----:B------:R-:W1:Y:S01]  /*4510*/  LDSM.16.MT88.4 R12, [R163+0x2900] ;  /* 0x00290000a30c783b */ /* 0x000e620000004200 */
[----:B------:R-:W-:-:S02]  /*4520*/  FFMA.FTZ R170, R203, c[0x0][0x2d0], -R168 ;  /* 0x0000b400cbaa7a23 */ /* 0x000fc400000108a8 */
[--C-:B------:R-:W-:Y:S01]  /*4530*/  FFMA.FTZ R173, R173, c[0x0][0x2d0], -R168.reuse ;  /* 0x0000b400adad7a23 */ /* 0x100fe200000108a8 */
[----:B------:R-:W-:Y:S01]  /*4540*/  LDSM.16.MT88.4 R28, [R163+0x900] ;  /* 0x00090000a31c783b */ /* 0x000fe20000004200 */
[--C-:B------:R-:W-:Y:S01]  /*4550*/  FFMA.FTZ R172, R195, c[0x0][0x2d0], -R168.reuse ;  /* 0x0000b400c3ac7a23 */ /* 0x100fe200000108a8 */
[----:B------:R-:W-:Y:S01]  /*4560*/  MUFU.EX2 R162, R162 ;  /* 0x000000a200a27308 */ /* 0x000fe20000000800 */
[----:B------:R-:W-:Y:S02]  /*4570*/  FFMA.FTZ R175, R175, c[0x0][0x2d0], -R168 ;  /* 0x0000b400afaf7a23 */ /* 0x000fe400000108a8 */
[----:B------:R-:W-:Y:S02]  /*4580*/  FFMA.FTZ R203, R179, c[0x0][0x2d0], -R140 ;  /* 0x0000b400b3cb7a23 */ /* 0x000fe4000001088c */
[--C-:B------:R-:W-:Y:S02]  /*4590*/  FFMA.FTZ R177, R177, c[0x0][0x2d0], -R168.reuse ;  /* 0x0000b400b1b17a23 */ /* 0x100fe400000108a8 */
[--C-:B------:R-:W-:Y:S01]  /*45a0*/  FFMA.FTZ R178, R143, c[0x0][0x2d0], -R168.reuse ;  /* 0x0000b4008fb27a23 */ /* 0x100fe200000108a8 */
[----:B------:R-:W5:Y:S01]  /*45b0*/  MUFU.EX2 R155, R155 ;  /* 0x0000009b009b7308 */ /* 0x000f620000000800 */
[----:B----4-:R-:W-:Y:S01]  /*45c0*/  F2FP.BF16.PACK_AB R97, R160, R161 ;  /* 0x000000a1a061723e */ /* 0x010fe200000010ff */
        /* <DEDUP_REMOVED lines=9> */
[----:B------:R-:W4:Y:S01]  /*4660*/  MUFU.EX2 R152, R152 ;  /* 0x0000009800987308 */ /* 0x000f220000000800 */
        /* <DEDUP_REMOVED lines=198> */
[----:B------:R-:W-:Y:S01]  /*52d0*/  SHF.L.U64.HI R10, R206, 0x1, R147 ;  /* 0x00000001ce0a7819 */ /* 0x000fe20000010293 */
        /* <DEDUP_REMOVED lines=8> */
[----:B------:R-:W-:Y:S02]  /*5360*/  IMAD.IADD R7, R9, 0x1, R6 ;  /* 0x0000000109077824 */ /* 0x000fe400078e0206 */
[----:B------:R-:W-:Y:S01]  /*5370*/  IMAD.MOV.U32 R6, RZ, RZ, R8 ;  /* 0x000000ffff067224 */ /* 0x000fe200078e0008 */
[----:B------:R-:W-:Y:S01]  /*5380*/  SEL R8, RZ, 0x10, P5 ;  /* 0x00000010ff087807 */ /* 0x000fe20002800000 */
[----:B------:R-:W-:-:S03]  /*5390*/  IMAD.SHL.U32 R9, R206, 0x2, RZ ;  /* 0x00000002ce097824 */ /* 0x000fc600078e00ff */
[----:B------:R-:W-:-:S04]  /*53a0*/  IADD3 R18, -R8, 0x10, RZ ;  /* 0x0000001008127810 */ /* 0x000fc80007ffe1ff */
[----:B------:R-:W-:Y:S02]  /*53b0*/  LOP3.LUT R18, R18, 0xf, RZ, 0xc0, !PT ;  /* 0x0000000f12127812 */ /* 0x000fe400078ec0ff */
[----:B--2---:R-:W-:Y:S01]  /*53c0*/  SHF.R.S32.HI R11, RZ, 0x1f, R198 ;  /* 0x0000001fff0b7819 */ /* 0x004fe200000114c6 */
[----:B------:R-:W-:Y:S01]  /*53d0*/  IMAD.WIDE.U32 R4, R198, c[0x0][0x1f0], R6 ;  /* 0x00007c00c6047a25 */ /* 0x000fe200078e0006 */
[----:B------:R-:W-:-:S03]  /*53e0*/  SHF.L.U64.HI R7, R205, 0x1, R132 ;  /* 0x00000001cd077819 */ /* 0x000fc60000010284 */
[----:B------:R-:W-:Y:S01]  /*53f0*/  IMAD R11, R11, c[0x0][0x1f0], RZ ;  /* 0x00007c000b0b7a24 */ /* 0x000fe200078e02ff */
[----:B------:R-:W-:Y:S01]  /*5400*/  IADD3 R4, P0, R4, UR20, RZ ;  /* 0x0000001404047c10 */ /* 0x000fe2000ff1e0ff */
[----:B------:R-:W-:Y:S02]  /*5410*/  IMAD.SHL.U32 R6, R205, 0x2, RZ ;  /* 0x00000002cd067824 */ /* 0x000fe400078e00ff */
[----:B------:R-:W-:-:S05]  /*5420*/  IMAD R11, R198, c[0x0][0x1f4], R11 ;  /* 0x00007d00c60b7a24 */ /* 0x000fca00078e020b */
[----:B------:R-:W-:Y:S02]  /*5430*/  IADD3.X R11, R5, UR17, R11, P0, !PT ;  /* 0x00000011050b7c10 */ /* 0x000fe400087fe40b */
[C---:B------:R-:W-:Y:S02]  /*5440*/  LEA R12, P0, R4.reuse, c[0x0][0x1c8], 0x1 ;  /* 0x00007200040c7a11 */ /* 0x040fe400078008ff */
        /* <DEDUP_REMOVED lines=30> */
.L_x_1553:
[----:B------:R-:W-:Y:S01]  /*5630*/  ULDC.64 UR4, c[0x0][0x2c8] ;  /* 0x0000b20000047ab9 */ /* 0x000fe20000000a00 */
[----:B------:R-:W0:Y:S01]  /*5640*/  LDGDEPBAR ;  /* 0x00000000000079af */ /* 0x000e220000000000 */
[----:B------:R-:W-:-:S04]  /*5650*/  UIMAD.WIDE.U32 UR22, UR15, UR4, URZ ;  /* 0x000000040f1672a5 */ /* 0x000fc8000f8e003f */
[----:B------:R-:W-:Y:S02]  /*5660*/  @UP1 USHF.R.U32.HI UR15, URZ, UR5, UR23 ;  /* 0x000000053f0f1299 */ /* 0x000fe40008011617 */
[----:B------:R-:W-:Y:S02]  /*5670*/  UIADD3 UR23, UR13, -0x2, URZ ;  /* 0xfffffffe0d177890 */ /* 0x000fe4000fffe03f */
[----:B------:R-:W-:Y:S02]  /*5680*/  UIADD3 UR15, UR15, UR9, -UR12 ;  /* 0x000000090f0f7290 */ /* 0x000fe4000fffe80c */
[----:B------:R-:W-:Y:S02]  /*5690*/  UMOV UR13, URZ ;  /* 0x0000003f000d7c82 */ /* 0x000fe40008000000 */
[----:B------:R-:W-:Y:S02]  /*56a0*/  USHF.R.S32.HI UR4, URZ, 0x1f, UR15 ;  /* 0x0000001f3f047899 */ /* 0x000fe4000801140f */
[----:B------:R-:W-:-:S02]  /*56b0*/  UMOV UR5, 0x1 ;  /* 0x0000000100057882 */ /* 0x000fc40000000000 */
[----:B------:R-:W-:-:S04]  /*56c0*/  ULEA.HI UR4, UR4, UR15, URZ, 0x6 ;  /* 0x0000000f04047291 */ /* 0x000fc8000f8f303f */
[----:B------:R-:W-:-:S04]  /*56d0*/  USHF.R.S32.HI UR22, URZ, 0x6, UR4 ;  /* 0x000000063f167899 */ /* 0x000fc80008011404 */
[----:B------:R-:W-:-:S04]  /*56e0*/  UISETP.LT.AND UP0, UPT, URZ, UR22, UPT ;  /* 0x000000163f00728c */ /* 0x000fc8000bf01270 */
[----:B------:R-:W-:-:S04]  /*56f0*/  USEL UR22, URZ, UR22, !UP0 ;  /* 0x000000163f167287 */ /* 0x000fc8000c000000 */
[----:B------:R-:W-:-:S06]  /*5700*/  UISETP.GE.AND UP0, UPT, UR23, UR22, UPT ;  /* 0x000000161700728c */ /* 0x000fcc000bf06270 */
[----:B------:R-:W-:-:S13]  /*5710*/  PLOP3.LUT P0, PT, PT, PT, UP0, 0x40, 0x0 ;  /* 0x000000000000781c */ /* 0x000fda0003f0e808 */
[----:B------:R-:W-:Y:S05]  /*5720*/  @P0 BRA `(.L_x_1554) ;  /* 0x0000363000000947 */ /* 0x000fea0003800000 */
        /* <DEDUP_REMOVED lines=15> */
.L_x_1557:
[----:B------:R-:W-:Y:S04]  /*5820*/  DEPBAR.LE SB0, 0x2 ;  /* 0x000080800000791a */ /* 0x000fe80000000000 */
[----:B------:R-:W-:Y:S01]  /*5830*/  BAR.SYNC.DEFER_BLOCKING 0x0 ;  /* 0x0000000000007b1d */ /* 0x000fe20000010000 */
[----:B------:R-:W-:Y:S01]  /*5840*/  MOV R2, UR5 ;  /* 0x0000000500027c02 */ /* 0x000fe20008000f00 */
[----:B------:R-:W-:Y:S04]  /*5850*/  UISETP.GE.AND UP0, UPT, UR23, 0x1, UPT ;  /* 0x000000011700788c */ /* 0x000fe8000bf06270 */
[C---:B------:R-:W-:Y:S02]  /*5860*/  IMAD R193, R2.reuse, 0x6000, R190 ;  /* 0x0000600002c17824 */ /* 0x040fe400078e02be */
[----:B------:R-:W-:Y:S01]  /*5870*/  IMAD R0, R2, 0x6000, R189 ;  /* 0x0000600002007824 */ /* 0x000fe200078e02bd */
[----:B------:R-:W-:Y:S02]  /*5880*/  PLOP3.LUT P0, PT, PT, PT, UP0, 0x80, 0x0 ;  /* 0x000000000000781c */ /* 0x000fe40003f0f008 */
[----:B------:R-:W-:Y:S02]  /*5890*/  IADD3 R2, R186, R193, RZ ;  /* 0x000000c1ba027210 */ /* 0x000fe40007ffe0ff */
[----:B------:R2:W3:Y:S04]  /*58a0*/  LDSM.16.M88.4 R140, [R0+0xc100] ;  /* 0x00c10000008c783b */ /* 0x0004e80000000200 */
[----:B-1----:R2:W1:Y:S04]  /*58b0*/  LDSM.16.M88.4 R144, [R0+0xc900] ;  /* 0x00c900000090783b */ /* 0x0024680000000200 */
[----:B------:R2:W4:Y:S04]  /*58c0*/  LDSM.16.M88.4 R148, [R0+0xd100] ;  /* 0x00d100000094783b */ /* 0x0005280000000200 */
[----:B------:R2:W1:Y:S04]  /*58d0*/  LDSM.16.M88.4 R152, [R0+0xd900] ;  /* 0x00d900000098783b */ /* 0x0004680000000200 */
[----:B------:R2:W1:Y:S04]  /*58e0*/  LDSM.16.M88.4 R136, [R191] ;  /* 0x00000000bf88783b */ /* 0x0004680000000200 */
[----:B------:R2:W1:Y:S04]  /*58f0*/  LDSM.16.M88.4 R156, [R187] ;  /* 0x00000000bb9c783b */ /* 0x0004680000000200 */
[----:B------:R2:W1:Y:S04]  /*5900*/  LDSM.16.M88.4 R160, [R2] ;  /* 0x0000000002a0783b */ /* 0x0004680000000200 */
[----:B------:R2:W1:Y:S04]  /*5910*/  LDSM.16.M88.4 R164, [R2+0x800] ;  /* 0x0008000002a4783b */ /* 0x0004680000000200 */
[----:B------:R2:W1:Y:S04]  /*5920*/  LDSM.16.M88.4 R168, [R2+0x1000] ;  /* 0x0010000002a8783b */ /* 0x0004680000000200 */
[----:B------:R2:W1:Y:S01]  /*5930*/  LDSM.16.M88.4 R172, [R2+0x1800] ;  /* 0x0018000002ac783b */ /* 0x0004620000000200 */
[----:B------:R-:W-:-:S05]  /*5940*/  @!P0 BRA `(.L_x_1555) ;  /* 0x000002f000008947 */ /* 0x000fca0003800000 */
        /* <DEDUP_REMOVED lines=13> */
[----:B--2---:R-:W-:Y:S04]  /*5a20*/  IADD3 R0, P0, R6, UR24, RZ ;  /* 0x0000001806007c10 */ /* 0x004fe8000ff1e0ff */
[----:B------:R-:W-:Y:S02]  /*5a30*/  IADD3.X R7, R7, UR14, R4, P0, !PT ;  /* 0x0000000e07077c10 */ /* 0x000fe400087fe404 */
[C---:B------:R-:W-:Y:S04]  /*5a40*/  LEA R13, P0, R0.reuse, c[0x0][0x1f8], 0x1 ;  /* 0x00007e00000d7a11 */ /* 0x040fe800078008ff */
[----:B------:R-:W-:Y:S01]  /*5a50*/  LEA.HI.X R12, R0, c[0x0][0x1fc], R7, 0x1, P0 ;  /* 0x00007f00000c7a11 */ /* 0x000fe200000f0c07 */
[----:B------:R-:W2:Y:S01]  /*5a60*/  SHFL.IDX PT, R6, R13, 0x1, 0x181f ;  /* 0x00381f000d067f89 */ /* 0x000ea200000e0000 */
[----:B------:R-:W-:Y:S03]  /*5a70*/  IADD3 R7, -R207, 0x10, RZ ;  /* 0x00000010cf077810 */ /* 0x000fe60007ffe1ff */
[----:B------:R-:W5:Y:S01]  /*5a80*/  SHFL.IDX PT, R0, R12, 0x1, 0x181f ;  /* 0x00381f000c007f89 */ /* 0x000f6200000e0000 */
[----:B------:R-:W-:Y:S03]  /*5a90*/  LOP3.LUT R7, R7, 0xf, RZ, 0xc0, !PT ;  /* 0x0000000f07077812 */ /* 0x000fe600078ec0ff */
[----:B------:R-:W4:Y:S04]  /*5aa0*/  SHFL.IDX PT, R5, R13, RZ, 0x181f ;  /* 0x00181fff0d057589 */ /* 0x000f2800000e0000 */
[----:B------:R3:W1:Y:S01]  /*5ab0*/  SHFL.IDX PT, R4, R12, RZ, 0x181f ;  /* 0x00181fff0c047589 */ /* 0x00066200000e0000 */
[----:B--2---:R-:W-:Y:S04]  /*5ac0*/  IADD3 R10, P1, P0, R11, R6, R216 ;  /* 0x000000060b0a7210 */ /* 0x004fe8000783e0d8 */
[----:B-----5:R-:W-:Y:S02]  /*5ad0*/  IADD3.X R11, RZ, R0, R217, P1, P0 ;  /* 0x00000000ff0b7210 */ /* 0x020fe40000fe04d9 */
[----:B------:R-:W-:Y:S04]  /*5ae0*/  IADD3 R8, P1, P0, R8, R6, R213 ;  /* 0x0000000608087210 */ /* 0x000fe8000783e0d5 */
[----:B------:R-:W-:Y:S02]  /*5af0*/  IADD3.X R9, RZ, R0, R214, P1, P0 ;  /* 0x00000000ff097210 */ /* 0x000fe40000fe04d6 */
[----:B------:R-:W-:Y:S04]  /*5b00*/  IADD3 R6, P1, P0, R7, R6, R210 ;  /* 0x0000000607067210 */ /* 0x000fe8000783e0d2 */
[----:B------:R-:W-:Y:S01]  /*5b10*/  IADD3.X R7, RZ, R0, R211, P1, P0 ;  /* 0x00000000ff077210 */ /* 0x000fe20000fe04d3 */
[----:B------:R-:W-:Y:S01]  /*5b20*/  IMAD.U32 R0, RZ, RZ, UR13 ;  /* 0x0000000dff007e24 */ /* 0x000fe2000f8e00ff */
[C---:B----4-:R-:W-:Y:S02]  /*5b30*/  IADD3 R14, P1, R5.reuse, R216, RZ ;  /* 0x000000d8050e7210 */ /* 0x050fe40007f3e0ff */
[----:B---3--:R-:W-:Y:S03]  /*5b40*/  IADD3 R12, P0, R5, R213, RZ ;  /* 0x000000d5050c7210 */ /* 0x008fe60007f1e0ff */
[C---:B-1----:R-:W-:Y:S01]  /*5b50*/  IMAD.X R15, R4.reuse, 0x1, R217, P1 ;  /* 0x00000001040f7824 */ /* 0x042fe200008e06d9 */
[----:B------:R-:W-:Y:S01]  /*5b60*/  ISETP.NE.U32.AND P1, PT, R215, RZ, PT ;  /* 0x000000ffd700720c */ /* 0x000fe20003f25070 */
[----:B------:R-:W-:Y:S01]  /*5b70*/  IMAD.X R13, R4, 0x1, R214, P0 ;  /* 0x00000001040d7824 */ /* 0x000fe200000e06d6 */
[----:B------:R-:W-:Y:S01]  /*5b80*/  IADD3 R16, P0, R5, R210, RZ ;  /* 0x000000d205107210 */ /* 0x000fe20007f1e0ff */
[----:B------:R-:W-:Y:S04]  /*5b90*/  IMAD R5, R0, 0x6000, R197 ;  /* 0x0000600000057824 */ /* 0x000fe800078e02c5 */
[----:B------:R-:W-:Y:S01]  /*5ba0*/  IMAD.X R17, R4, 0x1, R211, P0 ;  /* 0x0000000104117824 */ /* 0x000fe200000e06d3 */
[----:B------:R1:W-:Y:S01]  /*5bb0*/  LDGSTS.E.BYPASS.LTC128B.128 [R5], [R14.64], !P5 ;  /* 0x000000000e057fae */ /* 0x0003e2000e901d4a */
[----:B------:R-:W-:Y:S03]  /*5bc0*/  ISETP.NE.U32.AND P0, PT, R207, RZ, PT ;  /* 0x000000ffcf00720c */ /* 0x000fe60003f05070 */
[----:B------:R1:W-:Y:S04]  /*5bd0*/  LDGSTS.E.BYPASS.LTC128B.128 [R5+0x2000], [R12.64], !P4 ;  /* 0x020000000c057fae */ /* 0x0003e8000e101d4a */
[----:B------:R1:W-:Y:S04]  /*5be0*/  LDGSTS.E.BYPASS.LTC128B.128 [R5+0x4000], [R16.64], !P6 ;  /* 0x0400000010057fae */ /* 0x0003e8000f101d4a */
[----:B------:R1:W-:Y:S01]  /*5bf0*/  LDGSTS.E.BYPASS.LTC128B.128.ZFILL [R5+0x1000], [R10.64], P1 ;  /* 0x010000000a057fae */ /* 0x0003e20008941d4a */
[----:B------:R-:W-:Y:S11]  /*5c00*/  ISETP.NE.U32.AND P1, PT, R212, RZ, PT ;  /* 0x000000ffd400720c */ /* 0x000ff60003f25070 */
[----:B------:R-:W-:Y:S02]  /*5c10*/  @!UPT UIADD3 URZ, URZ, URZ, URZ ;  /* 0x0000003f3f3ff290 */ /* 0x000fe4000fffe03f */
[----:B------:R1:W-:Y:S04]  /*5c20*/  LDGSTS.E.BYPASS.LTC128B.128.ZFILL [R5+0x3000], [R8.64], P1 ;  /* 0x0300000008057fae */ /* 0x0003e80008941d4a */
[----:B------:R1:W-:Y:S02]  /*5c30*/  LDGSTS.E.BYPASS.LTC128B.128.ZFILL [R5+0x5000], [R6.64], P0 ;  /* 0x0500000006057fae */ /* 0x0003e40008141d4a */
.L_x_1555:
[C---:B-1-3--:R-:W-:Y:S01]  /*5c40*/  HMMA.16816.F32.BF16 R4, R136.reuse, R140, RZ ;  /* 0x0000008c8804723c */ /* 0x04afe200000418ff */
[----:B------:R-:W-:Y:S01]  /*5c50*/  LDSM.16.M88.4 R180, [R193+0x4000] ;  /* 0x00400000c1b4783b */ /* 0x000fe20000000200 */
[----:B------:R-:W-:Y:S01]  /*5c60*/  UIMAD UR4, UR5, 0x6000, URZ ;  /* 0x00006000050478a4 */ /* 0x000fe2000f8e023f */
[----:B------:R-:W-:Y:S01]  /*5c70*/  PLOP3.LUT P1, PT, PT, PT, UP1, 0x80, 0x0 ;  /* 0x000000000000781c */ /* 0x000fe20003f2f018 */
[----:B------:R-:W-:Y:S01]  /*5c80*/  USHF.L.U32 UR15, UR23, 0x6, URZ ;  /* 0x00000006170f7899 */ /* 0x000fe2000800063f */
[CC--:B------:R-:W-:Y:S01]  /*5c90*/  IADD3 R192, R133.reuse, R193.reuse, RZ ;  /* 0x000000c185c07210 */ /* 0x0c0fe20007ffe0ff */
[----:B------:R-:W-:Y:S01]  /*5ca0*/  UISETP.GE.AND UP0, UPT, UR23, 0x2, UPT ;  /* 0x000000021700788c */ /* 0x000fe2000bf06270 */
[----:B--2---:R-:W-:Y:S01]  /*5cb0*/  IADD3 R0, R133, R2, RZ ;  /* 0x0000000285007210 */ /* 0x004fe20007ffe0ff */
[C---:B------:R-:W-:Y:S01]  /*5cc0*/  HMMA.16816.F32.BF16 R8, R136.reuse, R142, RZ ;  /* 0x0000008e8808723c */ /* 0x040fe200000418ff */
[----:B------:R-:W-:Y:S01]  /*5cd0*/  LDSM.16.M88.4 R140, [R185] ;  /* 0x00000000b98c783b */ /* 0x000fe20000000200 */
[----:B------:R-:W-:Y:S01]  /*5ce0*/  PLOP3.LUT P0, PT, PT, PT, UP1, 0x80, 0x0 ;  /* 0x000000000000781c */ /* 0x000fe20003f0f018 */
[----:B------:R-:W-:Y:S01]  /*5cf0*/  UIADD3 UR26, UR13, 0x1, URZ ;  /* 0x000000010d1a7890 */ /* 0x000fe2000fffe03f */
[CC--:B------:R-:W-:Y:S01]  /*5d00*/  IADD3 R195, R186.reuse, R193.reuse, RZ ;  /* 0x000000c1bac37210 */ /* 0x0c0fe20007ffe0ff */
[----:B------:R-:W-:Y:S01]  /*5d10*/  UISETP.GE.AND UP2, UPT, UR13, 0x1, UPT ;  /* 0x000000010d00788c */ /* 0x000fe2000bf46270 */
[----:B------:R-:W-:Y:S02]  /*5d20*/  IADD3 R194, R186, R193, R133 ;  /* 0x000000c1bac27210 */ /* 0x000fe40007ffe085 */
[C---:B------:R-:W-:Y:S01]  /*5d30*/  HMMA.16816.F32.BF16 R12, R136.reuse, R144, RZ ;  /* 0x00000090880c723c */ /* 0x040fe200000418ff */
[----:B------:R-:W-:Y:S01]  /*5d40*/  LDSM.16.M88.4 R176, [R192+0x2000] ;  /* 0x00200000c0b0783b */ /* 0x000fe20000000200 */
[----:B------:R-:W-:Y:S06]  /*5d50*/  USEL UR13, UR26, URZ, !UP2 ;  /* 0x0000003f1a0d7287 */ /* 0x000fec000d000000 */
[C---:B------:R-:W-:Y:S01]  /*5d60*/  HMMA.16816.F32.BF16 R16, R136.reuse, R146, RZ ;  /* 0x000000928810723c */ /* 0x040fe200000418ff */
[----:B------:R-:W1:Y:S07]  /*5d70*/  LDSM.16.M88.4 R144, [R192] ;  /* 0x00000000c090783b */ /* 0x000e6e0000000200 */
[C---:B----4-:R-:W-:Y:S01]  /*5d80*/  HMMA.16816.F32.BF16 R20, R136.reuse, R148, RZ ;  /* 0x000000948814723c */ /* 0x050fe200000418ff */
        /* <DEDUP_REMOVED lines=12> */
[----:B------:R-:W4:Y:S07]  /*5e50*/  LDSM.16.M88.4 R164, [R0] ;  /* 0x0000000000a4783b */ /* 0x000f2e0000000200 */
        /* <DEDUP_REMOVED lines=18> */
[----:B------:R-:W3:Y:S07]  /*5f80*/  LDSM.16.M88.4 R140, [R191+0x4000] ;  /* 0x00400000bf8c783b */ /* 0x000eee0000000200 */
[C---:B----4-:R-:W-:Y:S01]  /*5f90*/  HMMA.16816.F32.BF16 R4, R160.reuse, R164, R4 ;  /* 0x000000a4a004723c */ /* 0x050fe20000041804 */
        /* <DEDUP_REMOVED lines=86> */
[----:B------:R-:W-:Y:S07]  /*6500*/  HMMA.16816.F32.BF16 R32, R160, R150, R32 ;  /* 0x00000096a020723c */ /* 0x000fee0000041820 */
[----:B------:R-:W-:Y:S01]  /*6510*/  @P1 IMAD.HI.U32 R160, R208, c[0x0][0x2c8], RZ ;  /* 0x0000b200d0a01a27 */ /* 0x000fe200078e00ff */
[C---:B------:R-:W-:Y:S01]  /*6520*/  HMMA.16816.F32.BF16 R4, R164.reuse, R168, R4 ;  /* 0x000000a8a404723c */ /* 0x040fe20000041804 */
[----:B------:R-:W-:Y:S07]  /*6530*/  MOV R163, UR12 ;  /* 0x0000000c00a37c02 */ /* 0x000fee0008000f00 */
[C---:B------:R-:W-:Y:S08]  /*6540*/  HMMA.16816.F32.BF16 R8, R164.reuse, R170, R8 ;  /* 0x000000aaa408723c */ /* 0x040ff00000041808 */
[C---:B----4-:R-:W-:Y:S08]  /*6550*/  HMMA.16816.F32.BF16 R12, R164.reuse, R140, R12 ;  /* 0x0000008ca40c723c */ /* 0x050ff0000004180c */
[C---:B------:R-:W-:Y:S01]  /*6560*/  HMMA.16816.F32.BF16 R16, R164.reuse, R142, R16 ;  /* 0x0000008ea410723c */ /* 0x040fe20000041810 */
[----:B------:R-:W3:Y:S07]  /*6570*/  LDSM.16.M88.4 R140, [R194+0x5000] ;  /* 0x00500000c28c783b */ /* 0x000eee0000000200 */
[C---:B------:R-:W-:Y:S08]  /*6580*/  HMMA.16816.F32.BF16 R20, R164.reuse, R152, R20 ;  /* 0x00000098a414723c */ /* 0x040ff00000041814 */
[C---:B------:R-:W-:Y:S08]  /*6590*/  HMMA.16816.F32.BF16 R24, R164.reuse, R154, R24 ;  /* 0x0000009aa418723c */ /* 0x040ff00000041818 */
[C---:B------:R-:W-:Y:S08]  /*65a0*/  HMMA.16816.F32.BF16 R28, R164.reuse, R156, R28 ;  /* 0x0000009ca41c723c */ /* 0x040ff0000004181c */
[----:B------:R-:W-:Y:S07]  /*65b0*/  HMMA.16816.F32.BF16 R32, R164, R158, R32 ;  /* 0x0000009ea420723c */ /* 0x000fee0000041820 */
[----:B------:R-:W-:Y:S01]  /*65c0*/  MOV R164, UR15 ;  /* 0x0000000f00a47c02 */ /* 0x000fe20008000f00 */
[C---:B-1----:R-:W-:Y:S05]  /*65d0*/  HMMA.16816.F32.BF16 R4, R172.reuse, R180, R4 ;  /* 0x000000b4ac04723c */ /* 0x042fea0000041804 */
[----:B------:R-:W-:Y:S02]  /*65e0*/  IADD3 R164, -R209, 0x1, -R164 ;  /* 0x00000001d1a47810 */ /* 0x000fe40007ffe9a4 */
[----:B------:R-:W-:Y:S01]  /*65f0*/  MOV R165, R208 ;  /* 0x000000d000a57202 */ /* 0x000fe20000000f00 */
[C---:B------:R-:W-:Y:S04]  /*6600*/  HMMA.16816.F32.BF16 R8, R172.reuse, R182, R8 ;  /* 0x000000b6ac08723c */ /* 0x040fe80000041808 */
[----:B------:R-:W-:Y:S02]  /*6610*/  IADD3 R163, -R163, UR9, R164 ;  /* 0x00000009a3a37c10 */ /* 0x000fe4000fffe1a4 */
[----:B------:R-:W-:Y:S02]  /*6620*/  @P0 SHF.R.U32.HI R165, RZ, c[0x0][0x2cc], R160 ;  /* 0x0000b300ffa50a19 */ /* 0x000fe400000116a0 */
[C---:B--2---:R-:W-:Y:S03]  /*6630*/  HMMA.16816.F32.BF16 R12, R172.reuse, R136, R12 ;  /* 0x00000088ac0c723c */ /* 0x044fe6000004180c */
[----:B------:R-:W1:Y:S05]  /*6640*/  SHFL.IDX PT, R162, R165, RZ, 0x1c1f ;  /* 0x001c1fffa5a27589 */ /* 0x000e6a00000e0000 */
[C---:B------:R-:W-:Y:S03]  /*6650*/  HMMA.16816.F32.BF16 R16, R172.reuse, R138, R16 ;  /* 0x0000008aac10723c */ /* 0x040fe60000041810 */
[----:B------:R-:W-:Y:S01]  /*6660*/  LDSM.16.M88.4 R136, [R194+0x5800] ;  /* 0x00580000c288783b */ /* 0x000fe20000000200 */
[----:B------:R-:W-:Y:S02]  /*6670*/  FMUL.FTZ R0, R4, c[0x0][0x320] ;  /* 0x0000c80004007a20 */ /* 0x000fe40000410000 */
[----:B------:R-:W-:Y:S02]  /*6680*/  FMUL.FTZ R154, R6, c[0x0][0x320] ;  /* 0x0000c800069a7a20 */ /* 0x000fe40000410000 */
[C---:B---3--:R-:W-:Y:S01]  /*6690*/  HMMA.16816.F32.BF16 R20, R172.reuse, R140, R20 ;  /* 0x0000008cac14723c */ /* 0x048fe20000041814 */
[----:B------:R-:W-:Y:S04]  /*66a0*/  DEPBAR.LE SB0, 0x2 ;  /* 0x000080800000791a */ /* 0x000fe80000000000 */
[----:B------:R-:W2:Y:S01]  /*66b0*/  SHFL.IDX PT, R160, R165, 0x1, 0x1c1f ;  /* 0x003c1f00a5a07f89 */ /* 0x000ea200000e0000 */
[----:B------:R-:W-:Y:S01]  /*66c0*/  FMUL.FTZ R2, R5, c[0x0][0x320] ;  /* 0x0000c80005027a20 */ /* 0x000fe20000410000 */
[----:B------:R-:W3:Y:S01]  /*66d0*/  MUFU.TANH R0, R0 ;  /* 0x0000000000007308 */ /* 0x000ee20000002400 */
[C---:B------:R-:W-:Y:S05]  /*66e0*/  HMMA.16816.F32.BF16 R24, R172.reuse, R142, R24 ;  /* 0x0000008eac18723c */ /* 0x040fea0000041818 */
[----:B------:R-:W-:Y:S01]  /*66f0*/  FMUL.FTZ R159, R8, c[0x0][0x320] ;  /* 0x0000c800089f7a20 */ /* 0x000fe20000410000 */
[----:B-1----:R-:W-:Y:S01]  /*6700*/  IADD3 R161, R163, R162, RZ ;  /* 0x000000a2a3a17210 */ /* 0x002fe20007ffe0ff */
[----:B------:R-:W-:Y:S02]  /*6710*/  FMUL.FTZ R155, R7, c[0x0][0x320] ;  /* 0x0000c800079b7a20 */ /* 0x000fe40000410000 */
[----:B------:R-:W1:Y:S01]  /*6720*/  MUFU.TANH R2, R2 ;  /* 0x0000000200027308 */ /* 0x000e620000002400 */
[----:B------:R-:W-:Y:S01]  /*6730*/  BAR.SYNC.DEFER_BLOCKING 0x0 ;  /* 0x0000000000007b1d */ /* 0x000fe20000010000 */
[----:B------:R-:W-:Y:S01]  /*6740*/  ISETP.GT.AND P0, PT, R161, RZ, PT ;  /* 0x000000ffa100720c */ /* 0x000fe20003f04270 */
[----:B------:R-:W-:Y:S01]  /*6750*/  FMUL.FTZ R156, R9, c[0x0][0x320] ;  /* 0x0000c800099c7a20 */ /* 0x000fe20000410000 */
[----:B------:R-:W-:Y:S01]  /*6760*/  ISETP.GT.AND P2, PT, R161, 0x1, PT ;  /* 0x00000001a100780c */ /* 0x000fe20003f44270 */
[----:B------:R-:W-:Y:S02]  /*6770*/  FMUL.FTZ R157, R10, c[0x0][0x320] ;  /* 0x0000c8000a9d7a20 */ /* 0x000fe40000410000 */
[----:B------:R-:W-:Y:S02]  /*6780*/  FMUL.FTZ R158, R11, c[0x0][0x320] ;  /* 0x0000c8000b9e7a20 */ /* 0x000fe40000410000 */
[----:B------:R-:W-:Y:S02]  /*6790*/  FMUL.FTZ R243, R12, c[0x0][0x320] ;  /* 0x0000c8000cf37a20 */ /* 0x000fe40000410000 */
[----:B------:R-:W-:Y:S01]  /*67a0*/  FMUL.FTZ R179, R13, c[0x0][0x320] ;  /* 0x0000c8000db37a20 */ /* 0x000fe20000410000 */
[----:B--2---:R-:W-:Y:S01]  /*67b0*/  IADD3 R160, R163, R160, RZ ;  /* 0x000000a0a3a07210 */ /* 0x004fe20007ffe0ff */
[----:B------:R-:W-:Y:S01]  /*67c0*/  FMUL.FTZ R241, R14, c[0x0][0x320] ;  /* 0x0000c8000ef17a20 */ /* 0x000fe20000410000 */
[----:B---3--:R-:W-:Y:S01]  /*67d0*/  FSEL R0, R0, -INF , P0 ;  /* 0xff80000000007808 */ /* 0x008fe20000000000 */
[----:B------:R-:W-:Y:S01]  /*67e0*/  FMUL.FTZ R183, R15, c[0x0][0x320] ;  /* 0x0000c8000fb77a20 */ /* 0x000fe20000410000 */
[----:B------:R-:W-:Y:S01]  /*67f0*/  ISETP.GT.AND P1, PT, R160, RZ, PT ;  /* 0x000000ffa000720c */ /* 0x000fe20003f24270 */
[----:B------:R-:W-:Y:S01]  /*6800*/  FMUL.FTZ R239, R16, c[0x0][0x320] ;  /* 0x0000c80010ef7a20 */ /* 0x000fe20000410000 */
[C---:B------:R-:W-:Y:S03]  /*6810*/  HMMA.16816.F32.BF16 R28, R172.reuse, R136, R28 ;  /* 0x00000088ac1c723c */ /* 0x040fe6000004181c */
[----:B------:R-:W-:Y:S01]  /*6820*/  FMUL.FTZ R195, R17, c[0x0][0x320] ;  /* 0x0000c80011c37a20 */ /* 0x000fe20000410000 */
[----:B------:R-:W-:Y:S01]  /*6830*/  ISETP.GT.AND P0, PT, R160, 0x1, PT ;  /* 0x00000001a000780c */ /* 0x000fe20003f04270 */
[----:B------:R-:W-:Y:S01]  /*6840*/  FMUL.FTZ R237, R18, c[0x0][0x320] ;  /* 0x0000c80012ed7a20 */ /* 0x000fe20000410000 */
[----:B-1----:R-:W-:Y:S01]  /*6850*/  FSEL R245, R2, -INF , P2 ;  /* 0xff80000002f57808 */ /* 0x002fe20001000000 */
[----:B------:R-:W1:Y:S01]  /*6860*/  MUFU.TANH R154, R154 ;  /* 0x0000009a009a7308 */ /* 0x000e620000002400 */
[----:B------:R-:W-:Y:S01]  /*6870*/  HMMA.16816.F32.BF16 R32, R172, R138, R32 ;  /* 0x0000008aac20723c */ /* 0x000fe20000041820 */
[----:B------:R-:W-:Y:S03]  /*6880*/  LDSM.16.MT88.4 R144, [R135+UR4+0x3900] ;  /* 0x003900048790783b */ /* 0x000fe60008004200 */
[----:B------:R-:W-:Y:S01]  /*6890*/  FMUL.FTZ R219, R19, c[0x0][0x320] ;  /* 0x0000c80013db7a20 */ /* 0x000fe20000410000 */
[----:B------:R-:W-:Y:S01]  /*68a0*/  IADD3 R137, R135, UR4, RZ ;  /* 0x0000000487897c10 */ /* 0x000fe2000fffe0ff */
[----:B------:R-:W-:Y:S02]  /*68b0*/  FMUL.FTZ R235, R20, c[0x0][0x320] ;  /* 0x0000c80014eb7a20 */ /* 0x000fe40000410000 */
[----:B------:R-:W-:Y:S01]  /*68c0*/  FMUL.FTZ R233, R21, c[0x0][0x320] ;  /* 0x0000c80015e97a20 */ /* 0x000fe20000410000 */
[----:B------:R-:W2:Y:S03]  /*68d0*/  MUFU.TANH R155, R155 ;  /* 0x0000009b009b7308 */ /* 0x000ea60000002400 */
[----:B------:R-:W-:Y:S01]  /*68e0*/  FMUL.FTZ R231, R22, c[0x0][0x320] ;  /* 0x0000c80016e77a20 */ /* 0x000fe20000410000 */
[----:B------:R-:W-:Y:S01]  /*68f0*/  IADD3 R168, R188, R137, RZ ;  /* 0x00000089bca87210 */ /* 0x000fe20007ffe0ff */
[----:B------:R-:W-:Y:S02]  /*6900*/  FMUL.FTZ R229, R23, c[0x0][0x320] ;  /* 0x0000c80017e57a20 */ /* 0x000fe40000410000 */
[----:B------:R-:W-:Y:S02]  /*6910*/  FMUL.FTZ R227, R24, c[0x0][0x320] ;  /* 0x0000c80018e37a20 */ /* 0x000fe40000410000 */
[----:B------:R-:W-:Y:S01]  /*6920*/  FMUL.FTZ R225, R25, c[0x0][0x320] ;  /* 0x0000c80019e17a20 */ /* 0x000fe20000410000 */
[----:B------:R-:W3:Y:S01]  /*6930*/  MUFU.TANH R159, R159 ;  /* 0x0000009f009f7308 */ /* 0x000ee20000002400 */
[----:B------:R-:W-:Y:S01]  /*6940*/  FMUL.FTZ R181, R28, c[0x0][0x320] ;  /* 0x0000c8001cb57a20 */ /* 0x000fe20000410000 */
[----:B------:R-:W-:Y:S01]  /*6950*/  LDSM.16.MT88.4 R140, [R168+0x100] ;  /* 0x00010000a88c783b */ /* 0x000fe20000004200 */
[----:B------:R-:W-:Y:S01]  /*6960*/  FMUL.FTZ R167, R29, c[0x0][0x320] ;  /* 0x0000c8001da77a20 */ /* 0x000fe20000410000 */
[----:B-1----:R-:W-:Y:S01]  /*6970*/  FSEL R169, R154, -INF , P1 ;  /* 0xff8000009aa97808 */ /* 0x002fe20000800000 */
[----:B------:R-:W-:Y:S01]  /*6980*/  FMUL.FTZ R32, R32, c[0x0][0x320] ;  /* 0x0000c80020207a20 */ /* 0x000fe20000410000 */
[----:B------:R-:W-:Y:S01]  /*6990*/  ISETP.GT.AND P1, PT, R161, 0x8, PT ;  /* 0x00000008a100780c */ /* 0x000fe20003f24270 */
[----:B------:R-:W-:Y:S01]  /*69a0*/  FMUL.FTZ R223, R26, c[0x0][0x320] ;  /* 0x0000c8001adf7a20 */ /* 0x000fe20000410000 */
[----:B------:R-:W-:Y:S01]  /*69b0*/  FMNMX.FTZ R154, R0, R3, !PT ;  /* 0x00000003009a7209 */ /* 0x000fe20007810000 */
[----:B------:R-:W-:Y:S01]  /*69c0*/  FMUL.FTZ R33, R33, c[0x0][0x320] ;  /* 0x0000c80021217a20 */ /* 0x000fe20000410000 */
[----:B------:R-:W1:Y:S01]  /*69d0*/  MUFU.TANH R156, R156 ;  /* 0x0000009c009c7308 */ /* 0x000e620000002400 */
[----:B------:R-:W-:Y:S01]  /*69e0*/  FMUL.FTZ R221, R27, c[0x0][0x320] ;  /* 0x0000c8001bdd7a20 */ /* 0x000fe20000410000 */
[----:B------:R-:W-:Y:S01]  /*69f0*/  FMNMX.FTZ R154, R245, R154, !PT ;  /* 0x0000009af59a7209 */ /* 0x000fe20007810000 */
[----:B------:R-:W-:Y:S01]  /*6a00*/  FMUL.FTZ R165, R30, c[0x0][0x320] ;  /* 0x0000c8001ea57a20 */ /* 0x000fe20000410000 */
[----:B--2---:R-:W-:Y:S01]  /*6a10*/  FSEL R171, R155, -INF , P0 ;  /* 0xff8000009bab7808 */ /* 0x004fe20000000000 */
[----:B------:R-:W-:Y:S01]  /*6a20*/  FMUL.FTZ R2, R31, c[0x0][0x320] ;  /* 0x0000c8001f027a20 */ /* 0x000fe20000410000 */
[----:B------:R-:W-:Y:S01]  /*6a30*/  ISETP.GT.AND P0, PT, R161, 0x9, PT ;  /* 0x00000009a100780c */ /* 0x000fe20003f04270 */
[----:B------:R-:W-:Y:S01]  /*6a40*/  FMUL.FTZ R35, R35, c[0x0][0x320] ;  /* 0x0000c80023237a20 */ /* 0x000fe20000410000 */
[----:B------:R-:W-:Y:S02]  /*6a50*/  LDSM.16.MT88.4 R148, [R168+0x3900] ;  /* 0x00390000a894783b */ /* 0x000fe40000004200 */
[----:B------:R-:W2:Y:S01]  /*6a60*/  MUFU.TANH R157, R157 ;  /* 0x0000009d009d7308 */ /* 0x000ea20000002400 */
[----:B---3--:R-:W-:Y:S02]  /*6a70*/  FSEL R247, R159, -INF , P1 ;  /* 0xff8000009ff77808 */ /* 0x008fe40000800000 */
[----:B------:R-:W-:Y:S02]  /*6a80*/  ISETP.GT.AND P1, PT, R160, 0x8, PT ;  /* 0x00000008a000780c */ /* 0x000fe40003f24270 */
[----:B------:R-:W-:Y:S05]  /*6a90*/  FMNMX.FTZ R154, R247, R154, !PT ;  /* 0x0000009af79a7209 */ /* 0x000fea0007810000 */
[----:B------:R-:W3:Y:S01]  /*6aa0*/  MUFU.TANH R158, R158 ;  /* 0x0000009e009e7308 */ /* 0x000ee20000002400 */
[----:B-1----:R-:W-:Y:S02]  /*6ab0*/  FSEL R173, R156, -INF , P0 ;  /* 0xff8000009cad7808 */ /* 0x002fe40000000000 */
[----:B------:R-:W-:Y:S02]  /*6ac0*/  ISETP.GT.AND P0, PT, R160, 0x9, PT ;  /* 0x00000009a000780c */ /* 0x000fe40003f04270 */
[----:B------:R-:W-:Y:S05]  /*6ad0*/  FMNMX.FTZ R154, R173, R154, !PT ;  /* 0x0000009aad9a7209 */ /* 0x000fea0007810000 */
[----:B------:R-:W1:Y:S01]  /*6ae0*/  MUFU.TANH R243, R243 ;  /* 0x000000f300f37308 */ /* 0x000e620000002400 */
[----:B------:R-:W-:Y:S02]  /*6af0*/  FMNMX.FTZ R156, R169, R132, !PT ;  /* 0x00000084a99c7209 */ /* 0x000fe40007810000 */
[----:B--2---:R-:W-:Y:S01]  /*6b00*/  FSEL R251, R157, -INF , P1 ;  /* 0xff8000009dfb7808 */ /* 0x004fe20000800000 */
[----:B------:R-:W-:Y:S01]  /*6b10*/  FMUL.FTZ R157, R34, c[0x0][0x320] ;  /* 0x0000c800229d7a20 */ /* 0x000fe20000410000 */
[----:B------:R-:W-:Y:S02]  /*6b20*/  ISETP.GT.AND P1, PT, R161, 0x10, PT ;  /* 0x00000010a100780c */ /* 0x000fe40003f24270 */
[----:B------:R-:W-:Y:S03]  /*6b30*/  FMNMX.FTZ R156, R171, R156, !PT ;  /* 0x0000009cab9c7209 */ /* 0x000fe60007810000 */
[----:B------:R-:W2:Y:S01]  /*6b40*/  MUFU.TANH R179, R179 ;  /* 0x000000b300b37308 */ /* 0x000ea20000002400 */
[----:B---3--:R-:W-:Y:S02]  /*6b50*/  FSEL R249, R158, -INF , P0 ;  /* 0xff8000009ef97808 */ /* 0x008fe40000000000 */
[----:B------:R-:W-:Y:S02]  /*6b60*/  ISETP.GT.AND P0, PT, R161, 0x11, PT ;  /* 0x00000011a100780c */ /* 0x000fe40003f04270 */
[----:B------:R-:W-:Y:S05]  /*6b70*/  FMNMX.FTZ R158, R251, R156, !PT ;  /* 0x0000009cfb9e7209 */ /* 0x000fea0007810000 */
[----:B------:R-:W3:Y:S01]  /*6b80*/  MUFU.TANH R241, R241 ;  /* 0x000000f100f17308 */ /* 0x000ee20000002400 */
[----:B-1----:R-:W-:Y:S02]  /*6b90*/  FSEL R243, R243, -INF , P1 ;  /* 0xff800000f3f37808 */ /* 0x002fe40000800000 */
[C---:B------:R-:W-:Y:S02]  /*6ba0*/  ISETP.GT.AND P1, PT, R160.reuse, 0x10, PT ;  /* 0x00000010a000780c */ /* 0x040fe40003f24270 */
[----:B------:R-:W-:Y:S05]  /*6bb0*/  FMNMX.FTZ R154, R243, R154, !PT ;  /* 0x0000009af39a7209 */ /* 0x000fea0007810000 */
[----:B------:R-:W1:Y:S01]  /*6bc0*/  MUFU.TANH R239, R239 ;  /* 0x000000ef00ef7308 */ /* 0x000e620000002400 */
[----:B--2---:R-:W-:Y:S02]  /*6bd0*/  FSEL R179, R179, -INF , P0 ;  /* 0xff800000b3b37808 */ /* 0x004fe40000000000 */
[C---:B------:R-:W-:Y:S02]  /*6be0*/  ISETP.GT.AND P0, PT, R160.reuse, 0x11, PT ;  /* 0x00000011a000780c */ /* 0x040fe40003f04270 */
[----:B------:R-:W-:Y:S05]  /*6bf0*/  FMNMX.FTZ R154, R179, R154, !PT ;  /* 0x0000009ab39a7209 */ /* 0x000fea0007810000 */
[----:B------:R-:W2:Y:S01]  /*6c00*/  MUFU.TANH R183, R183 ;  /* 0x000000b700b77308 */ /* 0x000ea20000002400 */
[----:B---3--:R-:W-:Y:S02]  /*6c10*/  FSEL R241, R241, -INF , P1 ;  /* 0xff800000f1f17808 */ /* 0x008fe40000800000 */
[----:B------:R-:W-:Y:S07]  /*6c20*/  ISETP.GT.AND P1, PT, R161, 0x18, PT ;  /* 0x00000018a100780c */ /* 0x000fee0003f24270 */
[----:B------:R-:W3:Y:S01]  /*6c30*/  MUFU.TANH R195, R195 ;  /* 0x000000c300c37308 */ /* 0x000ee20000002400 */
[----:B-1----:R-:W-:Y:S02]  /*6c40*/  FSEL R239, R239, -INF , P1 ;  /* 0xff800000efef7808 */ /* 0x002fe40000800000 */
[C---:B------:R-:W-:Y:S02]  /*6c50*/  ISETP.GT.AND P1, PT, R160.reuse, 0x18, PT ;  /* 0x00000018a000780c */ /* 0x040fe40003f24270 */
[----:B------:R-:W-:Y:S05]  /*6c60*/  FMNMX.FTZ R154, R239, R154, !PT ;  /* 0x0000009aef9a7209 */ /* 0x000fea0007810000 */
[----:B------:R-:W1:Y:S01]  /*6c70*/  MUFU.TANH R237, R237 ;  /* 0x000000ed00ed7308 */ /* 0x000e620000002400 */
[----:B--2---:R-:W-:Y:S02]  /*6c80*/  FSEL R183, R183, -INF , P0 ;  /* 0xff800000b7b77808 */ /* 0x004fe40000000000 */
[----:B------:R-:W-:Y:S07]  /*6c90*/  ISETP.GT.AND P0, PT, R161, 0x19, PT ;  /* 0x00000019a100780c */ /* 0x000fee0003f04270 */
[----:B------:R-:W2:Y:S01]  /*6ca0*/  MUFU.TANH R235, R235 ;  /* 0x000000eb00eb7308 */ /* 0x000ea20000002400 */
[----:B---3--:R-:W-:Y:S02]  /*6cb0*/  FSEL R195, R195, -INF , P0 ;  /* 0xff800000c3c37808 */ /* 0x008fe40000000000 */
[C---:B------:R-:W-:Y:S02]  /*6cc0*/  ISETP.GT.AND P0, PT, R160.reuse, 0x19, PT ;  /* 0x00000019a000780c */ /* 0x040fe40003f04270 */
[----:B------:R-:W-:Y:S05]  /*6cd0*/  FMNMX.FTZ R156, R195, R154, !PT ;  /* 0x0000009ac39c7209 */ /* 0x000fea0007810000 */
[----:B------:R-:W3:Y:S01]  /*6ce0*/  MUFU.TANH R219, R219 ;  /* 0x000000db00db7308 */ /* 0x000ee20000002400 */
[----:B------:R-:W-:Y:S02]  /*6cf0*/  FMNMX.FTZ R154, R249, R158, !PT ;  /* 0x0000009ef99a7209 */ /* 0x000fe40007810000 */
[----:B-1----:R-:W-:Y:S02]  /*6d00*/  FSEL R237, R237, -INF , P1 ;  /* 0xff800000eded7808 */ /* 0x002fe40000800000 */
[----:B------:R-:W-:Y:S02]  /*6d10*/  ISETP.GT.AND P1, PT, R161, 0x20, PT ;  /* 0x00000020a100780c */ /* 0x000fe40003f24270 */
[----:B------:R-:W-:Y:S03]  /*6d20*/  FMNMX.FTZ R154, R241, R154, !PT ;  /* 0x0000009af19a7209 */ /* 0x000fe60007810000 */
[----:B------:R-:W1:Y:S01]  /*6d30*/  MUFU.TANH R233, R233 ;  /* 0x000000e900e97308 */ /* 0x000e620000002400 */
[----:B------:R-:W-:Y:S02]  /*6d40*/  FMNMX.FTZ R154, R183, R154, !PT ;  /* 0x0000009ab79a7209 */ /* 0x000fe40007810000 */
[----:B--2---:R-:W-:Y:S02]  /*6d50*/  FSEL R235, R235, -INF , P1 ;  /* 0xff800000ebeb7808 */ /* 0x004fe40000800000 */
[C---:B------:R-:W-:Y:S02]  /*6d60*/  ISETP.GT.AND P1, PT, R160.reuse, 0x20, PT ;  /* 0x00000020a000780c */ /* 0x040fe40003f24270 */
[----:B------:R-:W-:Y:S03]  /*6d70*/  FMNMX.FTZ R156, R235, R156, !PT ;  /* 0x0000009ceb9c7209 */ /* 0x000fe60007810000 */
[----:B------:R-:W2:Y:S01]  /*6d80*/  MUFU.TANH R231, R231 ;  /* 0x000000e700e77308 */ /* 0x000ea20000002400 */
[----:B---3--:R-:W-:Y:S02]  /*6d90*/  FSEL R219, R219, -INF , P0 ;  /* 0xff800000dbdb7808 */ /* 0x008fe40000000000 */
[----:B------:R-:W-:Y:S07]  /*6da0*/  ISETP.GT.AND P0, PT, R161, 0x21, PT ;  /* 0x00000021a100780c */ /* 0x000fee0003f04270 */
[----:B------:R-:W3:Y:S01]  /*6db0*/  MUFU.TANH R227, R227 ;  /* 0x000000e300e37308 */ /* 0x000ee20000002400 */
[----:B-1----:R-:W-:Y:S02]  /*6dc0*/  FSEL R233, R233, -INF , P0 ;  /* 0xff800000e9e97808 */ /* 0x002fe40000000000 */
[----:B------:R-:W-:Y:S02]  /*6dd0*/  ISETP.GT.AND P0, PT, R160, 0x21, PT ;  /* 0x00000021a000780c */ /* 0x000fe40003f04270 */
[----:B------:R-:W-:Y:S05]  /*6de0*/  FMNMX.FTZ R156, R233, R156, !PT ;  /* 0x0000009ce99c7209 */ /* 0x000fea0007810000 */
[----:B------:R-:W1:Y:S01]  /*6df0*/  MUFU.TANH R229, R229 ;  /* 0x000000e500e57308 */ /* 0x000e620000002400 */
[----:B--2---:R-:W-:Y:S02]  /*6e00*/  FSEL R231, R231, -INF , P1 ;  /* 0xff800000e7e77808 */ /* 0x004fe40000800000 */
[----:B------:R-:W-:Y:S07]  /*6e10*/  ISETP.GT.AND P1, PT, R161, 0x28, PT ;  /* 0x00000028a100780c */ /* 0x000fee0003f24270 */
[----:B------:R-:W2:Y:S01]  /*6e20*/  MUFU.TANH R225, R225 ;  /* 0x000000e100e17308 */ /* 0x000ea20000002400 */
[----:B---3--:R-:W-:Y:S02]  /*6e30*/  FSEL R227, R227, -INF , P1 ;  /* 0xff800000e3e37808 */ /* 0x008fe40000800000 */
[----:B------:R-:W-:Y:S02]  /*6e40*/  ISETP.GT.AND P1, PT, R161, 0x30, PT ;  /* 0x00000030a100780c */ /* 0x000fe40003f24270 */
[----:B------:R-:W-:Y:S05]  /*6e50*/  FMNMX.FTZ R34, R227, R156, !PT ;  /* 0x0000009ce3227209 */ /* 0x000fea0007810000 */
[----:B------:R-:W3:Y:S01]  /*6e60*/  MUFU.TANH R181, R181 ;  /* 0x000000b500b57308 */ /* 0x000ee20000002400 */
[----:B------:R-:W-:Y:S02]  /*6e70*/  FMNMX.FTZ R156, R237, R154, !PT ;  /* 0x0000009aed9c7209 */ /* 0x000fe40007810000 */
[----:B-1----:R-:W-:Y:S02]  /*6e80*/  FSEL R229, R229, -INF , P0 ;  /* 0xff800000e5e57808 */ /* 0x002fe40000000000 */
[----:B------:R-:W-:Y:S05]  /*6e90*/  ISETP.GT.AND P0, PT, R161, 0x29, PT ;  /* 0x00000029a100780c */ /* 0x000fea0003f04270 */
[----:B------:R-:W1:Y:S01]  /*6ea0*/  MUFU.TANH R167, R167 ;  /* 0x000000a700a77308 */ /* 0x000e620000002400 */
[----:B--2---:R-:W-:Y:S02]  /*6eb0*/  FSEL R225, R225, -INF , P0 ;  /* 0xff800000e1e17808 */ /* 0x004fe40000000000 */
[----:B------:R-:W-:Y:S02]  /*6ec0*/  ISETP.GT.AND P0, PT, R161, 0x31, PT ;  /* 0x00000031a100780c */ /* 0x000fe40003f04270 */
[----:B------:R-:W-:Y:S05]  /*6ed0*/  FMNMX.FTZ R34, R225, R34, !PT ;  /* 0x00000022e1227209 */ /* 0x000fea0007810000 */
[----:B------:R-:W2:Y:S01]  /*6ee0*/  MUFU.TANH R32, R32 ;  /* 0x0000002000207308 */ /* 0x000ea20000002400 */
[----:B---3--:R-:W-:Y:S02]  /*6ef0*/  FSEL R181, R181, -INF , P1 ;  /* 0xff800000b5b57808 */ /* 0x008fe40000800000 */
[----:B------:R-:W-:Y:S02]  /*6f00*/  ISETP.GT.AND P1, PT, R161, 0x38, PT ;  /* 0x00000038a100780c */ /* 0x000fe40003f24270 */
        /* <DEDUP_REMOVED lines=8> */
[----:B------:R-:W-:Y:S02]  /*6f90*/  FMNMX.FTZ R34, R229, R34, !PT ;  /* 0x00000022e5227209 */ /* 0x000fe40007810000 */
[----:B--2---:R-:W-:Y:S02]  /*6fa0*/  FSEL R161, R32, -INF , P1 ;  /* 0xff80000020a17808 */ /* 0x004fe40000800000 */
[C---:B------:R-:W-:Y:S02]  /*6fb0*/  ISETP.GT.AND P1, PT, R160.reuse, 0x28, PT ;  /* 0x00000028a000780c */ /* 0x040fe40003f24270 */
[----:B------:R-:W-:Y:S01]  /*6fc0*/  FMNMX.FTZ R154, R161, R154, !PT ;  /* 0x0000009aa19a7209 */ /* 0x000fe20007810000 */
[----:B------:R-:W2:Y:S01]  /*6fd0*/  MUFU.TANH R221, R221 ;  /* 0x000000dd00dd7308 */ /* 0x000ea20000002400 */
[----:B---3--:R-:W-:Y:S02]  /*6fe0*/  FSEL R159, R159, -INF , P0 ;  /* 0xff8000009f9f7808 */ /* 0x008fe40000000000 */
[C---:B------:R-:W-:Y:S02]  /*6ff0*/  ISETP.GT.AND P0, PT, R160.reuse, 0x29, PT ;  /* 0x00000029a000780c */ /* 0x040fe40003f04270 */
[----:B------:R-:W-:Y:S05]  /*7000*/  FMNMX.FTZ R32, R159, R154, !PT ;  /* 0x0000009a9f207209 */ /* 0x000fea0007810000 */
[----:B------:R-:W3:Y:S01]  /*7010*/  MUFU.TANH R165, R165 ;  /* 0x000000a500a57308 */ /* 0x000ee20000002400 */
[----:B------:R-:W4:Y:S01]  /*7020*/  SHFL.BFLY PT, R33, R32, 0x2, 0x1f ;  /* 0x0c401f0020217f89 */ /* 0x000f2200000e0000 */
[----:B-1----:R-:W-:Y:S02]  /*7030*/  FSEL R223, R223, -INF , P1 ;  /* 0xff800000dfdf7808 */ /* 0x002fe40000800000 */
[C---:B------:R-:W-:Y:S02]  /*7040*/  ISETP.GT.AND P1, PT, R160.reuse, 0x30, PT ;  /* 0x00000030a000780c */ /* 0x040fe40003f24270 */
[----:B------:R-:W-:Y:S04]  /*7050*/  FMNMX.FTZ R34, R223, R34, !PT ;  /* 0x00000022df227209 */ /* 0x000fe80007810000 */
        /* <DEDUP_REMOVED lines=9> */
[----:B------:R-:W-:Y:S02]  /*70f0*/  FMNMX.FTZ R2, R165, R34, !PT ;  /* 0x00000022a5027209 */ /* 0x000fe40007810000 */
[----:B------:R-:W-:Y:S02]  /*7100*/  ISETP.GT.AND P0, PT, R160, 0x39, PT ;  /* 0x00000039a000780c */ /* 0x000fe40003f04270 */
[----:B------:R-:W-:Y:S02]  /*7110*/  FMNMX.FTZ R2, R163, R2, !PT ;  /* 0x00000002a3027209 */ /* 0x000fe40007810000 */
[----:B--2---:R-:W-:Y:S04]  /*7120*/  FSEL R157, R157, -INF , P1 ;  /* 0xff8000009d9d7808 */ /* 0x004fe80000800000 */
[----:B------:R-:W-:Y:S02]  /*7130*/  FMNMX.FTZ R2, R157, R2, !PT ;  /* 0x000000029d027209 */ /* 0x000fe40007810000 */
[----:B---3--:R-:W-:Y:S02]  /*7140*/  FSEL R155, R155, -INF , P0 ;  /* 0xff8000009b9b7808 */ /* 0x008fe40000000000 */
[----:B----4-:R-:W-:Y:S02]  /*7150*/  FMNMX.FTZ R35, R32, R33, !PT ;  /* 0x0000002120237209 */ /* 0x010fe40007810000 */
[----:B------:R-:W-:Y:S03]  /*7160*/  FMNMX.FTZ R34, R155, R2, !PT ;  /* 0x000000029b227209 */ /* 0x000fe60007810000 */
[----:B------:R-:W1:Y:S08]  /*7170*/  SHFL.BFLY PT, R2, R35, 0x1, 0x1f ;  /* 0x0c201f0023027f89 */ /* 0x000e7000000e0000 */
[----:B------:R-:W2:Y:S01]  /*7180*/  SHFL.BFLY PT, R175, R34, 0x2, 0x1f ;  /* 0x0c401f0022af7f89 */ /* 0x000ea200000e0000 */
[----:B-1----:R-:W-:Y:S04]  /*7190*/  FMNMX.FTZ R2, R35, R2, !PT ;  /* 0x0000000223027209 */ /* 0x002fe80007810000 */
[C---:B------:R-:W-:Y:S01]  /*71a0*/  FSETP.NEU.FTZ.AND P1, PT, R2.reuse, -INF , PT ;  /* 0xff8000000200780b */ /* 0x040fe20003f3d000 */
[----:B------:R-:W-:Y:S01]  /*71b0*/  FMUL.FTZ R156, R2, c[0x0][0x2d0] ;  /* 0x0000b400029c7a20 */ /* 0x000fe20000410000 */
[----:B--2---:R-:W-:Y:S04]  /*71c0*/  FMNMX.FTZ R33, R34, R175, !PT ;  /* 0x000000af22217209 */ /* 0x004fe80007810000 */
[----:B------:R-:W-:Y:S02]  /*71d0*/  FSEL R156, R156, RZ, P1 ;  /* 0x000000ff9c9c7208 */ /* 0x000fe40000800000 */
[----:B------:R-:W-:Y:S01]  /*71e0*/  FSEL R4, R2, RZ, P1 ;  /* 0x000000ff02047208 */ /* 0x000fe20000800000 */
[----:B------:R-:W1:Y:S02]  /*71f0*/  SHFL.BFLY PT, R32, R33, 0x1, 0x1f ;  /* 0x0c201f0021207f89 */ /* 0x000e6400000e0000 */
[--C-:B------:R-:W-:Y:S02]  /*7200*/  FFMA.FTZ R177, R0, c[0x0][0x2d0], -R156.reuse ;  /* 0x0000b40000b17a23 */ /* 0x100fe4000001089c */
[----:B------:R-:W-:Y:S02]  /*7210*/  FADD.FTZ R4, -R4, R3 ;  /* 0x0000000304047221 */ /* 0x000fe40000010100 */
        /* <DEDUP_REMOVED lines=22> */
[----:B------:R-:W-:Y:S01]  /*7380*/  FFMA.FTZ R181, R181, c[0x0][0x2d0], -R156 ;  /* 0x0000b400b5b57a23 */ /* 0x000fe2000001089c */
[----:B------:R-:W-:Y:S01]  /*7390*/  PLOP3.LUT P0, PT, PT, PT, UP0, 0x80, 0x0 ;  /* 0x000000000000781c */ /* 0x000fe20003f0f008 */
[----:B------:R-:W-:Y:S02]  /*73a0*/  FADD.FTZ R3, -R5, R132 ;  /* 0x0000008405037221 */ /* 0x000fe40000010100 */
[--C-:B------:R-:W-:Y:S01]  /*73b0*/  FFMA.FTZ R173, R169, c[0x0][0x2d0], -R154.reuse ;  /* 0x0000b400a9ad7a23 */ /* 0x100fe2000001089a */
[----:B------:R-:W3:Y:S01]  /*73c0*/  MUFU.EX2 R174, R174 ;  /* 0x000000ae00ae7308 */ /* 0x000ee20000000800 */
[--C-:B------:R-:W-:Y:S02]  /*73d0*/  FFMA.FTZ R172, R171, c[0x0][0x2d0], -R154.reuse ;  /* 0x0000b400abac7a23 */ /* 0x100fe4000001089a */
[--C-:B------:R-:W-:Y:S01]  /*73e0*/  FFMA.FTZ R171, R251, c[0x0][0x2d0], -R154.reuse ;  /* 0x0000b400fbab7a23 */ /* 0x100fe2000001089a */
[----:B--2---:R-:W-:Y:S01]  /*73f0*/  F2FP.BF16.PACK_AB R136, R176, R177 ;  /* 0x000000b1b088723e */ /* 0x004fe200000010ff */
[--C-:B------:R-:W-:Y:S02]  /*7400*/  FFMA.FTZ R170, R249, c[0x0][0x2d0], -R154.reuse ;  /* 0x0000b400f9aa7a23 */ /* 0x100fe4000001089a */
[----:B------:R-:W-:Y:S02]  /*7410*/  FMUL.FTZ R132, R4, c[0x0][0x2d0] ;  /* 0x0000b40004847a20 */ /* 0x000fe40000410000 */
[----:B------:R-:W-:Y:S01]  /*7420*/  FMUL.FTZ R7, R3, c[0x0][0x2d0] ;  /* 0x0000b40003077a20 */ /* 0x000fe20000410000 */
[----:B------:R-:W-:Y:S01]  /*7430*/  MUFU.EX2 R173, R173 ;  /* 0x000000ad00ad7308 */ /* 0x000fe20000000800 */
[----:B------:R-:W-:Y:S02]  /*7440*/  FFMA.FTZ R228, R163, c[0x0][0x2d0], -R154 ;  /* 0x0000b400a3e47a23 */ /* 0x000fe4000001089a */
[----:B------:R-:W-:Y:S01]  /*7450*/  LDSM.16.MT88.4 R160, [R135+UR4+0x5900] ;  /* 0x0059000487a0783b */ /* 0x000fe20008004200 */
[----:B------:R-:W-:Y:S02]  /*7460*/  FFMA.FTZ R156, R159, c[0x0][0x2d0], -R156 ;  /* 0x0000b4009f9c7a23 */ /* 0x000fe4000001089c */
[--C-:B------:R-:W-:Y:S02]  /*7470*/  FFMA.FTZ R180, R241, c[0x0][0x2d0], -R154.reuse ;  /* 0x0000b400f1b47a23 */ /* 0x100fe4000001089a */
[--C-:B------:R-:W-:Y:S02]  /*7480*/  FFMA.FTZ R183, R183, c[0x0][0x2d0], -R154.reuse ;  /* 0x0000b400b7b77a23 */ /* 0x100fe4000001089a */
[----:B------:R-:W2:Y:S01]  /*7490*/  MUFU.EX2 R132, R132 ;  /* 0x0000008400847308 */ /* 0x000ea20000000800 */
[--C-:B------:R-:W-:Y:S02]  /*74a0*/  FFMA.FTZ R194, R237, c[0x0][0x2d0], -R154.reuse ;  /* 0x0000b400edc27a23 */ /* 0x100fe4000001089a */
[--C-:B------:R-:W-:Y:S01]  /*74b0*/  FFMA.FTZ R219, R219, c[0x0][0x2d0], -R154.reuse ;  /* 0x0000b400dbdb7a23 */ /* 0x100fe2000001089a */
[----:B---3--:R-:W-:Y:S01]  /*74c0*/  F2FP.BF16.PACK_AB R138, R174, R175 ;  /* 0x000000afae8a723e */ /* 0x008fe200000010ff */
[--C-:B------:R-:W-:Y:S02]  /*74d0*/  FFMA.FTZ R220, R231, c[0x0][0x2d0], -R154.reuse ;  /* 0x0000b400e7dc7a23 */ /* 0x100fe4000001089a */
[--C-:B------:R-:W-:Y:S02]  /*74e0*/  FFMA.FTZ R231, R157, c[0x0][0x2d0], -R154.reuse ;  /* 0x0000b4009de77a23 */ /* 0x100fe4000001089a */
[--C-:B------:R-:W-:Y:S01]  /*74f0*/  FFMA.FTZ R229, R229, c[0x0][0x2d0], -R154.reuse ;  /* 0x0000b400e5e57a23 */ /* 0x100fe2000001089a */
[----:B------:R-:W3:Y:S01]  /*7500*/  MUFU.EX2 R3, R7 ;  /* 0x0000000700037308 */ /* 0x000ee20000000800 */
[--C-:B------:R-:W-:Y:S02]  /*7510*/  FFMA.FTZ R223, R223, c[0x0][0x2d0], -R154.reuse ;  /* 0x0000b400dfdf7a23 */ /* 0x100fe4000001089a */
[--C-:B------:R-:W-:Y:S02]  /*7520*/  FFMA.FTZ R224, R221, c[0x0][0x2d0], -R154.reuse ;  /* 0x0000b400dde07a23 */ /* 0x100fe4000001089a */
[--C-:B------:R-:W-:Y:S02]  /*7530*/  FFMA.FTZ R221, R165, c[0x0][0x2d0], -R154.reuse ;  /* 0x0000b400a5dd7a23 */ /* 0x100fe4000001089a */
[----:B------:R-:W-:Y:S01]  /*7540*/  LDSM.16.MT88.4 R164, [R168+0x5900] ;  /* 0x00590000a8a4783b */ /* 0x000fe20000004200 */
[----:B------:R-:W-:Y:S02]  /*7550*/  FFMA.FTZ R154, R155, c[0x0][0x2d0], -R154 ;  /* 0x0000b4009b9a7a23 */ /* 0x000fe4000001089a */
[----:B------:R-:W4:Y:S01]  /*7560*/  MUFU.EX2 R172, R172 ;  /* 0x000000ac00ac7308 */ /* 0x000f220000000800 */
[C---:B--2---:R-:W-:Y:S02]  /*7570*/  FMUL.FTZ R4, R132.reuse, R128 ;  /* 0x0000008084047220 */ /* 0x044fe40000410000 */
[C---:B------:R-:W-:Y:S02]  /*7580*/  FMUL.FTZ R5, R132.reuse, R129 ;  /* 0x0000008184057220 */ /* 0x040fe40000410000 */
[C---:B------:R-:W-:Y:S05]  /*7590*/  FMUL.FTZ R8, R132.reuse, R124 ;  /* 0x0000007c84087220 */ /* 0x040fea0000410000 */
[----:B------:R-:W-:Y:S01]  /*75a0*/  MUFU.EX2 R171, R171 ;  /* 0x000000ab00ab7308 */ /* 0x000fe20000000800 */
[C---:B------:R-:W-:Y:S02]  /*75b0*/  FMUL.FTZ R9, R132.reuse, R125 ;  /* 0x0000007d84097220 */ /* 0x040fe40000410000 */
[C---:B------:R-:W-:Y:S02]  /*75c0*/  FMUL.FTZ R12, R132.reuse, R120 ;  /* 0x00000078840c7220 */ /* 0x040fe40000410000 */
[C---:B---3--:R-:W-:Y:S02]  /*75d0*/  FMUL.FTZ R6, R3.reuse, R130 ;  /* 0x0000008203067220 */ /* 0x048fe40000410000 */
[C---:B------:R-:W-:Y:S02]  /*75e0*/  FMUL.FTZ R7, R3.reuse, R131 ;  /* 0x0000008303077220 */ /* 0x040fe40000410000 */
[C---:B------:R-:W-:Y:S01]  /*75f0*/  FMUL.FTZ R10, R3.reuse, R126 ;  /* 0x0000007e030a7220 */ /* 0x040fe20000410000 */
[----:B------:R-:W2:Y:S01]  /*7600*/  MUFU.EX2 R170, R170 ;  /* 0x000000aa00aa7308 */ /* 0x000ea20000000800 */
[C---:B------:R-:W-:Y:S01]  /*7610*/  FMUL.FTZ R11, R3.reuse, R127 ;  /* 0x0000007f030b7220 */ /* 0x040fe20000410000 */
[----:B------:R-:W-:Y:S01]  /*7620*/  LDSM.16.MT88.4 R128, [R168+0x2900] ;  /* 0x00290000a880783b */ /* 0x000fe20000004200 */
[----:B------:R-:W-:Y:S01]  /*7630*/  FMUL.FTZ R13, R132, R121 ;  /* 0x00000079840d7220 */ /* 0x000fe20000410000 */
[----:B----4-:R-:W-:Y:S01]  /*7640*/  F2FP.BF16.PACK_AB R137, R172, R173 ;  /* 0x000000adac89723e */ /* 0x010fe200000010ff */
[C---:B------:R-:W-:Y:S02]  /*7650*/  FMUL.FTZ R14, R3.reuse, R122 ;  /* 0x0000007a030e7220 */ /* 0x040fe40000410000 */
[C---:B------:R-:W-:Y:S02]  /*7660*/  FMUL.FTZ R15, R3.reuse, R123 ;  /* 0x0000007b030f7220 */ /* 0x040fe40000410000 */
[C---:B------:R-:W-:Y:S01]  /*7670*/  FMUL.FTZ R16, R132.reuse, R116 ;  /* 0x0000007484107220 */ /* 0x040fe20000410000 */
[----:B------:R-:W3:Y:S01]  /*7680*/  LDSM.16.MT88.4 R124, [R134+UR4+0x100] ;  /* 0x00010004867c783b */ /* 0x000ee20008004200 */
[C---:B------:R-:W-:Y:S01]  /*7690*/  FMUL.FTZ R17, R132.reuse, R117 ;  /* 0x0000007584117220 */ /* 0x040fe20000410000 */
[----:B------:R-:W-:Y:S01]  /*76a0*/  MUFU.EX2 R230, R156 ;  /* 0x0000009c00e67308 */ /* 0x000fe20000000800 */
[C---:B------:R-:W-:Y:S02]  /*76b0*/  FMUL.FTZ R18, R3.reuse, R118 ;  /* 0x0000007603127220 */ /* 0x040fe40000410000 */
[C---:B------:R-:W-:Y:S02]  /*76c0*/  FMUL.FTZ R19, R3.reuse, R119 ;  /* 0x0000007703137220 */ /* 0x040fe40000410000 */
[C---:B------:R-:W-:Y:S01]  /*76d0*/  FMUL.FTZ R20, R132.reuse, R112 ;  /* 0x0000007084147220 */ /* 0x040fe20000410000 */
[----:B------:R-:W-:Y:S01]  /*76e0*/  LDSM.16.MT88.4 R116, [R134+UR4+0x900] ;  /* 0x000900048674783b */ /* 0x000fe20008004200 */
[----:B------:R-:W-:Y:S02]  /*76f0*/  FMUL.FTZ R21, R132, R113 ;  /* 0x0000007184157220 */ /* 0x000fe40000410000 */
[C---:B------:R-:W-:Y:S01]  /*7700*/  FMUL.FTZ R22, R3.reuse, R114 ;  /* 0x0000007203167220 */ /* 0x040fe20000410000 */
[----:B------:R4:W-:Y:S01]  /*7710*/  MUFU.EX2 R232, R154 ;  /* 0x0000009a00e87308 */ /* 0x0009e20000000800 */
[C---:B------:R-:W-:Y:S01]  /*7720*/  FMUL.FTZ R23, R3.reuse, R115 ;  /* 0x0000007303177220 */ /* 0x040fe20000410000 */
[----:B--2---:R-:W-:Y:S01]  /*7730*/  F2FP.BF16.PACK_AB R139, R170, R171 ;  /* 0x000000abaa8b723e */ /* 0x004fe200000010ff */
[C---:B------:R-:W-:Y:S01]  /*7740*/  FMUL.FTZ R24, R132.reuse, R108 ;  /* 0x0000006c84187220 */ /* 0x040fe20000410000 */
[----:B------:R-:W-:Y:S01]  /*7750*/  LDSM.16.MT88.4 R112, [R135+UR4+0x2100] ;  /* 0x002100048770783b */ /* 0x000fe20008004200 */
[----:B------:R-:W-:Y:S02]  /*7760*/  FMUL.FTZ R25, R132, R109 ;  /* 0x0000006d84197220 */ /* 0x000fe40000410000 */
[C---:B------:R-:W-:Y:S02]  /*7770*/  FMUL.FTZ R26, R3.reuse, R110 ;  /* 0x0000006e031a7220 */ /* 0x040fe40000410000 */
[C---:B-1----:R-:W-:Y:S01]  /*7780*/  HMMA.16816.F32.BF16 R4, R136.reuse, R32, R4 ;  /* 0x000000208804723c */ /* 0x042fe20000041804 */
[----:B------:R-:W-:Y:S04]  /*7790*/  MUFU.EX2 R178, R178 ;  /* 0x000000b200b27308 */ /* 0x000fe80000000800 */
[C---:B------:R-:W-:Y:S02]  /*77a0*/  FMUL.FTZ R27, R3.reuse, R111 ;  /* 0x0000006f031b7220 */ /* 0x040fe40000410000 */
[----:B------:R-:W-:Y:S01]  /*77b0*/  IADD3 R33, R134, UR4, RZ ;  /* 0x0000000486217c10 */ /* 0x000fe2000fffe0ff */
[C---:B------:R-:W-:Y:S03]  /*77c0*/  HMMA.16816.F32.BF16 R8, R136.reuse, R34, R8 ;  /* 0x000000228808723c */ /* 0x040fe60000041808 */
[----:B------:R-:W1:Y:S01]  /*77d0*/  MUFU.EX2 R179, R179 ;  /* 0x000000b300b37308 */ /* 0x000e620000000800 */
[----:B------:R-:W-:Y:S01]  /*77e0*/  IADD3 R169, R188, R33, RZ ;  /* 0x00000021bca97210 */ /* 0x000fe20007ffe0ff */
[C---:B------:R-:W-:Y:S01]  /*77f0*/  FMUL.FTZ R28, R132.reuse, R104 ;  /* 0x00000068841c7220 */ /* 0x040fe20000410000 */
[----:B----4-:R-:W-:Y:S02]  /*7800*/  LDSM.16.MT88.4 R152, [R134+UR4+0x3900] ;  /* 0x003900048698783b */ /* 0x010fe40008004200 */
[C---:B------:R-:W-:Y:S04]  /*7810*/  HMMA.16816.F32.BF16 R12, R136.reuse, R140, R12 ;  /* 0x0000008c880c723c */ /* 0x040fe8000004180c */
[C---:B------:R-:W-:Y:S01]  /*7820*/  FMUL.FTZ R29, R132.reuse, R105 ;  /* 0x00000069841d7220 */ /* 0x040fe20000410000 */
[----:B------:R-:W-:Y:S01]  /*7830*/  MUFU.EX2 R180, R180 ;  /* 0x000000b400b47308 */ /* 0x000fe20000000800 */
[C---:B------:R-:W-:Y:S01]  /*7840*/  FMUL.FTZ R30, R3.reuse, R106 ;  /* 0x0000006a031e7220 */ /* 0x040fe20000410000 */
[----:B------:R-:W2:Y:S01]  /*7850*/  LDSM.16.MT88.4 R120, [R169+0x100] ;  /* 0x00010000a978783b */ /* 0x000ea20000004200 */
[C---:B------:R-:W-:Y:S04]  /*7860*/  HMMA.16816.F32.BF16 R16, R136.reuse, R142, R16 ;  /* 0x0000008e8810723c */ /* 0x040fe80000041810 */
[C---:B------:R-:W-:Y:S02]  /*7870*/  FMUL.FTZ R31, R3.reuse, R107 ;  /* 0x0000006b031f7220 */ /* 0x040fe40000410000 */
[C---:B------:R-:W-:Y:S01]  /*7880*/  FMUL.FTZ R32, R132.reuse, R100 ;  /* 0x0000006484207220 */ /* 0x040fe20000410000 */
[----:B------:R-:W4:Y:S01]  /*7890*/  LDSM.16.MT88.4 R104, [R168+0x2100] ;  /* 0x00210000a868783b */ /* 0x000f220000004200 */
[C---:B---3--:R-:W-:Y:S01]  /*78a0*/  HMMA.16816.F32.BF16 R20, R136.reuse, R124, R20 ;  /* 0x0000007c8814723c */ /* 0x048fe20000041814 */
[----:B------:R-:W3:Y:S03]  /*78b0*/  MUFU.EX2 R183, R183 ;  /* 0x000000b700b77308 */ /* 0x000ee60000000800 */
[C---:B------:R-:W-:Y:S02]  /*78c0*/  FMUL.FTZ R33, R132.reuse, R101 ;  /* 0x0000006584217220 */ /* 0x040fe40000410000 */
[C---:B------:R-:W-:Y:S01]  /*78d0*/  FMUL.FTZ R34, R3.reuse, R102 ;  /* 0x0000006603227220 */ /* 0x040fe20000410000 */
[----:B------:R-:W-:Y:S01]  /*78e0*/  LDSM.16.MT88.4 R108, [R169+0x2100] ;  /* 0x00210000a96c783b */ /* 0x000fe20000004200 */
[C---:B------:R-:W-:Y:S03]  /*78f0*/  HMMA.16816.F32.BF16 R24, R136.reuse, R126, R24 ;  /* 0x0000007e8818723c */ /* 0x040fe60000041818 */
[----:B------:R-:W-:Y:S01]  /*7900*/  MUFU.EX2 R182, R182 ;  /* 0x000000b600b67308 */ /* 0x000fe20000000800 */
[C---:B------:R-:W-:Y:S02]  /*7910*/  FMUL.FTZ R35, R3.reuse, R103 ;  /* 0x0000006703237220 */ /* 0x040fe40000410000 */
[C---:B------:R-:W-:Y:S01]  /*7920*/  FMUL.FTZ R36, R132.reuse, R36 ;  /* 0x0000002484247220 */ /* 0x040fe20000410000 */
[----:B------:R-:W5:Y:S01]  /*7930*/  LDSM.16.MT88.4 R100, [R134+UR4+0x2100] ;  /* 0x002100048664783b */ /* 0x000f620008004200 */
[C---:B------:R-:W-:Y:S04]  /*7940*/  FMUL.FTZ R37, R132.reuse, R37 ;  /* 0x0000002584257220 */ /* 0x040fe80000410000 */
[C---:B------:R-:W-:Y:S01]  /*7950*/  FMUL.FTZ R38, R3.reuse, R38 ;  /* 0x0000002603267220 */ /* 0x040fe20000410000 */
[----:B------:R-:W1:Y:S01]  /*7960*/  MUFU.EX2 R195, R195 ;  /* 0x000000c300c37308 */ /* 0x000e620000000800 */
[C---:B------:R-:W-:Y:S01]  /*7970*/  FMUL.FTZ R39, R3.reuse, R39 ;  /* 0x0000002703277220 */ /* 0x040fe20000410000 */
[----:B------:R-:W-:Y:S01]  /*7980*/  LDSM.16.MT88.4 R124, [R135+UR4+0x2900] ;  /* 0x00290004877c783b */ /* 0x000fe20008004200 */
[C---:B------:R-:W-:Y:S02]  /*7990*/  FMUL.FTZ R40, R132.reuse, R40 ;  /* 0x0000002884287220 */ /* 0x040fe40000410000 */
[C---:B------:R-:W-:Y:S02]  /*79a0*/  FMUL.FTZ R41, R132.reuse, R41 ;  /* 0x0000002984297220 */ /* 0x040fe40000410000 */
[C---:B------:R-:W-:Y:S02]  /*79b0*/  FMUL.FTZ R42, R3.reuse, R42 ;  /* 0x0000002a032a7220 */ /* 0x040fe40000410000 */
[C---:B------:R-:W-:Y:S01]  /*79c0*/  FMUL.FTZ R43, R3.reuse, R43 ;  /* 0x0000002b032b7220 */ /* 0x040fe20000410000 */
[C---:B--2---:R-:W-:Y:S01]  /*79d0*/  HMMA.16816.F32.BF16 R28, R136.reuse, R120, R28 ;  /* 0x00000078881c723c */ /* 0x044fe2000004181c */
[----:B------:R-:W-:Y:S01]  /*79e0*/  LDSM.16.MT88.4 R140, [R134+UR4+0x2900] ;  /* 0x00290004868c783b */ /* 0x000fe20008004200 */
[----:B------:R-:W-:Y:S01]  /*79f0*/  MUFU.EX2 R194, R194 ;  /* 0x000000c200c27308 */ /* 0x000fe20000000800 */
[C---:B------:R-:W-:Y:S02]  /*7a00*/  FMUL.FTZ R44, R132.reuse, R44 ;  /* 0x0000002c842c7220 */ /* 0x040fe40000410000 */
[C---:B------:R-:W-:Y:S02]  /*7a10*/  FMUL.FTZ R45, R132.reuse, R45 ;  /* 0x0000002d842d7220 */ /* 0x040fe40000410000 */
[C---:B------:R-:W-:Y:S01]  /*7a20*/  FMUL.FTZ R46, R3.reuse, R46 ;  /* 0x0000002e032e7220 */ /* 0x040fe20000410000 */
[C---:B------:R-:W-:Y:S01]  /*7a30*/  HMMA.16816.F32.BF16 R32, R136.reuse, R122, R32 ;  /* 0x0000007a8820723c */ /* 0x040fe20000041820 */
[----:B------:R-:W-:Y:S03]  /*7a40*/  LDSM.16.MT88.4 R120, [R169+0x900] ;  /* 0x00090000a978783b */ /* 0x000fe60000004200 */
[C---:B------:R-:W-:Y:S01]  /*7a50*/  FMUL.FTZ R47, R3.reuse, R47 ;  /* 0x0000002f032f7220 */ /* 0x040fe20000410000 */
[----:B------:R-:W2:Y:S01]  /*7a60*/  MUFU.EX2 R219, R219 ;  /* 0x000000db00db7308 */ /* 0x000ea20000000800 */
[C---:B------:R-:W-:Y:S02]  /*7a70*/  FMUL.FTZ R48, R132.reuse, R48 ;  /* 0x0000003084307220 */ /* 0x040fe40000410000 */
[C---:B------:R-:W-:Y:S01]  /*7a80*/  HMMA.16816.F32.BF16 R36, R136.reuse, R112, R36 ;  /* 0x000000708824723c */ /* 0x040fe20000041824 */
[----:B------:R-:W-:Y:S03]  /*7a90*/  LDSM.16.MT88.4 R156, [R169+0x3900] ;  /* 0x00390000a99c783b */ /* 0x000fe60000004200 */
[C---:B------:R-:W-:Y:S02]  /*7aa0*/  FMUL.FTZ R49, R132.reuse, R49 ;  /* 0x0000003184317220 */ /* 0x040fe40000410000 */
[C---:B------:R-:W-:Y:S01]  /*7ab0*/  FMUL.FTZ R50, R3.reuse, R50 ;  /* 0x0000003203327220 */ /* 0x040fe20000410000 */
[----:B------:R-:W-:Y:S01]  /*7ac0*/  MUFU.EX2 R218, R218 ;  /* 0x000000da00da7308 */ /* 0x000fe20000000800 */
[C---:B------:R-:W-:Y:S01]  /*7ad0*/  HMMA.16816.F32.BF16 R40, R136.reuse, R114, R40 ;  /* 0x000000728828723c */ /* 0x040fe20000041828 */
[----:B------:R-:W-:Y:S03]  /*7ae0*/  LDSM.16.MT88.4 R112, [R135+UR4+0x900] ;  /* 0x000900048770783b */ /* 0x000fe60008004200 */
[C---:B------:R-:W-:Y:S02]  /*7af0*/  FMUL.FTZ R51, R3.reuse, R51 ;  /* 0x0000003303337220 */ /* 0x040fe40000410000 */
[C---:B------:R-:W-:Y:S02]  /*7b00*/  FMUL.FTZ R52, R132.reuse, R52 ;  /* 0x0000003484347220 */ /* 0x040fe40000410000 */
[C---:B----4-:R-:W-:Y:S01]  /*7b10*/  HMMA.16816.F32.BF16 R44, R136.reuse, R104, R44 ;  /* 0x00000068882c723c */ /* 0x050fe2000004182c */
[----:B------:R-:W-:Y:S03]  /*7b20*/  MUFU.EX2 R233, R233 ;  /* 0x000000e900e97308 */ /* 0x000fe60000000800 */
[C---:B------:R-:W-:Y:S02]  /*7b30*/  FMUL.FTZ R53, R132.reuse, R53 ;  /* 0x0000003584357220 */ /* 0x040fe40000410000 */
[C---:B------:R-:W-:Y:S02]  /*7b40*/  FMUL.FTZ R54, R3.reuse, R54 ;  /* 0x0000003603367220 */ /* 0x040fe40000410000 */
[C---:B------:R-:W-:Y:S01]  /*7b50*/  HMMA.16816.F32.BF16 R48, R136.reuse, R106, R48 ;  /* 0x0000006a8830723c */ /* 0x040fe20000041830 */
[----:B------:R-:W4:Y:S02]  /*7b60*/  LDSM.16.MT88.4 R104, [R135+UR4+0x4100] ;  /* 0x004100048768783b */ /* 0x000f240008004200 */
[----:B------:R-:W-:Y:S01]  /*7b70*/  MUFU.EX2 R220, R220 ;  /* 0x000000dc00dc7308 */ /* 0x000fe20000000800 */
[C---:B------:R-:W-:Y:S02]  /*7b80*/  FMUL.FTZ R55, R3.reuse, R55 ;  /* 0x0000003703377220 */ /* 0x040fe40000410000 */
[C---:B------:R-:W-:Y:S02]  /*7b90*/  FMUL.FTZ R56, R132.reuse, R56 ;  /* 0x0000003884387220 */ /* 0x040fe40000410000 */
[C---:B------:R-:W-:Y:S03]  /*7ba0*/  FMUL.FTZ R57, R132.reuse, R57 ;  /* 0x0000003984397220 */ /* 0x040fe60000410000 */
[C---:B-----5:R-:W-:Y:S02]  /*7bb0*/  HMMA.16816.F32.BF16 R52, R136.reuse, R100, R52 ;  /* 0x000000648834723c */ /* 0x060fe40000041834 */
[----:B------:R-:W-:Y:S01]  /*7bc0*/  MUFU.EX2 R229, R229 ;  /* 0x000000e500e57308 */ /* 0x000fe20000000800 */
[C---:B------:R-:W-:Y:S02]  /*7bd0*/  FMUL.FTZ R58, R3.reuse, R58 ;  /* 0x0000003a033a7220 */ /* 0x040fe40000410000 */
[C---:B------:R-:W-:Y:S02]  /*7be0*/  FMUL.FTZ R59, R3.reuse, R59 ;  /* 0x0000003b033b7220 */ /* 0x040fe40000410000 */
[C---:B------:R-:W-:Y:S02]  /*7bf0*/  FMUL.FTZ R60, R132.reuse, R60 ;  /* 0x0000003c843c7220 */ /* 0x040fe40000410000 */
[C---:B------:R-:W-:Y:S03]  /*7c00*/  FMUL.FTZ R61, R132.reuse, R61 ;  /* 0x0000003d843d7220 */ /* 0x040fe60000410000 */
[C---:B------:R-:W-:Y:S01]  /*7c10*/  HMMA.16816.F32.BF16 R56, R136.reuse, R102, R56 ;  /* 0x000000668838723c */ /* 0x040fe20000041838 */
[----:B------:R-:W5:Y:S01]  /*7c20*/  LDSM.16.MT88.4 R100, [R168+0x4100] ;  /* 0x00410000a864783b */ /* 0x000f620000004200 */
[----:B------:R-:W-:Y:S01]  /*7c30*/  MUFU.EX2 R222, R222 ;  /* 0x000000de00de7308 */ /* 0x000fe20000000800 */
[C---:B------:R-:W-:Y:S02]  /*7c40*/  FMUL.FTZ R62, R3.reuse, R62 ;  /* 0x0000003e033e7220 */ /* 0x040fe40000410000 */
[C---:B------:R-:W-:Y:S02]  /*7c50*/  FMUL.FTZ R63, R3.reuse, R63 ;  /* 0x0000003f033f7220 */ /* 0x040fe40000410000 */
[C---:B------:R-:W-:Y:S02]  /*7c60*/  FMUL.FTZ R64, R132.reuse, R64 ;  /* 0x0000004084407220 */ /* 0x040fe40000410000 */
[C---:B------:R-:W-:Y:S03]  /*7c70*/  FMUL.FTZ R65, R132.reuse, R65 ;  /* 0x0000004184417220 */ /* 0x040fe60000410000 */
[C---:B------:R-:W-:Y:S01]  /*7c80*/  HMMA.16816.F32.BF16 R60, R136.reuse, R108, R60 ;  /* 0x0000006c883c723c */ /* 0x040fe2000004183c */
[----:B------:R-:W-:Y:S02]  /*7c90*/  MUFU.EX2 R225, R225 ;  /* 0x000000e100e17308 */ /* 0x000fe40000000800 */
[C---:B------:R-:W-:Y:S02]  /*7ca0*/  FMUL.FTZ R66, R3.reuse, R66 ;  /* 0x0000004203427220 */ /* 0x040fe40000410000 */
[C---:B------:R-:W-:Y:S02]  /*7cb0*/  FMUL.FTZ R67, R3.reuse, R67 ;  /* 0x0000004303437220 */ /* 0x040fe40000410000 */
[C---:B------:R-:W-:Y:S02]  /*7cc0*/  FMUL.FTZ R68, R132.reuse, R68 ;  /* 0x0000004484447220 */ /* 0x040fe40000410000 */
[C---:B------:R-:W-:Y:S02]  /*7cd0*/  FMUL.FTZ R69, R132.reuse, R69 ;  /* 0x0000004584457220 */ /* 0x040fe40000410000 */
[----:B------:R-:W-:Y:S01]  /*7ce0*/  MUFU.EX2 R223, R223 ;  /* 0x000000df00df7308 */ /* 0x000fe20000000800 */
[C---:B------:R-:W-:Y:S01]  /*7cf0*/  HMMA.16816.F32.BF16 R64, R136.reuse, R110, R64 ;  /* 0x0000006e8840723c */ /* 0x040fe20000041840 */
[----:B------:R-:W1:Y:S02]  /*7d00*/  LDSM.16.MT88.4 R108, [R134+UR4+0x4100] ;  /* 0x00410004866c783b */ /* 0x000e640008004200 */
[C---:B------:R-:W-:Y:S02]  /*7d10*/  FMUL.FTZ R70, R3.reuse, R70 ;  /* 0x0000004603467220 */ /* 0x040fe40000410000 */
[C---:B------:R-:W-:Y:S02]  /*7d20*/  FMUL.FTZ R71, R3.reuse, R71 ;  /* 0x0000004703477220 */ /* 0x040fe40000410000 */
[C---:B------:R-:W-:Y:S02]  /*7d30*/  FMUL.FTZ R72, R132.reuse, R72 ;  /* 0x0000004884487220 */ /* 0x040fe40000410000 */
[C---:B------:R-:W-:Y:S01]  /*7d40*/  FMUL.FTZ R73, R132.reuse, R73 ;  /* 0x0000004984497220 */ /* 0x040fe20000410000 */
[----:B------:R-:W-:Y:S02]  /*7d50*/  MUFU.EX2 R224, R224 ;  /* 0x000000e000e07308 */ /* 0x000fe40000000800 */
[C---:B----4-:R-:W-:Y:S03]  /*7d60*/  HMMA.16816.F32.BF16 R68, R136.reuse, R104, R68 ;  /* 0x000000688844723c */ /* 0x050fe60000041844 */
[C---:B------:R-:W-:Y:S02]  /*7d70*/  FMUL.FTZ R74, R3.reuse, R74 ;  /* 0x0000004a034a7220 */ /* 0x040fe40000410000 */
[C---:B------:R-:W-:Y:S02]  /*7d80*/  FMUL.FTZ R75, R3.reuse, R75 ;  /* 0x0000004b034b7220 */ /* 0x040fe40000410000 */
[C---:B------:R-:W-:Y:S01]  /*7d90*/  FMUL.FTZ R84, R132.reuse, R84 ;  /* 0x0000005484547220 */ /* 0x040fe20000410000 */
[----:B------:R-:W-:Y:S01]  /*7da0*/  MUFU.EX2 R181, R181 ;  /* 0x000000b500b57308 */ /* 0x000fe20000000800 */
[C---:B------:R-:W-:Y:S03]  /*7db0*/  FMUL.FTZ R85, R132.reuse, R85 ;  /* 0x0000005584557220 */ /* 0x040fe60000410000 */
[C---:B------:R-:W-:Y:S01]  /*7dc0*/  HMMA.16816.F32.BF16 R72, R136.reuse, R106, R72 ;  /* 0x0000006a8848723c */ /* 0x040fe20000041848 */
[----:B------:R-:W4:Y:S02]  /*7dd0*/  LDSM.16.MT88.4 R104, [R169+0x4100] ;  /* 0x00410000a968783b */ /* 0x000f240000004200 */
[C---:B------:R-:W-:Y:S02]  /*7de0*/  FMUL.FTZ R76, R132.reuse, R76 ;  /* 0x0000004c844c7220 */ /* 0x040fe40000410000 */
[C---:B------:R-:W-:Y:S01]  /*7df0*/  FMUL.FTZ R77, R132.reuse, R77 ;  /* 0x0000004d844d7220 */ /* 0x040fe20000410000 */
[----:B------:R-:W2:Y:S01]  /*7e00*/  MUFU.EX2 R226, R226 ;  /* 0x000000e200e27308 */ /* 0x000ea20000000800 */
[C---:B------:R-:W-:Y:S02]  /*7e10*/  FMUL.FTZ R78, R3.reuse, R78 ;  /* 0x0000004e034e7220 */ /* 0x040fe40000410000 */
[C---:B------:R-:W-:Y:S03]  /*7e20*/  FMUL.FTZ R79, R3.reuse, R79 ;  /* 0x0000004f034f7220 */ /* 0x040fe60000410000 */
[C---:B------:R-:W-:Y:S02]  /*7e30*/  FMUL.FTZ R86, R3.reuse, R86 ;  /* 0x0000005603567220 */ /* 0x040fe40000410000 */
[C---:B------:R-:W-:Y:S02]  /*7e40*/  FMUL.FTZ R87, R3.reuse, R87 ;  /* 0x0000005703577220 */ /* 0x040fe40000410000 */
[C---:B-----5:R-:W-:Y:S01]  /*7e50*/  HMMA.16816.F32.BF16 R76, R136.reuse, R100, R76 ;  /* 0x00000064884c723c */ /* 0x060fe2000004184c */
[----:B------:R-:W-:Y:S02]  /*7e60*/  MUFU.EX2 R221, R221 ;  /* 0x000000dd00dd7308 */ /* 0x000fe40000000800 */
[C---:B------:R-:W-:Y:S02]  /*7e70*/  FMUL.FTZ R80, R132.reuse, R80 ;  /* 0x0000005084507220 */ /* 0x040fe40000410000 */
[C---:B------:R-:W-:Y:S02]  /*7e80*/  FMUL.FTZ R81, R132.reuse, R81 ;  /* 0x0000005184517220 */ /* 0x040fe40000410000 */
[----:B------:R-:W-:Y:S01]  /*7e90*/  FMUL.FTZ R82, R3, R82 ;  /* 0x0000005203527220 */ /* 0x000fe20000410000 */
[----:B-1----:R-:W-:Y:S01]  /*7ea0*/  F2FP.BF16.PACK_AB R100, R179, R178 ;  /* 0x000000b2b364723e */ /* 0x002fe200000010ff */
[----:B------:R-:W-:Y:S02]  /*7eb0*/  FMUL.FTZ R83, R3, R83 ;  /* 0x0000005303537220 */ /* 0x000fe40000410000 */
[----:B------:R-:W1:Y:S01]  /*7ec0*/  MUFU.EX2 R228, R228 ;  /* 0x000000e400e47308 */ /* 0x000e620000000800 */
[C---:B------:R-:W-:Y:S01]  /*7ed0*/  FMUL.FTZ R88, R132.reuse, R88 ;  /* 0x0000005884587220 */ /* 0x040fe20000410000 */
[----:B---3--:R-:W-:Y:S01]  /*7ee0*/  F2FP.BF16.PACK_AB R101, R183, R180 ;  /* 0x000000b4b765723e */ /* 0x008fe200000010ff */
[C---:B------:R-:W-:Y:S02]  /*7ef0*/  FMUL.FTZ R89, R132.reuse, R89 ;  /* 0x0000005984597220 */ /* 0x040fe40000410000 */
[C---:B------:R-:W-:Y:S03]  /*7f00*/  HMMA.16816.F32.BF16 R80, R136.reuse, R102, R80 ;  /* 0x000000668850723c */ /* 0x040fe60000041850 */
[C---:B------:R-:W-:Y:S02]  /*7f10*/  FMUL.FTZ R90, R3.reuse, R90 ;  /* 0x0000005a035a7220 */ /* 0x040fe40000410000 */
[----:B------:R-:W-:Y:S01]  /*7f20*/  FMUL.FTZ R91, R3, R91 ;  /* 0x0000005b035b7220 */ /* 0x000fe20000410000 */
[----:B------:R-:W3:Y:S01]  /*7f30*/  MUFU.EX2 R227, R227 ;  /* 0x000000e300e37308 */ /* 0x000ee20000000800 */
[C---:B------:R-:W-:Y:S01]  /*7f40*/  FMUL.FTZ R92, R132.reuse, R92 ;  /* 0x0000005c845c7220 */ /* 0x040fe20000410000 */
[C---:B------:R-:W-:Y:S04]  /*7f50*/  HMMA.16816.F32.BF16 R84, R136.reuse, R108, R84 ;  /* 0x0000006c8854723c */ /* 0x040fe80000041854 */
[C---:B------:R-:W-:Y:S01]  /*7f60*/  FMUL.FTZ R93, R132.reuse, R93 ;  /* 0x0000005d845d7220 */ /* 0x040fe20000410000 */
[----:B------:R-:W-:Y:S01]  /*7f70*/  F2FP.BF16.PACK_AB R102, R195, R182 ;  /* 0x000000b6c366723e */ /* 0x000fe200000010ff */
[----:B------:R-:W-:Y:S01]  /*7f80*/  FMUL.FTZ R94, R3, R94 ;  /* 0x0000005e035e7220 */ /* 0x000fe20000410000 */
[----:B--2---:R-:W-:Y:S01]  /*7f90*/  F2FP.BF16.PACK_AB R103, R219, R194 ;  /* 0x000000c2db67723e */ /* 0x004fe200000010ff */
[C---:B------:R-:W-:Y:S01]  /*7fa0*/  HMMA.16816.F32.BF16 R88, R136.reuse, R110, R88 ;  /* 0x0000006e8858723c */ /* 0x040fe20000041858 */
[----:B------:R-:W2:Y:S01]  /*7fb0*/  LDSM.16.MT88.4 R108, [R168+0x900] ;  /* 0x00090000a86c783b */ /* 0x000ea20000004200 */
[----:B------:R-:W5:Y:S02]  /*7fc0*/  MUFU.EX2 R231, R231 ;  /* 0x000000e700e77308 */ /* 0x000f640000000800 */
        /* <DEDUP_REMOVED lines=10> */
[----:B------:R-:W-:Y:S02]  /*8070*/  FADD.FTZ R176, R176, R177 ;  /* 0x000000b1b0b07221 */ /* 0x000fe40000010000 */
[----:B------:R-:W-:Y:S02]  /*8080*/  FADD.FTZ R172, R172, R173 ;  /* 0x000000adacac7221 */ /* 0x000fe40000010000 */
[----:B------:R-:W-:Y:S01]  /*8090*/  F2FP.BF16.PACK_AB R136, R226, R181 ;  /* 0x000000b5e288723e */ /* 0x000fe200000010ff */
[C---:B------:R-:W-:Y:S05]  /*80a0*/  HMMA.16816.F32.BF16 R4, R100.reuse, R112, R4 ;  /* 0x000000706404723c */ /* 0x040fea0000041804 */
[----:B-1----:R-:W-:Y:S01]  /*80b0*/  F2FP.BF16.PACK_AB R137, R228, R221 ;  /* 0x000000dde489723e */ /* 0x002fe200000010ff */
[----:B------:R-:W-:Y:S01]  /*80c0*/  FADD.FTZ R3, R175, R176 ;  /* 0x000000b0af037221 */ /* 0x000fe20000010000 */
[----:B---3--:R-:W-:Y:S01]  /*80d0*/  F2FP.BF16.PACK_AB R138, R230, R227 ;  /* 0x000000e3e68a723e */ /* 0x008fe200000010ff */
[C---:B------:R-:W-:Y:S01]  /*80e0*/  HMMA.16816.F32.BF16 R8, R100.reuse, R114, R8 ;  /* 0x000000726408723c */ /* 0x040fe20000041808 */
[----:B------:R-:W-:Y:S03]  /*80f0*/  LDSM.16.MT88.4 R112, [R168+0x4900] ;  /* 0x00490000a870783b */ /* 0x000fe60000004200 */
[----:B-----5:R-:W-:Y:S01]  /*8100*/  F2FP.BF16.PACK_AB R139, R232, R231 ;  /* 0x000000e7e88b723e */ /* 0x020fe200000010ff */
[----:B------:R-:W-:Y:S03]  /*8110*/  FADD.FTZ R3, R174, R3 ;  /* 0x00000003ae037221 */ /* 0x000fe60000010000 */
[C---:B--2---:R-:W-:Y:S04]  /*8120*/  HMMA.16816.F32.BF16 R12, R100.reuse, R108, R12 ;  /* 0x0000006c640c723c */ /* 0x044fe8000004180c */
[----:B------:R-:W-:Y:S04]  /*8130*/  FADD.FTZ R178, R178, R3 ;  /* 0x00000003b2b27221 */ /* 0x000fe80000010000 */
[C---:B------:R-:W-:Y:S01]  /*8140*/  HMMA.16816.F32.BF16 R16, R100.reuse, R110, R16 ;  /* 0x0000006e6410723c */ /* 0x040fe20000041810 */
[----:B------:R-:W1:Y:S03]  /*8150*/  LDSM.16.MT88.4 R108, [R135+UR4+0x4900] ;  /* 0x00490004876c783b */ /* 0x000e660008004200 */
[----:B------:R-:W-:Y:S04]  /*8160*/  FADD.FTZ R179, R179, R178 ;  /* 0x000000b2b3b37221 */ /* 0x000fe80000010000 */
[C---:B------:R-:W-:Y:S04]  /*8170*/  HMMA.16816.F32.BF16 R20, R100.reuse, R116, R20 ;  /* 0x000000746414723c */ /* 0x040fe80000041814 */
[----:B------:R-:W-:Y:S04]  /*8180*/  FADD.FTZ R182, R182, R179 ;  /* 0x000000b3b6b67221 */ /* 0x000fe80000010000 */
[C---:B------:R-:W-:Y:S01]  /*8190*/  HMMA.16816.F32.BF16 R24, R100.reuse, R118, R24 ;  /* 0x000000766418723c */ /* 0x040fe20000041818 */
[----:B------:R-:W-:Y:S03]  /*81a0*/  LDSM.16.MT88.4 R116, [R169+0x4900] ;  /* 0x00490000a974783b */ /* 0x000fe60000004200 */
        /* <DEDUP_REMOVED lines=32> */
[----:B------:R-:W-:Y:S03]  /*83b0*/  F2FP.BF16.PACK_AB R103, R224, R223 ;  /* 0x000000dfe067723e */ /* 0x000fe600000010ff */
[----:B------:R-:W-:Y:S04]  /*83c0*/  FADD.FTZ R222, R222, R233 ;  /* 0x000000e9dede7221 */ /* 0x000fe80000010000 */
        /* <DEDUP_REMOVED lines=77> */
[----:B------:R-:W-:Y:S01]  /*88a0*/  FADD.FTZ R202, R232, R231 ;  /* 0x000000e7e8ca7221 */ /* 0x000fe20000010000 */
[----:B------:R-:W-:-:S05]  /*88b0*/  @!P0 BRA `(.L_x_1556) ;  /* 0x000003f000008947 */ /* 0x000fca0003800000 */
[----:B------:R-:W-:Y:S01]  /*88c0*/  ISETP.NE.AND P2, PT, R196, 0x1, PT ;  /* 0x00000001c400780c */ /* 0x000fe20003f45270 */
[----:B------:R-:W-:Y:S01]  /*88d0*/  IMAD.U32 R4, RZ, RZ, UR7 ;  /* 0x00000007ff047e24 */ /* 0x000fe2000f8e00ff */
[----:B------:R-:W-:Y:S01]  /*88e0*/  IADD3 R11, -R215, 0x10, RZ ;  /* 0x00000010d70b7810 */ /* 0x000fe20007ffe1ff */
[----:B------:R-:W-:Y:S03]  /*88f0*/  IMAD.MOV.U32 R198, RZ, RZ, RZ ;  /* 0x000000ffffc67224 */ /* 0x000fe600078e00ff */
[----:B------:R-:W-:Y:S02]  /*8900*/  IADD3 R199, R201, UR15, R4 ;  /* 0x0000000fc9c77c10 */ /* 0x000fe4000fffe004 */
[----:B------:R-:W-:Y:S02]  /*8910*/  LOP3.LUT R11, R11, 0xf, RZ, 0xc0, !PT ;  /* 0x0000000f0b0b7812 */ /* 0x000fe400078ec0ff */
[----:B------:R-:W-:Y:S05]  /*8920*/  IADD3 R199, R199, -0x80, RZ ;  /* 0xffffff80c7c77810 */ /* 0x000fea0007ffe0ff */
        /* <DEDUP_REMOVED lines=18> */
[----:B------:R-:W-:Y:S02]  /*8a50*/  IADD3 R5, P0, R6, UR20, RZ ;  /* 0x0000001406057c10 */ /* 0x000fe4000ff1e0ff */
[----:B------:R-:W-:Y:S01]  /*8a60*/  IADD3 R8, -R212, 0x10, RZ ;  /* 0x00000010d4087810 */ /* 0x000fe20007ffe1ff */
[----:B------:R-:W-:Y:S03]  /*8a70*/  IMAD R4, R198, c[0x0][0x1f4], R4 ;  /* 0x00007d00c6047a24 */ /* 0x000fe600078e0204 */
[----:B------:R-:W-:Y:S02]  /*8a80*/  LOP3.LUT R8, R8, 0xf, RZ, 0xc0, !PT ;  /* 0x0000000f08087812 */ /* 0x000fe400078ec0ff */
[----:B------:R-:W-:Y:S02]  /*8a90*/  IADD3.X R4, R7, UR17, R4, P0, !PT ;  /* 0x0000001107047c10 */ /* 0x000fe400087fe404 */
[----:B------:R-:W-:Y:S02]  /*8aa0*/  LEA R13, P0, R5, c[0x0][0x1c8], 0x1 ;  /* 0x00007200050d7a11 */ /* 0x000fe400078008ff */
[----:B------:R-:W-:Y:S02]  /*8ab0*/  IADD3 R7, -R207, 0x10, RZ ;  /* 0x00000010cf077810 */ /* 0x000fe40007ffe1ff */
[----:B------:R-:W-:Y:S01]  /*8ac0*/  LEA.HI.X R3, R5, c[0x0][0x1cc], R4, 0x1, P0 ;  /* 0x0000730005037a11 */ /* 0x000fe200000f0c04 */
[----:B------:R-:W1:Y:S01]  /*8ad0*/  SHFL.IDX PT, R6, R13, 0x1, 0x181f ;  /* 0x00381f000d067f89 */ /* 0x000e6200000e0000 */
[----:B------:R-:W-:Y:S03]  /*8ae0*/  LOP3.LUT R7, R7, 0xf, RZ, 0xc0, !PT ;  /* 0x0000000f07077812 */ /* 0x000fe600078ec0ff */
[----:B------:R-:W2:Y:S04]  /*8af0*/  SHFL.IDX PT, R12, R3, 0x1, 0x181f ;  /* 0x00381f00030c7f89 */ /* 0x000ea800000e0000 */
[----:B------:R3:W-:Y:S04]  /*8b00*/  SHFL.IDX PT, R4, R3, RZ, 0x181f ;  /* 0x00181fff03047589 */ /* 0x0007e800000e0000 */
[----:B------:R-:W4:Y:S01]  /*8b10*/  SHFL.IDX PT, R5, R13, RZ, 0x181f ;  /* 0x00181fff0d057589 */ /* 0x000f2200000e0000 */
[----:B-1----:R-:W-:Y:S04]  /*8b20*/  IADD3 R10, P1, P0, R11, R6, R216 ;  /* 0x000000060b0a7210 */ /* 0x002fe8000783e0d8 */
[----:B--2---:R-:W-:Y:S02]  /*8b30*/  IADD3.X R11, RZ, R12, R217, P1, P0 ;  /* 0x0000000cff0b7210 */ /* 0x004fe40000fe04d9 */
[----:B------:R-:W-:Y:S01]  /*8b40*/  IADD3 R8, P1, P0, R8, R6, R213 ;  /* 0x0000000608087210 */ /* 0x000fe2000783e0d5 */
[----:B---3--:R-:W-:Y:S03]  /*8b50*/  IMAD.U32 R3, RZ, RZ, UR13 ;  /* 0x0000000dff037e24 */ /* 0x008fe6000f8e00ff */
[----:B------:R-:W-:Y:S01]  /*8b60*/  IADD3.X R9, RZ, R12, R214, P1, P0 ;  /* 0x0000000cff097210 */ /* 0x000fe20000fe04d6 */
[----:B------:R-:W-:Y:S01]  /*8b70*/  IMAD R3, R3, 0x3000, R200 ;  /* 0x0000300003037824 */ /* 0x000fe200078e02c8 */
[----:B------:R-:W-:Y:S04]  /*8b80*/  IADD3 R6, P1, P0, R7, R6, R210 ;  /* 0x0000000607067210 */ /* 0x000fe8000783e0d2 */
[----:B------:R-:W-:Y:S02]  /*8b90*/  IADD3.X R7, RZ, R12, R211, P1, P0 ;  /* 0x0000000cff077210 */ /* 0x000fe40000fe04d3 */
[C---:B----4-:R-:W-:Y:S02]  /*8ba0*/  IADD3 R14, P1, R5.reuse, R216, RZ ;  /* 0x000000d8050e7210 */ /* 0x050fe40007f3e0ff */
[----:B------:R-:W-:Y:S03]  /*8bb0*/  IADD3 R12, P0, R5, R213, RZ ;  /* 0x000000d5050c7210 */ /* 0x000fe60007f1e0ff */
[C---:B------:R-:W-:Y:S01]  /*8bc0*/  IMAD.X R15, R4.reuse, 0x1, R217, P1 ;  /* 0x00000001040f7824 */ /* 0x040fe200008e06d9 */
[----:B------:R-:W-:Y:S01]  /*8bd0*/  ISETP.NE.U32.AND P1, PT, R215, RZ, PT ;  /* 0x000000ffd700720c */ /* 0x000fe20003f25070 */
[C---:B------:R-:W-:Y:S01]  /*8be0*/  IMAD.X R13, R4.reuse, 0x1, R214, P0 ;  /* 0x00000001040d7824 */ /* 0x040fe200000e06d6 */
[----:B------:R-:W-:Y:S01]  /*8bf0*/  IADD3 R16, P0, R5, R210, RZ ;  /* 0x000000d205107210 */ /* 0x000fe20007f1e0ff */
[----:B------:R-:W-:Y:S04]  /*8c00*/  IMAD.SHL.U32 R5, R3, 0x2, RZ ;  /* 0x0000000203057824 */ /* 0x000fe800078e00ff */
[----:B------:R-:W-:Y:S01]  /*8c10*/  IMAD.X R17, R4, 0x1, R211, P0 ;  /* 0x0000000104117824 */ /* 0x000fe200000e06d3 */
[----:B------:R1:W-:Y:S01]  /*8c20*/  LDGSTS.E.BYPASS.LTC128B.128 [R5+0xc100], [R14.64], !P5 ;  /* 0x0c1000000e057fae */ /* 0x0003e2000e901d4a */
        /* <DEDUP_REMOVED lines=8> */
.L_x_1556:
[----:B------:R-:W-:Y:S01]  /*8cb0*/  UISETP.GT.AND UP0, UPT, UR23, UR22, UPT ;  /* 0x000000161700728c */ /* 0x000fe2000bf04270 */
[----:B------:R-:W0:Y:S01]  /*8cc0*/  LDGDEPBAR ;  /* 0x00000000000079af */ /* 0x000e220000000000 */
[----:B------:R-:W-:Y:S01]  /*8cd0*/  UIADD3 UR4, UR5, 0x1, URZ ;  /* 0x0000000105047890 */ /* 0x000fe2000fffe03f */
[----:B------:R-:W-:Y:S01]  /*8ce0*/  IMAD.MOV.U32 R132, RZ, RZ, R0 ;  /* 0x000000ffff847224 */ /* 0x000fe200078e0000 */
[----:B------:R-:W-:Y:S01]  /*8cf0*/  UISETP.GE.AND UP2, UPT, UR5, 0x1, UPT ;  /* 0x000000010500788c */ /* 0x000fe2000bf46270 */
[----:B------:R-:W-:Y:S01]  /*8d00*/  MOV R3, R2 ;  /* 0x0000000200037202 */ /* 0x000fe20000000f00 */
[----:B------:R-:W-:Y:S01]  /*8d10*/  UIADD3 UR23, UR23, -0x1, URZ ;  /* 0xffffffff17177890 */ /* 0x000fe2000fffe03f */
[----:B------:R-:W-:Y:S01]  /*8d20*/  PLOP3.LUT P0, PT, PT, PT, UP0, 0x80, 0x0 ;  /* 0x000000000000781c */ /* 0x000fe20003f0f008 */
[----:B------:R-:W-:Y:S11]  /*8d30*/  USEL UR5, UR4, URZ, !UP2 ;  /* 0x0000003f04057287 */ /* 0x000ff6000d000000 */
[----:B------:R-:W-:Y:S01]  /*8d40*/  @!UPT UIADD3 URZ, URZ, URZ, URZ ;  /* 0x0000003f3f3ff290 */ /* 0x000fe2000fffe03f */
[----:B------:R-:W-:-:S05]  /*8d50*/  @P0 BRA `(.L_x_1557) ;  /* 0xffffcac000000947 */ /* 0x000fca000383ffff */
.L_x_1554:
[----:B------:R-:W-:-:S13]  /*8d60*/  ISETP.LE.AND P0, PT, RZ, UR23, PT ;  /* 0x00000017ff007c0c */ /* 0x000fda000bf03270 */
[----:B------:R-:W-:Y:S05]  /*8d70*/  @!P0 BRA `(.L_x_1558) ;  /* 0x00002fb000008947 */ /* 0x000fea0003800000 */
[----:B------:R-:W2:Y:S01]  /*8d80*/  S2R R3, SR_TID.X ;  /* 0x0000000000037919 */ /* 0x000ea20000002100 */
[----:B-1----:R-:W-:Y:S01]  /*8d90*/  SHF.R.S32.HI R5, RZ, 0x1f, R206 ;  /* 0x0000001fff057819 */ /* 0x002fe200000114ce */
[----:B------:R-:W-:Y:S01]  /*8da0*/  IMAD.MOV.U32 R190, RZ, RZ, 0x40 ;  /* 0x00000040ffbe7424 */ /* 0x000fe200078e00ff */
[----:B------:R-:W-:Y:S01]  /*8db0*/  SHF.R.S32.HI R194, RZ, 0x1f, R205 ;  /* 0x0000001fffc27819 */ /* 0x000fe200000114cd */
[----:B------:R-:W-:Y:S01]  /*8dc0*/  IMAD.MOV.U32 R133, RZ, RZ, R2 ;  /* 0x000000ffff857224 */ /* 0x000fe200078e0002 */
[----:B------:R-:W-:Y:S02]  /*8dd0*/  SHF.R.S32.HI R195, RZ, 0x1f, R204 ;  /* 0x0000001fffc37819 */ /* 0x000fe400000114cc */
[C---:B------:R-:W-:Y:S01]  /*8de0*/  SHF.L.U64.HI R192, R206.reuse, 0x1, R5 ;  /* 0x00000001cec07819 */ /* 0x040fe20000010205 */
[----:B------:R-:W-:Y:S01]  /*8df0*/  IMAD.SHL.U32 R206, R206, 0x2, RZ ;  /* 0x00000002cece7824 */ /* 0x000fe200078e00ff */
[C---:B------:R-:W-:Y:S01]  /*8e00*/  SHF.L.U64.HI R194, R205.reuse, 0x1, R194 ;  /* 0x00000001cdc27819 */ /* 0x040fe200000102c2 */
[----:B------:R-:W-:Y:S01]  /*8e10*/  IMAD.SHL.U32 R205, R205, 0x2, RZ ;  /* 0x00000002cdcd7824 */ /* 0x000fe200078e00ff */
[C---:B------:R-:W-:Y:S01]  /*8e20*/  SHF.L.U64.HI R195, R204.reuse, 0x1, R195 ;  /* 0x00000001ccc37819 */ /* 0x040fe200000102c3 */
[----:B------:R-:W-:Y:S01]  /*8e30*/  IMAD.SHL.U32 R204, R204, 0x2, RZ ;  /* 0x00000002cccc7824 */ /* 0x000fe200078e00ff */
[----:B--2---:R-:W-:-:S04]  /*8e40*/  SHF.R.S32.HI R4, RZ, 0x1f, R3 ;  /* 0x0000001fff047819 */ /* 0x004fc80000011403 */
[----:B------:R-:W-:-:S04]  /*8e50*/  LEA.HI R4, R4, R3, RZ, 0x3 ;  /* 0x0000000304047211 */ /* 0x000fc800078f18ff */
[----:B------:R-:W-:-:S05]  /*8e60*/  LOP3.LUT R4, R4, 0xfffffff8, RZ, 0xc0, !PT ;  /* 0xfffffff804047812 */ /* 0x000fca00078ec0ff */
[----:B------:R-:W-:Y:S02]  /*8e70*/  IMAD.IADD R4, R3, 0x1, -R4 ;  /* 0x0000000103047824 */ /* 0x000fe400078e0a04 */
[----:B------:R-:W-:-:S03]  /*8e80*/  IMAD.MOV.U32 R3, RZ, RZ, R0 ;  /* 0x000000ffff037224 */ /* 0x000fc600078e0000 */
[----:B------:R-:W-:-:S04]  /*8e90*/  LOP3.LUT P0, RZ, R4, 0x4, RZ, 0xc0, !PT ;  /* 0x0000000404ff7812 */ /* 0x000fc8000780c0ff */
[----:B------:R-:W-:Y:S02]  /*8ea0*/  SEL R190, R190, 0xffffffc0, !P0 ;  /* 0xffffffc0bebe7807 */ /* 0x000fe40004000000 */
.L_x_1561:
[----:B------:R-:W-:Y:S04]  /*8eb0*/  DEPBAR.LE SB0, 0x2 ;  /* 0x000080800000791a */ /* 0x000fe80000000000 */
[----:B------:R-:W-:Y:S01]  /*8ec0*/  BAR.SYNC.DEFER_BLOCKING 0x0 ;  /* 0x0000000000007b1d */ /* 0x000fe20000010000 */
[----:B------:R-:W-:Y:S01]  /*8ed0*/  UIMAD UR4, UR5, 0x6000, URZ ;  /* 0x00006000050478a4 */ /* 0x000fe2000f8e023f */
[----:B------:R-:W-:Y:S05]  /*8ee0*/  ISETP.NE.AND P0, PT, RZ, UR23, PT ;  /* 0x00000017ff007c0c */ /* 0x000fea000bf05270 */
[----:B------:R-:W-:Y:S05]  /*8ef0*/  IADD3 R165, R189, UR4, RZ ;  /* 0x00000004bda57c10 */ /* 0x000fea000fffe0ff */
[----:B------:R-:W-:Y:S01]  /*8f00*/  IMAD.IADD R193, R186, 0x1, R165 ;  /* 0x00000001bac17824 */ /* 0x000fe200078e02a5 */
[----:B------:R1:W2:Y:S04]  /*8f10*/  LDSM.16.M88.4 R136, [R191] ;  /* 0x00000000bf88783b */ /* 0x0002a80000000200 */
        /* <DEDUP_REMOVED lines=23> */
[----:B------:R-:W5:Y:S01]  /*9090*/  SHFL.IDX PT, R5, R6, 0x1, 0x181f ;  /* 0x00381f0006057f89 */ /* 0x000f6200000e0000 */
[----:B------:R-:W-:Y:S03]  /*90a0*/  IMAD.U32 R0, RZ, RZ, UR13 ;  /* 0x0000000dff007e24 */ /* 0x000fe6000f8e00ff */
[----:B------:R-:W4:Y:S01]  /*90b0*/  SHFL.IDX PT, R9, R6, RZ, 0x181f ;  /* 0x00181fff06097589 */ /* 0x000f2200000e0000 */
[----:B------:R-:W-:Y:S03]  /*90c0*/  IMAD R2, R0, 0x6000, R197 ;  /* 0x0000600000027824 */ /* 0x000fe600078e02c5 */
[----:B------:R-:W3:Y:S04]  /*90d0*/  SHFL.IDX PT, R11, R4, RZ, 0x181f ;  /* 0x00181fff040b7589 */ /* 0x000ee800000e0000 */
[----:B------:R2:W1:Y:S01]  /*90e0*/  SHFL.IDX PT, R7, R4, 0x1, 0x181f ;  /* 0x00381f0004077f89 */ /* 0x00046200000e0000 */
[-C--:B-----5:R-:W-:Y:S02]  /*90f0*/  IADD3 R10, P2, R5, R206.reuse, RZ ;  /* 0x000000ce050a7210 */ /* 0x0a0fe40007f5e0ff */
[C---:B----4-:R-:W-:Y:S02]  /*9100*/  IADD3 R12, P0, R9.reuse, R206, RZ ;  /* 0x000000ce090c7210 */ /* 0x050fe40007f1e0ff */
[-C--:B------:R-:W-:Y:S02]  /*9110*/  IADD3 R8, P1, R9, R205.reuse, RZ ;  /* 0x000000cd09087210 */ /* 0x080fe40007f3e0ff */
[----:B---3--:R-:W-:Y:S02]  /*9120*/  IADD3.X R13, R11, R192, RZ, P0, !PT ;  /* 0x000000c00b0d7210 */ /* 0x008fe400007fe4ff */
[----:B------:R-:W-:Y:S01]  /*9130*/  IADD3 R14, P0, R9, R204, RZ ;  /* 0x000000cc090e7210 */ /* 0x000fe20007f1e0ff */
[--C-:B------:R-:W-:Y:S01]  /*9140*/  IMAD.X R9, R11, 0x1, R194.reuse, P1 ;  /* 0x000000010b097824 */ /* 0x100fe200008e06c2 */
[----:B--2---:R-:W-:Y:S01]  /*9150*/  IADD3 R4, P1, R5, R205, RZ ;  /* 0x000000cd05047210 */ /* 0x004fe20007f3e0ff */
[----:B------:R2:W-:Y:S02]  /*9160*/  LDGSTS.E.BYPASS.LTC128B.128 [R2], [R12.64], !P5 ;  /* 0x000000000c027fae */ /* 0x0005e4000e901d4a */
[----:B------:R-:W-:Y:S01]  /*9170*/  IMAD.X R15, R11, 0x1, R195, P0 ;  /* 0x000000010b0f7824 */ /* 0x000fe200000e06c3 */
[----:B-1----:R-:W-:Y:S01]  /*9180*/  IADD3.X R11, R7, R192, RZ, P2, !PT ;  /* 0x000000c0070b7210 */ /* 0x002fe200017fe4ff */
[----:B------:R2:W-:Y:S01]  /*9190*/  LDGSTS.E.BYPASS.LTC128B.128 [R2+0x2000], [R8.64], !P4 ;  /* 0x0200000008027fae */ /* 0x0005e2000e101d4a */
[----:B------:R-:W-:Y:S01]  /*91a0*/  IADD3 R6, P0, R5, R204, RZ ;  /* 0x000000cc05067210 */ /* 0x000fe20007f1e0ff */
[C---:B------:R-:W-:Y:S02]  /*91b0*/  IMAD.X R5, R7.reuse, 0x1, R194, P1 ;  /* 0x0000000107057824 */ /* 0x040fe400008e06c2 */
[----:B------:R2:W-:Y:S01]  /*91c0*/  LDGSTS.E.BYPASS.LTC128B.128 [R2+0x4000], [R14.64], !P6 ;  /* 0x040000000e027fae */ /* 0x0005e2000f101d4a */
[----:B------:R-:W-:Y:S03]  /*91d0*/  IADD3.X R7, R7, R195, RZ, P0, !PT ;  /* 0x000000c307077210 */ /* 0x000fe600007fe4ff */
[----:B------:R2:W-:Y:S04]  /*91e0*/  LDGSTS.E.BYPASS.LTC128B.128 [R2+0x1000], [R10.64], !P5 ;  /* 0x010000000a027fae */ /* 0x0005e8000e901d4a */
[----:B------:R2:W-:Y:S04]  /*91f0*/  LDGSTS.E.BYPASS.LTC128B.128 [R2+0x3000], [R4.64], !P4 ;  /* 0x0300000004027fae */ /* 0x0005e8000e101d4a */
[----:B------:R2:W-:Y:S02]  /*9200*/  LDGSTS.E.BYPASS.LTC128B.128 [R2+0x5000], [R6.64], !P6 ;  /* 0x0500000006027fae */ /* 0x0005e4000f101d4a */
.L_x_1559:
[C---:B--23--:R-:W-:Y:S01]  /*9210*/  HMMA.16816.F32.BF16 R4, R136.reuse, R140, RZ ;  /* 0x0000008c8804723c */ /* 0x04cfe200000418ff */
[----:B------:R-:W-:Y:S01]  /*9220*/  LDSM.16.M88.4 R172, [R193+0xf900] ;  /* 0x00f90000c1ac783b */ /* 0x000fe20000000200 */
[----:B------:R-:W-:Y:S02]  /*9230*/  UISETP.GE.AND UP0, UPT, UR23, 0x2, UPT ;  /* 0x000000021700788c */ /* 0x000fe4000bf06270 */
[C---:B------:R-:W-:Y:S01]  /*9240*/  IADD3 R0, R190.reuse, R165, RZ ;  /* 0x000000a5be007210 */ /* 0x040fe20007ffe0ff */
[----:B------:R-:W-:Y:S01]  /*9250*/  UIADD3 UR9, UR13, 0x1, URZ ;  /* 0x000000010d097890 */ /* 0x000fe2000fffe03f */
[C---:B------:R-:W-:Y:S01]  /*9260*/  IADD3 R2, R190.reuse, R193, RZ ;  /* 0x000000c1be027210 */ /* 0x040fe20007ffe0ff */
[----:B------:R-:W-:Y:S01]  /*9270*/  UISETP.GE.AND UP1, UPT, UR13, 0x1, UPT ;  /* 0x000000010d00788c */ /* 0x000fe2000bf26270 */
[C---:B------:R-:W-:Y:S01]  /*9280*/  HMMA.16816.F32.BF16 R8, R136.reuse, R142, RZ ;  /* 0x0000008e8808723c */ /* 0x040fe200000418ff */
[----:B------:R-:W-:Y:S01]  /*9290*/  LDSM.16.M88.4 R140, [R0+0xc100] ;  /* 0x00c10000008c783b */ /* 0x000fe20000000200 */
[----:B------:R-:W-:Y:S01]  /*92a0*/  PLOP3.LUT P0, PT, PT, PT, UP0, 0x80, 0x0 ;  /* 0x000000000000781c */ /* 0x000fe20003f0f008 */
        /* <DEDUP_REMOVED lines=143> */
[C---:B------:R-:W-:Y:S02]  /*9ba0*/  HMMA.16816.F32.BF16 R20, R176.reuse, R140, R20 ;  /* 0x0000008cb014723c */ /* 0x040fe40000041814 */
        /* <DEDUP_REMOVED lines=157> */
[----:B------:R-:W-:Y:S01]  /*a580*/  LDSM.16.MT88.4 R152, [R134+UR4+0x3900] ;  /* 0x003900048698783b */ /* 0x000fe20008004200 */
[--C-:B------:R-:W-:Y:S02]  /*a590*/  FFMA.FTZ R216, R150, c[0x0][0x2d0], -R145.reuse ;  /* 0x0000b40096d87a23 */ /* 0x100fe40000010891 */
[----:B------:R-:W-:Y:S01]  /*a5a0*/  MUFU.EX2 R168, R168 ;  /* 0x000000a800a87308 */ /* 0x000fe20000000800 */
[--C-:B------:R-:W-:Y:S02]  /*a5b0*/  FFMA.FTZ R213, R149, c[0x0][0x2d0], -R148.reuse ;  /* 0x0000b40095d57a23 */ /* 0x100fe40000010894 */
[--C-:B------:R-:W-:Y:S02]  /*a5c0*/  FFMA.FTZ R215, R146, c[0x0][0x2d0], -R145.reuse ;  /* 0x0000b40092d77a23 */ /* 0x100fe40000010891 */
[C---:B--2---:R-:W-:Y:S02]  /*a5d0*/  FMUL.FTZ R6, R3.reuse, R130 ;  /* 0x0000008203067220 */ /* 0x044fe40000410000 */
        /* <DEDUP_REMOVED lines=17> */
[----:B------:R-:W1:Y:S01]  /*a6f0*/  MUFU.EX2 R165, R165 ;  /* 0x000000a500a57308 */ /* 0x000e620000000800 */
[----:B------:R-:W-:Y:S01]  /*a700*/  FMUL.FTZ R39, R3, R39 ;  /* 0x0000002703277220 */ /* 0x000fe20000410000 */
        /* <DEDUP_REMOVED lines=75> */
[C---:B------:R-:W-:Y:S02]  /*abc0*/  FMUL.FTZ R74, R3.reuse, R74 ;  /* 0x0000004a034a7220 */ /* 0x040fe40000410000 */
[C---:B------:R-:W-:Y:S01]  /*abd0*/  HMMA.16816.F32.BF16 R40, R128.reuse, R114, R40 ;  /* 0x000000728028723c */ /* 0x040fe20000041828 */
[----:B------:R-:W-:Y:S03]  /*abe0*/  LDSM.16.MT88.4 R112, [R135+UR4+0x900] ;  /* 0x000900048770783b */ /* 0x000fe60008004200 */
[C---:B------:R-:W-:Y:S02]  /*abf0*/  FMUL.FTZ R75, R3.reuse, R75 ;  /* 0x0000004b034b7220 */ /* 0x040fe40000410000 */
[C---:B------:R-:W-:Y:S02]  /*ac00*/  FMUL.FTZ R84, R132.reuse, R84 ;  /* 0x0000005484547220 */ /* 0x040fe40000410000 */
[----:B------:R-:W-:Y:S01]  /*ac10*/  FMUL.FTZ R85, R132, R85 ;  /* 0x0000005584557220 */ /* 0x000fe20000410000 */
[C---:B---3--:R-:W-:Y:S03]  /*ac20*/  HMMA.16816.F32.BF16 R44, R128.reuse, R104, R44 ;  /* 0x00000068802c723c */ /* 0x048fe6000004182c */
[C---:B------:R-:W-:Y:S02]  /*ac30*/  FMUL.FTZ R86, R3.reuse, R86 ;  /* 0x0000005603567220 */ /* 0x040fe40000410000 */
[----:B------:R-:W-:Y:S02]  /*ac40*/  FMUL.FTZ R87, R3, R87 ;  /* 0x0000005703577220 */ /* 0x000fe40000410000 */
[--C-:B------:R-:W-:Y:S01]  /*ac50*/  FFMA.FTZ R173, R173, c[0x0][0x2d0], -R148.reuse ;  /* 0x0000b400adad7a23 */ /* 0x100fe20000010894 */
[C---:B------:R-:W-:Y:S01]  /*ac60*/  HMMA.16816.F32.BF16 R48, R128.reuse, R106, R48 ;  /* 0x0000006a8030723c */ /* 0x040fe20000041830 */
[----:B------:R-:W1:Y:S03]  /*ac70*/  LDSM.16.MT88.4 R104, [R135+UR4+0x4100] ;  /* 0x004100048768783b */ /* 0x000e660008004200 */
[--C-:B------:R-:W-:Y:S01]  /*ac80*/  FFMA.FTZ R174, R175, c[0x0][0x2d0], -R148.reuse ;  /* 0x0000b400afae7a23 */ /* 0x100fe20000010894 */
[----:B------:R-:W-:Y:S01]  /*ac90*/  MUFU.EX2 R173, R173 ;  /* 0x000000ad00ad7308 */ /* 0x000fe20000000800 */
[--C-:B------:R-:W-:Y:S02]  /*aca0*/  FFMA.FTZ R175, R208, c[0x0][0x2d0], -R145.reuse ;  /* 0x0000b400d0af7a23 */ /* 0x100fe40000010891 */
[C---:B------:R-:W-:Y:S04]  /*acb0*/  HMMA.16816.F32.BF16 R52, R128.reuse, R100, R52 ;  /* 0x000000648034723c */ /* 0x040fe80000041834 */
[--C-:B------:R-:W-:Y:S02]  /*acc0*/  FFMA.FTZ R208, R158, c[0x0][0x2d0], -R145.reuse ;  /* 0x0000b4009ed07a23 */ /* 0x100fe40000010891 */
[--C-:B------:R-:W-:Y:S01]  /*acd0*/  FFMA.FTZ R176, R182, c[0x0][0x2d0], -R145.reuse ;  /* 0x0000b400b6b07a23 */ /* 0x100fe20000010891 */
[----:B------:R-:W2:Y:S01]  /*ace0*/  MUFU.EX2 R174, R174 ;  /* 0x000000ae00ae7308 */ /* 0x000ea20000000800 */
[C---:B------:R-:W-:Y:S01]  /*acf0*/  HMMA.16816.F32.BF16 R56, R128.reuse, R102, R56 ;  /* 0x000000668038723c */ /* 0x040fe20000041838 */
[----:B------:R-:W3:Y:S03]  /*ad00*/  LDSM.16.MT88.4 R100, [R133+0x4100] ;  /* 0x004100008564783b */ /* 0x000ee60000004200 */
[--C-:B------:R-:W-:Y:S02]  /*ad10*/  FFMA.FTZ R182, R159, c[0x0][0x2d0], -R148.reuse ;  /* 0x0000b4009fb67a23 */ /* 0x100fe40000010894 */
[--C-:B------:R-:W-:Y:S02]  /*ad20*/  FFMA.FTZ R177, R181, c[0x0][0x2d0], -R148.reuse ;  /* 0x0000b400b5b17a23 */ /* 0x100fe40000010894 */
[C---:B------:R-:W-:Y:S01]  /*ad30*/  HMMA.16816.F32.BF16 R60, R128.reuse, R108, R60 ;  /* 0x0000006c803c723c */ /* 0x040fe2000004183c */
[----:B------:R-:W-:Y:S01]  /*ad40*/  LDSM.16.MT88.4 R156, [R164+0x3900] ;  /* 0x00390000a49c783b */ /* 0x000fe20000004200 */
[----:B------:R-:W-:Y:S02]  /*ad50*/  MUFU.EX2 R175, R175 ;  /* 0x000000af00af7308 */ /* 0x000fe40000000800 */
[--C-:B------:R-:W-:Y:S02]  /*ad60*/  FFMA.FTZ R181, R161, c[0x0][0x2d0], -R148.reuse ;  /* 0x0000b400a1b57a23 */ /* 0x100fe40000010894 */
[----:B------:R-:W-:Y:S02]  /*ad70*/  FFMA.FTZ R148, R147, c[0x0][0x2d0], -R148 ;  /* 0x0000b40093947a23 */ /* 0x000fe40000010894 */
[C---:B------:R-:W-:Y:S01]  /*ad80*/  HMMA.16816.F32.BF16 R64, R128.reuse, R110, R64 ;  /* 0x0000006e8040723c */ /* 0x040fe20000041840 */
[----:B------:R-:W4:Y:S03]  /*ad90*/  LDSM.16.MT88.4 R108, [R134+UR4+0x4100] ;  /* 0x00410004866c783b */ /* 0x000f260008004200 */
[----:B------:R5:W-:Y:S01]  /*ada0*/  MUFU.EX2 R218, R148 ;  /* 0x0000009400da7308 */ /* 0x000be20000000800 */
[--C-:B------:R-:W-:Y:S02]  /*adb0*/  FFMA.FTZ R179, R180, c[0x0][0x2d0], -R145.reuse ;  /* 0x0000b400b4b37a23 */ /* 0x100fe40000010891 */
[--C-:B------:R-:W-:Y:S01]  /*adc0*/  FFMA.FTZ R180, R162, c[0x0][0x2d0], -R145.reuse ;  /* 0x0000b400a2b47a23 */ /* 0x100fe20000010891 */
[C---:B-1----:R-:W-:Y:S01]  /*add0*/  HMMA.16816.F32.BF16 R68, R128.reuse, R104, R68 ;  /* 0x000000688044723c */ /* 0x042fe20000041844 */
[----:B------:R-:W-:Y:S03]  /*ade0*/  LDSM.16.MT88.4 R160, [R135+UR4+0x5900] ;  /* 0x0059000487a0783b */ /* 0x000fe60008004200 */
[----:B------:R-:W-:Y:S02]  /*adf0*/  FFMA.FTZ R145, R144, c[0x0][0x2d0], -R145 ;  /* 0x0000b40090917a23 */ /* 0x000fe40000010891 */
[C---:B------:R-:W-:Y:S01]  /*ae00*/  FMUL.FTZ R88, R132.reuse, R88 ;  /* 0x0000005884587220 */ /* 0x040fe20000410000 */
[----:B------:R-:W1:Y:S01]  /*ae10*/  MUFU.EX2 R176, R176 ;  /* 0x000000b000b07308 */ /* 0x000e620000000800 */
[C---:B------:R-:W-:Y:S01]  /*ae20*/  FMUL.FTZ R89, R132.reuse, R89 ;  /* 0x0000005984597220 */ /* 0x040fe20000410000 */
[C---:B------:R-:W-:Y:S01]  /*ae30*/  HMMA.16816.F32.BF16 R72, R128.reuse, R106, R72 ;  /* 0x0000006a8048723c */ /* 0x040fe20000041848 */
[----:B------:R-:W4:Y:S02]  /*ae40*/  LDSM.16.MT88.4 R104, [R164+0x4100] ;  /* 0x00410000a468783b */ /* 0x000f240000004200 */
[C---:B------:R-:W-:Y:S02]  /*ae50*/  FMUL.FTZ R76, R132.reuse, R76 ;  /* 0x0000004c844c7220 */ /* 0x040fe40000410000 */
[C---:B------:R-:W-:Y:S02]  /*ae60*/  FMUL.FTZ R77, R132.reuse, R77 ;  /* 0x0000004d844d7220 */ /* 0x040fe40000410000 */
[C---:B------:R-:W-:Y:S01]  /*ae70*/  FMUL.FTZ R78, R3.reuse, R78 ;  /* 0x0000004e034e7220 */ /* 0x040fe20000410000 */
[----:B------:R-:W4:Y:S01]  /*ae80*/  MUFU.EX2 R177, R177 ;  /* 0x000000b100b17308 */ /* 0x000f220000000800 */
[----:B-----5:R-:W-:Y:S03]  /*ae90*/  LDSM.16.MT88.4 R148, [R133+0x3900] ;  /* 0x003900008594783b */ /* 0x020fe60000004200 */
[C---:B------:R-:W-:Y:S02]  /*aea0*/  FMUL.FTZ R79, R3.reuse, R79 ;  /* 0x0000004f034f7220 */ /* 0x040fe40000410000 */
[C---:B------:R-:W-:Y:S02]  /*aeb0*/  FMUL.FTZ R90, R3.reuse, R90 ;  /* 0x0000005a035a7220 */ /* 0x040fe40000410000 */
[C---:B------:R-:W-:Y:S02]  /*aec0*/  FMUL.FTZ R91, R3.reuse, R91 ;  /* 0x0000005b035b7220 */ /* 0x040fe40000410000 */
[C---:B------:R-:W-:Y:S01]  /*aed0*/  FMUL.FTZ R92, R132.reuse, R92 ;  /* 0x0000005c845c7220 */ /* 0x040fe20000410000 */
[C---:B---3--:R-:W-:Y:S01]  /*aee0*/  HMMA.16816.F32.BF16 R76, R128.reuse, R100, R76 ;  /* 0x00000064804c723c */ /* 0x048fe2000004184c */
[----:B------:R-:W-:Y:S02]  /*aef0*/  MUFU.EX2 R179, R179 ;  /* 0x000000b300b37308 */ /* 0x000fe40000000800 */
[C---:B------:R-:W-:Y:S02]  /*af00*/  FMUL.FTZ R80, R132.reuse, R80 ;  /* 0x0000005084507220 */ /* 0x040fe40000410000 */
[----:B------:R-:W-:Y:S02]  /*af10*/  FMUL.FTZ R81, R132, R81 ;  /* 0x0000005184517220 */ /* 0x000fe40000410000 */
[C---:B------:R-:W-:Y:S01]  /*af20*/  FMUL.FTZ R82, R3.reuse, R82 ;  /* 0x0000005203527220 */ /* 0x040fe20000410000 */
[----:B--2---:R-:W-:Y:S01]  /*af30*/  F2FP.BF16.PACK_AB R100, R174, R173 ;  /* 0x000000adae64723e */ /* 0x004fe200000010ff */
[C---:B------:R-:W-:Y:S02]  /*af40*/  FMUL.FTZ R83, R3.reuse, R83 ;  /* 0x0000005303537220 */ /* 0x040fe40000410000 */
[----:B------:R2:W-:Y:S01]  /*af50*/  MUFU.EX2 R220, R145 ;  /* 0x0000009100dc7308 */ /* 0x0005e20000000800 */
[----:B------:R-:W-:Y:S01]  /*af60*/  FMUL.FTZ R93, R132, R93 ;  /* 0x0000005d845d7220 */ /* 0x000fe20000410000 */
[----:B-1----:R-:W-:Y:S01]  /*af70*/  F2FP.BF16.PACK_AB R101, R176, R175 ;  /* 0x000000afb065723e */ /* 0x002fe200000010ff */
[C---:B------:R-:W-:Y:S02]  /*af80*/  FMUL.FTZ R94, R3.reuse, R94 ;  /* 0x0000005e035e7220 */ /* 0x040fe40000410000 */
[C---:B------:R-:W-:Y:S03]  /*af90*/  HMMA.16816.F32.BF16 R80, R128.reuse, R102, R80 ;  /* 0x000000668050723c */ /* 0x040fe60000041850 */
[C---:B------:R-:W-:Y:S02]  /*afa0*/  FMUL.FTZ R95, R3.reuse, R95 ;  /* 0x0000005f035f7220 */ /* 0x040fe40000410000 */
[C---:B------:R-:W-:Y:S01]  /*afb0*/  FMUL.FTZ R96, R132.reuse, R96 ;  /* 0x0000006084607220 */ /* 0x040fe20000410000 */
[----:B------:R-:W1:Y:S01]  /*afc0*/  MUFU.EX2 R180, R180 ;  /* 0x000000b400b47308 */ /* 0x000e620000000800 */
[----:B------:R-:W-:Y:S01]  /*afd0*/  FMUL.FTZ R97, R132, R97 ;  /* 0x0000006184617220 */ /* 0x000fe20000410000 */
[C---:B----4-:R-:W-:Y:S04]  /*afe0*/  HMMA.16816.F32.BF16 R84, R128.reuse, R108, R84 ;  /* 0x0000006c8054723c */ /* 0x050fe80000041854 */
[C---:B------:R-:W-:Y:S01]  /*aff0*/  FMUL.FTZ R98, R3.reuse, R98 ;  /* 0x0000006203627220 */ /* 0x040fe20000410000 */
[----:B------:R-:W-:Y:S01]  /*b000*/  F2FP.BF16.PACK_AB R102, R178, R177 ;  /* 0x000000b1b266723e */ /* 0x000fe200000010ff */
[C---:B------:R-:W-:Y:S02]  /*b010*/  FMUL.FTZ R99, R3.reuse, R99 ;  /* 0x0000006303637220 */ /* 0x040fe40000410000 */
[C---:B------:R-:W-:Y:S01]  /*b020*/  HMMA.16816.F32.BF16 R88, R128.reuse, R110, R88 ;  /* 0x0000006e8058723c */ /* 0x040fe20000041858 */
[----:B------:R-:W3:Y:S01]  /*b030*/  LDSM.16.MT88.4 R108, [R133+0x900] ;  /* 0x00090000856c783b */ /* 0x000ee20000004200 */
[----:B------:R-:W-:Y:S02]  /*b040*/  MUFU.EX2 R181, R181 ;  /* 0x000000b500b57308 */ /* 0x000fe40000000800 */
[----:B------:R-:W-:Y:S02]  /*b050*/  FFMA.FTZ R172, R132, R203, R172 ;  /* 0x000000cb84ac7223 */ /* 0x000fe400000100ac */
[----:B------:R-:W-:Y:S02]  /*b060*/  FFMA.FTZ R168, R3, R202, R168 ;  /* 0x000000ca03a87223 */ /* 0x000fe400000100a8 */
[C---:B------:R-:W-:Y:S01]  /*b070*/  HMMA.16816.F32.BF16 R92, R128.reuse, R104, R92 ;  /* 0x00000068805c723c */ /* 0x040fe2000004185c */
[----:B--2---:R-:W-:Y:S03]  /*b080*/  LDSM.16.MT88.4 R144, [R135+UR4+0x3900] ;  /* 0x003900048790783b */ /* 0x004fe60008004200 */
[----:B------:R-:W2:Y:S01]  /*b090*/  MUFU.EX2 R182, R182 ;  /* 0x000000b600b67308 */ /* 0x000ea20000000800 */
[----:B------:R-:W-:Y:S01]  /*b0a0*/  FADD.FTZ R171, R171, R172 ;  /* 0x000000acabab7221 */ /* 0x000fe20000010000 */
[----:B-1----:R-:W-:Y:S01]  /*b0b0*/  F2FP.BF16.PACK_AB R103, R180, R179 ;  /* 0x000000b3b467723e */ /* 0x002fe200000010ff */
[----:B------:R-:W-:Y:S01]  /*b0c0*/  FADD.FTZ R167, R167, R168 ;  /* 0x000000a8a7a77221 */ /* 0x000fe20000010000 */
[----:B------:R-:W-:Y:S01]  /*b0d0*/  HMMA.16816.F32.BF16 R96, R128, R106, R96 ;  /* 0x0000006a8060723c */ /* 0x000fe20000041860 */
[----:B------:R-:W1:Y:S05]  /*b0e0*/  LDSM.16.MT88.4 R104, [R164+0x2900] ;  /* 0x00290000a468783b */ /* 0x000e6a0000004200 */
[----:B------:R-:W4:Y:S02]  /*b0f0*/  MUFU.EX2 R208, R208 ;  /* 0x000000d000d07308 */ /* 0x000f240000000800 */
[C---:B------:R-:W-:Y:S08]  /*b100*/  HMMA.16816.F32.BF16 R4, R100.reuse, R112, R4 ;  /* 0x000000706404723c */ /* 0x040ff00000041804 */
[C---:B------:R-:W-:Y:S01]  /*b110*/  HMMA.16816.F32.BF16 R8, R100.reuse, R114, R8 ;  /* 0x000000726408723c */ /* 0x040fe20000041808 */
[----:B------:R-:W-:Y:S07]  /*b120*/  LDSM.16.MT88.4 R112, [R133+0x4900] ;  /* 0x004900008570783b */ /* 0x000fee0000004200 */
[C---:B---3--:R-:W-:Y:S08]  /*b130*/  HMMA.16816.F32.BF16 R12, R100.reuse, R108, R12 ;  /* 0x0000006c640c723c */ /* 0x048ff0000004180c */
[C---:B------:R-:W-:Y:S01]  /*b140*/  HMMA.16816.F32.BF16 R16, R100.reuse, R110, R16 ;  /* 0x0000006e6410723c */ /* 0x040fe20000041810 */
[----:B------:R-:W3:Y:S07]  /*b150*/  LDSM.16.MT88.4 R108, [R135+UR4+0x4900] ;  /* 0x00490004876c783b */ /* 0x000eee0008004200 */
        /* <DEDUP_REMOVED lines=18> */
[C---:B-1----:R-:W-:Y:S08]  /*b280*/  HMMA.16816.F32.BF16 R60, R100.reuse, R104, R60 ;  /* 0x00000068643c723c */ /* 0x042ff0000004183c */
[C---:B------:R-:W-:Y:S01]  /*b290*/  HMMA.16816.F32.BF16 R64, R100.reuse, R106, R64 ;  /* 0x0000006a6440723c */ /* 0x040fe20000041840 */
[----:B------:R-:W1:Y:S07]  /*b2a0*/  LDSM.16.MT88.4 R104, [R134+UR4+0x4900] ;  /* 0x004900048668783b */ /* 0x000e6e0008004200 */
[C---:B---3--:R-:W-:Y:S08]  /*b2b0*/  HMMA.16816.F32.BF16 R68, R100.reuse, R108, R68 ;  /* 0x0000006c6444723c */ /* 0x048ff00000041844 */
[C---:B------:R-:W-:Y:S01]  /*b2c0*/  HMMA.16816.F32.BF16 R72, R100.reuse, R110, R72 ;  /* 0x0000006e6448723c */ /* 0x040fe20000041848 */
[----:B------:R-:W3:Y:S07]  /*b2d0*/  LDSM.16.MT88.4 R108, [R135+UR4+0x1100] ;  /* 0x00110004876c783b */ /* 0x000eee0008004200 */
[C---:B------:R-:W-:Y:S08]  /*b2e0*/  HMMA.16816.F32.BF16 R76, R100.reuse, R112, R76 ;  /* 0x00000070644c723c */ /* 0x040ff0000004184c */
[C---:B------:R-:W-:Y:S01]  /*b2f0*/  HMMA.16816.F32.BF16 R80, R100.reuse, R114, R80 ;  /* 0x000000726450723c */ /* 0x040fe20000041850 */
[----:B------:R-:W5:Y:S07]  /*b300*/  LDSM.16.MT88.4 R112, [R134+UR4+0x1100] ;  /* 0x001100048670783b */ /* 0x000f6e0008004200 */
[C---:B-1----:R-:W-:Y:S08]  /*b310*/  HMMA.16816.F32.BF16 R84, R100.reuse, R104, R84 ;  /* 0x000000686454723c */ /* 0x042ff00000041854 */
[C---:B------:R-:W-:Y:S01]  /*b320*/  HMMA.16816.F32.BF16 R88, R100.reuse, R106, R88 ;  /* 0x0000006a6458723c */ /* 0x040fe20000041858 */
[----:B------:R-:W1:Y:S07]  /*b330*/  LDSM.16.MT88.4 R104, [R135+UR4+0x3100] ;  /* 0x003100048768783b */ /* 0x000e6e0008004200 */
[C---:B------:R-:W-:Y:S08]  /*b340*/  HMMA.16816.F32.BF16 R92, R100.reuse, R116, R92 ;  /* 0x00000074645c723c */ /* 0x040ff0000004185c */
[----:B------:R-:W-:Y:S01]  /*b350*/  HMMA.16816.F32.BF16 R96, R100, R118, R96 ;  /* 0x000000766460723c */ /* 0x000fe20000041860 */
[----:B------:R-:W1:Y:S06]  /*b360*/  LDSM.16.MT88.4 R116, [R133+0x3100] ;  /* 0x003100008574783b */ /* 0x000e6c0000004200 */
[----:B--2---:R-:W-:Y:S02]  /*b370*/  F2FP.BF16.PACK_AB R100, R182, R181 ;  /* 0x000000b5b664723e */ /* 0x004fe400000010ff */
[----:B----4-:R-:W-:Y:S03]  /*b380*/  F2FP.BF16.PACK_AB R101, R208, R183 ;  /* 0x000000b7d065723e */ /* 0x010fe600000010ff */
[----:B------:R-:W-:Y:S02]  /*b390*/  F2FP.BF16.PACK_AB R102, R210, R193 ;  /* 0x000000c1d266723e */ /* 0x000fe400000010ff */
[----:B------:R-:W-:Y:S07]  /*b3a0*/  F2FP.BF16.PACK_AB R103, R212, R207 ;  /* 0x000000cfd467723e */ /* 0x000fee00000010ff */
[C---:B---3--:R-:W-:Y:S08]  /*b3b0*/  HMMA.16816.F32.BF16 R4, R100.reuse, R108, R4 ;  /* 0x0000006c6404723c */ /* 0x048ff00000041804 */
[C---:B------:R-:W-:Y:S01]  /*b3c0*/  HMMA.16816.F32.BF16 R8, R100.reuse, R110, R8 ;  /* 0x0000006e6408723c */ /* 0x040fe20000041808 */
[----:B------:R-:W2:Y:S07]  /*b3d0*/  LDSM.16.MT88.4 R108, [R134+UR4+0x3100] ;  /* 0x00310004866c783b */ /* 0x000eae0008004200 */
[C---:B------:R-:W-:Y:S08]  /*b3e0*/  HMMA.16816.F32.BF16 R12, R100.reuse, R120, R12 ;  /* 0x00000078640c723c */ /* 0x040ff0000004180c */
[C---:B------:R-:W-:Y:S08]  /*b3f0*/  HMMA.16816.F32.BF16 R16, R100.reuse, R122, R16 ;  /* 0x0000007a6410723c */ /* 0x040ff00000041810 */
[C---:B-----5:R-:W-:Y:S08]  /*b400*/  HMMA.16816.F32.BF16 R20, R100.reuse, R112, R20 ;  /* 0x000000706414723c */ /* 0x060ff00000041814 */
        /* <DEDUP_REMOVED lines=8> */
[C---:B------:R-:W-:Y:S08]  /*b490*/  HMMA.16816.F32.BF16 R44, R100.reuse, R116, R44 ;  /* 0x00000074642c723c */ /* 0x040ff0000004182c */
        /* <DEDUP_REMOVED lines=53> */
[C---:B--2---:R-:W-:Y:S07]  /*b7f0*/  HMMA.16816.F32.BF16 R76, R136.reuse, R8, R76 ;  /* 0x00000008884c723c */ /* 0x044fee000004184c */
[----:B------:R-:W-:Y:S01]  /*b800*/  FADD.FTZ R8, R170, R171 ;  /* 0x000000abaa087221 */ /* 0x000fe20000010000 */
[C---:B------:R-:W-:Y:S04]  /*b810*/  HMMA.16816.F32.BF16 R80, R136.reuse, R10, R80 ;  /* 0x0000000a8850723c */ /* 0x040fe80000041850 */
[----:B------:R-:W-:Y:S04]  /*b820*/  FADD.FTZ R8, R169, R8 ;  /* 0x00000008a9087221 */ /* 0x000fe80000010000 */
[C---:B-1----:R-:W-:Y:S04]  /*b830*/  HMMA.16816.F32.BF16 R84, R136.reuse, R12, R84 ;  /* 0x0000000c8854723c */ /* 0x042fe80000041854 */
        /* <DEDUP_REMOVED lines=16> */
[----:B------:R-:W-:Y:S01]  /*b940*/  ULEA UR4, UR23, UR7, 0x6 ;  /* 0x0000000717047291 */ /* 0x000fe2000f8e303f */
[----:B------:R-:W-:Y:S01]  /*b950*/  ISETP.NE.AND P1, PT, R196, 0x1, PT ;  /* 0x00000001c400780c */ /* 0x000fe20003f25270 */
[----:B------:R-:W-:Y:S02]  /*b960*/  IMAD.MOV.U32 R198, RZ, RZ, RZ ;  /* 0x000000ffffc67224 */ /* 0x000fe400078e00ff */
[----:B------:R-:W-:Y:S02]  /*b970*/  IMAD.U32 R15, RZ, RZ, UR13 ;  /* 0x0000000dff0f7e24 */ /* 0x000fe4000f8e00ff */
        /* <DEDUP_REMOVED lines=15> */
[----:B-1----:R-:W-:Y:S05]  /*ba70*/  IMAD.WIDE.U32 R4, R199, c[0x0][0x1e0], RZ ;  /* 0x00007800c7047a25 */ /* 0x002fea00078e00ff */
[----:B------:R-:W-:Y:S02]  /*ba80*/  IADD3 R5, R5, R3, RZ ;  /* 0x0000000305057210 */ /* 0x000fe40007ffe0ff */
        /* <DEDUP_REMOVED lines=9> */
[----:B------:R-:W-:Y:S03]  /*bb20*/  IMAD R4, R15, 0x3000, R200 ;  /* 0x000030000f047824 */ /* 0x000fe600078e02c8 */
[----:B------:R-:W2:Y:S01]  /*bb30*/  SHFL.IDX PT, R11, R6, RZ, 0x181f ;  /* 0x00181fff060b7589 */ /* 0x000ea200000e0000 */
[----:B------:R-:W-:Y:S03]  /*bb40*/  IMAD.SHL.U32 R3, R4, 0x2, RZ ;  /* 0x0000000204037824 */ /* 0x000fe600078e00ff */
[----:B------:R-:W3:Y:S04]  /*bb50*/  SHFL.IDX PT, R5, R16, 0x1, 0x181f ;  /* 0x00381f0010057f89 */ /* 0x000ee800000e0000 */
[----:B------:R4:W5:Y:S01]  /*bb60*/  SHFL.IDX PT, R7, R6, 0x1, 0x181f ;  /* 0x00381f0006077f89 */ /* 0x00096200000e0000 */
[C---:B-1----:R-:W-:Y:S02]  /*bb70*/  IADD3 R12, P0, R9.reuse, R206, RZ ;  /* 0x000000ce090c7210 */ /* 0x042fe40007f1e0ff */
[-C--:B------:R-:W-:Y:S03]  /*bb80*/  IADD3 R8, P1, R9, R205.reuse, RZ ;  /* 0x000000cd09087210 */ /* 0x080fe60007f3e0ff */
[--C-:B--2---:R-:W-:Y:S01]  /*bb90*/  IMAD.X R13, R11, 0x1, R192.reuse, P0 ;  /* 0x000000010b0d7824 */ /* 0x104fe200000e06c0 */
[----:B------:R-:W-:Y:S02]  /*bba0*/  IADD3 R14, P0, R9, R204, RZ ;  /* 0x000000cc090e7210 */ /* 0x000fe40007f1e0ff */
[----:B------:R-:W-:Y:S02]  /*bbb0*/  IADD3.X R9, R11, R194, RZ, P1, !PT ;  /* 0x000000c20b097210 */ /* 0x000fe40000ffe4ff */
[----:B------:R1:W-:Y:S01]  /*bbc0*/  LDGSTS.E.BYPASS.LTC128B.128 [R3+0xc100], [R12.64], !P5 ;  /* 0x0c1000000c037fae */ /* 0x0003e2000e901d4a */
[----:B---3--:R-:W-:Y:S01]  /*bbd0*/  IADD3 R10, P2, R5, R206, RZ ;  /* 0x000000ce050a7210 */ /* 0x008fe20007f5e0ff */
[--C-:B------:R-:W-:Y:S01]  /*bbe0*/  IMAD.X R15, R11, 0x1, R195.reuse, P0 ;  /* 0x000000010b0f7824 */ /* 0x100fe200000e06c3 */
[C---:B------:R-:W-:Y:S01]  /*bbf0*/  IADD3 R4, P1, R5.reuse, R205, RZ ;  /* 0x000000cd05047210 */ /* 0x040fe20007f3e0ff */
[----:B------:R1:W-:Y:S01]  /*bc00*/  LDGSTS.E.BYPASS.LTC128B.128 [R3+0xe100], [R8.64], !P4 ;  /* 0x0e10000008037fae */ /* 0x0003e2000e101d4a */
[----:B----4-:R-:W-:Y:S01]  /*bc10*/  IADD3 R6, P0, R5, R204, RZ ;  /* 0x000000cc05067210 */ /* 0x010fe20007f1e0ff */
[C---:B-----5:R-:W-:Y:S01]  /*bc20*/  IMAD.X R11, R7.reuse, 0x1, R192, P2 ;  /* 0x00000001070b7824 */ /* 0x060fe200010e06c0 */
[C---:B------:R-:W-:Y:S01]  /*bc30*/  IADD3.X R5, R7.reuse, R194, RZ, P1, !PT ;  /* 0x000000c207057210 */ /* 0x040fe20000ffe4ff */
[----:B------:R1:W-:Y:S02]  /*bc40*/  LDGSTS.E.BYPASS.LTC128B.128 [R3+0x10100], [R14.64], !P6 ;  /* 0x101000000e037fae */ /* 0x0003e4000f101d4a */
[----:B------:R-:W-:Y:S02]  /*bc50*/  IMAD.X R7, R7, 0x1, R195, P0 ;  /* 0x0000000107077824 */ /* 0x000fe400000e06c3 */
[----:B------:R1:W-:Y:S04]  /*bc60*/  LDGSTS.E.BYPASS.LTC128B.128 [R3+0xd100], [R10.64], !P5 ;  /* 0x0d1000000a037fae */ /* 0x0003e8000e901d4a */
[----:B------:R1:W-:Y:S04]  /*bc70*/  LDGSTS.E.BYPASS.LTC128B.128 [R3+0xf100], [R4.64], !P4 ;  /* 0x0f10000004037fae */ /* 0x0003e8000e101d4a */
[----:B------:R1:W-:Y:S02]  /*bc80*/  LDGSTS.E.BYPASS.LTC128B.128 [R3+0x11100], [R6.64], !P6 ;  /* 0x1110000006037fae */ /* 0x0003e4000f101d4a */
.L_x_1560:
[----:B------:R-:W-:Y:S01]  /*bc90*/  UIADD3 UR4, UR23, -0x1, URZ ;  /* 0xffffffff17047890 */ /* 0x000fe2000fffe03f */
[----:B------:R-:W0:Y:S01]  /*bca0*/  LDGDEPBAR ;  /* 0x00000000000079af */ /* 0x000e220000000000 */
[----:B------:R-:W-:Y:S01]  /*bcb0*/  UIADD3 UR9, UR5, 0x1, URZ ;  /* 0x0000000105097890 */ /* 0x000fe2000fffe03f */
[----:B------:R-:W-:Y:S01]  /*bcc0*/  ISETP.LT.AND P0, PT, RZ, UR23, PT ;  /* 0x00000017ff007c0c */ /* 0x000fe2000bf01270 */
[----:B------:R-:W-:Y:S01]  /*bcd0*/  UISETP.GE.AND UP0, UPT, UR5, 0x1, UPT ;  /* 0x000000010500788c */ /* 0x000fe2000bf06270 */
[----:B-1----:R-:W-:Y:S01]  /*bce0*/  IMAD.MOV.U32 R3, RZ, RZ, R0 ;  /* 0x000000ffff037224 */ /* 0x002fe200078e0000 */
[----:B------:R-:W-:Y:S01]  /*bcf0*/  MOV R133, R2 ;  /* 0x0000000200857202 */ /* 0x000fe20000000f00 */
[----:B------:R-:W-:Y:S02]  /*bd00*/  UMOV UR23, UR4 ;  /* 0x0000000400177c82 */ /* 0x000fe40008000000 */
[----:B------:R-:W-:Y:S07]  /*bd10*/  USEL UR5, UR9, URZ, !UP0 ;  /* 0x0000003f09057287 */ /* 0x000fee000c000000 */
[----:B------:R-:W-:-:S05]  /*bd20*/  @P0 BRA `(.L_x_1561) ;  /* 0xffffd18000000947 */ /* 0x000fca000383ffff */
.L_x_1558:
        /* <DEDUP_REMOVED lines=122> */
.L_x_1544:
        /* <DEDUP_REMOVED lines=42> */
[----:B------:R-:W-:Y:S01]  /*c770*/  ISETP.NE.U32.AND P0, PT, R12, 0x1, PT ;  /* 0x000000010c00780c */ /* 0x000fe20003f05070 */
[----:B------:R-:W-:Y:S01]  /*c780*/  IMAD.U32 R12, RZ, RZ, UR4 ;  /* 0x00000004ff0c7e24 */ /* 0x000fe2000f8e00ff */
        /* <DEDUP_REMOVED lines=9> */
[----:B------:R-:W-:Y:S02]  /*c820*/  F2FP.BF16.PACK_AB R44, R45, R44 ;  /* 0x0000002c2d2c723e */ /* 0x000fe400000010ff */
[----:B------:R-:W-:-:S02]  /*c830*/  F2FP.BF16.PACK_AB R46, R47, R46 ;  /* 0x0000002e2f2e723e */ /* 0x000fc400000010ff */
[C---:B------:R-:W-:Y:S02]  /*c840*/  IADD3 R6, R13.reuse, 0x80, RZ ;  /* 0x000000800d067810 */ /* 0x040fe40007ffe0ff */
[----:B------:R-:W-:Y:S02]  /*c850*/  IADD3 R5, R13, 0x70, RZ ;  /* 0x000000700d057810 */ /* 0x000fe40007ffe0ff */
[----:B------:R-:W-:Y:S02]  /*c860*/  @P0 IADD3 R5, R6, 0x10, RZ ;  /* 0x0000001006050810 */ /* 0x000fe40007ffe0ff */
[----:B------:R-:W-:Y:S01]  /*c870*/  SEL R6, R9, 0xffffffe0, !P1 ;  /* 0xffffffe009067807 */ /* 0x000fe20004800000 */
[----:B------:R-:W-:Y:S01]  /*c880*/  IMAD.MOV.U32 R9, RZ, RZ, 0x40 ;  /* 0x00000040ff097424 */ /* 0x000fe200078e00ff */
[----:B------:R-:W-:Y:S02]  /*c890*/  F2FP.BF16.PACK_AB R48, R49, R48 ;  /* 0x000000303130723e */ /* 0x000fe400000010ff */
[----:B------:R-:W-:Y:S01]  /*c8a0*/  F2FP.BF16.PACK_AB R50, R51, R50 ;  /* 0x000000323332723e */ /* 0x000fe200000010ff */
[----:B------:R-:W-:Y:S01]  /*c8b0*/  IMAD.IADD R15, R13, 0x1, R6 ;  /* 0x000000010d0f7824 */ /* 0x000fe200078e0206 */
[----:B------:R-:W-:Y:S01]  /*c8c0*/  SEL R10, R9, 0xffffffc0, !P2 ;  /* 0xffffffc0090a7807 */ /* 0x000fe20005000000 */
[----:B------:R-:W-:Y:S01]  /*c8d0*/  IMAD.IADD R9, R6, 0x1, R5 ;  /* 0x0000000106097824 */ /* 0x000fe200078e0205 */
[----:B------:R-:W-:-:S02]  /*c8e0*/  F2FP.BF16.PACK_AB R52, R53, R52 ;  /* 0x000000343534723e */ /* 0x000fc400000010ff */
        /* <DEDUP_REMOVED lines=86> */
[----:B---3--:R-:W-:-:S05]  /*ce50*/  IMAD.U32 R15, RZ, RZ, UR5 ;  /* 0x00000005ff0f7e24 */ /* 0x008fca000f8e00ff */
[----:B------:R1:W5:Y:S01]  /*ce60*/  @P1 LDG.E R5, [R14.64] ;  /* 0x0000000a0e051981 */ /* 0x000362000c1e1900 */
[----:B------:R-:W-:Y:S02]  /*ce70*/  UMOV UR20, URZ ;  /* 0x0000003f00147c82 */ /* 0x000fe40008000000 */
[----:B------:R-:W-:Y:S01]  /*ce80*/  UMOV UR21, URZ ;  /* 0x0000003f00157c82 */ /* 0x000fe20008000000 */
[----:B----4-:R-:W2:Y:S02]  /*ce90*/  @P0 R2UR UR5, R6 ;  /* 0x00000000060503c2 */ /* 0x010ea400000e0000 */
        /* <DEDUP_REMOVED lines=8> */
.L_x_1563:
[----:B-1----:R-:W-:Y:S01]  /*cf20*/  SHF.R.S32.HI R9, RZ, 0x1f, R2 ;  /* 0x0000001fff097819 */ /* 0x002fe20000011402 */
[----:B------:R-:W1:Y:S01]  /*cf30*/  S2R R57, SR_CTAID.X ;  /* 0x0000000000397919 */ /* 0x000e620000002500 */
[----:B------:R-:W-:Y:S01]  /*cf40*/  LOP3.LUT R13, R4, 0xffffffe0, RZ, 0xc0, !PT ;  /* 0xffffffe0040d7812 */ /* 0x000fe200078ec0ff */
[----:B------:R-:W-:Y:S01]  /*cf50*/  IMAD.MOV.U32 R6, RZ, RZ, c[0x0][0x4e8] ;  /* 0x00013a00ff067624 */ /* 0x000fe200078e00ff */
[----:B------:R-:W-:Y:S01]  /*cf60*/  LEA.HI R9, R9, R2, RZ, 0x3 ;  /* 0x0000000209097211 */ /* 0x000fe200078f18ff */
[----:B------:R-:W-:Y:S01]  /*cf70*/  UMOV UR14, UR20 ;  /* 0x00000014000e7c82 */ /* 0x000fe20008000000 */
[----:B------:R-:W-:Y:S01]  /*cf80*/  BSSY B0, `(.L_x_1564) ;  /* 0x000008c000007945 */ /* 0x000fe20003800000 */
[----:B------:R-:W-:Y:S01]  /*cf90*/  IMAD.IADD R4, R0, 0x1, -R13 ;  /* 0x0000000100047824 */ /* 0x000fe200078e0a0d */
[----:B------:R-:W-:Y:S01]  /*cfa0*/  LOP3.LUT R9, R9, 0xffffff8, RZ, 0xc0, !PT ;  /* 0x0ffffff809097812 */ /* 0x000fe200078ec0ff */
[----:B------:R-:W-:Y:S01]  /*cfb0*/  UMOV UR15, UR21 ;  /* 0x00000015000f7c82 */ /* 0x000fe20008000000 */
[----:B------:R-:W-:Y:S01]  /*cfc0*/  ISETP.NE.AND P1, PT, R6, 0x1, PT ;  /* 0x000000010600780c */ /* 0x000fe20003f25270 */
[----:B------:R-:W-:Y:S01]  /*cfd0*/  ULDC.64 UR12, c[0x0][0x490] ;  /* 0x00012400000c7ab9 */ /* 0x000fe20000000a00 */
[----:B------:R-:W-:Y:S01]  /*cfe0*/  LEA.HI R6, R11, R11, RZ, 0x1 ;  /* 0x0000000b0b067211 */ /* 0x000fe200078f08ff */
[----:B------:R-:W-:Y:S01]  /*cff0*/  IMAD.IADD R2, R2, 0x1, -R9 ;  /* 0x0000000102027824 */ /* 0x000fe200078e0a09 */
[----:B------:R-:W-:Y:S01]  /*d000*/  SHF.R.S32.HI R9, RZ, 0x1f, R4 ;  /* 0x0000001fff097819 */ /* 0x000fe20000011404 */
[----:B------:R-:W-:Y:S01]  /*d010*/  UIMAD.WIDE.U32 UR14, UR6, UR12, UR14 ;  /* 0x0000000c060e72a5 */ /* 0x000fe2000f8e000e */
[----:B------:R-:W-:Y:S01]  /*d020*/  LOP3.LUT R6, R6, 0x1ffffffe, RZ, 0xc0, !PT ;  /* 0x1ffffffe06067812 */ /* 0x000fe200078ec0ff */
[----:B------:R-:W-:Y:S01]  /*d030*/  UIMAD UR12, UR7, UR12, URZ ;  /* 0x0000000c070c72a4 */ /* 0x000fe2000f8e023f */
[----:B------:R-:W-:Y:S01]  /*d040*/  LEA.HI R9, R9, R4, RZ, 0x2 ;  /* 0x0000000409097211 */ /* 0x000fe200078f10ff */
[----:B------:R-:W-:Y:S01]  /*d050*/  ULDC.64 UR4, c[0x0][0x3a0] ;  /* 0x0000e80000047ab9 */ /* 0x000fe20000000a00 */
        /* <DEDUP_REMOVED lines=11> */
[----:B------:R-:W-:Y:S01]  /*d110*/  USEL UR17, UR8, URZ, !UP1 ;  /* 0x0000003f08117287 */ /* 0x000fe2000c800000 */
[----:B------:R-:W-:Y:S01]  /*d120*/  IMAD.SHL.U32 R3, R3, 0x8, RZ ;  /* 0x0000000803037824 */ /* 0x000fe200078e00ff */
[----:B------:R-:W-:Y:S02]  /*d130*/  UIMAD.WIDE.U32 UR18, UR20, UR4, URZ ;  /* 0x00000004141272a5 */ /* 0x000fe4000f8e003f */
[----:B-1----:R-:W-:Y:S01]  /*d140*/  LEA R6, R57, R6, 0x7 ;  /* 0x0000000639067211 */ /* 0x002fe200078e38ff */
[----:B------:R-:W-:Y:S02]  /*d150*/  ULDC.64 UR8, c[0x0][0x498] ;  /* 0x0001260000087ab9 */ /* 0x000fe40000000a00 */
[----:B------:R-:W-:Y:S02]  /*d160*/  UIMAD UR16, UR20, UR5, UR16 ;  /* 0x00000005141072a4 */ /* 0x000fe4000f8e0210 */
        /* <DEDUP_REMOVED lines=26> */
[----:B------:R-:W-:Y:S01]  /*d310*/  LOP3.LUT R11, R11, 0x1c0, RZ, 0xc0, !PT ;  /* 0x000001c00b0b7812 */ /* 0x000fe200078ec0ff */
[----:B------:R-:W-:-:S02]  /*d320*/  ULDC.64 UR6, c[0x0][0x3f0] ;  /* 0x0000fc0000067ab9 */ /* 0x000fc40000000a00 */
[----:B------:R-:W-:Y:S01]  /*d330*/  IMAD R13, R57, 0x80, R0 ;  /* 0x00000080390d7824 */ /* 0x000fe200078e0200 */
[----:B------:R-:W-:Y:S01]  /*d340*/  LEA R16, P0, R14, c[0x0][0x450], 0x2 ;  /* 0x000114000e107a11 */ /* 0x000fe200078010ff */
[----:B------:R-:W-:Y:S01]  /*d350*/  IMAD R17, R6, c[0x0][0x48c], R17 ;  /* 0x0001230006117a24 */ /* 0x000fe200078e0211 */
[----:B------:R-:W-:Y:S01]  /*d360*/  UIMAD UR12, UR12, UR6, URZ ;  /* 0x000000060c0c72a4 */ /* 0x000fe2000f8e023f */
[----:B------:R-:W-:Y:S01]  /*d370*/  @P1 IMAD.HI.U32 R10, R13, c[0x0][0x4ec], RZ ;  /* 0x00013b000d0a1a27 */ /* 0x000fe200078e00ff */
[----:B------:R-:W-:Y:S01]  /*d380*/  UIADD3 UR19, UR19, UR5, URZ ;  /* 0x0000000513137290 */ /* 0x000fe2000fffe03f */
[----:B------:R-:W-:Y:S01]  /*d390*/  SHF.R.U32.HI R6, RZ, 0x3, R11 ;  /* 0x00000003ff067819 */ /* 0x000fe2000001160b */
[----:B------:R-:W-:Y:S01]  /*d3a0*/  UIMAD UR7, UR17, UR7, UR12 ;  /* 0x00000007110772a4 */ /* 0x000fe2000f8e020c */
[----:B------:R-:W-:Y:S01]  /*d3b0*/  IMAD.IADD R12, R15, 0x1, R17 ;  /* 0x000000010f0c7824 */ /* 0x000fe200078e0211 */
[----:B------:R-:W-:Y:S01]  /*d3c0*/  UIMAD.WIDE.U32 UR18, UR17, UR6, UR18 ;  /* 0x00000006111272a5 */ /* 0x000fe2000f8e0012 */
[----:B------:R-:W-:Y:S01]  /*d3d0*/  IMAD.SHL.U32 R0, R9, 0x8, RZ ;  /* 0x0000000809007824 */ /* 0x000fe200078e00ff */
[----:B------:R-:W-:Y:S01]  /*d3e0*/  SHFL.IDX PT, R50, R16, RZ, 0x1c1f ;  /* 0x001c1fff10327589 */ /* 0x000fe200000e0000 */
[----:B------:R-:W-:Y:S01]  /*d3f0*/  IMAD.MOV.U32 R9, RZ, RZ, R13 ;  /* 0x000000ffff097224 */ /* 0x000fe200078e000d */
[----:B------:R-:W-:Y:S01]  /*d400*/  @P1 SHF.R.U32.HI R9, RZ, c[0x0][0x4f0], R10 ;  /* 0x00013c00ff091a19 */ /* 0x000fe2000001160a */
[----:B------:R-:W-:Y:S01]  /*d410*/  UIADD3 UR7, UR19, UR7, URZ ;  /* 0x0000000713077290 */ /* 0x000fe2000fffe03f */
[----:B------:R-:W-:Y:S01]  /*d420*/  LEA.HI.X R12, R14, c[0x0][0x454], R12, 0x2, P0 ;  /* 0x000115000e0c7a11 */ /* 0x000fe200000f140c */
[----:B------:R-:W-:Y:S01]  /*d430*/  SHFL.IDX PT, R48, R16, 0x1, 0x1c1f ;  /* 0x003c1f0010307f89 */ /* 0x000fe200000e0000 */
        /* <DEDUP_REMOVED lines=20> */
[----:B------:R-:W-:Y:S02]  /*d580*/  IMAD.SHL.U32 R58, R6, 0x2, RZ ;  /* 0x00000002063a7824 */ /* 0x000fe400078e00ff */
[----:B------:R-:W-:Y:S01]  /*d590*/  IMAD R57, R57, 0x80, R4 ;  /* 0x0000008039397824 */ /* 0x000fe200078e0204 */
[----:B------:R-:W-:Y:S01]  /*d5a0*/  IADD3 R15, R15, R18, RZ ;  /* 0x000000120f0f7210 */ /* 0x000fe20007ffe0ff */
[----:B------:R-:W-:Y:S01]  /*d5b0*/  IMAD R9, R9, c[0x0][0x3d8], RZ ;  /* 0x0000f60009097a24 */ /* 0x000fe200078e02ff */
[----:B-1----:R1:W-:Y:S03]  /*d5c0*/  @!P1 ST.E [R50.64], R7 ;  /* 0x0000000732009985 */ /* 0x0023e6000c10190a */
        /* <DEDUP_REMOVED lines=39> */
.L_x_1565:
[----:B--2---:R-:W-:Y:S05]  /*d840*/  BSYNC B0 ;  /* 0x0000000000007941 */ /* 0x004fea0003800000 */
.L_x_1564:
        /* <DEDUP_REMOVED lines=23> */
.L_x_1567:
[----:B------:R-:W-:Y:S05]  /*d9c0*/  BSYNC B0 ;  /* 0x0000000000007941 */ /* 0x000fea0003800000 */
.L_x_1566:
        /* <DEDUP_REMOVED lines=23> */
.L_x_1569:
[----:B------:R-:W-:Y:S05]  /*db40*/  BSYNC B0 ;  /* 0x0000000000007941 */ /* 0x000fea0003800000 */
.L_x_1568:
        /* <DEDUP_REMOVED lines=24> */
.L_x_1562:
        /* <DEDUP_REMOVED lines=31> */
.L_x_1570:
        /* <DEDUP_REMOVED lines=24> */
[----:B------:R-:W-:-:S04]  /*e040*/  UIMAD UR14, UR8, UR4, URZ ;  /* 0x00000004080e72a4 */ /* 0x000fc8000f8e023f */
[----:B------:R-:W-:Y:S01]  /*e050*/  @P0 SHF.R.U32.HI R8, RZ, c[0x0][0x4f0], R0 ;  /* 0x00013c00ff080a19 */ /* 0x000fe20000011600 */
[----:B------:R-:W-:-:S03]  /*e060*/  UIMAD UR5, UR9, UR5, UR14 ;  /* 0x00000005090572a4 */ /* 0x000fc6000f8e020e */
[----:B------:R-:W-:Y:S01]  /*e070*/  IADD3 R4, -R8, RZ, RZ ;  /* 0x000000ff08047210 */ /* 0x000fe20007ffe1ff */
[----:B------:R-:W-:Y:S02]  /*e080*/  UMOV UR14, UR16 ;  /* 0x00000010000e7c82 */ /* 0x000fe40008000000 */
[----:B------:R-:W-:Y:S01]  /*e090*/  UIMAD.WIDE.U32 UR14, UR9, UR4, UR14 ;  /* 0x00000004090e72a5 */ /* 0x000fe2000f8e000e */
[----:B------:R-:W-:Y:S02]  /*e0a0*/  IMAD.U32 R0, RZ, RZ, UR5 ;  /* 0x00000005ff007e24 */ /* 0x000fe4000f8e00ff */
[----:B------:R-:W-:Y:S01]  /*e0b0*/  IMAD R4, R4, c[0x0][0x4e8], R5 ;  /* 0x00013a0004047a24 */ /* 0x000fe200078e0205 */
[----:B------:R-:W-:Y:S02]  /*e0c0*/  SHF.R.S32.HI R5, RZ, 0x1f, R8 ;  /* 0x0000001fff057819 */ /* 0x000fe40000011408 */
[----:B------:R-:W-:Y:S02]  /*e0d0*/  IADD3 R8, P0, R8, UR14, RZ ;  /* 0x0000000e08087c10 */ /* 0x000fe4000ff1e0ff */
[----:B------:R-:W-:-:S02]  /*e0e0*/  SHF.R.S32.HI R2, RZ, 0x1f, R4 ;  /* 0x0000001fff027819 */ /* 0x000fc40000011404 */
        /* <DEDUP_REMOVED lines=9> */
.L_x_1572:
[----:B------:R-:W-:Y:S05]  /*e180*/  BSYNC B0 ;  /* 0x0000000000007941 */ /* 0x000fea0003800000 */
.L_x_1571:
        /* <DEDUP_REMOVED lines=70> */
.L_x_1574:
[----:B------:R-:W-:Y:S05]  /*e5f0*/  BSYNC B0 ;  /* 0x0000000000007941 */ /* 0x000fea0003800000 */
.L_x_1573:
        /* <DEDUP_REMOVED lines=21> */
.L_x_1576:
[----:B------:R-:W-:Y:S05]  /*e750*/  BSYNC B0 ;  /* 0x0000000000007941 */ /* 0x000fea0003800000 */
.L_x_1575:
        /* <DEDUP_REMOVED lines=21> */
.L_x_1578:
[----:B------:R-:W-:Y:S05]  /*e8b0*/  BSYNC B0 ;  /* 0x0000000000007941 */ /* 0x000fea0003800000 */
.L_x_1577:
        /* <DEDUP_REMOVED lines=22> */
.L_x_1579:
        /* <DEDUP_REMOVED lines=14> */
.L_x_1723:


//--------------------- .text._ZN7cutlass13device_kernelIN5flash19enable_sm80_to_sm89INS1_16FlashAttnFwdSm80INS1_25CollectiveMainloopFwdSm80ILi8ELi2ELb0EN4cute5tupleIJNS5_1CILi128EEENS7_ILi64EEENS7_ILi192EEEEEELi192ENS_10bfloat16_tEfNS_4arch4Sm80ELb1ELb0ELb1ELb1ELb1ELb1ELb1ELb0EEENS1_21CollectiveEpilogueFwdINS6_IJS8_SA_S9_EEENS6_IJNS7_ILi1EEESI_SI_EEESC_SE_Li256ELb1ELb1ELb0ELb0EEENS1_19SingleTileSchedulerILb1ELb0ELb1ELi128EEEEEEEEEvNT_6ParamsE --------------------------
	.section	.text._ZN7cutlass13device_kernelIN5flash19enable_sm80_to_sm89INS1_16FlashAttnFwdSm80INS1_25CollectiveMainloopFwdSm80ILi8ELi2ELb0EN4cute5tupleIJNS5_1CILi128EEENS7_ILi64EEENS7_ILi192EEEEEELi192ENS_10bfloat16_tEfNS_4arch4Sm80ELb1ELb0ELb1ELb1ELb1ELb1ELb1ELb0EEENS1_21CollectiveEpilogueFwdINS6_IJS8_SA_S9_EEENS6_IJNS7_ILi1EEESI_SI_EEESC_SE_Li256ELb1ELb1ELb0ELb0EEENS1_19SingleTileSchedulerILb1ELb0ELb1ELi128EEEEEEEEEvNT_6ParamsE,"ax",@progbits
	.sectioninfo	@"SHI_REGISTERS=242"
	.align	128
.text._ZN7cutlass13device_kernelIN5flash19enable_sm80_to_sm89INS1_16FlashAttnFwdSm80INS1_25CollectiveMainloopFwdSm80ILi8ELi2ELb0EN4cute5tupleIJNS5_1CILi128EEENS7_ILi64EEENS7_ILi192EEEEEELi192ENS_10bfloat16_tEfNS_4arch4Sm80ELb1ELb0ELb1ELb1ELb1ELb1ELb1ELb0EEENS1_21CollectiveEpilogueFwdINS6_IJS8_SA_S9_EEENS6_IJNS7_ILi1EEESI_SI_EEESC_SE_Li256ELb1ELb1ELb0ELb0EEENS1_19SingleTileSchedulerILb1ELb0ELb1ELi128EEEEEEEEEvNT_6ParamsE:
        .type           _ZN7cutlass13device_kernelIN5flash19enable_sm80_to_sm89INS1_16FlashAttnFwdSm80INS1_25CollectiveMainloopFwdSm80ILi8ELi2ELb0EN4cute5tupleIJNS5_1CILi128EEENS7_ILi64EEENS7_ILi192EEEEEELi192ENS_10bfloat16_tEfNS_4arch4Sm80ELb1ELb0ELb1ELb1ELb1ELb1ELb1ELb0EEENS1_21CollectiveEpilogueFwdINS6_IJS8_SA_S9_EEENS6_IJNS7_ILi1EEESI_SI_EEESC_SE_Li256ELb1ELb1ELb0ELb0EEENS1_19SingleTileSchedulerILb1ELb0ELb1ELi128EEEEEEEEEvNT_6ParamsE,@function
        .size           _ZN7cutlass13device_kernelIN5flash19enable_sm80_to_sm89INS1_16FlashAttnFwdSm80INS1_25CollectiveMainloopFwdSm80ILi8ELi2ELb0EN4cute5tupleIJNS5_1CILi128EEENS7_ILi64EEENS7_ILi192EEEEEELi192ENS_10bfloat16_tEfNS_4arch4Sm80ELb1ELb0ELb1ELb1ELb1ELb1ELb1ELb0EEENS1_21CollectiveEpilogueFwdINS6_IJS8_SA_S9_EEENS6_IJNS7_ILi1EEESI_SI_EEESC_SE_Li256ELb1ELb1ELb0ELb0EEENS1_19SingleTileSchedulerILb1ELb0ELb1ELi128EEEEEEEEEvNT_6ParamsE,(.L_x_1724 - _ZN7cutlass13device_kernelIN5flash19enable_sm80_to_sm89INS1_16FlashAttnFwdSm80INS1_25CollectiveMainloopFwdSm80ILi8ELi2ELb0EN4cute5tupleIJNS5_1CILi128EEENS7_ILi64EEENS7_ILi192EEEEEELi192ENS_10bfloat16_tEfNS_4arch4Sm80ELb1ELb0ELb1ELb1ELb1ELb1ELb1ELb0EEENS1_21CollectiveEpilogueFwdINS6_IJS8_SA_S9_EEENS6_IJNS7_ILi1EEESI_SI_EEESC_SE_Li256ELb1ELb1ELb0ELb0EEENS1_19SingleTileSchedulerILb1ELb0ELb1ELi128EEEEEEEEEvNT_6ParamsE)
        .other          _ZN7cutlass13device_kernelIN5flash19enable_sm80_to_sm89INS1_16FlashAttnFwdSm80INS1_25CollectiveMainloopFwdSm80ILi8ELi2ELb0EN4cute5tupleIJNS5_1CILi128EEENS7_ILi64EEENS7_ILi192EEEEEELi192ENS_10bfloat16_tEfNS_4arch4Sm80ELb1ELb0ELb1ELb1ELb1ELb1ELb1ELb0EEENS1_21CollectiveEpilogueFwdINS6_IJS8_SA_S9_EEENS6_IJNS7_ILi1EEESI_SI_EEESC_SE_Li256ELb1ELb1ELb0ELb0EEENS1_19SingleTileSchedulerILb1ELb0ELb1ELi128EEEEEEEEEvNT_6ParamsE,@"STO_CUDA_ENTRY STV_DEFAULT"
_ZN7cutlass13device_kernelIN5flash19enable_sm80_to_sm89INS1_16FlashAttnFwdSm80INS1_25CollectiveMainloopFwdSm80ILi8ELi2ELb0EN4cute5tupleIJNS5_1CILi128EEENS7_ILi64EEENS7_ILi192EEEEEELi192ENS_10bfloat16_tEfNS_4arch4Sm80ELb1ELb0ELb1ELb1ELb1ELb1ELb1ELb0EEENS1_21CollectiveEpilogueFwdINS6_IJS8_SA_S9_EEENS6_IJNS7_ILi1EEESI_SI_EEESC_SE_Li256ELb1ELb1ELb0ELb0EEENS1_19SingleTileSchedulerILb1ELb0ELb1ELi128EEEEEEEEEvNT_6ParamsE:
[----:B------:R-:W-:Y:S02]  /*0000*/  MOV R1, c[0x0][0x28] ;  /* 0x00000a0000017a02 */ /* 0x000fe40000000f00 */
[----:B------:R-:W1:Y:S01]  /*0010*/  S2R R89, SR_TID.X ;  /* 0x0000000000597919 */ /* 0x000e620000002100 */
[----:B------:R-:W-:Y:S01]  /*0020*/  MOV R2, 0x4 ;  /* 0x0000000400027802 */ /* 0x000fe20000000f00 */
[----:B------:R-:W2:Y:S01]  /*0030*/  S2UR UR4, SR_CTAID.X ;  /* 0x00000000000479c3 */ /* 0x000ea20000002500 */
[----:B------:R-:W-:Y:S01]  /*0040*/  ULDC.64 UR10, c[0x0][0x118] ;  /* 0x00004600000a7ab9 */ /* 0x000fe20000000a00 */
[----:B------:R-:W3:Y:S01]  /*0050*/  S2R R197, SR_CTAID.Z ;  /* 0x0000000000c57919 */ /* 0x000ee20000002700 */
[----:B-1----:R-:W-:Y:S01]  /*0060*/  SHF.R.U32.HI R0, RZ, 0x5, R89 ;  /* 0x00000005ff007819 */ /* 0x002fe20000011659 */
[----:B---3--:R-:W-:-:S05]  /*0070*/  IMAD.WIDE R4, R197, R2, c[0x0][0x568] ;  /* 0x00015a00c5047625 */ /* 0x008fca00078e0202 */
[----:B------:R-:W1:Y:S02]  /*0080*/  SHFL.IDX PT, R0, R0, RZ, 0x1f ;  /* 0x00001fff00007589 */ /* 0x000e6400000e0000 */
[----:B-1----:R-:W-:-:S13]  /*0090*/  ISETP.NE.AND P0, PT, R0, RZ, PT ;  /* 0x000000ff0000720c */ /* 0x002fda0003f05270 */
[----:B--2---:R-:W-:Y:S05]  /*00a0*/  @!P0 BRA `(.L_x_1580) ;  /* 0x0000014000008947 */ /* 0x004fea0003800000 */
[----:B------:R-:W-:-:S04]  /*00b0*/  ISETP.NE.U32.AND P0, PT, RZ, c[0x0][0x568], PT ;  /* 0x00015a00ff007a0c */ /* 0x000fc80003f05070 */
[----:B------:R-:W-:-:S13]  /*00c0*/  ISETP.NE.AND.EX P0, PT, RZ, c[0x0][0x56c], PT, P0 ;  /* 0x00015b00ff007a0c */ /* 0x000fda0003f05300 */
[----:B------:R-:W-:Y:S05]  /*00d0*/  @!P0 BRA `(.L_x_1581) ;  /* 0x0000002000008947 */ /* 0x000fea0003800000 */
[----:B------:R1:W5:Y:S01]  /*00e0*/  LDG.E R3, [R4.64] ;  /* 0x0000000a04037981 */ /* 0x000362000c1e1900 */
[----:B------:R-:W-:Y:S05]  /*00f0*/  BRA `(.L_x_1582) ;  /* 0x0000009000007947 */ /* 0x000fea0003800000 */
.L_x_1581:
        /* <DEDUP_REMOVED lines=8> */
.L_x_1583:
[----:B------:R-:W-:-:S04]  /*0180*/  MOV R3, c[0x0][0x54c] ;  /* 0x0001530000037a02 */ /* 0x000fc80000000f00 */
.L_x_1582:
[----:B------:R-:W-:Y:S01]  /*0190*/  USHF.L.U32 UR4, UR4, 0x7, URZ ;  /* 0x0000000704047899 */ /* 0x000fe2000800063f */
[----:B-----5:R-:W-:-:S05]  /*01a0*/  IMAD R3, R3, c[0x0][0x548], RZ ;  /* 0x0001520003037a24 */ /* 0x020fca00078e02ff */
[----:B-1----:R-:W-:-:S04]  /*01b0*/  MOV R4, UR4 ;  /* 0x0000000400047c02 */ /* 0x002fc80008000f00 */
[----:B------:R-:W-:-:S04]  /*01c0*/  ISETP.GE.AND P0, PT, R4, R3, PT ;  /* 0x000000030400720c */ /* 0x000fc80003f06270 */
[----:B------:R-:W-:Y:S01]  /*01d0*/  SEL R197, R197, 0xffffffff, !P0 ;  /* 0xffffffffc5c57807 */ /* 0x000fe20004000000 */
[----:B------:R-:W-:Y:S05]  /*01e0*/  BRA `(.L_x_1584) ;  /* 0x0000013000007947 */ /* 0x000fea0003800000 */
.L_x_1580:
[----:B------:R-:W-:-:S04]  /*01f0*/  ISETP.NE.U32.AND P0, PT, RZ, c[0x0][0x568], PT ;  /* 0x00015a00ff007a0c */ /* 0x000fc80003f05070 */
[----:B------:R-:W-:-:S13]  /*0200*/  ISETP.NE.AND.EX P0, PT, RZ, c[0x0][0x56c], PT, P0 ;  /* 0x00015b00ff007a0c */ /* 0x000fda0003f05300 */
[----:B------:R-:W-:Y:S05]  /*0210*/  @!P0 BRA `(.L_x_1585) ;  /* 0x0000002000008947 */ /* 0x000fea0003800000 */
[----:B------:R1:W5:Y:S01]  /*0220*/  LDG.E R3, [R4.64] ;  /* 0x0000000a04037981 */ /* 0x000362000c1e1900 */
[----:B------:R-:W-:Y:S05]  /*0230*/  BRA `(.L_x_1586) ;  /* 0x0000009000007947 */ /* 0x000fea0003800000 */
.L_x_1585:
        /* <DEDUP_REMOVED lines=8> */
.L_x_1587:
[----:B------:R-:W-:-:S04]  /*02c0*/  MOV R3, c[0x0][0x54c] ;  /* 0x0001530000037a02 */ /* 0x000fc80000000f00 */
.L_x_1586:
[----:B------:R-:W-:Y:S01]  /*02d0*/  USHF.L.U32 UR4, UR4, 0x7, URZ ;  /* 0x0000000704047899 */ /* 0x000fe2000800063f */
[----:B-----5:R-:W-:-:S05]  /*02e0*/  IMAD R3, R3, c[0x0][0x548], RZ ;  /* 0x0001520003037a24 */ /* 0x020fca00078e02ff */
[----:B-1----:R-:W-:-:S04]  /*02f0*/  MOV R4, UR4 ;  /* 0x0000000400047c02 */ /* 0x002fc80008000f00 */
[----:B------:R-:W-:-:S04]  /*0300*/  ISETP.GE.AND P0, PT, R4, R3, PT ;  /* 0x000000030400720c */ /* 0x000fc80003f06270 */
[----:B------:R-:W-:-:S04]  /*0310*/  SEL R197, R197, 0xffffffff, !P0 ;  /* 0xffffffffc5c57807 */ /* 0x000fc80004000000 */
.L_x_1584:
[----:B------:R-:W-:-:S13]  /*0320*/  ISETP.GE.AND P0, PT, R197, RZ, PT ;  /* 0x000000ffc500720c */ /* 0x000fda0003f06270 */
[----:B------:R-:W-:Y:S05]  /*0330*/  @!P0 EXIT ;  /* 0x000000000000894d */ /* 0x000fea0003800000 */
[----:B------:R-:W-:Y:S02]  /*0340*/  ISETP.NE.U32.AND P0, PT, RZ, c[0x0][0x370], PT ;  /* 0x0000dc00ff007a0c */ /* 0x000fe40003f05070 */
[----:B------:R-:W-:Y:S02]  /*0350*/  ISETP.NE.U32.AND P2, PT, RZ, c[0x0][0x360], PT ;  /* 0x0000d800ff007a0c */ /* 0x000fe40003f45070 */
[----:B------:R-:W-:Y:S02]  /*0360*/  ISETP.NE.AND.EX P1, PT, RZ, c[0x0][0x374], PT, P0 ;  /* 0x0000dd00ff007a0c */ /* 0x000fe40003f25300 */
[----:B------:R-:W-:Y:S02]  /*0370*/  ISETP.NE.AND.EX P0, PT, RZ, c[0x0][0x364], PT, P2 ;  /* 0x0000d900ff007a0c */ /* 0x000fe40003f05320 */
[----:B------:R-:W-:Y:S02]  /*0380*/  ISETP.NE.U32.AND P2, PT, RZ, c[0x0][0x348], PT ;  /* 0x0000d200ff007a0c */ /* 0x000fe40003f45070 */
[----:B------:R-:W-:-:S02]  /*0390*/  ISETP.NE.U32.AND P3, PT, RZ, c[0x0][0x350], PT ;  /* 0x0000d400ff007a0c */ /* 0x000fc40003f65070 */
[----:B------:R-:W-:Y:S02]  /*03a0*/  ISETP.NE.U32.AND P4, PT, RZ, c[0x0][0x358], PT ;  /* 0x0000d600ff007a0c */ /* 0x000fe40003f85070 */
[----:B------:R-:W-:Y:S02]  /*03b0*/  ISETP.NE.AND.EX P2, PT, RZ, c[0x0][0x34c], PT, P2 ;  /* 0x0000d300ff007a0c */ /* 0x000fe40003f45320 */
[----:B------:R-:W-:Y:S01]  /*03c0*/  ISETP.NE.AND.EX P3, PT, RZ, c[0x0][0x354], PT, P3 ;  /* 0x0000d500ff007a0c */ /* 0x000fe20003f65330 */
[----:B------:R-:W-:Y:S01]  /*03d0*/  @P1 IMAD.WIDE R8, R197, R2, c[0x0][0x370] ;  /* 0x0000dc00c5081625 */ /* 0x000fe200078e0202 */
[----:B------:R-:W-:-:S03]  /*03e0*/  ISETP.NE.AND.EX P4, PT, RZ, c[0x0][0x35c], PT, P4 ;  /* 0x0000d700ff007a0c */ /* 0x000fc60003f85340 */
[CC--:B------:R-:W-:Y:S01]  /*03f0*/  @P0 IMAD.WIDE R6, R197.reuse, R2.reuse, c[0x0][0x360] ;  /* 0x0000d800c5060625 */ /* 0x0c0fe200078e0202 */
[----:B------:R1:W2:Y:S03]  /*0400*/  @P1 LDG.E R3, [R8.64] ;  /* 0x0000000a08031981 */ /* 0x0002a6000c1e1900 */
[----:B------:R-:W-:Y:S01]  /*0410*/  IMAD.MOV.U32 R92, RZ, RZ, RZ ;  /* 0x000000ffff5c7224 */ /* 0x000fe200078e00ff */
[----:B------:R3:W4:Y:S01]  /*0420*/  @P0 LDG.E R0, [R6.64] ;  /* 0x0000000a06000981 */ /* 0x000722000c1e1900 */
[----:B------:R-:W-:Y:S02]  /*0430*/  IMAD.MOV.U32 R100, RZ, RZ, RZ ;  /* 0x000000ffff647224 */ /* 0x000fe400078e00ff */
[----:B------:R-:W-:Y:S02]  /*0440*/  IMAD.MOV.U32 R15, RZ, RZ, RZ ;  /* 0x000000ffff0f7224 */ /* 0x000fe400078e00ff */
[----:B------:R-:W-:-:S05]  /*0450*/  IMAD.WIDE R10, R197, R2, c[0x0][0x348] ;  /* 0x0000d200c50a7625 */ /* 0x000fca00078e0202 */
[----:B------:R2:W5:Y:S01]  /*0460*/  @P2 LDG.E R92, [R10.64] ;  /* 0x0000000a0a5c2981 */ /* 0x000562000c1e1900 */
[----:B-1----:R-:W-:-:S04]  /*0470*/  IMAD.WIDE R8, R197, R2, c[0x0][0x350] ;  /* 0x0000d400c5087625 */ /* 0x002fc800078e0202 */
[----:B---3--:R-:W-:Y:S01]  /*0480*/  IMAD.WIDE R6, R197, R2, c[0x0][0x358] ;  /* 0x0000d600c5067625 */ /* 0x008fe200078e0202 */
[----:B------:R1:W5:Y:S04]  /*0490*/  @P3 LDG.E R100, [R8.64] ;  /* 0x0000000a08643981 */ /* 0x000368000c1e1900 */
[----:B------:R1:W5:Y:S04]  /*04a0*/  @P4 LDG.E R15, [R6.64] ;  /* 0x0000000a060f4981 */ /* 0x000368000c1e1900 */
[----:B------:R-:W3:Y:S01]  /*04b0*/  S2R R196, SR_CTAID.Y ;  /* 0x0000000000c47919 */ /* 0x000ee20000002600 */
[----:B------:R-:W-:-:S02]  /*04c0*/  UMOV UR8, URZ ;  /* 0x0000003f00087c82 */ /* 0x000fc40008000000 */
[----:B------:R-:W-:Y:S02]  /*04d0*/  ULDC UR12, c[0x0][0x168] ;  /* 0x00005a00000c7ab9 */ /* 0x000fe40000000800 */
[----:B------:R-:W-:Y:S02]  /*04e0*/  ULDC UR4, c[0x0][0x2ac] ;  /* 0x0000ab0000047ab9 */ /* 0x000fe40000000800 */
[----:B------:R-:W-:Y:S02]  /*04f0*/  ULDC UR17, c[0x0][0x1d0] ;  /* 0x0000740000117ab9 */ /* 0x000fe40000000800 */
[----:B------:R-:W-:Y:S01]  /*0500*/  UIMAD UR17, UR4, UR17, URZ ;  /* 0x00000011041172a4 */ /* 0x000fe2000f8e023f */
[----:B------:R-:W-:Y:S01]  /*0510*/  IMAD.MOV.U32 R93, RZ, RZ, c[0x0][0x228] ;  /* 0x00008a00ff5d7624 */ /* 0x000fe200078e00ff */
[----:B---3--:R-:W-:Y:S01]  /*0520*/  SHF.R.S32.HI R90, RZ, 0x1f, R196 ;  /* 0x0000001fff5a7819 */ /* 0x008fe200000114c4 */
[----:B--2---:R1:W2:Y:S08]  /*0530*/  @P1 R2UR UR8, R3 ;  /* 0x00000000030813c2 */ /* 0x0042b000000e0000 */
[----:B----4-:R1:W3:Y:S01]  /*0540*/  @P0 R2UR UR12, R0 ;  /* 0x00000000000c03c2 */ /* 0x0102e200000e0000 */
[----:B------:R-:W-:Y:S05]  /*0550*/  @P0 BRA `(.L_x_1588) ;  /* 0x0000006000000947 */ /* 0x000fea0003800000 */
[----:B------:R-:W-:Y:S05]  /*0560*/  @!P2 BRA `(.L_x_1588) ;  /* 0x000000500000a947 */ /* 0x000fea0003800000 */
[----:B-1----:R-:W4:Y:S04]  /*0570*/  LDG.E R3, [R10.64] ;  /* 0x0000000a0a037981 */ /* 0x002f28000c1e1900 */
[----:B---3--:R-:W3:Y:S01]  /*0580*/  LDG.E R0, [R10.64+0x4] ;  /* 0x0000040a0a007981 */ /* 0x008ee2000c1e1900 */
[----:B----4-:R-:W1:Y:S08]  /*0590*/  R2UR UR12, R3 ;  /* 0x00000000030c73c2 */ /* 0x010e7000000e0000 */
[----:B---3--:R-:W1:Y:S02]  /*05a0*/  R2UR UR4, R0 ;  /* 0x00000000000473c2 */ /* 0x008e6400000e0000 */
[----:B-1----:R-:W-:-:S06]  /*05b0*/  UIADD3 UR12, -UR12, UR4, URZ ;  /* 0x000000040c0c7290 */ /* 0x002fcc000fffe13f */
.L_x_1588:
[----:B------:R-:W-:-:S04]  /*05c0*/  ISETP.NE.U32.AND P0, PT, RZ, c[0x0][0x368], PT ;  /* 0x0000da00ff007a0c */ /* 0x000fc80003f05070 */
[----:B------:R-:W-:-:S13]  /*05d0*/  ISETP.NE.AND.EX P0, PT, RZ, c[0x0][0x36c], PT, P0 ;  /* 0x0000db00ff007a0c */ /* 0x000fda0003f05300 */
[----:B------:R-:W-:Y:S05]  /*05e0*/  @!P0 BRA `(.L_x_1589) ;  /* 0x0000004000008947 */ /* 0x000fea0003800000 */
[----:B-1----:R-:W-:-:S05]  /*05f0*/  IMAD.WIDE R8, R197, R2, c[0x0][0x368] ;  /* 0x0000da00c5087625 */ /* 0x002fca00078e0202 */
[----:B------:R-:W4:Y:S02]  /*0600*/  LDG.E R0, [R8.64] ;  /* 0x0000000a08007981 */ /* 0x000f24000c1e1900 */
[----:B----4-:R1:W4:Y:S02]  /*0610*/  R2UR UR17, R0 ;  /* 0x00000000001173c2 */ /* 0x01032400000e0000 */
[----:B-1--4-:R-:W-:Y:S05]  /*0620*/  BRA `(.L_x_1590) ;  /* 0x0000006000007947 */ /* 0x012fea0003800000 */
.L_x_1589:
[----:B------:R-:W-:Y:S05]  /*0630*/  @!P3 BRA `(.L_x_1590) ;  /* 0x000000500000b947 */ /* 0x000fea0003800000 */
[----:B-1----:R-:W4:Y:S04]  /*0640*/  LDG.E R0, [R8.64] ;  /* 0x0000000a08007981 */ /* 0x002f28000c1e1900 */
[----:B---3--:R-:W3:Y:S01]  /*0650*/  LDG.E R3, [R8.64+0x4] ;  /* 0x0000040a08037981 */ /* 0x008ee2000c1e1900 */
[----:B----4-:R-:W1:Y:S08]  /*0660*/  R2UR UR17, R0 ;  /* 0x00000000001173c2 */ /* 0x010e7000000e0000 */
[----:B---3--:R-:W1:Y:S02]  /*0670*/  R2UR UR4, R3 ;  /* 0x00000000030473c2 */ /* 0x008e6400000e0000 */
[----:B-1----:R-:W-:-:S06]  /*0680*/  UIADD3 UR17, -UR17, UR4, URZ ;  /* 0x0000000411117290 */ /* 0x002fcc000fffe13f */
.L_x_1590:
[----:B-1----:R-:W4:Y:S04]  /*0690*/  @P4 LDG.E R0, [R6.64] ;  /* 0x0000000a06004981 */ /* 0x002f28000c1e1900 */
[----:B------:R-:W4:Y:S01]  /*06a0*/  @P4 LDG.E R5, [R6.64+0x4] ;  /* 0x0000040a06054981 */ /* 0x000f22000c1e1900 */
[----:B------:R-:W-:-:S04]  /*06b0*/  ISETP.NE.U32.AND P1, PT, RZ, c[0x0][0x378], PT ;  /* 0x0000de00ff007a0c */ /* 0x000fc80003f25070 */
[----:B------:R-:W-:-:S13]  /*06c0*/  ISETP.NE.AND.EX P1, PT, RZ, c[0x0][0x37c], PT, P1 ;  /* 0x0000df00ff007a0c */ /* 0x000fda0003f25310 */
[----:B------:R-:W-:-:S05]  /*06d0*/  @P1 IMAD.WIDE R8, R197, R2, c[0x0][0x378] ;  /* 0x0000de00c5081625 */ /* 0x000fca00078e0202 */
[----:B---3--:R-:W3:Y:S01]  /*06e0*/  @P1 LDG.E R3, [R8.64] ;  /* 0x0000000a08031981 */ /* 0x008ee2000c1e1900 */
[----:B------:R-:W1:Y:S01]  /*06f0*/  R2UR UR13, R4 ;  /* 0x00000000040d73c2 */ /* 0x000e6200000e0000 */
[----:B------:R-:W-:Y:S02]  /*0700*/  ULDC UR4, c[0x0][0x2c4] ;  /* 0x0000b10000047ab9 */ /* 0x000fe40000000800 */
[----:B------:R-:W-:Y:S02]  /*0710*/  UISETP.NE.AND UP2, UPT, UR4, 0x1, UPT ;  /* 0x000000010400788c */ /* 0x000fe4000bf45270 */
[----:B--2---:R-:W-:Y:S02]  /*0720*/  UIADD3 UR6, -UR8, UR17, URZ ;  /* 0x0000001108067290 */ /* 0x004fe4000fffe13f */
[----:B------:R-:W-:-:S04]  /*0730*/  ULDC.64 UR4, c[0x0][0x2c8] ;  /* 0x0000b20000047ab9 */ /* 0x000fc80000000a00 */
[----:B------:R-:W-:-:S05]  /*0740*/  IMAD R11, RZ, RZ, -UR6 ;  /* 0x80000006ff0b7e24 */ /* 0x000fca000f8e02ff */
[----:B------:R-:W-:Y:S01]  /*0750*/  IMNMX R11, RZ, R11, !PT ;  /* 0x0000000bff0b7217 */ /* 0x000fe20007800200 */
[----:B-1----:R-:W-:-:S04]  /*0760*/  @UP2 UIADD3 UR18, UR13, 0x7f, URZ ;  /* 0x0000007f0d122890 */ /* 0x002fc8000fffe03f */
[----:B------:R-:W-:Y:S01]  /*0770*/  UIMAD.WIDE.U32 UR18, UR18, UR4, URZ ;  /* 0x00000004121272a5 */ /* 0x000fe2000f8e003f */
[----:B----4-:R-:W-:Y:S01]  /*0780*/  @P4 IMAD.IADD R93, R5, 0x1, -R0 ;  /* 0x00000001055d4824 */ /* 0x010fe200078e0a00 */
[----:B------:R-:W-:-:S03]  /*0790*/  IADD3 R0, R4, 0x7f, RZ ;  /* 0x0000007f04007810 */ /* 0x000fc60007ffe0ff */
[----:B------:R-:W1:Y:S08]  /*07a0*/  R2UR UR9, R93 ;  /* 0x000000005d0973c2 */ /* 0x000e7000000e0000 */
[----:B------:R2:W4:Y:S02]  /*07b0*/  R2UR UR7, R0 ;  /* 0x00000000000773c2 */ /* 0x00052400000e0000 */
[----:B----4-:R-:W-:-:S02]  /*07c0*/  @UP2 USHF.R.U32.HI UR7, URZ, UR5, UR19 ;  /* 0x000000053f072299 */ /* 0x010fc40008011613 */
[----:B-1----:R-:W-:-:S04]  /*07d0*/  UIADD3 UR9, UR6, UR9, URZ ;  /* 0x0000000906097290 */ /* 0x002fc8000fffe03f */
[----:B------:R-:W-:Y:S02]  /*07e0*/  UIADD3 UR15, UR9, 0x40, -UR12 ;  /* 0x00000040090f7890 */ /* 0x000fe4000fffe80c */
[----:B------:R-:W-:Y:S02]  /*07f0*/  UIADD3 UR4, UR9, 0x3f, URZ ;  /* 0x0000003f09047890 */ /* 0x000fe4000fffe03f */
[----:B------:R-:W-:Y:S02]  /*0800*/  UIADD3 UR7, UR15, UR7, URZ ;  /* 0x000000070f077290 */ /* 0x000fe4000fffe03f */
[----:B------:R-:W-:Y:S02]  /*0810*/  USHF.R.S32.HI UR14, URZ, 0x1f, UR4 ;  /* 0x0000001f3f0e7899 */ /* 0x000fe40008011404 */
[----:B------:R-:W-:Y:S02]  /*0820*/  USHF.R.S32.HI UR5, URZ, 0x1f, UR7 ;  /* 0x0000001f3f057899 */ /* 0x000fe40008011407 */
[----:B------:R-:W-:-:S02]  /*0830*/  ULEA.HI UR14, UR14, UR4, URZ, 0x6 ;  /* 0x000000040e0e7291 */ /* 0x000fc4000f8f303f */
[----:B------:R-:W-:Y:S02]  /*0840*/  ULEA.HI UR5, UR5, UR7, URZ, 0x6 ;  /* 0x0000000705057291 */ /* 0x000fe4000f8f303f */
[----:B------:R-:W-:Y:S02]  /*0850*/  USHF.R.S32.HI UR16, URZ, 0x6, UR14 ;  /* 0x000000063f107899 */ /* 0x000fe4000801140e */
[----:B------:R-:W-:Y:S02]  /*0860*/  USHF.R.S32.HI UR5, URZ, 0x6, UR5 ;  /* 0x000000063f057899 */ /* 0x000fe40008011405 */
[----:B------:R-:W-:Y:S02]  /*0870*/  UMOV UR14, UR17 ;  /* 0x00000011000e7c82 */ /* 0x000fe40008000000 */
[----:B------:R-:W-:Y:S02]  /*0880*/  UISETP.LT.AND UP0, UPT, UR16, UR5, UPT ;  /* 0x000000051000728c */ /* 0x000fe4000bf01270 */
[----:B---3--:R1:W3:Y:S02]  /*0890*/  @P1 R2UR UR14, R3 ;  /* 0x00000000030e13c2 */ /* 0x0082e400000e0000 */
[----:B------:R-:W-:-:S04]  /*08a0*/  USEL UR4, UR16, UR5, UP0 ;  /* 0x0000000510047287 */ /* 0x000fc80008000000 */
[----:B------:R-:W-:-:S06]  /*08b0*/  ULEA UR4, UR4, -UR6, 0x6 ;  /* 0x8000000604047291 */ /* 0x000fcc000f8e303f */
[----:B------:R-:W-:-:S04]  /*08c0*/  IMNMX R4, R93, UR4, PT ;  /* 0x000000045d047c17 */ /* 0x000fc8000b800200 */
[----:B------:R-:W-:Y:S02]  /*08d0*/  ISETP.GT.AND P0, PT, R4, R11, PT ;  /* 0x0000000b0400720c */ /* 0x000fe40003f04270 */
[----:B------:R-:W-:-:S05]  /*08e0*/  SHF.R.U32.HI R11, RZ, 0x6, R11 ;  /* 0x00000006ff0b7819 */ /* 0x000fca000001160b */
[----:B--2---:R-:W-:-:S06]  /*08f0*/  IMAD.MOV.U32 R0, RZ, RZ, R11 ;  /* 0x000000ffff007224 */ /* 0x004fcc00078e000b */
[----:B------:R-:W-:-:S04]  /*0900*/  @P0 IADD3 R4, R4, 0x3f, RZ ;  /* 0x0000003f04040810 */ /* 0x000fc80007ffe0ff */
[----:B------:R-:W-:-:S04]  /*0910*/  @P0 SHF.R.S32.HI R5, RZ, 0x1f, R4 ;  /* 0x0000001fff050819 */ /* 0x000fc80000011404 */
[----:B------:R-:W-:-:S04]  /*0920*/  @P0 LEA.HI R5, R5, R4, RZ, 0x6 ;  /* 0x0000000405050211 */ /* 0x000fc800078f30ff */
[----:B------:R-:W-:-:S04]  /*0930*/  @P0 SHF.R.S32.HI R0, RZ, 0x6, R5 ;  /* 0x00000006ff000819 */ /* 0x000fc80000011405 */
[----:B------:R-:W-:-:S13]  /*0940*/  ISETP.GT.AND P0, PT, R0, R11, PT ;  /* 0x0000000b0000720c */ /* 0x000fda0003f04270 */
[----:B------:R-:W-:Y:S05]  /*0950*/  @!P0 BRA `(.L_x_1591) ;  /* 0x00005c1000008947 */ /* 0x000fea0003800000 */
[----:B-1-3--:R-:W-:Y:S02]  /*0960*/  ISETP.NE.U32.AND P3, PT, RZ, c[0x0][0x340], PT ;  /* 0x0000d000ff007a0c */ /* 0x00afe40003f65070 */
[----:B-----5:R-:W-:Y:S02]  /*0970*/  SHF.R.S32.HI R5, RZ, 0x1f, R15 ;  /* 0x0000001fff057819 */ /* 0x020fe4000001140f */
[----:B------:R-:W-:Y:S01]  /*0980*/  IADD3 R18, R0, -0x1, RZ ;  /* 0xffffffff00127810 */ /* 0x000fe20007ffe0ff */
[----:B------:R-:W-:Y:S01]  /*0990*/  IMAD.MOV.U32 R102, RZ, RZ, c[0x0][0x238] ;  /* 0x00008e00ff667624 */ /* 0x000fe200078e00ff */
[----:B------:R-:W-:Y:S01]  /*09a0*/  ISETP.NE.AND.EX P3, PT, RZ, c[0x0][0x344], PT, P3 ;  /* 0x0000d100ff007a0c */ /* 0x000fe20003f65330 */
[----:B------:R-:W-:Y:S02]  /*09b0*/  IMAD.MOV.U32 R107, RZ, RZ, 0x6 ;  /* 0x00000006ff6b7424 */ /* 0x000fe400078e00ff */
[----:B------:R-:W-:Y:S02]  /*09c0*/  IMAD.MOV.U32 R12, RZ, RZ, c[0x0][0x258] ;  /* 0x00009600ff0c7624 */ /* 0x000fe400078e00ff */
[----:B------:R-:W-:Y:S01]  /*09d0*/  IMAD R13, R90, c[0x0][0x240], RZ ;  /* 0x000090005a0d7a24 */ /* 0x000fe200078e02ff */
[----:B------:R-:W-:-:S02]  /*09e0*/  SEL R154, R197, RZ, !P4 ;  /* 0x000000ffc59a7207 */ /* 0x000fc40006000000 */
[----:B------:R-:W-:Y:S01]  /*09f0*/  LOP3.LUT R91, R91, 0xfffffffe, RZ, 0xc0, !PT ;  /* 0xfffffffe5b5b7812 */ /* 0x000fe200078ec0ff */
[----:B------:R-:W-:Y:S02]  /*0a00*/  IMAD.U32 R164, RZ, RZ, UR14 ;  /* 0x0000000effa47e24 */ /* 0x000fe4000f8e00ff */
[----:B------:R-:W-:Y:S01]  /*0a10*/  IMAD.U32 R158, RZ, RZ, UR14 ;  /* 0x0000000eff9e7e24 */ /* 0x000fe2000f8e00ff */
[----:B------:R-:W-:Y:S01]  /*0a20*/  USHF.R.S32.HI UR18, URZ, 0x1f, UR14 ;  /* 0x0000001f3f127899 */ /* 0x000fe2000801140e */
[----:B------:R-:W-:Y:S01]  /*0a30*/  @P3 IMAD.WIDE R166, R197, R2, c[0x0][0x340] ;  /* 0x0000d000c5a63625 */ /* 0x000fe200078e0202 */
[----:B------:R-:W-:Y:S02]  /*0a40*/  ULDC.64 UR6, c[0x0][0x290] ;  /* 0x0000a40000067ab9 */ /* 0x000fe40000000a00 */
[----:B------:R-:W-:Y:S01]  /*0a50*/  UIMAD UR6, UR18, UR6, URZ ;  /* 0x00000006120672a4 */ /* 0x000fe2000f8e023f */
[----:B------:R-:W-:Y:S01]  /*0a60*/  IMAD.U32 R160, RZ, RZ, UR14 ;  /* 0x0000000effa07e24 */ /* 0x000fe2000f8e00ff */
[----:B------:R-:W-:Y:S01]  /*0a70*/  ULDC.64 UR4, c[0x0][0x280] ;  /* 0x0000a00000047ab9 */ /* 0x000fe20000000a00 */
[----:B------:R-:W2:Y:S01]  /*0a80*/  @P3 LDG.E R166, [R166.64] ;  /* 0x0000000aa6a63981 */ /* 0x000ea2000c1e1900 */
[----:B------:R-:W-:Y:S01]  /*0a90*/  SHF.R.S32.HI R2, RZ, 0x1f, R89 ;  /* 0x0000001fff027819 */ /* 0x000fe20000011459 */
[----:B------:R-:W-:Y:S01]  /*0aa0*/  IMAD.SHL.U32 R97, R102, 0x40, RZ ;  /* 0x0000004066617824 */ /* 0x000fe200078e00ff */
[----:B------:R-:W-:Y:S01]  /*0ab0*/  ISETP.GT.AND P0, PT, R18, R11, PT ;  /* 0x0000000b1200720c */ /* 0x000fe20003f04270 */
[----:B------:R-:W-:Y:S01]  /*0ac0*/  IMAD.SHL.U32 R96, R12, 0x40, RZ ;  /* 0x000000400c607824 */ /* 0x000fe200078e00ff */
[----:B------:R-:W-:Y:S01]  /*0ad0*/  LEA.HI R6, R2, R89, RZ, 0x3 ;  /* 0x0000005902067211 */ /* 0x000fe200078f18ff */
[----:B------:R-:W-:Y:S01]  /*0ae0*/  IMAD R156, R196, c[0x0][0x244], R13 ;  /* 0x00009100c49c7a24 */ /* 0x000fe200078e020d */
[C---:B------:R-:W-:Y:S01]  /*0af0*/  SHF.L.U64.HI R95, R102.reuse, R107, c[0x0][0x23c] ;  /* 0x00008f00665f7619 */ /* 0x040fe2000001026b */
[----:B------:R-:W-:Y:S01]  /*0b00*/  IMAD.SHL.U32 R111, R102, 0x20, RZ ;  /* 0x00000020666f7824 */ /* 0x000fe200078e00ff */
[----:B------:R-:W-:Y:S01]  /*0b10*/  SHF.R.S32.HI R4, RZ, 0x3, R6 ;  /* 0x00000003ff047819 */ /* 0x000fe20000011406 */
[----:B------:R-:W-:Y:S01]  /*0b20*/  IMAD.SHL.U32 R113, R12, 0x20, RZ ;  /* 0x000000200c717824 */ /* 0x000fe200078e00ff */
[----:B------:R-:W-:Y:S01]  /*0b30*/  LOP3.LUT R6, R6, 0x1ffffff8, RZ, 0xc0, !PT ;  /* 0x1ffffff806067812 */ /* 0x000fe200078ec0ff */
[----:B------:R-:W-:Y:S01]  /*0b40*/  IMAD R10, R95, R18, RZ ;  /* 0x000000125f0a7224 */ /* 0x000fe200078e02ff */
[----:B------:R-:W-:Y:S01]  /*0b50*/  IADD3 R15, P1, R4, R15, RZ ;  /* 0x0000000f040f7210 */ /* 0x000fe20007f3e0ff */
[----:B------:R-:W-:Y:S01]  /*0b60*/  IMAD.IADD R3, R93, 0x1, -R4 ;  /* 0x000000015d037824 */ /* 0x000fe200078e0a04 */
[----:B------:R-:W-:Y:S01]  /*0b70*/  SHF.L.U64.HI R94, R12, R107, c[0x0][0x25c] ;  /* 0x000097000c5e7619 */ /* 0x000fe2000001026b */
[----:B------:R-:W-:Y:S01]  /*0b80*/  IMAD.IADD R6, R89, 0x1, -R6 ;  /* 0x0000000159067824 */ /* 0x000fe200078e0a06 */
[----:B------:R-:W-:Y:S01]  /*0b90*/  LEA.HI.X.SX32 R20, R4, R5, 0x1, P1 ;  /* 0x0000000504147211 */ /* 0x000fe200008f0eff */
[----:B------:R-:W-:Y:S01]  /*0ba0*/  IMAD R3, R18, -0x40, R3 ;  /* 0xffffffc012037824 */ /* 0x000fe200078e0203 */
[----:B------:R-:W-:Y:S01]  /*0bb0*/  SHF.R.S32.HI R7, RZ, 0x1f, R18 ;  /* 0x0000001fff077819 */ /* 0x000fe20000011412 */
[----:B------:R-:W-:Y:S01]  /*0bc0*/  IMAD.SHL.U32 R22, R6, 0x8, RZ ;  /* 0x0000000806167824 */ /* 0x000fe200078e00ff */
[----:B------:R-:W-:Y:S01]  /*0bd0*/  UIMAD UR4, UR18, UR4, URZ ;  /* 0x00000004120472a4 */ /* 0x000fe2000f8e023f */
[C---:B------:R-:W-:Y:S01]  /*0be0*/  IMAD R16, R20.reuse, c[0x0][0x238], RZ ;  /* 0x00008e0014107a24 */ /* 0x040fe200078e02ff */
[C---:B------:R-:W-:Y:S01]  /*0bf0*/  ISETP.GE.AND P2, PT, R3.reuse, 0x1, PT ;  /* 0x000000010300780c */ /* 0x040fe20003f46270 */
[----:B------:R-:W-:Y:S01]  /*0c00*/  IMAD R20, R20, c[0x0][0x258], RZ ;  /* 0x0000960014147a24 */ /* 0x000fe200078e02ff */
[----:B------:R-:W-:Y:S01]  /*0c10*/  ISETP.GE.AND P1, PT, R3, 0x21, PT ;  /* 0x000000210300780c */ /* 0x000fe20003f26270 */
[----:B------:R-:W-:Y:S01]  /*0c20*/  IMAD.SHL.U32 R3, R4, 0x40, RZ ;  /* 0x0000004004037824 */ /* 0x000fe200078e00ff */
[----:B------:R-:W-:Y:S01]  /*0c30*/  SHF.R.S32.HI R23, RZ, 0x1f, R22 ;  /* 0x0000001fff177819 */ /* 0x000fe20000011416 */
[C---:B------:R-:W-:Y:S01]  /*0c40*/  IMAD R16, R15.reuse, c[0x0][0x23c], R16 ;  /* 0x00008f000f107a24 */ /* 0x040fe200078e0210 */
[----:B------:R-:W-:Y:S01]  /*0c50*/  UIMAD UR6, UR14, UR7, UR6 ;  /* 0x000000070e0672a4 */ /* 0x000fe2000f8e0206 */
[----:B------:R-:W-:Y:S01]  /*0c60*/  IMAD R20, R15, c[0x0][0x25c], R20 ;  /* 0x000097000f147a24 */ /* 0x000fe200078e0214 */
[----:B------:R-:W-:Y:S01]  /*0c70*/  LOP3.LUT R3, R3, 0x1c0, RZ, 0xc0, !PT ;  /* 0x000001c003037812 */ /* 0x000fe200078ec0ff */
[----:B------:R-:W-:Y:S01]  /*0c80*/  IMAD.WIDE.U32 R24, R15, c[0x0][0x238], R22 ;  /* 0x00008e000f187a25 */ /* 0x000fe200078e0016 */
[----:B------:R-:W-:Y:S01]  /*0c90*/  UIMAD UR4, UR14, UR5, UR4 ;  /* 0x000000050e0472a4 */ /* 0x000fe2000f8e0204 */
[----:B------:R-:W-:-:S02]  /*0ca0*/  IADD3 R100, R100, UR17, RZ ;  /* 0x0000001164647c10 */ /* 0x000fc4000fffe0ff */
[----:B------:R-:W-:Y:S01]  /*0cb0*/  IMAD.WIDE.U32 R14, R15, c[0x0][0x258], R22 ;  /* 0x000096000f0e7a25 */ /* 0x000fe200078e0016 */
[----:B------:R-:W-:Y:S02]  /*0cc0*/  LOP3.LUT R4, R3, 0x38, R22, 0xf8, !PT ;  /* 0x0000003803047812 */ /* 0x000fe400078ef816 */
[----:B------:R-:W-:Y:S01]  /*0cd0*/  SHF.R.U32.HI R3, RZ, 0x3, R3 ;  /* 0x00000003ff037819 */ /* 0x000fe20000011603 */
[----:B------:R-:W-:Y:S02]  /*0ce0*/  IMAD R8, R94, R18, RZ ;  /* 0x000000125e087224 */ /* 0x000fe400078e02ff */
[----:B------:R-:W-:Y:S01]  /*0cf0*/  IMAD.IADD R21, R15, 0x1, R20 ;  /* 0x000000010f157824 */ /* 0x000fe200078e0214 */
[----:B------:R-:W-:Y:S01]  /*0d00*/  LOP3.LUT R3, R4, R3, RZ, 0x3c, !PT ;  /* 0x0000000304037212 */ /* 0x000fe200078e3cff */
[----:B------:R-:W-:Y:S01]  /*0d10*/  IMAD.IADD R17, R25, 0x1, R16 ;  /* 0x0000000119117824 */ /* 0x000fe200078e0210 */
[----:B------:R-:W-:Y:S01]  /*0d20*/  LEA.HI R4, R2, R89, RZ, 0x2 ;  /* 0x0000005902047211 */ /* 0x000fe200078f10ff */
[----:B------:R-:W-:Y:S01]  /*0d30*/  IMAD.MOV.U32 R20, RZ, RZ, R14 ;  /* 0x000000ffff147224 */ /* 0x000fe200078e000e */
[----:B------:R-:W-:Y:S01]  /*0d40*/  SHF.R.S32.HI R14, RZ, 0x1f, R197 ;  /* 0x0000001fff0e7819 */ /* 0x000fe200000114c5 */
[C---:B------:R-:W-:Y:S01]  /*0d50*/  IMAD R9, R7.reuse, R97, R10 ;  /* 0x0000006107097224 */ /* 0x040fe200078e020a */
[----:B------:R-:W-:Y:S01]  /*0d60*/  LOP3.LUT R10, R4, 0xfffffffc, RZ, 0xc0, !PT ;  /* 0xfffffffc040a7812 */ /* 0x000fe200078ec0ff */
[----:B------:R-:W-:Y:S01]  /*0d70*/  IMAD.MOV.U32 R16, RZ, RZ, R24 ;  /* 0x000000ffff107224 */ /* 0x000fe200078e0018 */
[----:B------:R-:W-:Y:S01]  /*0d80*/  SEL R173, R14, RZ, !P4 ;  /* 0x000000ff0ead7207 */ /* 0x000fe20006000000 */
[----:B------:R-:W-:Y:S01]  /*0d90*/  IMAD R7, R7, R96, R8 ;  /* 0x0000006007077224 */ /* 0x000fe200078e0208 */
[----:B------:R-:W-:Y:S01]  /*0da0*/  @P0 IADD3 R8, R0, -0x2, RZ ;  /* 0xfffffffe00080810 */ /* 0x000fe20007ffe0ff */
[----:B------:R-:W-:Y:S01]  /*0db0*/  IMAD.WIDE.U32 R16, R196, c[0x0][0x240], R16 ;  /* 0x00009000c4107a25 */ /* 0x000fe200078e0010 */
[----:B------:R-:W-:-:S02]  /*0dc0*/  IADD3 R0, R22, 0x40, RZ ;  /* 0x0000004016007810 */ /* 0x000fc40007ffe0ff */
[----:B------:R-:W-:Y:S01]  /*0dd0*/  @P0 SHF.R.S32.HI R5, RZ, 0x1f, R8 ;  /* 0x0000001fff050819 */ /* 0x000fe20000011408 */
[----:B------:R-:W-:Y:S01]  /*0de0*/  IMAD.IADD R157, R17, 0x1, R156 ;  /* 0x00000001119d7824 */ /* 0x000fe200078e029c */
[----:B------:R-:W-:Y:S01]  /*0df0*/  ISETP.GE.AND P6, PT, R0, c[0x0][0x1d4], PT ;  /* 0x0000750000007a0c */ /* 0x000fe20003fc6270 */
[----:B------:R-:W-:Y:S01]  /*0e00*/  IMAD.MOV.U32 R156, RZ, RZ, R16 ;  /* 0x000000ffff9c7224 */ /* 0x000fe200078e0010 */
[C---:B------:R-:W-:Y:S01]  /*0e10*/  IADD3 R0, R22.reuse, 0x80, RZ ;  /* 0x0000008016007810 */ /* 0x040fe20007ffe0ff */
[----:B------:R-:W-:Y:S01]  /*0e20*/  IMAD R175, R173, c[0x0][0x248], RZ ;  /* 0x00009200adaf7a24 */ /* 0x000fe200078e02ff */
[----:B------:R-:W-:Y:S01]  /*0e30*/  ISETP.GE.AND P4, PT, R22, c[0x0][0x1d4], PT ;  /* 0x0000750016007a0c */ /* 0x000fe20003f86270 */
[----:B------:R-:W-:Y:S01]  /*0e40*/  @P0 IMAD R6, R95, R8, RZ ;  /* 0x000000085f060224 */ /* 0x000fe200078e02ff */
[----:B------:R-:W-:Y:S01]  /*0e50*/  ISETP.GE.AND P5, PT, R0, c[0x0][0x1d4], PT ;  /* 0x0000750000007a0c */ /* 0x000fe20003fa6270 */
[----:B------:R-:W-:Y:S01]  /*0e60*/  IMAD.IADD R0, R89, 0x1, -R10 ;  /* 0x0000000159007824 */ /* 0x000fe200078e0a0a */
[----:B------:R-:W-:Y:S01]  /*0e70*/  LEA.HI R10, R2, R89, RZ, 0x6 ;  /* 0x00000059020a7211 */ /* 0x000fe200078f30ff */
[C---:B------:R-:W-:Y:S01]  /*0e80*/  IMAD R175, R154.reuse, c[0x0][0x24c], R175 ;  /* 0x000093009aaf7a24 */ /* 0x040fe200078e02af */
[----:B------:R-:W-:Y:S01]  /*0e90*/  SHF.R.S32.HI R99, RZ, 0x2, R4 ;  /* 0x00000002ff637819 */ /* 0x000fe20000011404 */
[----:B------:R-:W-:-:S03]  /*0ea0*/  IMAD.WIDE.U32 R156, R154, c[0x0][0x248], R156 ;  /* 0x000092009a9c7a25 */ /* 0x000fc600078e009c */
[----:B------:R-:W-:Y:S01]  /*0eb0*/  SHF.R.S32.HI R26, RZ, 0x1f, R99 ;  /* 0x0000001fff1a7819 */ /* 0x000fe20000011463 */
[----:B------:R-:W-:Y:S02]  /*0ec0*/  @P0 IMAD R6, R5, R97, R6 ;  /* 0x0000006105060224 */ /* 0x000fe400078e0206 */
[----:B------:R-:W-:Y:S01]  /*0ed0*/  IMAD R5, R90, c[0x0][0x260], RZ ;  /* 0x000098005a057a24 */ /* 0x000fe200078e02ff */
[----:B------:R-:W-:Y:S01]  /*0ee0*/  @P4 LOP3.LUT R91, R91, 0x1, RZ, 0xfc, !PT ;  /* 0x000000015b5b4812 */ /* 0x000fe200078efcff */
[----:B------:R-:W-:Y:S02]  /*0ef0*/  IMAD.IADD R175, R157, 0x1, R175 ;  /* 0x000000019daf7824 */ /* 0x000fe400078e02af */
[----:B------:R-:W-:Y:S01]  /*0f00*/  IMAD.MOV.U32 R174, RZ, RZ, R156 ;  /* 0x000000ffffae7224 */ /* 0x000fe200078e009c */
[----:B------:R-:W-:Y:S01]  /*0f10*/  LOP3.LUT R91, R91, 0xfffffffb, RZ, 0xc0, !PT ;  /* 0xfffffffb5b5b7812 */ /* 0x000fe200078ec0ff */
[----:B------:R-:W-:Y:S02]  /*0f20*/  IMAD.SHL.U32 R10, R10, 0x8, RZ ;  /* 0x000000080a0a7824 */ /* 0x000fe400078e00ff */
[----:B------:R-:W-:-:S02]  /*0f30*/  IMAD R5, R196, c[0x0][0x264], R5 ;  /* 0x00009900c4057a24 */ /* 0x000fc400078e0205 */
[----:B------:R-:W-:Y:S01]  /*0f40*/  IMAD.WIDE.U32 R20, R196, c[0x0][0x260], R20 ;  /* 0x00009800c4147a25 */ /* 0x000fe200078e0014 */
[----:B------:R-:W-:-:S03]  /*0f50*/  LOP3.LUT R10, R3, 0xfffffe00, R10, 0xf8, !PT ;  /* 0xfffffe00030a7812 */ /* 0x000fc600078ef80a */
[----:B------:R-:W-:Y:S02]  /*0f60*/  IMAD.IADD R21, R21, 0x1, R5 ;  /* 0x0000000115157824 */ /* 0x000fe400078e0205 */
[----:B------:R-:W-:Y:S02]  /*0f70*/  IMAD.MOV.U32 R5, RZ, RZ, 0x5 ;  /* 0x00000005ff057424 */ /* 0x000fe400078e00ff */
[----:B------:R-:W-:Y:S02]  /*0f80*/  IMAD R173, R173, c[0x0][0x268], RZ ;  /* 0x00009a00adad7a24 */ /* 0x000fe400078e02ff */
[----:B------:R-:W-:Y:S01]  /*0f90*/  @P2 IMAD.SHL.U32 R13, R10, 0x2, RZ ;  /* 0x000000020a0d2824 */ /* 0x000fe200078e00ff */
[-C--:B------:R-:W-:Y:S01]  /*0fa0*/  SHF.L.U64.HI R102, R102, R5.reuse, c[0x0][0x23c] ;  /* 0x00008f0066667619 */ /* 0x080fe20000010205 */
[----:B------:R-:W-:Y:S01]  /*0fb0*/  IMAD R173, R154, c[0x0][0x26c], R173 ;  /* 0x00009b009aad7a24 */ /* 0x000fe200078e02ad */
[----:B------:R-:W-:Y:S01]  /*0fc0*/  SHF.L.U64.HI R104, R12, R5, c[0x0][0x25c] ;  /* 0x000097000c687619 */ /* 0x000fe20000010205 */
[----:B------:R-:W-:-:S04]  /*0fd0*/  IMAD.WIDE.U32 R154, R154, c[0x0][0x268], R20 ;  /* 0x00009a009a9a7a25 */ /* 0x000fc800078e0014 */
[----:B------:R-:W-:Y:S02]  /*0fe0*/  IMAD.IADD R173, R155, 0x1, R173 ;  /* 0x000000019bad7824 */ /* 0x000fe400078e02ad */
[----:B------:R-:W-:Y:S02]  /*0ff0*/  IMAD.MOV.U32 R172, RZ, RZ, R154 ;  /* 0x000000ffffac7224 */ /* 0x000fe400078e009a */
[----:B------:R-:W-:Y:S02]  /*1000*/  IMAD.SHL.U32 R24, R0, 0x8, RZ ;  /* 0x0000000800187824 */ /* 0x000fe400078e00ff */
[----:B------:R-:W-:-:S03]  /*1010*/  IMAD.WIDE.U32 R20, R18, R96, R172 ;  /* 0x0000006012147225 */ /* 0x000fc600078e00ac */
[----:B------:R-:W-:Y:S01]  /*1020*/  SHF.R.S32.HI R25, RZ, 0x1f, R24 ;  /* 0x0000001fff197819 */ /* 0x000fe20000011418 */
[----:B------:R-:W-:Y:S01]  /*1030*/  IMAD R28, R26, c[0x0][0x290], RZ ;  /* 0x0000a4001a1c7a24 */ /* 0x000fe200078e02ff */
[----:B------:R-:W-:Y:S01]  /*1040*/  IADD3 R129, R24, 0x80, RZ ;  /* 0x0000008018817810 */ /* 0x000fe20007ffe0ff */
[----:B------:R-:W-:Y:S01]  /*1050*/  IMAD.SHL.U32 R22, R0, 0x4, RZ ;  /* 0x0000000400167824 */ /* 0x000fe200078e00ff */
[C---:B------:R-:W-:Y:S01]  /*1060*/  IADD3 R130, R24.reuse, 0x60, RZ ;  /* 0x0000006018827810 */ /* 0x040fe20007ffe0ff */
[C---:B------:R-:W-:Y:S01]  /*1070*/  IMAD R28, R99.reuse, c[0x0][0x294], R28 ;  /* 0x0000a500631c7a24 */ /* 0x040fe200078e021c */
[----:B------:R-:W-:Y:S01]  /*1080*/  IADD3 R128, R24, 0xa0, RZ ;  /* 0x000000a018807810 */ /* 0x000fe20007ffe0ff */
[----:B------:R-:W-:Y:S01]  /*1090*/  IMAD.WIDE.U32 R16, R99, c[0x0][0x290], R24 ;  /* 0x0000a40063107a25 */ /* 0x000fe200078e0018 */
[----:B------:R-:W-:Y:S02]  /*10a0*/  SHF.R.S32.HI R23, RZ, 0x1f, R22 ;  /* 0x0000001fff177819 */ /* 0x000fe40000011416 */
[----:B------:R-:W-:Y:S01]  /*10b0*/  IADD3 R19, R22, 0x40, RZ ;  /* 0x0000004016137810 */ /* 0x000fe20007ffe0ff */
[----:B------:R-:W-:Y:S01]  /*10c0*/  IMAD.IADD R17, R17, 0x1, R28 ;  /* 0x0000000111117824 */ /* 0x000fe200078e021c */
[----:B------:R-:W-:Y:S01]  /*10d0*/  SHF.R.S32.HI R121, RZ, 0x1f, R130 ;  /* 0x0000001fff797819 */ /* 0x000fe20000011482 */
[----:B------:R-:W-:Y:S01]  /*10e0*/  IMAD R26, R26, c[0x0][0x280], RZ ;  /* 0x0000a0001a1a7a24 */ /* 0x000fe200078e02ff */
[----:B------:R-:W-:Y:S01]  /*10f0*/  SHF.R.S32.HI R117, RZ, 0x1f, R128 ;  /* 0x0000001fff757819 */ /* 0x000fe20000011480 */
[----:B------:R-:W-:Y:S01]  /*1100*/  IMAD.WIDE.U32 R164, R164, c[0x0][0x290], R16 ;  /* 0x0000a400a4a47a25 */ /* 0x000fe200078e0010 */
[----:B------:R-:W-:-:S02]  /*1110*/  LEA.HI R121, R121, R130, RZ, 0x3 ;  /* 0x0000008279797211 */ /* 0x000fc400078f18ff */
[----:B------:R-:W-:Y:S01]  /*1120*/  LEA.HI R117, R117, R128, RZ, 0x3 ;  /* 0x0000008075757211 */ /* 0x000fe200078f18ff */
[----:B------:R-:W-:Y:S01]  /*1130*/  IMAD R26, R99, c[0x0][0x284], R26 ;  /* 0x0000a100631a7a24 */ /* 0x000fe200078e021a */
[----:B------:R-:W-:Y:S01]  /*1140*/  LOP3.LUT R121, R121, 0xfffffff8, RZ, 0xc0, !PT ;  /* 0xfffffff879797812 */ /* 0x000fe200078ec0ff */
[----:B------:R-:W-:Y:S01]  /*1150*/  IMAD.WIDE.U32 R30, R99, c[0x0][0x280], R24 ;  /* 0x0000a000631e7a25 */ /* 0x000fe200078e0018 */
[----:B------:R-:W-:Y:S02]  /*1160*/  LOP3.LUT R117, R117, 0xfffffff8, RZ, 0xc0, !PT ;  /* 0xfffffff875757812 */ /* 0x000fe400078ec0ff */
[----:B------:R-:W-:Y:S01]  /*1170*/  SHF.R.S32.HI R112, RZ, 0x1f, R121 ;  /* 0x0000001fff707819 */ /* 0x000fe20000011479 */
[----:B------:R-:W-:Y:S01]  /*1180*/  IMAD.WIDE.U32 R38, R99, c[0x0][0x280], R22 ;  /* 0x0000a00063267a25 */ /* 0x000fe200078e0016 */
[----:B------:R-:W-:Y:S02]  /*1190*/  SHF.R.S32.HI R108, RZ, 0x1f, R117 ;  /* 0x0000001fff6c7819 */ /* 0x000fe40000011475 */
[----:B------:R-:W-:Y:S01]  /*11a0*/  IADD3 R135, R165, UR6, RZ ;  /* 0x00000006a5877c10 */ /* 0x000fe2000fffe0ff */
[----:B------:R-:W-:-:S02]  /*11b0*/  IMAD.IADD R31, R31, 0x1, R26 ;  /* 0x000000011f1f7824 */ /* 0x000fc400078e021a */
[----:B------:R-:W-:Y:S02]  /*11c0*/  IMAD.IADD R27, R26, 0x1, R39 ;  /* 0x000000011a1b7824 */ /* 0x000fe400078e0227 */
[----:B------:R-:W-:Y:S02]  /*11d0*/  IMAD.MOV.U32 R26, RZ, RZ, R38 ;  /* 0x000000ffff1a7224 */ /* 0x000fe400078e0026 */
[----:B------:R-:W-:Y:S02]  /*11e0*/  IMAD.IADD R16, R22, 0x1, R19 ;  /* 0x0000000116107824 */ /* 0x000fe400078e0213 */
[----:B------:R-:W-:-:S03]  /*11f0*/  IMAD.WIDE.U32 R158, R158, c[0x0][0x280], R26 ;  /* 0x0000a0009e9e7a25 */ /* 0x000fc600078e001a */
[----:B------:R-:W-:Y:S01]  /*1200*/  SHF.R.S32.HI R123, RZ, 0x1f, R16 ;  /* 0x0000001fff7b7819 */ /* 0x000fe20000011410 */
[----:B------:R-:W-:Y:S01]  /*1210*/  @P0 IMAD.WIDE.U32 R26, R8, R97, R174 ;  /* 0x00000061081a0225 */ /* 0x000fe200078e00ae */
[----:B------:R-:W-:Y:S02]  /*1220*/  SHF.R.S32.HI R8, RZ, 0x1f, R4 ;  /* 0x0000001fff087819 */ /* 0x000fe40000011404 */
[----:B------:R-:W-:Y:S01]  /*1230*/  LEA.HI R123, R123, R16, RZ, 0x3 ;  /* 0x000000107b7b7211 */ /* 0x000fe200078f18ff */
[----:B------:R-:W-:Y:S01]  /*1240*/  IMAD.MOV.U32 R136, RZ, RZ, 0x1 ;  /* 0x00000001ff887424 */ /* 0x000fe200078e00ff */
[----:B------:R-:W-:Y:S01]  /*1250*/  IADD3 R132, R159, UR4, RZ ;  /* 0x000000049f847c10 */ /* 0x000fe2000fffe0ff */
[----:B------:R-:W-:Y:S01]  /*1260*/  IMAD.MOV.U32 R131, RZ, RZ, c[0x0][0x27c] ;  /* 0x00009f00ff837624 */ /* 0x000fe200078e00ff */
[----:B------:R-:W-:Y:S01]  /*1270*/  LOP3.LUT R123, R123, 0xfffffff8, RZ, 0xc0, !PT ;  /* 0xfffffff87b7b7812 */ /* 0x000fe200078ec0ff */
[----:B------:R-:W-:Y:S01]  /*1280*/  IMAD R125, R0, 0x40, R99 ;  /* 0x00000040007d7824 */ /* 0x000fe200078e0263 */
[----:B------:R-:W-:Y:S01]  /*1290*/  SHF.R.S32.HI R0, RZ, 0x1f, R129 ;  /* 0x0000001fff007819 */ /* 0x000fe20000011481 */
[----:B------:R-:W-:Y:S01]  /*12a0*/  IMAD.WIDE.U32 R40, R99, c[0x0][0x290], R22 ;  /* 0x0000a40063287a25 */ /* 0x000fe200078e0016 */
[----:B------:R-:W-:-:S02]  /*12b0*/  SHF.R.S32.HI R144, RZ, 0x1f, R123 ;  /* 0x0000001fff907819 */ /* 0x000fc4000001147b */
[----:B------:R-:W-:Y:S01]  /*12c0*/  LEA.HI R119, R0, R129, RZ, 0x3 ;  /* 0x0000008100777211 */ /* 0x000fe200078f18ff */
[----:B------:R-:W-:-:S03]  /*12d0*/  IMAD.WIDE.U32 R168, R196, c[0x0][0x1e8], RZ ;  /* 0x00007a00c4a87a25 */ /* 0x000fc600078e00ff */
[----:B------:R-:W-:Y:S01]  /*12e0*/  LOP3.LUT R119, R119, 0xfffffff8, RZ, 0xc0, !PT ;  /* 0xfffffff877777812 */ /* 0x000fe200078ec0ff */
[----:B------:R-:W-:Y:S02]  /*12f0*/  IMAD.IADD R29, R28, 0x1, R41 ;  /* 0x000000011c1d7824 */ /* 0x000fe400078e0229 */
[----:B------:R-:W-:Y:S01]  /*1300*/  IMAD.MOV.U32 R28, RZ, RZ, R40 ;  /* 0x000000ffff1c7224 */ /* 0x000fe200078e0028 */
[----:B------:R-:W-:Y:S01]  /*1310*/  SHF.R.S32.HI R110, RZ, 0x1f, R119 ;  /* 0x0000001fff6e7819 */ /* 0x000fe20000011477 */
[----:B------:R-:W-:Y:S02]  /*1320*/  IMAD R101, R90, c[0x0][0x210], RZ ;  /* 0x000084005a657a24 */ /* 0x000fe400078e02ff */
[----:B------:R-:W-:Y:S02]  /*1330*/  IMAD.U32 R162, RZ, RZ, UR14 ;  /* 0x0000000effa27e24 */ /* 0x000fe4000f8e00ff */
[----:B------:R-:W-:-:S04]  /*1340*/  IMAD.WIDE.U32 R160, R160, c[0x0][0x290], R28 ;  /* 0x0000a400a0a07a25 */ /* 0x000fc800078e001c */
[----:B------:R-:W-:Y:S01]  /*1350*/  IMAD.MOV.U32 R114, RZ, RZ, c[0x0][0x27c] ;  /* 0x00009f00ff727624 */ /* 0x000fe200078e00ff */
[----:B------:R-:W-:Y:S01]  /*1360*/  IADD3 R133, R161, UR6, RZ ;  /* 0x00000006a1857c10 */ /* 0x000fe2000fffe0ff */
[----:B------:R-:W-:-:S04]  /*1370*/  IMAD.WIDE.U32 R170, R196, c[0x0][0x210], RZ ;  /* 0x00008400c4aa7a25 */ /* 0x000fc800078e00ff */
[----:B------:R-:W-:Y:S02]  /*1380*/  IMAD R101, R196, c[0x0][0x214], R101 ;  /* 0x00008500c4657a24 */ /* 0x000fe400078e0265 */
[----:B------:R-:W-:-:S04]  /*1390*/  IMAD.WIDE.U32 R162, R162, c[0x0][0x280], R30 ;  /* 0x0000a000a2a27a25 */ /* 0x000fc800078e001e */
[----:B------:R-:W-:Y:S01]  /*13a0*/  IMAD.MOV.U32 R53, RZ, RZ, RZ ;  /* 0x000000ffff357224 */ /* 0x000fe200078e00ff */
[----:B------:R-:W-:Y:S01]  /*13b0*/  IADD3 R134, R163, UR4, RZ ;  /* 0x00000004a3867c10 */ /* 0x000fe2000fffe0ff */
[----:B------:R-:W-:Y:S01]  /*13c0*/  IMAD.MOV.U32 R67, RZ, RZ, 0x1 ;  /* 0x00000001ff437424 */ /* 0x000fe200078e00ff */
[----:B------:R-:W-:Y:S01]  /*13d0*/  ULDC.U8 UR4, c[0x0][0x298] ;  /* 0x0000a60000047ab9 */ /* 0x000fe20000000000 */
[----:B------:R-:W-:Y:S02]  /*13e0*/  IMAD.SHL.U32 R114, R114, 0x2, RZ ;  /* 0x0000000272727824 */ /* 0x000fe400078e00ff */
[----:B------:R-:W-:Y:S01]  /*13f0*/  IMAD.IADD R101, R171, 0x1, R101 ;  /* 0x00000001ab657824 */ /* 0x000fe200078e0265 */
[----:B--2---:R-:W-:Y:S01]  /*1400*/  @P3 SHF.R.S32.HI R167, RZ, 0x1f, R166 ;  /* 0x0000001fffa73819 */ /* 0x004fe200000114a6 */
[----:B------:R-:W-:Y:S02]  /*1410*/  @!P3 IMAD.MOV.U32 R167, RZ, RZ, R14 ;  /* 0x000000ffffa7b224 */ /* 0x000fe400078e000e */
[----:B------:R-:W-:-:S04]  /*1420*/  IMAD.WIDE.U32 R14, R18, R97, R174 ;  /* 0x00000061120e7225 */ /* 0x000fc800078e00ae */
[----:B------:R-:W-:Y:S01]  /*1430*/  @!P3 IMAD.MOV.U32 R166, RZ, RZ, R197 ;  /* 0x000000ffffa6b224 */ /* 0x000fe200078e00c5 */
[----:B------:R-:W-:Y:S01]  /*1440*/  @P2 LEA R32, P3, R14, c[0x0][0x220], 0x1 ;  /* 0x000088000e202a11 */ /* 0x000fe200078608ff */
[----:B------:R-:W-:Y:S02]  /*1450*/  IMAD.IADD R3, R15, 0x1, R9 ;  /* 0x000000010f037824 */ /* 0x000fe400078e0209 */
[----:B------:R-:W-:-:S03]  /*1460*/  @P1 IMAD.SHL.U32 R9, R10, 0x2, RZ ;  /* 0x000000020a091824 */ /* 0x000fc600078e00ff */
[----:B------:R-:W-:Y:S02]  /*1470*/  @P2 LEA.HI.X R33, R14, c[0x0][0x224], R3, 0x1, P3 ;  /* 0x000089000e212a11 */ /* 0x000fe400018f0c03 */
[----:B------:R-:W-:-:S03]  /*1480*/  @P1 IADD3 R14, P3, R111, R14, RZ ;  /* 0x0000000e6f0e1210 */ /* 0x000fc60007f7e0ff */
[----:B------:R-:W-:Y:S01]  /*1490*/  @!PT LDS RZ, [RZ] ;  /* 0x00000000fffff984 */ /* 0x000fe20000000800 */
[----:B------:R-:W-:Y:S01]  /*14a0*/  @!PT LDS RZ, [RZ] ;  /* 0x00000000fffff984 */ /* 0x000fe20000000800 */
[----:B------:R-:W-:Y:S01]  /*14b0*/  @!PT LDS RZ, [RZ] ;  /* 0x00000000fffff984 */ /* 0x000fe20000000800 */
[----:B------:R1:W-:Y:S02]  /*14c0*/  @P2 LDGSTS.E.BYPASS.LTC128B.128 [R13+0xc100], [R32.64], !P4 ;  /* 0x0c100000200d2fae */ /* 0x0003e4000e101d4a */
[----:B------:R-:W-:Y:S01]  /*14d0*/  @P1 IMAD.X R3, R102, 0x1, R3, P3 ;  /* 0x0000000166031824 */ /* 0x000fe200018e0603 */
[C---:B------:R-:W-:Y:S01]  /*14e0*/  @P1 LEA R36, P3, R14.reuse, c[0x0][0x220], 0x1 ;  /* 0x000088000e241a11 */ /* 0x040fe200078608ff */
[----:B------:R1:W-:Y:S03]  /*14f0*/  @P2 LDGSTS.E.BYPASS.LTC128B.128 [R13+0xe100], [R32.64+0x80], !P6 ;  /* 0x0e100080200d2fae */ /* 0x0003e6000f101d4a */
[----:B------:R-:W-:Y:S01]  /*1500*/  @P1 LEA.HI.X R37, R14, c[0x0][0x224], R3, 0x1, P3 ;  /* 0x000089000e251a11 */ /* 0x000fe200018f0c03 */
[----:B------:R1:W-:Y:S01]  /*1510*/  @P2 LDGSTS.E.BYPASS.LTC128B.128 [R13+0x10100], [R32.64+0x100], !P5 ;  /* 0x10100100200d2fae */ /* 0x0003e2000e901d4a */
[----:B------:R-:W-:Y:S01]  /*1520*/  IMAD.IADD R3, R21, 0x1, R7 ;  /* 0x0000000115037824 */ /* 0x000fe200078e0207 */
[----:B------:R-:W-:-:S02]  /*1530*/  @P2 LEA R34, P3, R20, c[0x0][0x250], 0x1 ;  /* 0x0000940014222a11 */ /* 0x000fc400078608ff */
[----:B------:R2:W-:Y:S02]  /*1540*/  @P1 LDGSTS.E.BYPASS.LTC128B.128 [R9+0xd100], [R36.64], !P4 ;  /* 0x0d10000024091fae */ /* 0x0005e4000e101d4a */
[----:B------:R-:W-:Y:S02]  /*1550*/  @P2 LEA.HI.X R35, R20, c[0x0][0x254], R3, 0x1, P3 ;  /* 0x0000950014232a11 */ /* 0x000fe400018f0c03 */
[----:B------:R2:W-:Y:S01]  /*1560*/  @P1 LDGSTS.E.BYPASS.LTC128B.128 [R9+0xf100], [R36.64+0x80], !P6 ;  /* 0x0f10008024091fae */ /* 0x0005e2000f101d4a */
[----:B------:R-:W-:-:S03]  /*1570*/  ISETP.GE.AND P3, PT, R24, c[0x0][0x27c], PT ;  /* 0x00009f0018007a0c */ /* 0x000fc60003f66270 */
[----:B------:R2:W-:Y:S01]  /*1580*/  @P1 LDGSTS.E.BYPASS.LTC128B.128 [R9+0x11100], [R36.64+0x100], !P5 ;  /* 0x1110010024091fae */ /* 0x0005e2000e901d4a */
[----:B------:R-:W-:-:S03]  /*1590*/  SEL R7, RZ, c[0x0][0x27c], !P3 ;  /* 0x00009f00ff077a07 */ /* 0x000fc60005800000 */
[----:B------:R-:W0:Y:S02]  /*15a0*/  LDGDEPBAR ;  /* 0x00000000000079af */ /* 0x000e240000000000 */
[----:B------:R-:W-:Y:S02]  /*15b0*/  IMAD.IADD R14, R24, 0x1, R7 ;  /* 0x00000001180e7824 */ /* 0x000fe400078e0207 */
[----:B------:R-:W-:Y:S01]  /*15c0*/  @P2 IMAD.SHL.U32 R7, R10, 0x2, RZ ;  /* 0x000000020a072824 */ /* 0x000fe200078e00ff */
[----:B------:R-:W-:Y:S01]  /*15d0*/  BAR.SYNC.DEFER_BLOCKING 0x0 ;  /* 0x0000000000007b1d */ /* 0x000fe20000010000 */
[----:B------:R-:W-:Y:S02]  /*15e0*/  @P3 LOP3.LUT R91, R91, 0x4, RZ, 0xfc, !PT ;  /* 0x000000045b5b3812 */ /* 0x000fe400078efcff */
[----:B------:R-:W-:Y:S02]  /*15f0*/  SHF.R.S32.HI R5, RZ, 0x1f, R14 ;  /* 0x0000001fff057819 */ /* 0x000fe4000001140e */
[----:B------:R-:W-:-:S02]  /*1600*/  LOP3.LUT R91, R91, 0xfffffffd, RZ, 0xc0, !PT ;  /* 0xfffffffd5b5b7812 */ /* 0x000fc400078ec0ff */
[CC--:B------:R-:W-:Y:S02]  /*1610*/  LEA.HI R122, R5.reuse, R14.reuse, RZ, 0x3 ;  /* 0x0000000e057a7211 */ /* 0x0c0fe400078f18ff */
[----:B------:R-:W-:Y:S02]  /*1620*/  LEA.HI R5, R5, R14, RZ, 0x6 ;  /* 0x0000000e05057211 */ /* 0x000fe400078f30ff */
[----:B------:R-:W-:-:S03]  /*1630*/  LOP3.LUT R138, R122, 0xfffffff8, RZ, 0xc0, !PT ;  /* 0xfffffff87a8a7812 */ /* 0x000fc600078ec0ff */
[----:B------:R-:W-:Y:S01]  /*1640*/  IMAD.SHL.U32 R5, R5, 0x40, RZ ;  /* 0x0000004005057824 */ /* 0x000fe200078e00ff */
[----:B------:R-:W-:-:S04]  /*1650*/  SHF.R.S32.HI R137, RZ, 0x1f, R138 ;  /* 0x0000001fff897819 */ /* 0x000fc8000001148a */
[----:B------:R-:W-:Y:S02]  /*1660*/  LOP3.LUT R5, R5, 0xfffff000, RZ, 0xc0, !PT ;  /* 0xfffff00005057812 */ /* 0x000fe400078ec0ff */
[C---:B------:R-:W-:Y:S01]  /*1670*/  SHF.L.U64.HI R137, R138.reuse, 0x1, R137 ;  /* 0x000000018a897819 */ /* 0x040fe20000010289 */
[----:B------:R-:W-:Y:S01]  /*1680*/  IMAD.SHL.U32 R138, R138, 0x2, RZ ;  /* 0x000000028a8a7824 */ /* 0x000fe200078e00ff */
[----:B------:R-:W-:Y:S01]  /*1690*/  @!PT LDS RZ, [RZ] ;  /* 0x00000000fffff984 */ /* 0x000fe20000000800 */
[----:B------:R-:W-:Y:S01]  /*16a0*/  @!PT LDS RZ, [RZ] ;  /* 0x00000000fffff984 */ /* 0x000fe20000000800 */
[----:B------:R-:W-:Y:S01]  /*16b0*/  @!PT LDS RZ, [RZ] ;  /* 0x00000000fffff984 */ /* 0x000fe20000000800 */
[----:B------:R3:W-:Y:S04]  /*16c0*/  @P2 LDGSTS.E.BYPASS.LTC128B.128 [R7+0x100], [R34.64], !P4 ;  /* 0x0010000022072fae */ /* 0x0007e8000e101d4a */
[----:B------:R3:W-:Y:S04]  /*16d0*/  @P2 LDGSTS.E.BYPASS.LTC128B.128 [R7+0x2100], [R34.64+0x80], !P6 ;  /* 0x0210008022072fae */ /* 0x0007e8000f101d4a */
[----:B------:R3:W-:Y:S01]  /*16e0*/  @P2 LDGSTS.E.BYPASS.LTC128B.128 [R7+0x4100], [R34.64+0x100], !P5 ;  /* 0x0410010022072fae */ /* 0x0007e2000e901d4a */
[----:B------:R-:W-:-:S02]  /*16f0*/  @P1 IADD3 R12, P2, R113, R20, RZ ;  /* 0x00000014710c1210 */ /* 0x000fc40007f5e0ff */
[----:B------:R-:W-:-:S03]  /*1700*/  IADD3 R20, R22, 0x20, RZ ;  /* 0x0000002016147810 */ /* 0x000fc60007ffe0ff */
[----:B------:R-:W-:Y:S01]  /*1710*/  @P1 IMAD.X R3, R104, 0x1, R3, P2 ;  /* 0x0000000168031824 */ /* 0x000fe200010e0603 */
[----:B------:R-:W-:Y:S01]  /*1720*/  @P1 LEA R14, P2, R12, c[0x0][0x250], 0x1 ;  /* 0x000094000c0e1a11 */ /* 0x000fe200078408ff */
[----:B------:R-:W-:-:S03]  /*1730*/  IMAD.IADD R17, R22, 0x1, R20 ;  /* 0x0000000116117824 */ /* 0x000fc600078e0214 */
[----:B------:R-:W-:Y:S01]  /*1740*/  @P1 LEA.HI.X R15, R12, c[0x0][0x254], R3, 0x1, P2 ;  /* 0x000095000c0f1a11 */ /* 0x000fe200010f0c03 */
[----:B------:R-:W-:Y:S01]  /*1750*/  @P0 IMAD.IADD R3, R27, 0x1, R6 ;  /* 0x000000011b030824 */ /* 0x000fe200078e0206 */
[----:B------:R-:W-:Y:S02]  /*1760*/  ISETP.GE.AND P3, PT, R17, c[0x0][0x27c], PT ;  /* 0x00009f0011007a0c */ /* 0x000fe40003f66270 */
[----:B------:R-:W-:Y:S01]  /*1770*/  LEA.HI R6, R8, R99, RZ, 0x3 ;  /* 0x0000006308067211 */ /* 0x000fe200078f18ff */
[----:B------:R4:W-:Y:S01]  /*1780*/  @P1 LDGSTS.E.BYPASS.LTC128B.128 [R9+0x1100], [R14.64], !P4 ;  /* 0x011000000e091fae */ /* 0x0009e2000e101d4a */
[----:B------:R-:W-:Y:S02]  /*1790*/  SEL R12, RZ, c[0x0][0x27c], !P3 ;  /* 0x00009f00ff0c7a07 */ /* 0x000fe40005800000 */
[----:B------:R-:W-:Y:S01]  /*17a0*/  LOP3.LUT R6, R6, 0xfffffff8, RZ, 0xc0, !PT ;  /* 0xfffffff806067812 */ /* 0x000fe200078ec0ff */
[----:B------:R4:W-:Y:S01]  /*17b0*/  @P1 LDGSTS.E.BYPASS.LTC128B.128 [R9+0x3100], [R14.64+0x80], !P6 ;  /* 0x031000800e091fae */ /* 0x0009e2000f101d4a */
[----:B------:R-:W-:-:S03]  /*17c0*/  SHF.R.S32.HI R124, RZ, 0x1f, R17 ;  /* 0x0000001fff7c7819 */ /* 0x000fc60000011411 */
[----:B------:R4:W-:Y:S01]  /*17d0*/  @P1 LDGSTS.E.BYPASS.LTC128B.128 [R9+0x5100], [R14.64+0x100], !P5 ;  /* 0x051001000e091fae */ /* 0x0009e2000e901d4a */
[----:B------:R-:W-:Y:S01]  /*17e0*/  IMAD.IADD R126, R99, 0x1, -R6 ;  /* 0x00000001637e7824 */ /* 0x000fe200078e0a06 */
[----:B------:R-:W-:Y:S01]  /*17f0*/  @P3 LOP3.LUT R91, R91, 0x2, RZ, 0xfc, !PT ;  /* 0x000000025b5b3812 */ /* 0x000fe200078efcff */
[----:B---3--:R-:W-:Y:S01]  /*1800*/  IMAD.IADD R7, R12, 0x1, R17 ;  /* 0x000000010c077824 */ /* 0x008fe200078e0211 */
[----:B------:R-:W-:Y:S01]  /*1810*/  @P0 LEA R12, P1, R26, c[0x0][0x220], 0x1 ;  /* 0x000088001a0c0a11 */ /* 0x000fe200078208ff */
[----:B------:R-:W0:Y:S01]  /*1820*/  LDGDEPBAR ;  /* 0x00000000000079af */ /* 0x000e220000000000 */
[----:B------:R-:W-:Y:S01]  /*1830*/  IMAD.SHL.U32 R127, R126, 0x40, RZ ;  /* 0x000000407e7f7824 */ /* 0x000fe200078e00ff */
[----:B------:R-:W-:Y:S02]  /*1840*/  LOP3.LUT R91, R91, 0xffffffef, RZ, 0xc0, !PT ;  /* 0xffffffef5b5b7812 */ /* 0x000fe400078ec0ff */
[----:B------:R-:W-:Y:S02]  /*1850*/  SHF.R.S32.HI R4, RZ, 0x1f, R7 ;  /* 0x0000001fff047819 */ /* 0x000fe40000011407 */
[----:B-1----:R-:W-:-:S02]  /*1860*/  @P0 LEA.HI.X R13, R26, c[0x0][0x224], R3, 0x1, P1 ;  /* 0x000089001a0d0a11 */ /* 0x002fc400008f0c03 */
[CC--:B------:R-:W-:Y:S02]  /*1870*/  LEA.HI R146, R4.reuse, R7.reuse, RZ, 0x3 ;  /* 0x0000000704927211 */ /* 0x0c0fe400078f18ff */
[----:B------:R-:W-:Y:S01]  /*1880*/  LEA.HI R4, R4, R7, RZ, 0x6 ;  /* 0x0000000704047211 */ /* 0x000fe200078f30ff */
[----:B------:R-:W-:Y:S01]  /*1890*/  @P0 IMAD.SHL.U32 R7, R10, 0x2, RZ ;  /* 0x000000020a070824 */ /* 0x000fe200078e00ff */
[----:B------:R-:W-:Y:S02]  /*18a0*/  @P0 LEA R26, P1, R111, R12, 0x1 ;  /* 0x0000000c6f1a0211 */ /* 0x000fe400078208ff */
[----:B------:R-:W-:Y:S01]  /*18b0*/  LOP3.LUT R127, R127, 0x1c0, RZ, 0xc0, !PT ;  /* 0x000001c07f7f7812 */ /* 0x000fe200078ec0ff */
[----:B------:R-:W-:Y:S01]  /*18c0*/  IMAD.SHL.U32 R4, R4, 0x40, RZ ;  /* 0x0000004004047824 */ /* 0x000fe200078e00ff */
[----:B------:R-:W-:Y:S01]  /*18d0*/  @P0 LEA.HI.X R27, R111, R13, R102, 0x1, P1 ;  /* 0x0000000d6f1b0211 */ /* 0x000fe200008f0c66 */
[----:B------:R1:W-:Y:S01]  /*18e0*/  @P0 LDGSTS.E.BYPASS.LTC128B.128 [R7+0x12100], [R12.64], !P4 ;  /* 0x121000000c070fae */ /* 0x0003e2000e101d4a */
[----:B------:R-:W-:-:S02]  /*18f0*/  LOP3.LUT P1, RZ, R126, 0x4, RZ, 0xc0, !PT ;  /* 0x000000047eff7812 */ /* 0x000fc4000782c0ff */
[----:B------:R-:W-:Y:S01]  /*1900*/  SHF.R.U32.HI R115, RZ, 0x3, R127 ;  /* 0x00000003ff737819 */ /* 0x000fe2000001167f */
[----:B------:R1:W-:Y:S01]  /*1910*/  @P0 LDGSTS.E.BYPASS.LTC128B.128 [R7+0x14100], [R12.64+0x80], !P6 ;  /* 0x141000800c070fae */ /* 0x0003e2000f101d4a */
[----:B----4-:R-:W-:Y:S02]  /*1920*/  LEA.HI R15, R2, R89, RZ, 0x5 ;  /* 0x00000059020f7211 */ /* 0x010fe400078f28ff */
[----:B------:R-:W-:Y:S01]  /*1930*/  LOP3.LUT R118, R127, 0x38, R146, 0xf8, !PT ;  /* 0x000000387f767812 */ /* 0x000fe200078ef892 */
[----:B------:R1:W-:Y:S01]  /*1940*/  @P0 LDGSTS.E.BYPASS.LTC128B.128 [R7+0x16100], [R12.64+0x100], !P5 ;  /* 0x161001000c070fae */ /* 0x0003e2000e901d4a */
[----:B------:R-:W-:Y:S01]  /*1950*/  LOP3.LUT R4, R4, 0xfffff000, RZ, 0xc0, !PT ;  /* 0xfffff00004047812 */ /* 0x000fe200078ec0ff */
[----:B------:R-:W-:Y:S01]  /*1960*/  IMAD.SHL.U32 R15, R15, 0x10, RZ ;  /* 0x000000100f0f7824 */ /* 0x000fe200078e00ff */
[----:B------:R-:W-:Y:S01]  /*1970*/  LOP3.LUT R118, R118, R115, RZ, 0x3c, !PT ;  /* 0x0000007376767212 */ /* 0x000fe200078e3cff */
[----:B------:R2:W-:Y:S01]  /*1980*/  @P0 LDGSTS.E.BYPASS.LTC128B.128 [R7+0x13100], [R26.64], !P4 ;  /* 0x131000001a070fae */ /* 0x0005e2000e101d4a */
[----:B------:R-:W-:-:S02]  /*1990*/  LOP3.LUT R0, R127, 0x18, R24, 0xf8, !PT ;  /* 0x000000187f007812 */ /* 0x000fc400078ef818 */
[----:B------:R-:W-:Y:S01]  /*19a0*/  @P1 LOP3.LUT R91, R91, 0x10, RZ, 0xfc, !PT ;  /* 0x000000105b5b1812 */ /* 0x000fe200078efcff */
[----:B------:R2:W-:Y:S01]  /*19b0*/  @P0 LDGSTS.E.BYPASS.LTC128B.128 [R7+0x15100], [R26.64+0x80], !P6 ;  /* 0x151000801a070fae */ /* 0x0005e2000f101d4a */
[----:B------:R-:W-:Y:S02]  /*19c0*/  LOP3.LUT R15, R15, 0xfffffe00, RZ, 0xc0, !PT ;  /* 0xfffffe000f0f7812 */ /* 0x000fe400078ec0ff */
[----:B------:R-:W-:Y:S01]  /*19d0*/  LOP3.LUT R91, R91, 0xfffffff7, RZ, 0xc0, !PT ;  /* 0xfffffff75b5b7812 */ /* 0x000fe200078ec0ff */
[----:B------:R2:W-:Y:S01]  /*19e0*/  @P0 LDGSTS.E.BYPASS.LTC128B.128 [R7+0x17100], [R26.64+0x100], !P5 ;  /* 0x171001001a070fae */ /* 0x0005e2000e901d4a */
[----:B------:R-:W-:Y:S02]  /*19f0*/  ISETP.GE.AND P0, PT, R16, c[0x0][0x27c], PT ;  /* 0x00009f0010007a0c */ /* 0x000fe40003f06270 */
[----:B------:R-:W-:Y:S01]  /*1a00*/  ISETP.NE.AND P1, PT, R136, c[0x0][0x2b8], PT ;  /* 0x0000ae0088007a0c */ /* 0x000fe20003f25270 */
[----:B------:R-:W0:Y:S01]  /*1a10*/  LDGDEPBAR ;  /* 0x00000000000079af */ /* 0x000e220000000000 */
[----:B------:R-:W-:-:S02]  /*1a20*/  SEL R3, RZ, c[0x0][0x27c], !P0 ;  /* 0x00009f00ff037a07 */ /* 0x000fc40004000000 */
[----:B------:R-:W-:Y:S02]  /*1a30*/  LOP3.LUT R140, R146, 0xfffffff8, RZ, 0xc0, !PT ;  /* 0xfffffff8928c7812 */ /* 0x000fe400078ec0ff */
[----:B------:R-:W-:Y:S01]  /*1a40*/  LOP3.LUT R120, R127, 0x38, R122, 0xf8, !PT ;  /* 0x000000387f787812 */ /* 0x000fe200078ef87a */
[----:B------:R-:W-:Y:S01]  /*1a50*/  IMAD.IADD R6, R3, 0x1, R16 ;  /* 0x0000000103067824 */ /* 0x000fe200078e0210 */
[----:B------:R-:W-:Y:S02]  /*1a60*/  LEA.HI R124, R124, R17, RZ, 0x3 ;  /* 0x000000117c7c7211 */ /* 0x000fe400078f18ff */
[----:B------:R-:W-:Y:S01]  /*1a70*/  IADD3 R118, R118, R4, R15 ;  /* 0x0000000476767210 */ /* 0x000fe20007ffe00f */
[----:B------:R-:W-:Y:S01]  /*1a80*/  IMAD.MOV.U32 R4, RZ, RZ, c[0x0][0x280] ;  /* 0x0000a000ff047624 */ /* 0x000fe200078e00ff */
[----:B------:R-:W-:Y:S02]  /*1a90*/  SHF.R.S32.HI R3, RZ, 0x1f, R6 ;  /* 0x0000001fff037819 */ /* 0x000fe40000011406 */
[----:B------:R-:W-:Y:S01]  /*1aa0*/  @P0 LOP3.LUT R91, R91, 0x8, RZ, 0xfc, !PT ;  /* 0x000000085b5b0812 */ /* 0x000fe200078efcff */
[----:B------:R-:W-:Y:S01]  /*1ab0*/  IMAD.SHL.U32 R109, R4, 0x40, RZ ;  /* 0x00000040046d7824 */ /* 0x000fe200078e00ff */
[----:B------:R-:W-:-:S02]  /*1ac0*/  LEA.HI R2, R3, R6, RZ, 0x3 ;  /* 0x0000000603027211 */ /* 0x000fc400078f18ff */
[----:B------:R-:W-:Y:S01]  /*1ad0*/  LEA.HI R3, R3, R6, RZ, 0x6 ;  /* 0x0000000603037211 */ /* 0x000fe200078f30ff */
[----:B------:R-:W-:Y:S01]  /*1ae0*/  IMAD.MOV.U32 R6, RZ, RZ, c[0x0][0x290] ;  /* 0x0000a400ff067624 */ /* 0x000fe200078e00ff */
[----:B------:R-:W-:Y:S02]  /*1af0*/  LOP3.LUT R116, R127, 0x38, R2, 0xf8, !PT ;  /* 0x000000387f747812 */ /* 0x000fe400078ef802 */
[----:B------:R-:W-:Y:S01]  /*1b00*/  ISETP.GE.AND P0, PT, R131, 0x1, PT ;  /* 0x000000018300780c */ /* 0x000fe20003f06270 */
[----:B------:R-:W-:Y:S01]  /*1b10*/  IMAD.SHL.U32 R3, R3, 0x40, RZ ;  /* 0x0000004003037824 */ /* 0x000fe200078e00ff */
[----:B------:R-:W-:Y:S01]  /*1b20*/  LOP3.LUT R116, R116, R115, RZ, 0x3c, !PT ;  /* 0x0000007374747212 */ /* 0x000fe200078e3cff */
[----:B------:R-:W-:Y:S01]  /*1b30*/  IMAD.SHL.U32 R105, R6, 0x40, RZ ;  /* 0x0000004006697824 */ /* 0x000fe200078e00ff */
[----:B------:R-:W-:Y:S02]  /*1b40*/  LOP3.LUT R91, R91, 0xffffffbf, RZ, 0xc0, !PT ;  /* 0xffffffbf5b5b7812 */ /* 0x000fe400078ec0ff */
[----:B------:R-:W-:-:S02]  /*1b50*/  LOP3.LUT R3, R3, 0xfffff000, RZ, 0xc0, !PT ;  /* 0xfffff00003037812 */ /* 0x000fc400078ec0ff */
[----:B------:R-:W-:Y:S02]  /*1b60*/  LOP3.LUT R142, R2, 0xfffffff8, RZ, 0xc0, !PT ;  /* 0xfffffff8028e7812 */ /* 0x000fe400078ec0ff */
[----:B------:R-:W-:Y:S01]  /*1b70*/  IADD3 R116, R116, R3, R15 ;  /* 0x0000000374747210 */ /* 0x000fe20007ffe00f */
[----:B------:R-:W-:Y:S01]  /*1b80*/  IMAD R3, R90, c[0x0][0x1e8], RZ ;  /* 0x00007a005a037a24 */ /* 0x000fe200078e02ff */
[----:B------:R-:W-:Y:S02]  /*1b90*/  LOP3.LUT R91, R91, 0xffffffdf, RZ, 0xc0, !PT ;  /* 0xffffffdf5b5b7812 */ /* 0x000fe400078ec0ff */
[-C--:B------:R-:W-:Y:S01]  /*1ba0*/  LOP3.LUT R0, R0, R115.reuse, RZ, 0x3c, !PT ;  /* 0x0000007300007212 */ /* 0x080fe200078e3cff */
[----:B------:R-:W-:Y:S01]  /*1bb0*/  IMAD R3, R196, c[0x0][0x1ec], R3 ;  /* 0x00007b00c4037a24 */ /* 0x000fe200078e0203 */
[----:B------:R-:W-:Y:S02]  /*1bc0*/  SHF.R.S32.HI R139, RZ, 0x1f, R140 ;  /* 0x0000001fff8b7819 */ /* 0x000fe4000001148c */
[----:B------:R-:W-:Y:S01]  /*1bd0*/  SHF.R.S32.HI R141, RZ, 0x1f, R142 ;  /* 0x0000001fff8d7819 */ /* 0x000fe2000001148e */
[----:B------:R-:W-:Y:S01]  /*1be0*/  IMAD.IADD R106, R169, 0x1, R3 ;  /* 0x00000001a96a7824 */ /* 0x000fe200078e0203 */
[----:B------:R-:W-:Y:S01]  /*1bf0*/  LOP3.LUT R120, R120, R115, RZ, 0x3c, !PT ;  /* 0x0000007378787212 */ /* 0x000fe200078e3cff */
[----:B------:R-:W-:Y:S01]  /*1c00*/  IMAD R3, R167, c[0x0][0x2b0], RZ ;  /* 0x0000ac00a7037a24 */ /* 0x000fe200078e02ff */
[----:B------:R-:W-:Y:S01]  /*1c10*/  LOP3.LUT R124, R124, 0xfffffff8, RZ, 0xc0, !PT ;  /* 0xfffffff87c7c7812 */ /* 0x000fe200078ec0ff */
[----:B------:R-:W-:Y:S01]  /*1c20*/  IMAD.IADD R0, R0, 0x1, R15 ;  /* 0x0000000100007824 */ /* 0x000fe200078e020f */
[----:B------:R-:W-:Y:S01]  /*1c30*/  @P1 LOP3.LUT R91, R91, 0x20, RZ, 0xfc, !PT ;  /* 0x000000205b5b1812 */ /* 0x000fe200078efcff */
[----:B------:R-:W-:Y:S01]  /*1c40*/  IMAD R3, R166, c[0x0][0x2b4], R3 ;  /* 0x0000ad00a6037a24 */ /* 0x000fe200078e0203 */
[----:B------:R-:W-:Y:S01]  /*1c50*/  SHF.L.U64.HI R103, R6, R107, c[0x0][0x294] ;  /* 0x0000a50006677619 */ /* 0x000fe2000001026b */
[----:B------:R-:W-:Y:S01]  /*1c60*/  IMAD.WIDE.U32 R166, R166, c[0x0][0x2b0], RZ ;  /* 0x0000ac00a6a67a25 */ /* 0x000fe200078e00ff */
[----:B------:R-:W-:-:S02]  /*1c70*/  SHF.L.U64.HI R139, R140, 0x1, R139 ;  /* 0x000000018c8b7819 */ /* 0x000fc4000001028b */
[----:B------:R-:W-:Y:S01]  /*1c80*/  SHF.L.U64.HI R141, R142, 0x1, R141 ;  /* 0x000000018e8d7819 */ /* 0x000fe2000001028d */
[----:B------:R-:W-:Y:S01]  /*1c90*/  IMAD.IADD R98, R167, 0x1, R3 ;  /* 0x00000001a7627824 */ /* 0x000fe200078e0203 */
[----:B------:R-:W-:Y:S01]  /*1ca0*/  IADD3 R120, R120, R5, R15 ;  /* 0x0000000578787210 */ /* 0x000fe20007ffe00f */
[----:B------:R-:W-:Y:S01]  /*1cb0*/  IMAD.SHL.U32 R140, R140, 0x2, RZ ;  /* 0x000000028c8c7824 */ /* 0x000fe200078e00ff */
[----:B------:R-:W-:Y:S01]  /*1cc0*/  SHF.L.U64.HI R107, R4, R107, c[0x0][0x284] ;  /* 0x0000a100046b7619 */ /* 0x000fe2000001026b */
[----:B------:R-:W-:Y:S01]  /*1cd0*/  IMAD.SHL.U32 R142, R142, 0x2, RZ ;  /* 0x000000028e8e7824 */ /* 0x000fe200078e00ff */
[C---:B------:R-:W-:Y:S02]  /*1ce0*/  IADD3 R14, R22.reuse, 0x50, RZ ;  /* 0x00000050160e7810 */ /* 0x040fe40007ffe0ff */
[C---:B-1----:R-:W-:Y:S02]  /*1cf0*/  IADD3 R13, R22.reuse, 0x10, RZ ;  /* 0x00000010160d7810 */ /* 0x042fe40007ffe0ff */
[----:B------:R-:W-:-:S02]  /*1d00*/  IADD3 R12, R22, 0x30, RZ ;  /* 0x00000030160c7810 */ /* 0x000fc40007ffe0ff */
[----:B------:R-:W-:Y:S02]  /*1d10*/  SHF.R.S32.HI R122, RZ, 0x3, R122 ;  /* 0x00000003ff7a7819 */ /* 0x000fe4000001147a */
[----:B------:R-:W-:Y:S02]  /*1d20*/  SHF.R.S32.HI R143, RZ, 0x1f, R124 ;  /* 0x0000001fff8f7819 */ /* 0x000fe4000001147c */
[----:B------:R-:W-:Y:S02]  /*1d30*/  SHF.R.S32.HI R146, RZ, 0x3, R146 ;  /* 0x00000003ff927819 */ /* 0x000fe40000011492 */
[----:B------:R-:W-:Y:S02]  /*1d40*/  SHF.R.S32.HI R145, RZ, 0x3, R2 ;  /* 0x00000003ff917819 */ /* 0x000fe40000011402 */
[----:B--2---:R-:W-:Y:S02]  /*1d50*/  @P0 LOP3.LUT R91, R91, 0x40, RZ, 0xfc, !PT ;  /* 0x000000405b5b0812 */ /* 0x004fe400078efcff */
.L_x_1616:
[----:B------:R-:W-:Y:S01]  /*1d60*/  ISETP.NE.AND P1, PT, R136, c[0x0][0x2b8], PT ;  /* 0x0000ae0088007a0c */ /* 0x000fe20003f25270 */
[----:B------:R-:W-:Y:S01]  /*1d70*/  IMAD.SHL.U32 R150, R18, 0x40, RZ ;  /* 0x0000004012967824 */ /* 0x000fe200078e00ff */
        /* <DEDUP_REMOVED lines=8> */
[C---:B------:R-:W-:Y:S01]  /*1e00*/  IADD3 R149, R2.reuse, 0x20, RZ ;  /* 0x0000002002957810 */ /* 0x040fe20007ffe0ff */
        /* <DEDUP_REMOVED lines=8> */
[C---:B-1----:R-:W-:Y:S04]  /*1e90*/  @!P0 IADD3 R5, P1, R3.reuse, R166, RZ ;  /* 0x000000a603058210 */ /* 0x042fe80007f3e0ff */
        /* <DEDUP_REMOVED lines=11> */
[-C--:B------:R-:W-:Y:S01]  /*1f50*/  IMAD R9, R103, R18.reuse, RZ ;  /* 0x0000001267097224 */ /* 0x080fe200078e02ff */
[----:B------:R-:W-:Y:S01]  /*1f60*/  IADD3 R150, -R150, R93, RZ ;  /* 0x0000005d96967210 */ /* 0x000fe20007ffe1ff */
[----:B------:R-:W-:Y:S02]  /*1f70*/  IMAD R2, R153, c[0x0][0x1e0], RZ ;  /* 0x0000780099027a24 */ /* 0x000fe400078e02ff */
[----:B------:R-:W-:Y:S01]  /*1f80*/  IMAD R81, R152, c[0x0][0x1f0], RZ ;  /* 0x00007c0098517a24 */ /* 0x000fe200078e02ff */
[----:B------:R-:W-:Y:S01]  /*1f90*/  IMNMX R150, R150, 0x40, PT ;  /* 0x0000004096967817 */ /* 0x000fe20003800200 */
[----:B------:R-:W-:Y:S02]  /*1fa0*/  IMAD R2, R147, c[0x0][0x1e4], R2 ;  /* 0x0000790093027a24 */ /* 0x000fe400078e0202 */
[C---:B------:R-:W-:Y:S02]  /*1fb0*/  IMAD R81, R148.reuse, c[0x0][0x1f4], R81 ;  /* 0x00007d0094517a24 */ /* 0x040fe400078e0251 */
[----:B-1----:R-:W-:Y:S01]  /*1fc0*/  IMAD.WIDE.U32 R6, R109, R18, RZ ;  /* 0x000000126d067225 */ /* 0x002fe200078e00ff */
        /* <DEDUP_REMOVED lines=75> */
.L_x_1596:
[----:B------:R-:W-:Y:S05]  /*2480*/  BSYNC B0 ;  /* 0x0000000000007941 */ /* 0x000fea0003800000 */
.L_x_1595:
        /* <DEDUP_REMOVED lines=104> */
.L_x_1599:
[----:B------:R-:W-:Y:S05]  /*2b10*/  BSYNC B0 ;  /* 0x0000000000007941 */ /* 0x000fea0003800000 */
.L_x_1598:
        /* <DEDUP_REMOVED lines=58> */
.L_x_1601:
[----:B------:R-:W-:Y:S05]  /*2ec0*/  BSYNC B0 ;  /* 0x0000000000007941 */ /* 0x000fea0003800000 */
.L_x_1600:
        /* <DEDUP_REMOVED lines=58> */
.L_x_1603:
[----:B------:R-:W-:Y:S05]  /*3270*/  BSYNC B0 ;  /* 0x0000000000007941 */ /* 0x000fea0003800000 */
.L_x_1602:
        /* <DEDUP_REMOVED lines=58> */
.L_x_1605:
[----:B------:R-:W-:Y:S05]  /*3620*/  BSYNC B0 ;  /* 0x0000000000007941 */ /* 0x000fea0003800000 */
.L_x_1604:
        /* <DEDUP_REMOVED lines=58> */
.L_x_1607:
[----:B------:R-:W-:Y:S05]  /*39d0*/  BSYNC B0 ;  /* 0x0000000000007941 */ /* 0x000fea0003800000 */
.L_x_1606:
        /* <DEDUP_REMOVED lines=58> */
.L_x_1594:
        /* <DEDUP_REMOVED lines=47> */
.L_x_1609:
[----:B------:R-:W-:Y:S05]  /*4070*/  BSYNC B0 ;  /* 0x0000000000007941 */ /* 0x000fea0003800000 */
.L_x_1608:
        /* <DEDUP_REMOVED lines=60> */
[----:B------:R-:W-:Y:S02]  /*4440*/  @!P0 PRMT R50, R50, 0x5410, R51 ;  /* 0x0000541032328816 */ /* 0x000fe40000000033 */
[--C-:B------:R-:W-:Y:S01]  /*4450*/  @!P0 SHF.R.U64 R46, R46, 0x10, R47.reuse ;  /* 0x000000102e2e8819 */ /* 0x100fe2000000122f */
[----:B------:R-:W-:Y:S01]  /*4460*/  IMAD.SHL.U32 R183, R183, 0x200, RZ ;  /* 0x00000200b7b77824 */ /* 0x000fe200078e00ff */
[----:B------:R-:W-:Y:S02]  /*4470*/  LOP3.LUT R184, R127, 0x38, R178, 0xf8, !PT ;  /* 0x000000387fb87812 */ /* 0x000fe400078ef8b2 */
[----:B------:R-:W-:Y:S02]  /*4480*/  @!P0 SHF.R.U32.HI R47, RZ, 0x10, R47 ;  /* 0x00000010ff2f8819 */ /* 0x000fe4000001162f */
[----:B------:R-:W-:Y:S02]  /*4490*/  LOP3.LUT R183, R183, 0x7ffff000, RZ, 0xc0, !PT ;  /* 0x7ffff000b7b77812 */ /* 0x000fe400078ec0ff */
[----:B------:R-:W-:Y:S02]  /*44a0*/  LOP3.LUT R184, R184, R115, RZ, 0x3c, !PT ;  /* 0x00000073b8b87212 */ /* 0x000fe400078e3cff */
[----:B------:R-:W-:Y:S02]  /*44b0*/  @!P0 SHF.R.U32.HI R57, RZ, 0x10, R57 ;  /* 0x00000010ff398819 */ /* 0x000fe40000011639 */
[----:B------:R-:W-:Y:S02]  /*44c0*/  IADD3 R184, R184, R183, R15 ;  /* 0x000000b7b8b87210 */ /* 0x000fe40007ffe00f */
[----:B------:R-:W-:Y:S02]  /*44d0*/  IADD3 R183, R120, R179, RZ ;  /* 0x000000b378b77210 */ /* 0x000fe40007ffe0ff */
[----:B------:R-:W-:Y:S01]  /*44e0*/  @!P0 PRMT R56, R55, 0x5410, R56 ;  /* 0x0000541037388816 */ /* 0x000fe20000000038 */
[----:B------:R-:W-:Y:S01]  /*44f0*/  IMAD.IADD R184, R179, 0x1, R184 ;  /* 0x00000001b3b87824 */ /* 0x000fe200078e02b8 */
[----:B------:R-:W-:Y:S01]  /*4500*/  @!P0 PRMT R49, R49, 0x5410, R52 ;  /* 0x0000541031318816 */ /* 0x000fe20000000034 */
[----:B------:R-:W-:Y:S01]  /*4510*/  IMAD.SHL.U32 R180, R183, 0x2, RZ ;  /* 0x00000002b7b47824 */ /* 0x000fe200078e00ff */
[----:B------:R-:W-:Y:S01]  /*4520*/  @!P0 PRMT R44, R44, 0x5410, R47 ;  /* 0x000054102c2c8816 */ /* 0x000fe2000000002f */
[----:B------:R-:W-:Y:S01]  /*4530*/  IMAD.SHL.U32 R182, R184, 0x2, RZ ;  /* 0x00000002b8b67824 */ /* 0x000fe200078e00ff */
[----:B------:R-:W-:Y:S01]  /*4540*/  @!P0 SHF.R.U64 R61, R58, 0x10, R59 ;  /* 0x000000103a3d8819 */ /* 0x000fe2000000123b */
[----:B------:R-:W-:Y:S01]  /*4550*/  @!P0 IMAD.U32 R47, R50, 0x10000, RZ ;  /* 0x00010000322f8824 */ /* 0x000fe200078e00ff */
[----:B--2---:R-:W1:Y:S01]  /*4560*/  LDS.128 R80, [R180+0xc100] ;  /* 0x00c10000b4507984 */ /* 0x004e620000000c00 */
[----:B------:R-:W-:Y:S01]  /*4570*/  @!P0 IMAD.U32 R55, R56, 0x10000, RZ ;  /* 0x0001000038378824 */ /* 0x000fe200078e00ff */
[----:B------:R-:W-:Y:S02]  /*4580*/  @!P0 PRMT R58, R54, 0x5410, R57 ;  /* 0x00005410363a8816 */ /* 0x000fe40000000039 */
[----:B------:R-:W-:Y:S02]  /*4590*/  @!P0 PRMT R45, R45, 0x5410, R46 ;  /* 0x000054102d2d8816 */ /* 0x000fe4000000002e */
[----:B------:R-:W-:Y:S02]  /*45a0*/  @!P0 LOP3.LUT R56, R56, 0xffff0000, RZ, 0xc0, !PT ;  /* 0xffff000038388812 */ /* 0x000fe400078ec0ff */
[----:B------:R-:W2:Y:S01]  /*45b0*/  LDS.128 R32, [R182+0xc100] ;  /* 0x00c10000b6207984 */ /* 0x000ea20000000c00 */
        /* <DEDUP_REMOVED lines=36> */
[----:B------:R-:W-:Y:S01]  /*4800*/  @!P0 FMUL.FTZ R185, R51, R58 ;  /* 0x0000003a33b98220 */ /* 0x000fe20000410000 */
[----:B------:R-:W-:Y:S01]  /*4810*/  @!P0 F2FP.BF16.PACK_AB R180, R183, R180 ;  /* 0x000000b4b7b4823e */ /* 0x000fe200000010ff */
[-C--:B------:R-:W-:Y:S02]  /*4820*/  @!P0 FMUL.FTZ R5, R51, R46.reuse ;  /* 0x0000002e33058220 */ /* 0x080fe40000410000 */
        /* <DEDUP_REMOVED lines=47> */
.L_x_1611:
[----:B------:R-:W-:Y:S05]  /*4b20*/  BSYNC B0 ;  /* 0x0000000000007941 */ /* 0x000fea0003800000 */
.L_x_1610:
        /* <DEDUP_REMOVED lines=126> */
.L_x_1613:
[----:B------:R-:W-:Y:S05]  /*5310*/  BSYNC B0 ;  /* 0x0000000000007941 */ /* 0x000fea0003800000 */
.L_x_1612:
        /* <DEDUP_REMOVED lines=10> */
[----:B------:R-:W-:Y:S04]  /*53c0*/  LEA.HI.SX32 R54, R54, R145, 0x1c ;  /* 0x0000009136367211 */ /* 0x000fe800078fe2ff */
[----:B-1----:R-:W-:Y:S01]  /*53d0*/  SHF.R.S32.HI R63, RZ, 0x1f, R54 ;  /* 0x0000001fff3f7819 */ /* 0x002fe20000011436 */
        /* <DEDUP_REMOVED lines=117> */
.L_x_1593:
        /* <DEDUP_REMOVED lines=50> */
.L_x_1597:
[----:B------:R-:W-:Y:S05]  /*5e50*/  BSYNC B1 ;  /* 0x0000000000017941 */ /* 0x000fea0003800000 */
.L_x_1592:
        /* <DEDUP_REMOVED lines=78> */
.L_x_1615:
[----:B-123--:R-:W-:Y:S05]  /*6340*/  BSYNC B0 ;  /* 0x0000000000007941 */ /* 0x00efea0003800000 */
.L_x_1614:
        /* <DEDUP_REMOVED lines=34> */
.L_x_1591:
[----:B-1-3--:R-:W-:Y:S01]  /*6570*/  UIADD3 UR6, UR13, 0x7f, URZ ;  /* 0x0000007f0d067890 */ /* 0x00afe2000fffe03f */
[----:B------:R-:W-:Y:S01]  /*6580*/  PLOP3.LUT P2, PT, PT, PT, PT, 0x80, 0x0 ;  /* 0x000000000000781c */ /* 0x000fe20003f4f070 */
[----:B------:R-:W-:Y:S01]  /*6590*/  ULDC.64 UR4, c[0x0][0x2c8] ;  /* 0x0000b20000047ab9 */ /* 0x000fe20000000a00 */
[----:B------:R-:W-:Y:S01]  /*65a0*/  CS2R R98, SRZ ;  /* 0x0000000000627805 */ /* 0x000fe2000001ff00 */
[----:B------:R-:W-:Y:S01]  /*65b0*/  UIMAD.WIDE.U32 UR18, UR6, UR4, URZ ;  /* 0x00000004061272a5 */ /* 0x000fe2000f8e003f */
[----:B------:R-:W-:Y:S01]  /*65c0*/  IMAD.MOV.U32 R5, RZ, RZ, RZ ;  /* 0x000000ffff057224 */ /* 0x000fe200078e00ff */
[----:B------:R-:W-:Y:S01]  /*65d0*/  CS2R R94, SRZ ;  /* 0x00000000005e7805 */ /* 0x000fe2000001ff00 */
[----:B------:R-:W-:Y:S01]  /*65e0*/  IMAD.MOV.U32 R96, RZ, RZ, RZ ;  /* 0x000000ffff607224 */ /* 0x000fe200078e00ff */
[----:B------:R-:W-:Y:S01]  /*65f0*/  @UP2 USHF.R.U32.HI UR6, URZ, UR5, UR19 ;  /* 0x000000053f062299 */ /* 0x000fe20008011613 */
[----:B------:R-:W-:Y:S01]  /*6600*/  MOV R93, RZ ;  /* 0x000000ff005d7202 */ /* 0x000fe20000000f00 */
[----:B------:R-:W-:Y:S01]  /*6610*/  CS2R R8, SRZ ;  /* 0x0000000000087805 */ /* 0x000fe2000001ff00 */
[----:B------:R-:W-:Y:S01]  /*6620*/  CS2R R10, SRZ ;  /* 0x00000000000a7805 */ /* 0x000fe2000001ff00 */
[----:B------:R-:W-:Y:S01]  /*6630*/  UIADD3 UR6, UR15, UR6, URZ ;  /* 0x000000060f067290 */ /* 0x000fe2000fffe03f */
[----:B------:R-:W-:Y:S01]  /*6640*/  IMAD.MOV.U32 R7, RZ, RZ, RZ ;  /* 0x000000ffff077224 */ /* 0x000fe200078e00ff */
[----:B------:R-:W-:Y:S01]  /*6650*/  MOV R88, RZ ;  /* 0x000000ff00587202 */ /* 0x000fe20000000f00 */
[----:B------:R-:W-:Y:S01]  /*6660*/  CS2R R86, SRZ ;  /* 0x0000000000567805 */ /* 0x000fe2000001ff00 */
[----:B------:R-:W-:Y:S01]  /*6670*/  USHF.R.S32.HI UR4, URZ, 0x1f, UR6 ;  /* 0x0000001f3f047899 */ /* 0x000fe20008011406 */
[----:B------:R-:W-:Y:S01]  /*6680*/  CS2R R84, SRZ ;  /* 0x0000000000547805 */ /* 0x000fe2000001ff00 */
[----:B------:R-:W-:Y:S01]  /*6690*/  CS2R R82, SRZ ;  /* 0x0000000000527805 */ /* 0x000fe2000001ff00 */
[----:B------:R-:W-:Y:S01]  /*66a0*/  CS2R R80, SRZ ;  /* 0x0000000000507805 */ /* 0x000fe2000001ff00 */
[----:B------:R-:W-:Y:S01]  /*66b0*/  ULEA.HI UR4, UR4, UR6, URZ, 0x6 ;  /* 0x0000000604047291 */ /* 0x000fe2000f8f303f */
[----:B-----5:R-:W-:Y:S01]  /*66c0*/  CS2R R78, SRZ ;  /* 0x00000000004e7805 */ /* 0x020fe2000001ff00 */
[----:B------:R-:W-:Y:S01]  /*66d0*/  CS2R R76, SRZ ;  /* 0x00000000004c7805 */ /* 0x000fe2000001ff00 */
        /* <DEDUP_REMOVED lines=50> */
[----:B------:R-:W-:Y:S01]  /*6a00*/  PLOP3.LUT P1, PT, PT, PT, UP2, 0x80, 0x0 ;  /* 0x000000000000781c */ /* 0x000fe20003f2f028 */
[----:B------:R-:W-:Y:S01]  /*6a10*/  ULDC UR19, c[0x0][0x2c4] ;  /* 0x0000b10000137ab9 */ /* 0x000fe20000000800 */
[-C--:B------:R-:W-:Y:S01]  /*6a20*/  LEA.HI R2, R88, R89.reuse, RZ, 0x3 ;  /* 0x0000005958027211 */ /* 0x080fe200078f18ff */
[----:B------:R-:W-:Y:S01]  /*6a30*/  UIMAD UR19, UR12, UR19, URZ ;  /* 0x000000130c1372a4 */ /* 0x000fe2000f8e023f */
[----:B------:R-:W-:Y:S01]  /*6a40*/  SHF.R.S32.HI R3, RZ, 0x1f, R92 ;  /* 0x0000001fff037819 */ /* 0x000fe2000001145c */
[----:B------:R-:W-:Y:S01]  /*6a50*/  BSSY B0, `(.L_x_1618) ;  /* 0x0000072000007945 */ /* 0x000fe20003800000 */
[----:B------:R-:W-:Y:S02]  /*6a60*/  LOP3.LUT R132, R2, 0xfffffff8, RZ, 0xc0, !PT ;  /* 0xfffffff802847812 */ /* 0x000fe400078ec0ff */
[----:B------:R-:W-:Y:S01]  /*6a70*/  SHF.R.S32.HI R11, RZ, 0x3, R2 ;  /* 0x00000003ff0b7819 */ /* 0x000fe20000011402 */
[----:B------:R-:W-:Y:S01]  /*6a80*/  IMAD R3, R3, c[0x0][0x178], RZ ;  /* 0x00005e0003037a24 */ /* 0x000fe200078e02ff */
[----:B------:R-:W-:Y:S01]  /*6a90*/  PLOP3.LUT P0, PT, PT, PT, UP2, 0x80, 0x0 ;  /* 0x000000000000781c */ /* 0x000fe20003f0f028 */
[----:B------:R-:W-:Y:S01]  /*6aa0*/  IMAD.IADD R132, R89, 0x1, -R132 ;  /* 0x0000000159847824 */ /* 0x000fe200078e0a84 */
[----:B------:R-:W-:Y:S01]  /*6ab0*/  ISETP.NE.U32.AND P2, PT, RZ, c[0x0][0x348], PT ;  /* 0x0000d200ff007a0c */ /* 0x000fe20003f45070 */
[----:B------:R-:W-:Y:S01]  /*6ac0*/  IMAD R3, R92, c[0x0][0x17c], R3 ;  /* 0x00005f005c037a24 */ /* 0x000fe200078e0203 */
[----:B------:R-:W-:Y:S01]  /*6ad0*/  LEA.HI R6, R88, R89, RZ, 0x4 ;  /* 0x0000005958067211 */ /* 0x000fe200078f20ff */
[----:B------:R-:W-:Y:S01]  /*6ae0*/  IMAD R206, R132, 0x20, R11 ;  /* 0x0000002084ce7824 */ /* 0x000fe200078e020b */
[----:B------:R-:W-:Y:S01]  /*6af0*/  SHF.R.S32.HI R9, RZ, 0x1f, R197 ;  /* 0x0000001fff097819 */ /* 0x000fe200000114c5 */
[----:B------:R-:W-:Y:S01]  /*6b00*/  IMAD.IADD R15, R15, 0x1, R3 ;  /* 0x000000010f0f7824 */ /* 0x000fe200078e0203 */
[----:B------:R-:W-:Y:S01]  /*6b10*/  ISETP.NE.AND.EX P2, PT, RZ, c[0x0][0x34c], PT, P2 ;  /* 0x0000d300ff007a0c */ /* 0x000fe20003f45320 */
[----:B------:R-:W-:Y:S01]  /*6b20*/  IMAD R3, R90, c[0x0][0x1b8], RZ ;  /* 0x00006e005a037a24 */ /* 0x000fe200078e02ff */
[----:B------:R-:W-:Y:S01]  /*6b30*/  IADD3 R4, R206, UR13, RZ ;  /* 0x0000000dce047c10 */ /* 0x000fe2000fffe0ff */
[----:B------:R-:W-:Y:S01]  /*6b40*/  IMAD.WIDE.U32 R14, R196, c[0x0][0x1b8], R14 ;  /* 0x00006e00c40e7a25 */ /* 0x000fe200078e000e */
[----:B------:R-:W-:-:S02]  /*6b50*/  SHF.R.S32.HI R7, RZ, 0x4, R6 ;  /* 0x00000004ff077819 */ /* 0x000fc40000011406 */
[----:B------:R-:W-:Y:S01]  /*6b60*/  SEL R9, R9, RZ, !P2 ;  /* 0x000000ff09097207 */ /* 0x000fe20005000000 */
[----:B------:R-:W-:Y:S01]  /*6b70*/  @P1 IMAD.HI.U32 R0, R4, c[0x0][0x2c8], RZ ;  /* 0x0000b20004001a27 */ /* 0x000fe200078e00ff */
[----:B------:R-:W-:Y:S02]  /*6b80*/  SEL R12, R197, RZ, !P2 ;  /* 0x000000ffc50c7207 */ /* 0x000fe40005000000 */
[----:B------:R-:W-:Y:S01]  /*6b90*/  LOP3.LUT R91, R91, 0xfffffffb, RZ, 0xc0, !PT ;  /* 0xfffffffb5b5b7812 */ /* 0x000fe200078ec0ff */
[----:B------:R-:W-:Y:S01]  /*6ba0*/  IMAD.MOV.U32 R8, RZ, RZ, R4 ;  /* 0x000000ffff087224 */ /* 0x000fe200078e0004 */
[----:B------:R-:W-:Y:S01]  /*6bb0*/  @P0 SHF.R.U32.HI R8, RZ, c[0x0][0x2cc], R0 ;  /* 0x0000b300ff080a19 */ /* 0x000fe20000011600 */
[----:B------:R-:W-:Y:S01]  /*6bc0*/  IMAD R3, R196, c[0x0][0x1bc], R3 ;  /* 0x00006f00c4037a24 */ /* 0x000fe200078e0203 */
[C---:B------:R-:W-:Y:S01]  /*6bd0*/  LEA.HI R0, R6.reuse, R7, RZ, 0x1 ;  /* 0x0000000706007211 */ /* 0x040fe200078f08ff */
[----:B------:R-:W-:Y:S01]  /*6be0*/  IMAD R9, R9, c[0x0][0x1c0], RZ ;  /* 0x0000700009097a24 */ /* 0x000fe200078e02ff */
[----:B------:R-:W-:Y:S01]  /*6bf0*/  LOP3.LUT R6, R6, 0xfffffff0, RZ, 0xc0, !PT ;  /* 0xfffffff006067812 */ /* 0x000fe200078ec0ff */
[----:B------:R-:W-:Y:S01]  /*6c00*/  IMAD.IADD R15, R15, 0x1, R3 ;  /* 0x000000010f0f7824 */ /* 0x000fe200078e0203 */
[----:B------:R-:W-:Y:S01]  /*6c10*/  LOP3.LUT R0, R0, 0xfffffffe, RZ, 0xc0, !PT ;  /* 0xfffffffe00007812 */ /* 0x000fe200078ec0ff */
[C---:B------:R-:W-:Y:S01]  /*6c20*/  IMAD R9, R12.reuse, c[0x0][0x1c4], R9 ;  /* 0x000071000c097a24 */ /* 0x040fe200078e0209 */
[----:B------:R-:W-:Y:S01]  /*6c30*/  SHF.R.S32.HI R3, RZ, 0x1f, R8 ;  /* 0x0000001fff037819 */ /* 0x000fe20000011408 */
[----:B------:R-:W-:Y:S01]  /*6c40*/  IMAD.WIDE.U32 R12, R12, c[0x0][0x1c0], R14 ;  /* 0x000070000c0c7a25 */ /* 0x000fe200078e000e */
[----:B------:R-:W-:-:S02]  /*6c50*/  LOP3.LUT P0, RZ, R132, 0x2, RZ, 0xc0, !PT ;  /* 0x0000000284ff7812 */ /* 0x000fc4000780c0ff */
[----:B------:R-:W-:Y:S01]  /*6c60*/  LEA.HI R205, R88, R89, RZ, 0x6 ;  /* 0x0000005958cd7211 */ /* 0x000fe200078f30ff */
[----:B------:R-:W-:Y:S01]  /*6c70*/  IMAD.IADD R0, R7, 0x1, -R0 ;  /* 0x0000000107007824 */ /* 0x000fe200078e0a00 */
[----:B------:R-:W-:Y:S01]  /*6c80*/  LOP3.LUT P1, RZ, R132, 0x4, RZ, 0xc0, !PT ;  /* 0x0000000484ff7812 */ /* 0x000fe2000782c0ff */
[----:B------:R-:W-:Y:S02]  /*6c90*/  IMAD.IADD R7, R89, 0x1, -R6 ;  /* 0x0000000159077824 */ /* 0x000fe400078e0a06 */
[----:B------:R-:W-:Y:S02]  /*6ca0*/  IMAD R3, R3, c[0x0][0x1b0], RZ ;  /* 0x00006c0003037a24 */ /* 0x000fe400078e02ff */
[----:B------:R-:W-:Y:S01]  /*6cb0*/  IMAD.MOV R5, RZ, RZ, -R8 ;  /* 0x000000ffff057224 */ /* 0x000fe200078e0a08 */
[----:B------:R-:W-:Y:S01]  /*6cc0*/  SHF.R.S32.HI R10, RZ, 0x1f, R7 ;  /* 0x0000001fff0a7819 */ /* 0x000fe20000011407 */
[----:B------:R-:W-:Y:S02]  /*6cd0*/  IMAD.IADD R13, R13, 0x1, R9 ;  /* 0x000000010d0d7824 */ /* 0x000fe400078e0209 */
[----:B------:R-:W-:Y:S01]  /*6ce0*/  IMAD R3, R8, c[0x0][0x1b4], R3 ;  /* 0x00006d0008037a24 */ /* 0x000fe200078e0203 */
[----:B------:R-:W-:Y:S01]  /*6cf0*/  LEA.HI R10, R10, R7, RZ, 0x3 ;  /* 0x000000070a0a7211 */ /* 0x000fe200078f18ff */
[----:B------:R-:W-:Y:S01]  /*6d00*/  IMAD R4, R5, c[0x0][0x2c4], R4 ;  /* 0x0000b10005047a24 */ /* 0x000fe200078e0204 */
[----:B------:R-:W-:Y:S01]  /*6d10*/  @P0 LOP3.LUT R91, R91, 0x4, RZ, 0xfc, !PT ;  /* 0x000000045b5b0812 */ /* 0x000fe200078efcff */
[----:B------:R-:W-:Y:S01]  /*6d20*/  IMAD.WIDE.U32 R8, R8, c[0x0][0x1b0], R12 ;  /* 0x00006c0008087a25 */ /* 0x000fe200078e000c */
[----:B------:R-:W-:-:S02]  /*6d30*/  LOP3.LUT R6, R10, 0xfffffff8, RZ, 0xc0, !PT ;  /* 0xfffffff80a067812 */ /* 0x000fc400078ec0ff */
[----:B------:R-:W-:Y:S01]  /*6d40*/  IADD3 R12, R11, UR13, RZ ;  /* 0x0000000d0b0c7c10 */ /* 0x000fe2000fffe0ff */
[C---:B------:R-:W-:Y:S02]  /*6d50*/  IMAD.SHL.U32 R5, R132.reuse, 0x40, RZ ;  /* 0x0000004084057824 */ /* 0x040fe400078e00ff */
[----:B------:R-:W-:Y:S01]  /*6d60*/  IMAD.IADD R9, R9, 0x1, R3 ;  /* 0x0000000109097824 */ /* 0x000fe200078e0203 */
[----:B------:R-:W-:Y:S01]  /*6d70*/  SHF.R.S32.HI R3, RZ, 0x1f, R4 ;  /* 0x0000001fff037819 */ /* 0x000fe20000011404 */
[----:B------:R-:W-:Y:S01]  /*6d80*/  IMAD.SHL.U32 R13, R11, 0x40, RZ ;  /* 0x000000400b0d7824 */ /* 0x000fe200078e00ff */
[----:B------:R-:W-:Y:S01]  /*6d90*/  LOP3.LUT R5, R5, 0x1c0, RZ, 0xc0, !PT ;  /* 0x000001c005057812 */ /* 0x000fe200078ec0ff */
[----:B------:R-:W-:Y:S02]  /*6da0*/  IMAD.IADD R6, R7, 0x1, -R6 ;  /* 0x0000000107067824 */ /* 0x000fe400078e0a06 */
[----:B------:R-:W-:Y:S01]  /*6db0*/  IMAD R3, R3, c[0x0][0x1a8], RZ ;  /* 0x00006a0003037a24 */ /* 0x000fe200078e02ff */
[----:B------:R-:W-:Y:S01]  /*6dc0*/  LOP3.LUT R2, R5, 0x8, R2, 0xf8, !PT ;  /* 0x0000000805027812 */ /* 0x000fe200078ef802 */
[----:B------:R-:W-:Y:S01]  /*6dd0*/  IMAD.SHL.U32 R218, R132, 0x8, RZ ;  /* 0x0000000884da7824 */ /* 0x000fe200078e00ff */
[----:B------:R-:W-:Y:S01]  /*6de0*/  LOP3.LUT R13, R13, 0x1c0, RZ, 0xc0, !PT ;  /* 0x000001c00d0d7812 */ /* 0x000fe200078ec0ff */
[----:B------:R-:W-:Y:S01]  /*6df0*/  IMAD.SHL.U32 R7, R6, 0x40, RZ ;  /* 0x0000004006077824 */ /* 0x000fe200078e00ff */
[----:B------:R-:W-:Y:S01]  /*6e00*/  SHF.R.U32.HI R5, RZ, 0x3, R5 ;  /* 0x00000003ff057819 */ /* 0x000fe20000011605 */
[C---:B------:R-:W-:Y:S01]  /*6e10*/  IMAD R3, R4.reuse, c[0x0][0x1ac], R3 ;  /* 0x00006b0004037a24 */ /* 0x040fe200078e0203 */
[----:B------:R-:W-:Y:S01]  /*6e20*/  SHF.R.U32.HI R16, RZ, 0x3, R13 ;  /* 0x00000003ff107819 */ /* 0x000fe2000001160d */
[----:B------:R-:W-:Y:S01]  /*6e30*/  IMAD.WIDE.U32 R8, R4, c[0x0][0x1a8], R8 ;  /* 0x00006a0004087a25 */ /* 0x000fe200078e0008 */
[----:B------:R-:W-:-:S02]  /*6e40*/  LOP3.LUT R5, R2, R5, RZ, 0x3c, !PT ;  /* 0x0000000502057212 */ /* 0x000fc400078e3cff */
[----:B------:R-:W-:Y:S01]  /*6e50*/  LOP3.LUT R13, R13, 0x38, R218, 0xf8, !PT ;  /* 0x000000380d0d7812 */ /* 0x000fe200078ef8da */
[----:B------:R-:W-:Y:S01]  /*6e60*/  IMAD.SHL.U32 R2, R0, 0x8, RZ ;  /* 0x0000000800027824 */ /* 0x000fe200078e00ff */
[----:B------:R-:W-:Y:S01]  /*6e70*/  LOP3.LUT R7, R7, 0x1c0, RZ, 0xc0, !PT ;  /* 0x000001c007077812 */ /* 0x000fe200078ec0ff */
[----:B------:R-:W-:Y:S01]  /*6e80*/  IMAD.IADD R3, R9, 0x1, R3 ;  /* 0x0000000109037824 */ /* 0x000fe200078e0203 */
[----:B------:R-:W-:Y:S01]  /*6e90*/  LEA R14, P0, R8, c[0x0][0x160], 0x1 ;  /* 0x00005800080e7a11 */ /* 0x000fe200078008ff */
[----:B------:R-:W-:Y:S01]  /*6ea0*/  IMAD.SHL.U32 R10, R10, 0x40, RZ ;  /* 0x000000400a0a7824 */ /* 0x000fe200078e00ff */
[----:B------:R-:W-:Y:S01]  /*6eb0*/  LOP3.LUT R16, R13, R16, RZ, 0x3c, !PT ;  /* 0x000000100d107212 */ /* 0x000fe200078e3cff */
[----:B------:R-:W-:Y:S01]  /*6ec0*/  IMAD.SHL.U32 R205, R205, 0x8, RZ ;  /* 0x00000008cdcd7824 */ /* 0x000fe200078e00ff */
[----:B------:R-:W-:Y:S01]  /*6ed0*/  LOP3.LUT R2, R7, 0x8, R2, 0xf8, !PT ;  /* 0x0000000807027812 */ /* 0x000fe200078ef802 */
[----:B------:R1:W2:Y:S01]  /*6ee0*/  SHFL.IDX PT, R18, R14, RZ, 0x181f ;  /* 0x00181fff0e127589 */ /* 0x0002a200000e0000 */
[----:B------:R-:W-:Y:S01]  /*6ef0*/  LEA.HI.X R13, R8, c[0x0][0x164], R3, 0x1, P0 ;  /* 0x00005900080d7a11 */ /* 0x000fe200000f0c03 */
[----:B------:R-:W-:Y:S01]  /*6f00*/  IMAD.MOV.U32 R3, RZ, RZ, 0x20 ;  /* 0x00000020ff037424 */ /* 0x000fe200078e00ff */
[----:B------:R-:W-:Y:S01]  /*6f10*/  LOP3.LUT P5, RZ, R6, 0x4, RZ, 0xc0, !PT ;  /* 0x0000000406ff7812 */ /* 0x000fe200078ac0ff */
[----:B------:R-:W-:Y:S01]  /*6f20*/  IMAD R5, R0, 0x200, R5 ;  /* 0x0000020000057824 */ /* 0x000fe200078e0205 */
[----:B------:R-:W-:Y:S01]  /*6f30*/  SHF.R.U32.HI R7, RZ, 0x3, R7 ;  /* 0x00000003ff077819 */ /* 0x000fe20000011607 */
[----:B------:R1:W3:Y:S01]  /*6f40*/  SHFL.IDX PT, R19, R13, RZ, 0x181f ;  /* 0x00181fff0d137589 */ /* 0x0002e200000e0000 */
[----:B------:R-:W-:-:S02]  /*6f50*/  LOP3.LUT P4, RZ, R6, 0x2, RZ, 0xc0, !PT ;  /* 0x0000000206ff7812 */ /* 0x000fc4000788c0ff */
[----:B------:R-:W-:Y:S02]  /*6f60*/  ISETP.GE.AND P0, PT, R12, UR19, PT ;  /* 0x000000130c007c0c */ /* 0x000fe4000bf06270 */
[----:B------:R-:W-:Y:S02]  /*6f70*/  LEA.HI R6, R88, R89, RZ, 0x5 ;  /* 0x0000005958067211 */ /* 0x000fe400078f28ff */
[----:B------:R-:W-:Y:S01]  /*6f80*/  LOP3.LUT R4, R2, R7, RZ, 0x3c, !PT ;  /* 0x0000000702047212 */ /* 0x000fe200078e3cff */
[----:B------:R-:W-:Y:S01]  /*6f90*/  IMAD.MOV.U32 R2, RZ, RZ, 0x10 ;  /* 0x00000010ff027424 */ /* 0x000fe200078e00ff */
[----:B------:R-:W-:Y:S02]  /*6fa0*/  SHF.R.S32.HI R7, RZ, 0x5, R6 ;  /* 0x00000005ff077819 */ /* 0x000fe40000011406 */
[----:B------:R-:W-:Y:S02]  /*6fb0*/  LOP3.LUT R10, R10, 0xfffffe00, RZ, 0xc0, !PT ;  /* 0xfffffe000a0a7812 */ /* 0x000fe400078ec0ff */
[----:B------:R-:W-:-:S02]  /*6fc0*/  IADD3 R9, R218, 0x40, RZ ;  /* 0x00000040da097810 */ /* 0x000fc40007ffe0ff */
[----:B------:R-:W-:Y:S01]  /*6fd0*/  IADD3 R8, R218, 0x80, RZ ;  /* 0x00000080da087810 */ /* 0x000fe20007ffe0ff */
[----:B------:R-:W-:Y:S01]  /*6fe0*/  IMAD R15, R7, 0x400, R10 ;  /* 0x00000400070f7824 */ /* 0x000fe200078e020a */
[----:B------:R-:W-:Y:S02]  /*6ff0*/  SEL R2, R2, 0xfffffff0, !P4 ;  /* 0xfffffff002027807 */ /* 0x000fe40006000000 */
[----:B------:R-:W-:Y:S01]  /*7000*/  ISETP.GE.AND P2, PT, R218, c[0x0][0x198], PT ;  /* 0x00006600da007a0c */ /* 0x000fe20003f46270 */
[----:B------:R-:W-:Y:S01]  /*7010*/  IMAD.IADD R0, R15, 0x1, R4 ;  /* 0x000000010f007824 */ /* 0x000fe200078e0204 */
[----:B------:R-:W-:Y:S02]  /*7020*/  ISETP.GE.AND P4, PT, R8, c[0x0][0x198], PT ;  /* 0x0000660008007a0c */ /* 0x000fe40003f86270 */
[----:B------:R-:W-:Y:S02]  /*7030*/  LOP3.LUT R205, R16, 0xfffffe00, R205, 0xf8, !PT ;  /* 0xfffffe0010cd7812 */ /* 0x000fe400078ef8cd */
[----:B------:R-:W-:-:S02]  /*7040*/  LOP3.LUT R4, R4, R10, RZ, 0xfc, !PT ;  /* 0x0000000a04047212 */ /* 0x000fc400078efcff */
[----:B------:R-:W-:Y:S01]  /*7050*/  SEL R3, R3, 0xffffffe0, !P5 ;  /* 0xffffffe003037807 */ /* 0x000fe20006800000 */
[----:B------:R-:W-:Y:S01]  /*7060*/  @!P3 IMAD.MOV.U32 R210, RZ, RZ, R197 ;  /* 0x000000ffffd2b224 */ /* 0x000fe200078e00c5 */
[----:B------:R-:W-:Y:S01]  /*7070*/  ISETP.GE.AND P3, PT, R9, c[0x0][0x198], PT ;  /* 0x0000660009007a0c */ /* 0x000fe20003f66270 */
[----:B------:R-:W-:Y:S07]  /*7080*/  @P0 BRA `(.L_x_1619) ;  /* 0x000000e000000947 */ /* 0x000fee0003800000 */
[----:B-123--:R-:W-:Y:S01]  /*7090*/  SHF.R.S32.HI R10, RZ, 0x1f, R9 ;  /* 0x0000001fff0a7819 */ /* 0x00efe20000011409 */
        /* <DEDUP_REMOVED lines=13> */
.L_x_1619:
[----:B-123--:R-:W-:Y:S05]  /*7170*/  BSYNC B0 ;  /* 0x0000000000007941 */ /* 0x00efea0003800000 */
.L_x_1618:
        /* <DEDUP_REMOVED lines=20> */
.L_x_1621:
[----:B------:R-:W-:Y:S05]  /*72c0*/  BSYNC B0 ;  /* 0x0000000000007941 */ /* 0x000fea0003800000 */
.L_x_1620:
[----:B------:R-:W-:Y:S01]  /*72d0*/  IADD3 R10, R12, 0x40, RZ ;  /* 0x000000400c0a7810 */ /* 0x000fe20007ffe0ff */
[----:B--2---:R2:W1:Y:S01]  /*72e0*/  SHFL.IDX PT, R19, R13, 0x2, 0x181f ;  /* 0x00581f000d137f89 */ /* 0x00446200000e0000 */
[----:B------:R-:W-:Y:S02]  /*72f0*/  BSSY B0, `(.L_x_1622) ;  /* 0x0000012000007945 */ /* 0x000fe40003800000 */
[----:B------:R-:W-:Y:S01]  /*7300*/  ISETP.GE.AND P0, PT, R10, UR19, PT ;  /* 0x000000130a007c0c */ /* 0x000fe2000bf06270 */
        /* <DEDUP_REMOVED lines=16> */
.L_x_1623:
[----:B------:R-:W-:Y:S05]  /*7410*/  BSYNC B0 ;  /* 0x0000000000007941 */ /* 0x000fea0003800000 */
.L_x_1622:
[----:B-1----:R-:W-:Y:S01]  /*7420*/  SHFL.IDX PT, R16, R14, 0x3, 0x181f ;  /* 0x00781f000e107f89 */ /* 0x002fe200000e0000 */
[----:B------:R-:W-:Y:S01]  /*7430*/  IADD3 R12, R12, 0x60, RZ ;  /* 0x000000600c0c7810 */ /* 0x000fe20007ffe0ff */
[----:B------:R-:W-:Y:S01]  /*7440*/  IMAD.U32 R15, RZ, RZ, UR15 ;  /* 0x0000000fff0f7e24 */ /* 0x000fe2000f8e00ff */
[----:B------:R-:W-:Y:S01]  /*7450*/  SHF.R.S32.HI R214, RZ, 0x1f, R9 ;  /* 0x0000001fffd67819 */ /* 0x000fe20000011409 */
[----:B------:R-:W1:Y:S01]  /*7460*/  SHFL.IDX PT, R17, R13, 0x3, 0x181f ;  /* 0x00781f000d117f89 */ /* 0x000e6200000e0000 */
[----:B------:R-:W-:Y:S01]  /*7470*/  ISETP.GE.AND P0, PT, R12, UR19, PT ;  /* 0x000000130c007c0c */ /* 0x000fe2000bf06270 */
[----:B------:R-:W-:Y:S01]  /*7480*/  IMAD.MOV.U32 R201, RZ, RZ, c[0x0][0x2b8] ;  /* 0x0000ae00ffc97624 */ /* 0x000fe200078e00ff */
[----:B------:R-:W-:Y:S01]  /*7490*/  SHF.R.S32.HI R213, RZ, 0x1f, R8 ;  /* 0x0000001fffd57819 */ /* 0x000fe20000011408 */
[----:B------:R-:W-:Y:S01]  /*74a0*/  IMAD R204, R15, 0x40, R206 ;  /* 0x000000400fcc7824 */ /* 0x000fe200078e02ce */
[----:B------:R-:W-:Y:S01]  /*74b0*/  LEA.HI R214, R214, R9, RZ, 0x3 ;  /* 0x00000009d6d67211 */ /* 0x000fe200078f18ff */
[----:B------:R-:W-:Y:S01]  /*74c0*/  IMAD.SHL.U32 R24, R205, 0x2, RZ ;  /* 0x00000002cd187824 */ /* 0x000fe200078e00ff */
[----:B------:R-:W-:Y:S01]  /*74d0*/  LEA.HI R213, R213, R8, RZ, 0x3 ;  /* 0x00000008d5d57211 */ /* 0x000fe200078f18ff */
[----:B------:R-:W-:Y:S01]  /*74e0*/  IMAD.MOV.U32 R203, RZ, RZ, RZ ;  /* 0x000000ffffcb7224 */ /* 0x000fe200078e00ff */
[----:B------:R-:W-:-:S02]  /*74f0*/  LOP3.LUT R214, R214, 0xfffffff8, RZ, 0xc0, !PT ;  /* 0xfffffff8d6d67812 */ /* 0x000fc400078ec0ff */
[----:B------:R-:W-:Y:S02]  /*7500*/  ISETP.NE.AND P5, PT, R201, 0x1, PT ;  /* 0x00000001c900780c */ /* 0x000fe40003fa5270 */
[----:B------:R-:W-:Y:S02]  /*7510*/  LOP3.LUT R213, R213, 0xfffffff8, RZ, 0xc0, !PT ;  /* 0xfffffff8d5d57812 */ /* 0x000fe400078ec0ff */
[----:B------:R-:W-:Y:S02]  /*7520*/  IADD3 R204, R204, -0x40, RZ ;  /* 0xffffffc0cccc7810 */ /* 0x000fe40007ffe0ff */
[----:B-----5:R-:W-:Y:S02]  /*7530*/  SHF.R.S32.HI R15, RZ, 0x1f, R210 ;  /* 0x0000001fff0f7819 */ /* 0x020fe400000114d2 */
[----:B------:R-:W-:Y:S02]  /*7540*/  LOP3.LUT R91, R91, 0xfffffffd, RZ, 0xc0, !PT ;  /* 0xfffffffd5b5b7812 */ /* 0x000fe400078ec0ff */
[----:B------:R-:W-:Y:S01]  /*7550*/  P2R R10, PR, RZ, 0x2 ;  /* 0x00000002ff0a7803 */ /* 0x000fe20000000000 */
[----:B------:R-:W-:-:S02]  /*7560*/  IMAD R15, R15, c[0x0][0x2b0], RZ ;  /* 0x0000ac000f0f7a24 */ /* 0x000fc400078e02ff */
[----:B-1-3--:R-:W-:-:S04]  /*7570*/  @!P0 IMAD.WIDE R18, R218, 0x2, R16 ;  /* 0x00000002da128825 */ /* 0x00afc800078e0210 */
[----:B------:R-:W-:Y:S01]  /*7580*/  IMAD R199, R90, c[0x0][0x1e8], RZ ;  /* 0x00007a005ac77a24 */ /* 0x000fe200078e02ff */
[----:B------:R-:W-:Y:S01]  /*7590*/  @!PT LDS RZ, [RZ] ;  /* 0x00000000fffff984 */ /* 0x000fe20000000800 */
[----:B------:R1:W-:Y:S01]  /*75a0*/  @!P0 LDGSTS.E.BYPASS.LTC128B.128 [R24+0x1b100], [R18.64], !P2 ;  /* 0x1b10000012188fae */ /* 0x0003e2000d101d4a */
[C---:B------:R-:W-:Y:S01]  /*75b0*/  ISETP.GE.AND P2, PT, R204.reuse, UR9, PT ;  /* 0x00000009cc007c0c */ /* 0x040fe2000bf46270 */
[----:B------:R-:W-:Y:S01]  /*75c0*/  @!P0 IMAD.WIDE R22, R213, 0x2, R16 ;  /* 0x00000002d5168825 */ /* 0x000fe200078e0210 */
[----:B------:R-:W-:Y:S02]  /*75d0*/  IADD3 R204, R204, UR8, RZ ;  /* 0x00000008cccc7c10 */ /* 0x000fe4000fffe0ff */
[----:B------:R-:W-:Y:S01]  /*75e0*/  ISETP.GT.OR P2, PT, R206, 0x3f, P2 ;  /* 0x0000003fce00780c */ /* 0x000fe20001744670 */
[----:B------:R-:W-:Y:S02]  /*75f0*/  IMAD R15, R210, c[0x0][0x2b4], R15 ;  /* 0x0000ad00d20f7a24 */ /* 0x000fe400078e020f */
[----:B------:R-:W-:Y:S01]  /*7600*/  IMAD.WIDE.U32 R208, R196, c[0x0][0x1e8], RZ ;  /* 0x00007a00c4d07a25 */ /* 0x000fe200078e00ff */
[----:B------:R-:W-:Y:S01]  /*7610*/  ULEA UR18, UR15, 0xffffffc0, 0x6 ;  /* 0xffffffc00f127891 */ /* 0x000fe2000f8e303f */
[----:B------:R-:W-:-:S02]  /*7620*/  @P5 LOP3.LUT R91, R91, 0x2, RZ, 0xfc, !PT ;  /* 0x000000025b5b5812 */ /* 0x000fc400078efcff */
[----:B------:R-:W-:-:S04]  /*7630*/  @P5 IMAD.HI.U32 R12, R204, c[0x0][0x2bc], RZ ;  /* 0x0000af00cc0c5a27 */ /* 0x000fc800078e00ff */
[----:B--2---:R-:W-:Y:S01]  /*7640*/  IMAD.MOV.U32 R13, RZ, RZ, R204 ;  /* 0x000000ffff0d7224 */ /* 0x004fe200078e00cc */
[----:B------:R-:W-:Y:S01]  /*7650*/  @P5 SHF.R.U32.HI R13, RZ, c[0x0][0x2c0], R12 ;  /* 0x0000b000ff0d5a19 */ /* 0x000fe2000001160c */
[----:B------:R-:W-:-:S04]  /*7660*/  IMAD.WIDE.U32 R210, R210, c[0x0][0x2b0], RZ ;  /* 0x0000ac00d2d27a25 */ /* 0x000fc800078e00ff */
[----:B------:R-:W-:Y:S02]  /*7670*/  IMAD.IADD R200, R211, 0x1, R15 ;  /* 0x00000001d3c87824 */ /* 0x000fe400078e020f */
[----:B-1----:R-:W-:-:S05]  /*7680*/  @!P0 IMAD.WIDE R18, R214, 0x2, R16 ;  /* 0x00000002d6128825 */ /* 0x002fca00078e0210 */
[----:B------:R1:W-:Y:S01]  /*7690*/  @!P0 LDGSTS.E.BYPASS.LTC128B.128 [R24+0x1f100], [R18.64], !P3 ;  /* 0x1f10000012188fae */ /* 0x0003e2000d901d4a */
[----:B------:R-:W-:-:S03]  /*76a0*/  @!P2 IADD3 R15, P3, R13, R210, RZ ;  /* 0x000000d20d0fa210 */ /* 0x000fc60007f7e0ff */
[----:B------:R2:W-:Y:S01]  /*76b0*/  @!P0 LDGSTS.E.BYPASS.LTC128B.128 [R24+0x23100], [R22.64], !P4 ;  /* 0x2310000016188fae */ /* 0x0005e2000e101d4a */
[----:B------:R-:W-:Y:S02]  /*76c0*/  @!P2 LEA.HI.X.SX32 R12, R13, R200, 0x1, P3 ;  /* 0x000000c80d0ca211 */ /* 0x000fe400018f0eff */
[C---:B------:R-:W-:Y:S01]  /*76d0*/  @!P2 LEA R20, P3, R15.reuse, c[0x0][0x2a0], 0x2 ;  /* 0x0000a8000f14aa11 */ /* 0x040fe200078610ff */
[----:B------:R-:W0:Y:S03]  /*76e0*/  LDGDEPBAR ;  /* 0x00000000000079af */ /* 0x000e260000000000 */
[----:B------:R-:W-:Y:S01]  /*76f0*/  @!P2 LEA.HI.X R21, R15, c[0x0][0x2a4], R12, 0x2, P3 ;  /* 0x0000a9000f15aa11 */ /* 0x000fe200018f140c */
[----:B------:R-:W-:Y:S06]  /*7700*/  BAR.SYNC.DEFER_BLOCKING 0x0 ;  /* 0x0000000000007b1d */ /* 0x000fec0000010000 */
[----:B------:R-:W3:Y:S01]  /*7710*/  @!P2 LDG.E R203, [R20.64] ;  /* 0x0000000a14cba981 */ /* 0x000ee2000c1e1900 */
[----:B------:R-:W-:Y:S01]  /*7720*/  IMAD.MOV R13, RZ, RZ, -R13 ;  /* 0x000000ffff0d7224 */ /* 0x000fe200078e0a0d */
[----:B------:R-:W-:Y:S01]  /*7730*/  UIADD3 UR18, UR9, -UR18, URZ ;  /* 0x8000001209127290 */ /* 0x000fe2000fffe03f */
[----:B------:R-:W-:Y:S01]  /*7740*/  IMAD R199, R196, c[0x0][0x1ec], R199 ;  /* 0x00007b00c4c77a24 */ /* 0x000fe200078e02c7 */
[----:B------:R-:W-:Y:S01]  /*7750*/  ISETP.GE.AND P5, PT, R218, c[0x0][0x1d4], PT ;  /* 0x00007500da007a0c */ /* 0x000fe20003fa6270 */
[----:B------:R-:W-:Y:S01]  /*7760*/  IMAD R204, R13, c[0x0][0x2b8], R204 ;  /* 0x0000ae000dcc7a24 */ /* 0x000fe200078e02cc */
[----:B------:R-:W-:Y:S01]  /*7770*/  ISETP.GE.AND P4, PT, R9, c[0x0][0x1d4], PT ;  /* 0x0000750009007a0c */ /* 0x000fe20003f86270 */
[----:B------:R-:W-:Y:S01]  /*7780*/  IMAD.IADD R199, R209, 0x1, R199 ;  /* 0x00000001d1c77824 */ /* 0x000fe200078e02c7 */
[----:B------:R-:W-:Y:S01]  /*7790*/  IADD3 R11, -R11, UR18, RZ ;  /* 0x000000120b0b7c10 */ /* 0x000fe2000fffe1ff */
[----:B------:R-:W-:Y:S01]  /*77a0*/  IMAD.WIDE.U32 R14, R204, c[0x0][0x1e0], RZ ;  /* 0x00007800cc0e7a25 */ /* 0x000fe200078e00ff */
[----:B------:R-:W-:Y:S01]  /*77b0*/  SHF.R.S32.HI R13, RZ, 0x1f, R204 ;  /* 0x0000001fff0d7819 */ /* 0x000fe200000114cc */
[----:B------:R-:W-:Y:S01]  /*77c0*/  UISETP.GE.AND UP1, UPT, UR15, 0x2, UPT ;  /* 0x000000020f00788c */ /* 0x000fe2000bf26270 */
[----:B------:R-:W-:Y:S01]  /*77d0*/  ISETP.GE.AND P6, PT, R8, c[0x0][0x1d4], PT ;  /* 0x0000750008007a0c */ /* 0x000fe20003fc6270 */
[----:B------:R-:W-:Y:S01]  /*77e0*/  IMAD.WIDE.U32 R26, R196, c[0x0][0x210], RZ ;  /* 0x00008400c41a7a25 */ /* 0x000fe200078e00ff */
[----:B------:R-:W-:-:S02]  /*77f0*/  ISETP.GE.AND P3, PT, R218, c[0x0][0x1d4], PT ;  /* 0x00007500da007a0c */ /* 0x000fc40003f66270 */
[----:B------:R-:W-:Y:S01]  /*7800*/  ISETP.GE.AND P2, PT, R9, c[0x0][0x1d4], PT ;  /* 0x0000750009007a0c */ /* 0x000fe20003f46270 */
[C---:B------:R-:W-:Y:S01]  /*7810*/  IMAD R17, R13.reuse, c[0x0][0x1e0], RZ ;  /* 0x000078000d117a24 */ /* 0x040fe200078e02ff */
[----:B------:R-:W-:Y:S01]  /*7820*/  SHF.R.S32.HI R215, RZ, 0x1f, R218 ;  /* 0x0000001fffd77819 */ /* 0x000fe200000114da */
[----:B------:R-:W-:Y:S01]  /*7830*/  IMAD R13, R13, c[0x0][0x208], RZ ;  /* 0x000082000d0d7a24 */ /* 0x000fe200078e02ff */
[----:B------:R-:W-:Y:S01]  /*7840*/  SEL R216, RZ, 0x10, P6 ;  /* 0x00000010ffd87807 */ /* 0x000fe20003000000 */
[----:B-1----:R-:W-:Y:S01]  /*7850*/  IMAD R18, R204, c[0x0][0x1e4], R17 ;  /* 0x00007900cc127a24 */ /* 0x002fe200078e0211 */
[----:B------:R-:W-:Y:S02]  /*7860*/  IADD3 R202, R24, 0x100, RZ ;  /* 0x0000010018ca7810 */ /* 0x000fe40007ffe0ff */
[----:B------:R-:W-:Y:S01]  /*7870*/  SHF.R.S32.HI R217, RZ, 0x1f, R214 ;  /* 0x0000001fffd97819 */ /* 0x000fe200000114d6 */
[----:B------:R-:W-:Y:S01]  /*7880*/  IMAD.IADD R19, R15, 0x1, R18 ;  /* 0x000000010f137824 */ /* 0x000fe200078e0212 */
[----:B------:R-:W-:Y:S01]  /*7890*/  SHF.R.S32.HI R144, RZ, 0x1f, R213 ;  /* 0x0000001fff907819 */ /* 0x000fe200000114d5 */
[----:B------:R-:W-:Y:S01]  /*78a0*/  IMAD.MOV.U32 R18, RZ, RZ, R14 ;  /* 0x000000ffff127224 */ /* 0x000fe200078e000e */
[----:B---3--:R-:W-:-:S03]  /*78b0*/  SHF.R.S32.HI R12, RZ, 0x1f, R203 ;  /* 0x0000001fff0c7819 */ /* 0x008fc600000114cb */
[----:B------:R-:W-:-:S04]  /*78c0*/  IMAD.WIDE.U32 R18, R203, c[0x0][0x1f0], R18 ;  /* 0x00007c00cb127a25 */ /* 0x000fc800078e0012 */
[----:B------:R-:W-:Y:S01]  /*78d0*/  IMAD R14, R12, c[0x0][0x1f0], RZ ;  /* 0x00007c000c0e7a24 */ /* 0x000fe200078e02ff */
[----:B------:R-:W-:Y:S01]  /*78e0*/  IADD3 R17, P0, R208, R18, RZ ;  /* 0x00000012d0117210 */ /* 0x000fe20007f1e0ff */
[----:B------:R-:W-:Y:S02]  /*78f0*/  IMAD R12, R12, c[0x0][0x218], RZ ;  /* 0x000086000c0c7a24 */ /* 0x000fe400078e02ff */
[----:B------:R-:W-:-:S05]  /*7900*/  IMAD R14, R203, c[0x0][0x1f4], R14 ;  /* 0x00007d00cb0e7a24 */ /* 0x000fca00078e020e */
[----:B------:R-:W-:Y:S01]  /*7910*/  IADD3.X R14, R199, R19, R14, P0, !PT ;  /* 0x00000013c70e7210 */ /* 0x000fe200007fe40e */
[----:B------:R-:W-:Y:S01]  /*7920*/  IMAD.WIDE.U32 R18, R204, c[0x0][0x208], RZ ;  /* 0x00008200cc127a25 */ /* 0x000fe200078e00ff */
[----:B------:R-:W-:-:S04]  /*7930*/  LEA R20, P0, R17, c[0x0][0x1c8], 0x1 ;  /* 0x0000720011147a11 */ /* 0x000fc800078008ff */
[----:B------:R-:W-:Y:S01]  /*7940*/  LEA.HI.X R17, R17, c[0x0][0x1cc], R14, 0x1, P0 ;  /* 0x0000730011117a11 */ /* 0x000fe200000f0c0e */
[----:B--2---:R-:W-:Y:S01]  /*7950*/  SHFL.IDX PT, R22, R20, RZ, 0x181f ;  /* 0x00181fff14167589 */ /* 0x004fe200000e0000 */
[----:B------:R-:W-:Y:S01]  /*7960*/  ISETP.GE.AND P0, PT, R11, 0x1, PT ;  /* 0x000000010b00780c */ /* 0x000fe20003f06270 */
[----:B------:R-:W-:Y:S02]  /*7970*/  IMAD R14, R204, c[0x0][0x20c], R13 ;  /* 0x00008300cc0e7a24 */ /* 0x000fe400078e020d */
[----:B------:R-:W1:Y:S01]  /*7980*/  SHFL.IDX PT, R23, R17, RZ, 0x181f ;  /* 0x00181fff11177589 */ /* 0x000e6200000e0000 */
[----:B------:R-:W-:Y:S02]  /*7990*/  IMAD R13, R90, c[0x0][0x210], RZ ;  /* 0x000084005a0d7a24 */ /* 0x000fe400078e02ff */
[----:B------:R-:W-:Y:S01]  /*79a0*/  IMAD.IADD R15, R19, 0x1, R14 ;  /* 0x00000001130f7824 */ /* 0x000fe200078e020e */
[----:B------:R-:W-:Y:S01]  /*79b0*/  SHFL.IDX PT, R16, R20, 0x1, 0x181f ;  /* 0x00381f0014107f89 */ /* 0x000fe200000e0000 */
[----:B------:R-:W-:-:S02]  /*79c0*/  IMAD.MOV.U32 R14, RZ, RZ, R18 ;  /* 0x000000ffff0e7224 */ /* 0x000fc400078e0012 */
[----:B------:R-:W-:Y:S01]  /*79d0*/  IMAD R13, R196, c[0x0][0x214], R13 ;  /* 0x00008500c40d7a24 */ /* 0x000fe200078e020d */
[----:B------:R-:W2:Y:S01]  /*79e0*/  SHFL.IDX PT, R17, R17, 0x1, 0x181f ;  /* 0x00381f0011117f89 */ /* 0x000ea200000e0000 */
[----:B------:R-:W-:-:S04]  /*79f0*/  IMAD.WIDE.U32 R14, R203, c[0x0][0x218], R14 ;  /* 0x00008600cb0e7a25 */ /* 0x000fc800078e000e */
[----:B------:R-:W-:Y:S02]  /*7a00*/  IMAD.IADD R198, R27, 0x1, R13 ;  /* 0x000000011bc67824 */ /* 0x000fe400078e020d */
[----:B------:R-:W-:Y:S02]  /*7a10*/  IMAD R13, R203, c[0x0][0x21c], R12 ;  /* 0x00008700cb0d7a24 */ /* 0x000fe400078e020c */
[----:B-1----:R-:W-:-:S04]  /*7a20*/  @P0 IMAD.WIDE R30, R218, 0x2, R22 ;  /* 0x00000002da1e0825 */ /* 0x002fc800078e0216 */
[--C-:B------:R-:W-:Y:S01]  /*7a30*/  @P0 IMAD.WIDE R28, R214, 0x2, R22.reuse ;  /* 0x00000002d61c0825 */ /* 0x100fe200078e0216 */
[----:B------:R1:W-:Y:S03]  /*7a40*/  @P0 LDGSTS.E.BYPASS.LTC128B.128 [R24+0xc100], [R30.64], !P5 ;  /* 0x0c1000001e180fae */ /* 0x0003e6000e901d4a */
[----:B------:R-:W-:Y:S01]  /*7a50*/  @P0 IMAD.WIDE R22, R213, 0x2, R22 ;  /* 0x00000002d5160825 */ /* 0x000fe200078e0216 */
[----:B------:R3:W-:Y:S04]  /*7a60*/  @P0 LDGSTS.E.BYPASS.LTC128B.128 [R24+0xe100], [R28.64], !P4 ;  /* 0x0e1000001c180fae */ /* 0x0007e8000e101d4a */
[----:B------:R4:W-:Y:S01]  /*7a70*/  @P0 LDGSTS.E.BYPASS.LTC128B.128 [R24+0x10100], [R22.64], !P6 ;  /* 0x1010000016180fae */ /* 0x0009e2000f101d4a */
[----:B------:R-:W-:-:S04]  /*7a80*/  IADD3 R18, P0, R26, R14, RZ ;  /* 0x0000000e1a127210 */ /* 0x000fc80007f1e0ff */
[----:B------:R-:W-:Y:S02]  /*7a90*/  IADD3.X R13, R198, R15, R13, P0, !PT ;  /* 0x0000000fc60d7210 */ /* 0x000fe400007fe40d */
[----:B------:R-:W-:-:S04]  /*7aa0*/  LEA R19, P0, R18, c[0x0][0x1f8], 0x1 ;  /* 0x00007e0012137a11 */ /* 0x000fc800078008ff */
[----:B------:R-:W-:Y:S01]  /*7ab0*/  LEA.HI.X R18, R18, c[0x0][0x1fc], R13, 0x1, P0 ;  /* 0x00007f0012127a11 */ /* 0x000fe200000f0c0d */
[----:B------:R-:W4:Y:S01]  /*7ac0*/  SHFL.IDX PT, R14, R19, RZ, 0x181f ;  /* 0x00181fff130e7589 */ /* 0x000f2200000e0000 */
[----:B------:R-:W-:-:S03]  /*7ad0*/  ISETP.GT.AND P0, PT, R11, 0x20, PT ;  /* 0x000000200b00780c */ /* 0x000fc60003f04270 */
[----:B------:R-:W4:Y:S04]  /*7ae0*/  SHFL.IDX PT, R15, R18, RZ, 0x181f ;  /* 0x00181fff120f7589 */ /* 0x000f2800000e0000 */
[----:B------:R-:W4:Y:S01]  /*7af0*/  SHFL.IDX PT, R12, R19, 0x1, 0x181f ;  /* 0x00381f00130c7f89 */ /* 0x000f2200000e0000 */
[----:B---3--:R-:W-:-:S03]  /*7b00*/  IMAD.WIDE R28, R214, 0x2, RZ ;  /* 0x00000002d61c7825 */ /* 0x008fc600078e02ff */
[----:B------:R3:W3:Y:S02]  /*7b10*/  SHFL.IDX PT, R13, R18, 0x1, 0x181f ;  /* 0x00381f00120d7f89 */ /* 0x0006e400000e0000 */
[----:B--2---:R-:W-:-:S04]  /*7b20*/  @P0 IMAD.WIDE R32, R218, 0x2, R16 ;  /* 0x00000002da200825 */ /* 0x004fc800078e0210 */
[--C-:B-1----:R-:W-:Y:S01]  /*7b30*/  @P0 IMAD.WIDE R30, R214, 0x2, R16.reuse ;  /* 0x00000002d61e0825 */ /* 0x102fe200078e0210 */
[----:B------:R1:W-:Y:S03]  /*7b40*/  @P0 LDGSTS.E.BYPASS.LTC128B.128 [R24+0xd100], [R32.64], !P5 ;  /* 0x0d10000020180fae */ /* 0x0003e6000e901d4a */
[C---:B------:R-:W-:Y:S01]  /*7b50*/  @P0 IMAD.WIDE R34, R213.reuse, 0x2, R16 ;  /* 0x00000002d5220825 */ /* 0x040fe200078e0210 */
[----:B------:R1:W-:Y:S03]  /*7b60*/  @P0 LDGSTS.E.BYPASS.LTC128B.128 [R24+0xf100], [R30.64], !P4 ;  /* 0x0f1000001e180fae */ /* 0x0003e6000e101d4a */
[----:B------:R-:W-:Y:S01]  /*7b70*/  IMAD.WIDE R16, R218, 0x2, RZ ;  /* 0x00000002da107825 */ /* 0x000fe200078e02ff */
[----:B------:R1:W-:Y:S03]  /*7b80*/  @P0 LDGSTS.E.BYPASS.LTC128B.128 [R24+0x11100], [R34.64], !P6 ;  /* 0x1110000022180fae */ /* 0x0003e6000f101d4a */
[----:B----4-:R-:W-:Y:S01]  /*7b90*/  IMAD.WIDE R22, R213, 0x2, RZ ;  /* 0x00000002d5167825 */ /* 0x010fe200078e02ff */
[C---:B------:R-:W-:Y:S01]  /*7ba0*/  IADD3 R20, P0, R14.reuse, R16, RZ ;  /* 0x000000100e147210 */ /* 0x040fe20007f1e0ff */
[----:B------:R-:W0:Y:S04]  /*7bb0*/  LDGDEPBAR ;  /* 0x00000000000079af */ /* 0x000e280000000000 */
[----:B------:R-:W-:Y:S01]  /*7bc0*/  IMAD.X R21, R15, 0x1, R17, P0 ;  /* 0x000000010f157824 */ /* 0x000fe200000e0611 */
[----:B---3--:R-:W-:-:S05]  /*7bd0*/  IADD3 R18, P0, R14, R28, RZ ;  /* 0x0000001c0e127210 */ /* 0x008fca0007f1e0ff */
[----:B------:R-:W-:Y:S01]  /*7be0*/  IMAD.X R19, R15, 0x1, R29, P0 ;  /* 0x000000010f137824 */ /* 0x000fe200000e061d */
[----:B------:R-:W-:-:S05]  /*7bf0*/  IADD3 R16, P0, R16, R12, RZ ;  /* 0x0000000c10107210 */ /* 0x000fca0007f1e0ff */
[----:B------:R-:W-:Y:S01]  /*7c00*/  IMAD.X R17, R17, 0x1, R13, P0 ;  /* 0x0000000111117824 */ /* 0x000fe200000e060d */
        /* <DEDUP_REMOVED lines=91> */
.L_x_1624:
[----:B------:R-:W-:Y:S01]  /*81c0*/  ISETP.LT.AND P0, PT, RZ, c[0x0][0x27c], PT ;  /* 0x00009f00ff007a0c */ /* 0x000fe20003f01270 */
[----:B------:R-:W0:-:S12]  /*81d0*/  LDGDEPBAR ;  /* 0x00000000000079af */ /* 0x000e180000000000 */
[----:B------:R-:W-:Y:S05]  /*81e0*/  @P0 BRA `(.L_x_1625) ;  /* 0x0000002000000947 */ /* 0x000fea0003800000 */
[----:B------:R-:W-:-:S04]  /*81f0*/  DEPBAR.LE SB0, 0x3 ;  /* 0x000080c00000791a */ /* 0x000fc80000000000 */
[----:B------:R-:W-:Y:S05]  /*8200*/  BRA `(.L_x_1626) ;  /* 0x000077a000007947 */ /* 0x000fea0003800000 */
.L_x_1625:
[----:B------:R-:W-:Y:S01]  /*8210*/  USHF.R.S32.HI UR17, URZ, 0x1f, UR14 ;  /* 0x0000001f3f117899 */ /* 0x000fe2000801140e */
[----:B------:R-:W-:Y:S01]  /*8220*/  LEA.HI R25, R88, R89, RZ, 0x2 ;  /* 0x0000005958197211 */ /* 0x000fe200078f10ff */
[----:B------:R-:W-:Y:S01]  /*8230*/  ULDC.64 UR6, c[0x0][0x280] ;  /* 0x0000a00000067ab9 */ /* 0x000fe20000000a00 */
[----:B------:R-:W-:Y:S01]  /*8240*/  BSSY B2, `(.L_x_1626) ;  /* 0x0000776000027945 */ /* 0x000fe20003800000 */
[----:B------:R-:W-:Y:S01]  /*8250*/  ULDC.64 UR4, c[0x0][0x290] ;  /* 0x0000a40000047ab9 */ /* 0x000fe20000000a00 */
[----:B-1----:R-:W-:Y:S01]  /*8260*/  LOP3.LUT R8, R25, 0xfffffffc, RZ, 0xc0, !PT ;  /* 0xfffffffc19087812 */ /* 0x002fe200078ec0ff */
[----:B------:R-:W-:Y:S01]  /*8270*/  UIMAD UR16, UR17, UR6, URZ ;  /* 0x00000006111072a4 */ /* 0x000fe2000f8e023f */
[----:B------:R-:W-:Y:S01]  /*8280*/  SHF.R.S32.HI R25, RZ, 0x2, R25 ;  /* 0x00000002ff197819 */ /* 0x000fe20000011419 */
[----:B------:R-:W-:Y:S02]  /*8290*/  UIMAD UR17, UR17, UR4, URZ ;  /* 0x00000004111172a4 */ /* 0x000fe4000f8e023f */
[----:B------:R-:W-:Y:S01]  /*82a0*/  UIMAD.WIDE.U32 UR22, UR14, UR4, URZ ;  /* 0x000000040e1672a5 */ /* 0x000fe2000f8e003f */
[----:B------:R-:W-:Y:S01]  /*82b0*/  IMAD.IADD R95, R89, 0x1, -R8 ;  /* 0x00000001595f7824 */ /* 0x000fe200078e0a08 */
[----:B------:R-:W-:Y:S01]  /*82c0*/  UIMAD.WIDE.U32 UR20, UR14, UR6, URZ ;  /* 0x000000060e1472a5 */ /* 0x000fe2000f8e003f */
[----:B------:R-:W-:Y:S01]  /*82d0*/  IADD3 R8, R25, UR13, RZ ;  /* 0x0000000d19087c10 */ /* 0x000fe2000fffe0ff */
[----:B------:R-:W-:Y:S01]  /*82e0*/  ULDC.U8 UR4, c[0x0][0x298] ;  /* 0x0000a60000047ab9 */ /* 0x000fe20000000000 */
[C---:B------:R-:W-:Y:S01]  /*82f0*/  IMAD.SHL.U32 R68, R95.reuse, 0x8, RZ ;  /* 0x000000085f447824 */ /* 0x040fe200078e00ff */
[----:B------:R-:W-:Y:S01]  /*8300*/  ISETP.NE.AND P0, PT, RZ, UR4, PT ;  /* 0x00000004ff007c0c */ /* 0x000fe2000bf05270 */
[----:B------:R-:W-:Y:S01]  /*8310*/  UIMAD UR7, UR14, UR7, UR16 ;  /* 0x000000070e0772a4 */ /* 0x000fe2000f8e0210 */
[----:B------:R-:W-:Y:S01]  /*8320*/  IMAD R9, R95, 0x40, R8 ;  /* 0x000000405f097824 */ /* 0x000fe200078e0208 */
[----:B------:R-:W-:-:S02]  /*8330*/  UIMAD UR5, UR14, UR5, UR17 ;  /* 0x000000050e0572a4 */ /* 0x000fc4000f8e0211 */
[----:B------:R-:W-:Y:S02]  /*8340*/  UIADD3 UR7, UR7, UR21, URZ ;  /* 0x0000001507077290 */ /* 0x000fe4000fffe03f */
[----:B------:R-:W-:-:S06]  /*8350*/  UIADD3 UR5, UR5, UR23, URZ ;  /* 0x0000001705057290 */ /* 0x000fcc000fffe03f */
[----:B------:R-:W-:Y:S05]  /*8360*/  @!P0 BRA `(.L_x_1627) ;  /* 0x000039c000008947 */ /* 0x000fea0003800000 */
[----:B------:R-:W-:Y:S01]  /*8370*/  PLOP3.LUT P0, PT, PT, PT, UP2, 0x80, 0x0 ;  /* 0x000000000000781c */ /* 0x000fe20003f0f028 */
[----:B------:R-:W-:Y:S01]  /*8380*/  IMAD.U32 R14, RZ, RZ, UR20 ;  /* 0x00000014ff0e7e24 */ /* 0x000fe2000f8e00ff */
[----:B------:R-:W-:Y:S01]  /*8390*/  MOV R15, UR21 ;  /* 0x00000015000f7c02 */ /* 0x000fe20008000f00 */
[----:B------:R-:W-:Y:S01]  /*83a0*/  IMAD.U32 R17, RZ, RZ, UR7 ;  /* 0x00000007ff117e24 */ /* 0x000fe2000f8e00ff */
[----:B------:R-:W-:Y:S01]  /*83b0*/  MOV R13, UR23 ;  /* 0x00000017000d7c02 */ /* 0x000fe20008000f00 */
        /* <DEDUP_REMOVED lines=9> */
[----:B------:R-:W-:Y:S01]  /*8450*/  PLOP3.LUT P0, PT, PT, PT, UP2, 0x80, 0x0 ;  /* 0x000000000000781c */ /* 0x000fe20003f0f028 */
[----:B------:R-:W-:Y:S01]  /*8460*/  CS2R R102, SRZ ;  /* 0x0000000000667805 */ /* 0x000fe2000001ff00 */
[----:B------:R-:W-:Y:S01]  /*8470*/  CS2R R84, SRZ ;  /* 0x0000000000547805 */ /* 0x000fe2000001ff00 */
[----:B------:R-:W-:Y:S01]  /*8480*/  CS2R R94, SRZ ;  /* 0x00000000005e7805 */ /* 0x000fe2000001ff00 */
[----:B------:R-:W-:Y:S01]  /*8490*/  CS2R R108, SRZ ;  /* 0x00000000006c7805 */ /* 0x000fe2000001ff00 */
[----:B------:R-:W-:Y:S01]  /*84a0*/  CS2R R114, SRZ ;  /* 0x0000000000727805 */ /* 0x000fe2000001ff00 */
[----:B------:R-:W-:Y:S01]  /*84b0*/  CS2R R118, SRZ ;  /* 0x0000000000767805 */ /* 0x000fe2000001ff00 */
[----:B------:R-:W-:-:S06]  /*84c0*/  CS2R R106, SRZ ;  /* 0x00000000006a7805 */ /* 0x000fcc000001ff00 */
[----:B------:R-:W-:-:S04]  /*84d0*/  @P0 SHF.R.U32.HI R9, RZ, c[0x0][0x2cc], R10 ;  /* 0x0000b300ff090a19 */ /* 0x000fc8000001160a */
[----:B------:R-:W-:Y:S01]  /*84e0*/  SHF.R.S32.HI R10, RZ, 0x1f, R9 ;  /* 0x0000001fff0a7819 */ /* 0x000fe20000011409 */
[----:B------:R-:W-:-:S04]  /*84f0*/  IMAD.WIDE.U32 R14, R9, c[0x0][0x280], R16 ;  /* 0x0000a000090e7a25 */ /* 0x000fc800078e0010 */
[----:B------:R-:W-:Y:S01]  /*8500*/  IMAD R12, R10, c[0x0][0x280], RZ ;  /* 0x0000a0000a0c7a24 */ /* 0x000fe200078e02ff */
[----:B------:R-:W-:Y:S01]  /*8510*/  LEA R16, P0, R14, c[0x0][0x270], 0x1 ;  /* 0x00009c000e107a11 */ /* 0x000fe200078008ff */
[----:B------:R-:W-:Y:S02]  /*8520*/  IMAD R10, R10, c[0x0][0x290], RZ ;  /* 0x0000a4000a0a7a24 */ /* 0x000fe400078e02ff */
[----:B------:R-:W-:Y:S02]  /*8530*/  IMAD R19, R9, c[0x0][0x284], R12 ;  /* 0x0000a10009137a24 */ /* 0x000fe400078e020c */
[----:B------:R-:W-:Y:S01]  /*8540*/  IMAD.U32 R12, RZ, RZ, UR22 ;  /* 0x00000016ff0c7e24 */ /* 0x000fe2000f8e00ff */
[----:B------:R1:W2:Y:S01]  /*8550*/  SHFL.IDX PT, R20, R16, RZ, 0x1c1f ;  /* 0x001c1fff10147589 */ /* 0x0002a200000e0000 */
[----:B------:R-:W-:Y:S01]  /*8560*/  IMAD.IADD R19, R15, 0x1, R19 ;  /* 0x000000010f137824 */ /* 0x000fe200078e0213 */
[----:B------:R-:W-:Y:S01]  /*8570*/  MOV R15, UR5 ;  /* 0x00000005000f7c02 */ /* 0x000fe20008000f00 */
[----:B------:R-:W-:-:S03]  /*8580*/  IMAD R10, R9, c[0x0][0x294], R10 ;  /* 0x0000a500090a7a24 */ /* 0x000fc600078e020a */
[----:B------:R-:W-:Y:S01]  /*8590*/  LEA.HI.X R19, R14, c[0x0][0x274], R19, 0x1, P0 ;  /* 0x00009d000e137a11 */ /* 0x000fe200000f0c13 */
[----:B------:R-:W-:-:S04]  /*85a0*/  IMAD.MOV.U32 R14, RZ, RZ, R12 ;  /* 0x000000ffff0e7224 */ /* 0x000fc800078e000c */
[----:B------:R-:W-:Y:S01]  /*85b0*/  IMAD.WIDE.U32 R12, R9, c[0x0][0x290], R14 ;  /* 0x0000a400090c7a25 */ /* 0x000fe200078e000e */
[----:B------:R1:W3:Y:S04]  /*85c0*/  SHFL.IDX PT, R21, R19, RZ, 0x1c1f ;  /* 0x001c1fff13157589 */ /* 0x0002e800000e0000 */
[----:B------:R-:W-:Y:S02]  /*85d0*/  IADD3 R18, R13, R10, RZ ;  /* 0x0000000a0d127210 */ /* 0x000fe40007ffe0ff */
[----:B------:R-:W-:-:S04]  /*85e0*/  LEA R10, P0, R12, c[0x0][0x288], 0x1 ;  /* 0x0000a2000c0a7a11 */ /* 0x000fc800078008ff */
[----:B------:R-:W-:Y:S01]  /*85f0*/  LEA.HI.X R18, R12, c[0x0][0x28c], R18, 0x1, P0 ;  /* 0x0000a3000c127a11 */ /* 0x000fe200000f0c12 */
[----:B------:R1:W4:Y:S01]  /*8600*/  SHFL.IDX PT, R14, R10, RZ, 0x1c1f ;  /* 0x001c1fff0a0e7589 */ /* 0x00032200000e0000 */
[----:B------:R-:W-:Y:S02]  /*8610*/  ISETP.GE.AND P0, PT, R8, UR19, PT ;  /* 0x0000001308007c0c */ /* 0x000fe4000bf06270 */
[----:B------:R-:W-:Y:S01]  /*8620*/  LEA.HI R12, R88, R89, RZ, 0x2 ;  /* 0x00000059580c7211 */ /* 0x000fe200078f10ff */
[----:B------:R1:W1:Y:S03]  /*8630*/  SHFL.IDX PT, R15, R18, RZ, 0x1c1f ;  /* 0x001c1fff120f7589 */ /* 0x00026600000e0000 */
[----:B------:R-:W-:-:S05]  /*8640*/  LOP3.LUT R12, R12, 0xfffffffc, RZ, 0xc0, !PT ;  /* 0xfffffffc0c0c7812 */ /* 0x000fca00078ec0ff */
[----:B------:R-:W-:-:S05]  /*8650*/  IMAD.IADD R13, R89, 0x1, -R12 ;  /* 0x00000001590d7824 */ /* 0x000fca00078e0a0c */
[----:B------:R-:W-:Y:S01]  /*8660*/  SHF.L.U32 R13, R13, 0x2, RZ ;  /* 0x000000020d0d7819 */ /* 0x000fe200000006ff */
[----:B------:R-:W-:Y:S05]  /*8670*/  @P0 BRA `(.L_x_1629) ;  /* 0x000003e000000947 */ /* 0x000fea0003800000 */
[C---:B--23--:R-:W-:Y:S01]  /*8680*/  ISETP.GE.AND P0, PT, R13.reuse, c[0x0][0x27c], PT ;  /* 0x00009f000d007a0c */ /* 0x04cfe20003f06270 */
[----:B------:R-:W-:Y:S01]  /*8690*/  CS2R R102, SRZ ;  /* 0x0000000000667805 */ /* 0x000fe2000001ff00 */
[----:B------:R-:W-:Y:S01]  /*86a0*/  CS2R R106, SRZ ;  /* 0x00000000006a7805 */ /* 0x000fe2000001ff00 */
[----:B------:R-:W-:-:S10]  /*86b0*/  IADD3 R9, R13, 0x10, RZ ;  /* 0x000000100d097810 */ /* 0x000fd40007ffe0ff */
[----:B------:R-:W-:-:S04]  /*86c0*/  @!P0 IMAD.WIDE R28, R13, 0x2, R20 ;  /* 0x000000020d1c8825 */ /* 0x000fc800078e0214 */
[----:B-1--4-:R-:W-:Y:S01]  /*86d0*/  @!P0 IMAD.WIDE R22, R13, 0x2, R14 ;  /* 0x000000020d168825 */ /* 0x012fe200078e020e */
[----:B------:R1:W5:Y:S04]  /*86e0*/  @!P0 LD.E.64 R102, [R28.64] ;  /* 0x0000000a1c668980 */ /* 0x000368000c101b00 */
[----:B------:R2:W5:Y:S01]  /*86f0*/  @!P0 LD.E.64 R106, [R22.64] ;  /* 0x0000000a166a8980 */ /* 0x000562000c101b00 */
[----:B------:R-:W-:Y:S01]  /*8700*/  ISETP.GE.AND P0, PT, R9, c[0x0][0x27c], PT ;  /* 0x00009f0009007a0c */ /* 0x000fe20003f06270 */
[----:B------:R-:W-:Y:S01]  /*8710*/  CS2R R120, SRZ ;  /* 0x0000000000787805 */ /* 0x000fe2000001ff00 */
[----:B------:R-:W-:-:S11]  /*8720*/  CS2R R118, SRZ ;  /* 0x0000000000767805 */ /* 0x000fd6000001ff00 */
[----:B------:R-:W-:-:S04]  /*8730*/  @!P0 SHF.R.S32.HI R12, RZ, 0x1f, R9 ;  /* 0x0000001fff0c8819 */ /* 0x000fc80000011409 */
[----:B------:R-:W-:-:S04]  /*8740*/  @!P0 LEA.HI R9, R12, R9, RZ, 0x2 ;  /* 0x000000090c098211 */ /* 0x000fc800078f10ff */
[----:B------:R-:W-:-:S05]  /*8750*/  @!P0 LOP3.LUT R9, R9, 0xfffffffc, RZ, 0xc0, !PT ;  /* 0xfffffffc09098812 */ /* 0x000fca00078ec0ff */
[----:B------:R-:W-:-:S04]  /*8760*/  @!P0 IMAD.WIDE R30, R9, 0x2, R20 ;  /* 0x00000002091e8825 */ /* 0x000fc800078e0214 */
[----:B------:R-:W-:Y:S01]  /*8770*/  @!P0 IMAD.WIDE R32, R9, 0x2, R14 ;  /* 0x0000000209208825 */ /* 0x000fe200078e020e */
[----:B------:R-:W-:Y:S01]  /*8780*/  IADD3 R9, R13, 0x20, RZ ;  /* 0x000000200d097810 */ /* 0x000fe20007ffe0ff */
        /* <DEDUP_REMOVED lines=8> */
[----:B--2---:R-:W-:-:S04]  /*8810*/  @!P0 IMAD.WIDE R22, R9, 0x2, R20 ;  /* 0x0000000209168825 */ /* 0x004fc800078e0214 */
[----:B-1----:R-:W-:Y:S01]  /*8820*/  @!P0 IMAD.WIDE R28, R9, 0x2, R14 ;  /* 0x00000002091c8825 */ /* 0x002fe200078e020e */
        /* <DEDUP_REMOVED lines=9> */
[----:B---3--:R-:W-:-:S04]  /*88c0*/  @!P0 IMAD.WIDE R30, R9, 0x2, R20 ;  /* 0x00000002091e8825 */ /* 0x008fc800078e0214 */
[----:B----4-:R-:W-:Y:S01]  /*88d0*/  @!P0 IMAD.WIDE R32, R9, 0x2, R14 ;  /* 0x0000000209208825 */ /* 0x010fe200078e020e */
        /* <DEDUP_REMOVED lines=9> */
[----:B-1----:R-:W-:-:S04]  /*8970*/  @!P0 IMAD.WIDE R22, R9, 0x2, R20 ;  /* 0x0000000209168825 */ /* 0x002fc800078e0214 */
[----:B--2---:R-:W-:Y:S01]  /*8980*/  @!P0 IMAD.WIDE R28, R9, 0x2, R14 ;  /* 0x00000002091c8825 */ /* 0x004fe200078e020e */
        /* <DEDUP_REMOVED lines=11> */
[----:B------:R3:W5:Y:S04]  /*8a40*/  @!P0 LD.E.64 R86, [R20.64] ;  /* 0x0000000a14568980 */ /* 0x000768000c101b00 */
[----:B------:R3:W5:Y:S02]  /*8a50*/  @!P0 LD.E.64 R84, [R14.64] ;  /* 0x0000000a0e548980 */ /* 0x000764000c101b00 */
.L_x_1629:
[----:B--23--:R-:W-:Y:S05]  /*8a60*/  BSYNC B0 ;  /* 0x0000000000007941 */ /* 0x00cfea0003800000 */
.L_x_1628:
[----:B-----5:R-:W-:Y:S01]  /*8a70*/  IMAD.MOV.U32 R9, RZ, RZ, R87 ;  /* 0x000000ffff097224 */ /* 0x020fe200078e0057 */
[----:B------:R-:W-:Y:S01]  /*8a80*/  IADD3 R8, R8, 0x40, RZ ;  /* 0x0000004008087810 */ /* 0x000fe20007ffe0ff */
[----:B------:R-:W-:Y:S01]  /*8a90*/  IMAD.MOV.U32 R12, RZ, RZ, R97 ;  /* 0x000000ffff0c7224 */ /* 0x000fe200078e0061 */
[----:B------:R2:W3:Y:S01]  /*8aa0*/  SHFL.IDX PT, R17, R19, 0x1, 0x1c1f ;  /* 0x003c1f0013117f89 */ /* 0x0004e200000e0000 */
[----:B------:R-:W-:Y:S01]  /*8ab0*/  IMAD.MOV.U32 R11, RZ, RZ, R86 ;  /* 0x000000ffff0b7224 */ /* 0x000fe200078e0056 */
[----:B------:R-:W-:Y:S01]  /*8ac0*/  PRMT R53, R9, 0x7610, R53 ;  /* 0x0000761009357816 */ /* 0x000fe20000000035 */
[----:B------:R-:W-:Y:S01]  /*8ad0*/  IMAD.MOV.U32 R9, RZ, RZ, R111 ;  /* 0x000000ffff097224 */ /* 0x000fe200078e006f */
[----:B------:R-:W-:Y:S01]  /*8ae0*/  PRMT R61, R12, 0x7610, R61 ;  /* 0x000076100c3d7816 */ /* 0x000fe2000000003d */
[----:B----4-:R-:W-:Y:S01]  /*8af0*/  IMAD.MOV.U32 R14, RZ, RZ, R96 ;  /* 0x000000ffff0e7224 */ /* 0x010fe200078e0060 */
        /* <DEDUP_REMOVED lines=33> */
[----:B-1----:R-:W-:Y:S01]  /*8d10*/  IMAD.MOV.U32 R15, RZ, RZ, R118 ;  /* 0x000000ffff0f7224 */ /* 0x002fe200078e0076 */
[----:B------:R-:W-:Y:S01]  /*8d20*/  PRMT R80, R9, 0x7610, R80 ;  /* 0x0000761009507816 */ /* 0x000fe20000000050 */
[----:B------:R-:W-:Y:S01]  /*8d30*/  IMAD.MOV.U32 R12, RZ, RZ, R106 ;  /* 0x000000ffff0c7224 */ /* 0x000fe200078e006a */
[----:B------:R-:W-:Y:S01]  /*8d40*/  PRMT R69, R11, 0x7610, R69 ;  /* 0x000076100b457816 */ /* 0x000fe20000000045 */
[----:B------:R-:W-:Y:S01]  /*8d50*/  IMAD.MOV.U32 R9, RZ, RZ, R107 ;  /* 0x000000ffff097224 */ /* 0x000fe200078e006b */
[----:B------:R-:W1:Y:S01]  /*8d60*/  SHFL.IDX PT, R16, R16, 0x1, 0x1c1f ;  /* 0x003c1f0010107f89 */ /* 0x000e6200000e0000 */
[----:B------:R-:W-:Y:S01]  /*8d70*/  BSSY B0, `(.L_x_1630) ;  /* 0x0000051000007945 */ /* 0x000fe20003800000 */
[----:B------:R-:W-:Y:S01]  /*8d80*/  PRMT R90, R14, 0x7610, R90 ;  /* 0x000076100e5a7816 */ /* 0x000fe2000000005a */
[----:B------:R-:W-:Y:S01]  /*8d90*/  CS2R R50, SRZ ;  /* 0x0000000000327805 */ /* 0x000fe2000001ff00 */
[----:B------:R2:W4:Y:S01]  /*8da0*/  SHFL.IDX PT, R11, R18, 0x1, 0x1c1f ;  /* 0x003c1f00120b7f89 */ /* 0x00052200000e0000 */
        /* <DEDUP_REMOVED lines=18> */
[----:B------:R-:W-:-:S10]  /*8ed0*/  IADD3 R9, R13, 0x10, RZ ;  /* 0x000000100d097810 */ /* 0x000fd40007ffe0ff */
[----:B-1----:R-:W-:-:S04]  /*8ee0*/  @!P0 IMAD.WIDE R20, R13, 0x2, R16 ;  /* 0x000000020d148825 */ /* 0x002fc800078e0210 */
[----:B--2-4-:R-:W-:Y:S01]  /*8ef0*/  @!P0 IMAD.WIDE R18, R13, 0x2, R10 ;  /* 0x000000020d128825 */ /* 0x014fe200078e020a */
        /* <DEDUP_REMOVED lines=20> */
[----:B--2---:R-:W-:-:S04]  /*9040*/  @!P0 IMAD.WIDE R18, R8, 0x2, R16 ;  /* 0x0000000208128825 */ /* 0x004fc800078e0210 */
[----:B-1----:R-:W-:Y:S01]  /*9050*/  @!P0 IMAD.WIDE R20, R8, 0x2, R10 ;  /* 0x0000000208148825 */ /* 0x002fe200078e020a */
        /* <DEDUP_REMOVED lines=9> */
[----:B---3--:R-:W-:-:S04]  /*90f0*/  @!P0 IMAD.WIDE R22, R8, 0x2, R16 ;  /* 0x0000000208168825 */ /* 0x008fc800078e0210 */
[----:B----4-:R-:W-:Y:S01]  /*9100*/  @!P0 IMAD.WIDE R28, R8, 0x2, R10 ;  /* 0x00000002081c8825 */ /* 0x010fe200078e020a */
        /* <DEDUP_REMOVED lines=9> */
[----:B-1----:R-:W-:-:S04]  /*91a0*/  @!P0 IMAD.WIDE R18, R8, 0x2, R16 ;  /* 0x0000000208128825 */ /* 0x002fc800078e0210 */
[----:B--2---:R-:W-:Y:S01]  /*91b0*/  @!P0 IMAD.WIDE R20, R8, 0x2, R10 ;  /* 0x0000000208148825 */ /* 0x004fe200078e020a */
        /* <DEDUP_REMOVED lines=12> */
.L_x_1631:
[----:B---3--:R-:W-:Y:S05]  /*9280*/  BSYNC B0 ;  /* 0x0000000000007941 */ /* 0x008fea0003800000 */
.L_x_1630:
[----:B------:R-:W-:Y:S01]  /*9290*/  SHF.R.S32.HI R8, RZ, 0x1f, R25 ;  /* 0x0000001fff087819 */ /* 0x000fe20000011419 */
[----:B-1---5:R-:W-:Y:S01]  /*92a0*/  IMAD.MOV.U32 R10, RZ, RZ, R50 ;  /* 0x000000ffff0a7224 */ /* 0x022fe200078e0032 */
[----:B------:R-:W-:Y:S01]  /*92b0*/  UIADD3 UR4, -UR13, UR19, URZ ;  /* 0x000000130d047290 */ /* 0x000fe2000fffe13f */
[----:B----4-:R-:W-:Y:S01]  /*92c0*/  IMAD.MOV.U32 R11, RZ, RZ, R43 ;  /* 0x000000ffff0b7224 */ /* 0x010fe200078e002b */
[----:B------:R-:W-:Y:S01]  /*92d0*/  LEA.HI R8, R8, R25, RZ, 0x3 ;  /* 0x0000001908087211 */ /* 0x000fe200078f18ff */
[----:B------:R-:W-:-:S04]  /*92e0*/  DEPBAR.LE SB0, 0x3 ;  /* 0x000080c00000791a */ /* 0x000fc80000000000 */
[----:B------:R-:W-:Y:S01]  /*92f0*/  LOP3.LUT R8, R8, 0xfffffff8, RZ, 0xc0, !PT ;  /* 0xfffffff808087812 */ /* 0x000fe200078ec0ff */
[----:B------:R-:W-:Y:S01]  /*9300*/  UISETP.LT.AND UP0, UPT, UR4, 0x80, UPT ;  /* 0x000000800400788c */ /* 0x000fe2000bf01270 */
[----:B------:R-:W-:Y:S01]  /*9310*/  PRMT R22, R10, 0x7610, R22 ;  /* 0x000076100a167816 */ /* 0x000fe20000000016 */
[----:B------:R-:W-:Y:S01]  /*9320*/  IMAD.MOV.U32 R10, RZ, RZ, R66 ;  /* 0x000000ffff0a7224 */ /* 0x000fe200078e0042 */
[----:B------:R-:W-:Y:S01]  /*9330*/  PRMT R16, R11, 0x7610, R16 ;  /* 0x000076100b107816 */ /* 0x000fe20000000010 */
[----:B------:R-:W-:Y:S01]  /*9340*/  IMAD.IADD R8, R25, 0x1, -R8 ;  /* 0x0000000119087824 */ /* 0x000fe200078e0a08 */
[----:B------:R-:W-:Y:S01]  /*9350*/  USEL UR4, UR4, 0x80, UP0 ;  /* 0x0000008004047887 */ /* 0x000fe20008000000 */
[----:B------:R-:W-:Y:S01]  /*9360*/  IMAD.MOV.U32 R11, RZ, RZ, R59 ;  /* 0x000000ffff0b7224 */ /* 0x000fe200078e003b */
[----:B------:R-:W-:Y:S01]  /*9370*/  PRMT R34, R10, 0x7610, R34 ;  /* 0x000076100a227816 */ /* 0x000fe20000000022 */
[C---:B------:R-:W-:Y:S01]  /*9380*/  IMAD.SHL.U32 R9, R8.reuse, 0x40, RZ ;  /* 0x0000004008097824 */ /* 0x040fe200078e00ff */
[----:B------:R-:W-:Y:S01]  /*9390*/  BAR.SYNC.DEFER_BLOCKING 0x0 ;  /* 0x0000000000007b1d */ /* 0x000fe20000010000 */
[----:B------:R-:W-:Y:S01]  /*93a0*/  LOP3.LUT P0, RZ, R8, 0x4, RZ, 0xc0, !PT ;  /* 0x0000000408ff7812 */ /* 0x000fe2000780c0ff */
[----:B------:R-:W-:Y:S01]  /*93b0*/  IMAD.MOV.U32 R8, RZ, RZ, R42 ;  /* 0x000000ffff087224 */ /* 0x000fe200078e002a */
[----:B------:R-:W-:Y:S01]  /*93c0*/  PRMT R29, R11, 0x7610, R29 ;  /* 0x000076100b1d7816 */ /* 0x000fe2000000001d */
[----:B------:R-:W-:Y:S01]  /*93d0*/  IMAD.MOV.U32 R10, RZ, RZ, R78 ;  /* 0x000000ffff0a7224 */ /* 0x000fe200078e004e */
[----:B------:R-:W-:Y:S01]  /*93e0*/  LOP3.LUT R9, R9, 0x1c0, RZ, 0xc0, !PT ;  /* 0x000001c009097812 */ /* 0x000fe200078ec0ff */
[----:B------:R-:W-:Y:S01]  /*93f0*/  IMAD.MOV.U32 R11, RZ, RZ, R73 ;  /* 0x000000ffff0b7224 */ /* 0x000fe200078e0049 */
[----:B------:R-:W-:Y:S01]  /*9400*/  PRMT R17, R8, 0x7610, R17 ;  /* 0x0000761008117816 */ /* 0x000fe20000000011 */
[----:B------:R-:W-:Y:S01]  /*9410*/  IMAD.MOV.U32 R8, RZ, RZ, R58 ;  /* 0x000000ffff087224 */ /* 0x000fe200078e003a */
[----:B------:R-:W-:Y:S01]  /*9420*/  LOP3.LUT R68, R9, 0x18, R68, 0xf8, !PT ;  /* 0x0000001809447812 */ /* 0x000fe200078ef844 */
[----:B------:R-:W-:Y:S01]  /*9430*/  BSSY B1, `(.L_x_1632) ;  /* 0x000015c000017945 */ /* 0x000fe20003800000 */
[----:B------:R-:W-:-:S02]  /*9440*/  SHF.R.U32.HI R9, RZ, 0x3, R9 ;  /* 0x00000003ff097819 */ /* 0x000fc40000011609 */
[----:B------:R-:W-:Y:S01]  /*9450*/  PRMT R30, R8, 0x7610, R30 ;  /* 0x00007610081e7816 */ /* 0x000fe2000000001e */
[----:B------:R-:W-:Y:S01]  /*9460*/  IMAD.MOV.U32 R8, RZ, RZ, R72 ;  /* 0x000000ffff087224 */ /* 0x000fe200078e0048 */
[----:B--2---:R-:W-:Y:S01]  /*9470*/  LOP3.LUT R18, R68, R9, RZ, 0x3c, !PT ;  /* 0x0000000944127212 */ /* 0x004fe200078e3cff */
        /* <DEDUP_REMOVED lines=8> */
[----:B------:R-:W-:Y:S01]  /*9500*/  IMAD R18, R7, 0x200, R18 ;  /* 0x0000020007127824 */ /* 0x000fe200078e0212 */
[----:B------:R-:W-:Y:S01]  /*9510*/  PRMT R15, R8, 0x7610, R15 ;  /* 0x00007610080f7816 */ /* 0x000fe2000000000f */
[----:B------:R-:W-:Y:S01]  /*9520*/  IMAD.MOV.U32 R8, RZ, RZ, R56 ;  /* 0x000000ffff087224 */ /* 0x000fe200078e0038 */
[----:B------:R-:W-:Y:S01]  /*9530*/  PRMT R33, R9, 0x7610, R33 ;  /* 0x0000761009217816 */ /* 0x000fe20000000021 */
[----:B------:R-:W-:Y:S01]  /*9540*/  IMAD.MOV.U32 R9, RZ, RZ, R79 ;  /* 0x000000ffff097224 */ /* 0x000fe200078e004f */
[C---:B------:R-:W-:Y:S01]  /*9550*/  IADD3 R12, R18.reuse, 0x20, RZ ;  /* 0x00000020120c7810 */ /* 0x040fe20007ffe0ff */
[----:B------:R-:W-:Y:S01]  /*9560*/  IMAD.MOV.U32 R11, RZ, RZ, R41 ;  /* 0x000000ffff0b7224 */ /* 0x000fe200078e0029 */
[----:B------:R-:W-:-:S02]  /*9570*/  @P0 IADD3 R12, R18, -0x20, RZ ;  /* 0xffffffe0120c0810 */ /* 0x000fc40007ffe0ff */
[----:B------:R-:W-:Y:S01]  /*9580*/  PRMT R45, R9, 0x7610, R45 ;  /* 0x00007610092d7816 */ /* 0x000fe2000000002d */
[----:B------:R-:W-:Y:S01]  /*9590*/  IMAD.MOV.U32 R9, RZ, RZ, R49 ;  /* 0x000000ffff097224 */ /* 0x000fe200078e0031 */
[----:B------:R-:W-:Y:S02]  /*95a0*/  ISETP.GE.AND P0, PT, R25, UR4, PT ;  /* 0x0000000419007c0c */ /* 0x000fe4000bf06270 */
        /* <DEDUP_REMOVED lines=14> */
[----:B------:R-:W-:-:S02]  /*9690*/  PRMT R23, R11, 0x7610, R23 ;  /* 0x000076100b177816 */ /* 0x000fc40000000017 */
[----:B------:R-:W-:Y:S02]  /*96a0*/  PRMT R35, R10, 0x7610, R35 ;  /* 0x000076100a237816 */ /* 0x000fe40000000023 */
[----:B------:R-:W-:Y:S02]  /*96b0*/  PRMT R44, R9, 0x7610, R44 ;  /* 0x00007610092c7816 */ /* 0x000fe4000000002c */
        /* <DEDUP_REMOVED lines=8> */
[----:B------:R-:W-:Y:S02]  /*9740*/  SHF.R.U32.HI R68, RZ, 0x10, R103 ;  /* 0x00000010ff447819 */ /* 0x000fe40000011667 */
[----:B------:R-:W-:Y:S02]  /*9750*/  SHF.R.U32.HI R101, RZ, 0x10, R107 ;  /* 0x00000010ff657819 */ /* 0x000fe4000001166b */
[----:B------:R-:W-:Y:S02]  /*9760*/  SHF.R.U64 R105, R102, 0x10, R103 ;  /* 0x0000001066697819 */ /* 0x000fe40000001267 */
[----:B------:R-:W-:Y:S02]  /*9770*/  PRMT R99, R99, 0x5410, R68 ;  /* 0x0000541063637816 */ /* 0x000fe40000000044 */
[----:B------:R-:W-:Y:S02]  /*9780*/  PRMT R68, R14, 0x5432, R101 ;  /* 0x000054320e447816 */ /* 0x000fe40000000065 */
[----:B------:R-:W-:-:S02]  /*9790*/  SHF.R.U64 R103, R106, 0x10, R107 ;  /* 0x000000106a677819 */ /* 0x000fc4000000126b */
        /* <DEDUP_REMOVED lines=38> */
[----:B------:R1:W-:Y:S02]  /*9a00*/  STS.128 [R18], R8 ;  /* 0x0000000812007388 */ /* 0x0003e40000000c00 */
.L_x_1635:
[----:B------:R-:W-:Y:S05]  /*9a10*/  BSYNC B0 ;  /* 0x0000000000007941 */ /* 0x000fea0003800000 */
.L_x_1634:
        /* <DEDUP_REMOVED lines=49> */
[----:B------:R1:W-:Y:S02]  /*9d30*/  STS.128 [R12], R8 ;  /* 0x000000080c007388 */ /* 0x0003e40000000c00 */
.L_x_1637:
[----:B------:R-:W-:Y:S05]  /*9d40*/  BSYNC B0 ;  /* 0x0000000000007941 */ /* 0x000fea0003800000 */
.L_x_1636:
        /* <DEDUP_REMOVED lines=50> */
.L_x_1639:
[----:B------:R-:W-:Y:S05]  /*a070*/  BSYNC B0 ;  /* 0x0000000000007941 */ /* 0x000fea0003800000 */
.L_x_1638:
        /* <DEDUP_REMOVED lines=50> */
.L_x_1641:
[----:B------:R-:W-:Y:S05]  /*a3a0*/  BSYNC B0 ;  /* 0x0000000000007941 */ /* 0x000fea0003800000 */
.L_x_1640:
        /* <DEDUP_REMOVED lines=50> */
.L_x_1643:
[----:B------:R-:W-:Y:S05]  /*a6d0*/  BSYNC B0 ;  /* 0x0000000000007941 */ /* 0x000fea0003800000 */
.L_x_1642:
        /* <DEDUP_REMOVED lines=49> */
.L_x_1633:
[----:B------:R-:W-:Y:S05]  /*a9f0*/  BSYNC B1 ;  /* 0x0000000000017941 */ /* 0x000fea0003800000 */
.L_x_1632:
[----:B------:R-:W-:-:S04]  /*aa00*/  IADD3 R25, R25, 0x40, RZ ;  /* 0x0000004019197810 */ /* 0x000fc80007ffe0ff */
[----:B------:R-:W-:-:S13]  /*aa10*/  ISETP.GE.AND P0, PT, R25, UR4, PT ;  /* 0x0000000419007c0c */ /* 0x000fda000bf06270 */
[----:B------:R-:W-:Y:S05]  /*aa20*/  @P0 BRA `(.L_x_1644) ;  /* 0x00004f7000000947 */ /* 0x000fea0003800000 */
[----:B------:R-:W-:Y:S01]  /*aa30*/  ISETP.GE.AND P0, PT, R13, c[0x0][0x27c], PT ;  /* 0x00009f000d007a0c */ /* 0x000fe20003f06270 */
[----:B------:R-:W-:-:S12]  /*aa40*/  BSSY B0, `(.L_x_1645) ;  /* 0x0000030000007945 */ /* 0x000fd80003800000 */
        /* <DEDUP_REMOVED lines=11> */
[----:B------:R-:W-:Y:S02]  /*ab00*/  LOP3.LUT R60, R45, 0xffff0000, RZ, 0xc0, !PT ;  /* 0xffff00002d3c7812 */ /* 0x000fe400078ec0ff */
[C---:B-1----:R-:W-:Y:S01]  /*ab10*/  LOP3.LUT R25, R10.reuse, 0xffff0000, RZ, 0xc0, !PT ;  /* 0xffff00000a197812 */ /* 0x042fe200078ec0ff */
[----:B------:R-:W-:Y:S01]  /*ab20*/  IMAD.U32 R47, R10, 0x10000, RZ ;  /* 0x000100000a2f7824 */ /* 0x000fe200078e00ff */
[C---:B------:R-:W-:Y:S01]  /*ab30*/  SHF.L.U32 R55, R8.reuse, 0x10, RZ ;  /* 0x0000001008377819 */ /* 0x040fe200000006ff */
[----:B------:R-:W-:Y:S01]  /*ab40*/  IMAD.U32 R10, R11, 0x10000, RZ ;  /* 0x000100000b0a7824 */ /* 0x000fe200078e00ff */
[----:B------:R-:W-:Y:S01]  /*ab50*/  LOP3.LUT R54, R8, 0xffff0000, RZ, 0xc0, !PT ;  /* 0xffff000008367812 */ /* 0x000fe200078ec0ff */
[----:B------:R-:W-:Y:S01]  /*ab60*/  IMAD.U32 R8, R39, 0x10000, RZ ;  /* 0x0001000027087824 */ /* 0x000fe200078e00ff */
[----:B------:R-:W-:-:S02]  /*ab70*/  LOP3.LUT R11, R11, 0xffff0000, RZ, 0xc0, !PT ;  /* 0xffff00000b0b7812 */ /* 0x000fc400078ec0ff */
[----:B------:R-:W-:Y:S01]  /*ab80*/  LOP3.LUT R39, R39, 0xffff0000, RZ, 0xc0, !PT ;  /* 0xffff000027277812 */ /* 0x000fe200078ec0ff */
[----:B------:R-:W-:Y:S01]  /*ab90*/  FMUL.FTZ R45, R25, R8 ;  /* 0x00000008192d7220 */ /* 0x000fe20000410000 */
[----:B------:R-:W-:Y:S01]  /*aba0*/  SHF.L.U32 R53, R9, 0x10, RZ ;  /* 0x0000001009357819 */ /* 0x000fe200000006ff */
        /* <DEDUP_REMOVED lines=16> */
[C---:B------:R-:W-:Y:S01]  /*acb0*/  FFMA.FTZ R47, R55.reuse, R47, -R10 ;  /* 0x0000002f372f7223 */ /* 0x040fe2000001080a */
[----:B------:R-:W-:Y:S01]  /*acc0*/  F2FP.BF16.PACK_AB R10, R8, R45 ;  /* 0x0000002d080a723e */ /* 0x000fe200000010ff */
[----:B------:R-:W-:-:S02]  /*acd0*/  FFMA.FTZ R54, R55, R25, R54 ;  /* 0x0000001937367223 */ /* 0x000fc40000010036 */
[C---:B------:R-:W-:Y:S01]  /*ace0*/  FFMA.FTZ R46, R53.reuse, R46, -R11 ;  /* 0x0000002e352e7223 */ /* 0x040fe2000001080b */
[----:B------:R-:W-:Y:S01]  /*acf0*/  F2FP.BF16.PACK_AB R11, R52, R9 ;  /* 0x00000009340b723e */ /* 0x000fe200000010ff */
[----:B------:R-:W-:Y:S01]  /*ad00*/  FFMA.FTZ R61, R53, R44, R61 ;  /* 0x0000002c353d7223 */ /* 0x000fe2000001003d */
[----:B------:R-:W-:-:S04]  /*ad10*/  F2FP.BF16.PACK_AB R8, R54, R47 ;  /* 0x0000002f3608723e */ /* 0x000fc800000010ff */
[----:B------:R-:W-:-:S05]  /*ad20*/  F2FP.BF16.PACK_AB R9, R61, R46 ;  /* 0x0000002e3d09723e */ /* 0x000fca00000010ff */
[----:B------:R1:W-:Y:S02]  /*ad30*/  STS.128 [R18+0x2000], R8 ;  /* 0x0020000812007388 */ /* 0x0003e40000000c00 */
.L_x_1646:
[----:B------:R-:W-:Y:S05]  /*ad40*/  BSYNC B0 ;  /* 0x0000000000007941 */ /* 0x000fea0003800000 */
.L_x_1645:
        /* <DEDUP_REMOVED lines=50> */
.L_x_1648:
[----:B------:R-:W-:Y:S05]  /*b070*/  BSYNC B0 ;  /* 0x0000000000007941 */ /* 0x000fea0003800000 */
.L_x_1647:
        /* <DEDUP_REMOVED lines=50> */
.L_x_1650:
[----:B------:R-:W-:Y:S05]  /*b3a0*/  BSYNC B0 ;  /* 0x0000000000007941 */ /* 0x000fea0003800000 */
.L_x_1649:
        /* <DEDUP_REMOVED lines=50> */
.L_x_1652:
[----:B------:R-:W-:Y:S05]  /*b6d0*/  BSYNC B0 ;  /* 0x0000000000007941 */ /* 0x000fea0003800000 */
.L_x_1651:
        /* <DEDUP_REMOVED lines=50> */
.L_x_1654:
[----:B------:R-:W-:Y:S05]  /*ba00*/  BSYNC B0 ;  /* 0x0000000000007941 */ /* 0x000fea0003800000 */
.L_x_1653:
        /* <DEDUP_REMOVED lines=36> */
[-C--:B------:R-:W-:Y:S02]  /*bc50*/  FMUL.FTZ R10, R21, R8.reuse ;  /* 0x00000008150a7220 */ /* 0x080fe40000410000 */
[----:B------:R-:W-:Y:S02]  /*bc60*/  FMUL.FTZ R18, R25, R15 ;  /* 0x0000000f19127220 */ /* 0x000fe40000410000 */
        /* <DEDUP_REMOVED lines=10> */
[----:B------:R1:W-:Y:S01]  /*bd10*/  STS.128 [R12+0xa000], R8 ;  /* 0x00a000080c007388 */ /* 0x0003e20000000c00 */
[----:B------:R-:W-:Y:S05]  /*bd20*/  BRA `(.L_x_1644) ;  /* 0x00003c7000007947 */ /* 0x000fea0003800000 */
.L_x_1627:
[----:B------:R-:W-:Y:S01]  /*bd30*/  PLOP3.LUT P0, PT, PT, PT, UP2, 0x80, 0x0 ;  /* 0x000000000000781c */ /* 0x000fe20003f0f028 */
[----:B------:R-:W-:Y:S01]  /*bd40*/  IMAD.U32 R12, RZ, RZ, UR20 ;  /* 0x00000014ff0c7e24 */ /* 0x000fe2000f8e00ff */
[----:B------:R-:W-:Y:S01]  /*bd50*/  MOV R13, UR21 ;  /* 0x00000015000d7c02 */ /* 0x000fe20008000f00 */
[----:B------:R-:W-:Y:S01]  /*bd60*/  IMAD.U32 R15, RZ, RZ, UR7 ;  /* 0x00000007ff0f7e24 */ /* 0x000fe2000f8e00ff */
[----:B------:R-:W-:Y:S01]  /*bd70*/  BSSY B0, `(.L_x_1655) ;  /* 0x000004c000007945 */ /* 0x000fe20003800000 */
[----:B------:R-:W-:Y:S01]  /*bd80*/  IMAD.MOV.U32 R14, RZ, RZ, R12 ;  /* 0x000000ffff0e7224 */ /* 0x000fe200078e000c */
[----:B------:R-:W-:Y:S01]  /*bd90*/  CS2R R22, SRZ ;  /* 0x0000000000167805 */ /* 0x000fe2000001ff00 */
[----:B------:R-:W-:Y:S01]  /*bda0*/  IMAD.U32 R17, RZ, RZ, UR5 ;  /* 0x00000005ff117e24 */ /* 0x000fe2000f8e00ff */
        /* <DEDUP_REMOVED lines=20> */
[C---:B------:R-:W-:Y:S02]  /*bef0*/  IMAD R18, R9.reuse, c[0x0][0x284], R18 ;  /* 0x0000a10009127a24 */ /* 0x040fe400078e0212 */
[----:B------:R-:W-:Y:S01]  /*bf00*/  IMAD R10, R9, c[0x0][0x294], R10 ;  /* 0x0000a500090a7a24 */ /* 0x000fe200078e020a */
[----:B------:R1:W2:Y:S02]  /*bf10*/  SHFL.IDX PT, R28, R12, RZ, 0x1c1f ;  /* 0x001c1fff0c1c7589 */ /* 0x0002a400000e0000 */
[----:B------:R-:W-:Y:S01]  /*bf20*/  IADD3 R18, R15, R18, RZ ;  /* 0x000000120f127210 */ /* 0x000fe20007ffe0ff */
[----:B------:R-:W-:-:S03]  /*bf30*/  IMAD.U32 R15, RZ, RZ, UR23 ;  /* 0x00000017ff0f7e24 */ /* 0x000fc6000f8e00ff */
[----:B------:R-:W-:Y:S02]  /*bf40*/  LEA.HI.X R18, R14, c[0x0][0x274], R18, 0x1, P0 ;  /* 0x00009d000e127a11 */ /* 0x000fe400000f0c12 */
[----:B------:R-:W-:-:S03]  /*bf50*/  MOV R14, UR22 ;  /* 0x00000016000e7c02 */ /* 0x000fc60008000f00 */
[----:B------:R1:W3:Y:S01]  /*bf60*/  SHFL.IDX PT, R29, R18, RZ, 0x1c1f ;  /* 0x001c1fff121d7589 */ /* 0x0002e200000e0000 */
[----:B------:R-:W-:-:S05]  /*bf70*/  MOV R16, R14 ;  /* 0x0000000e00107202 */ /* 0x000fca0000000f00 */
[----:B------:R-:W-:-:S04]  /*bf80*/  IMAD.WIDE.U32 R14, R9, c[0x0][0x290], R16 ;  /* 0x0000a400090e7a25 */ /* 0x000fc800078e0010 */
[----:B------:R-:W-:Y:S01]  /*bf90*/  IMAD.IADD R17, R15, 0x1, R10 ;  /* 0x000000010f117824 */ /* 0x000fe200078e020a */
[----:B------:R-:W-:-:S04]  /*bfa0*/  LEA R10, P0, R14, c[0x0][0x288], 0x1 ;  /* 0x0000a2000e0a7a11 */ /* 0x000fc800078008ff */
[----:B------:R-:W-:Y:S01]  /*bfb0*/  LEA.HI.X R17, R14, c[0x0][0x28c], R17, 0x1, P0 ;  /* 0x0000a3000e117a11 */ /* 0x000fe200000f0c11 */
[----:B------:R1:W4:Y:S01]  /*bfc0*/  SHFL.IDX PT, R20, R10, RZ, 0x1c1f ;  /* 0x001c1fff0a147589 */ /* 0x00032200000e0000 */
[----:B------:R-:W-:-:S03]  /*bfd0*/  ISETP.GE.AND P0, PT, R8, UR19, PT ;  /* 0x0000001308007c0c */ /* 0x000fc6000bf06270 */
[----:B------:R1:W1:Y:S10]  /*bfe0*/  SHFL.IDX PT, R21, R17, RZ, 0x1c1f ;  /* 0x001c1fff11157589 */ /* 0x00027400000e0000 */
[----:B------:R-:W-:Y:S05]  /*bff0*/  @P0 BRA `(.L_x_1656) ;  /* 0x0000023000000947 */ /* 0x000fea0003800000 */
[C---:B--23--:R-:W-:Y:S01]  /*c000*/  ISETP.GE.AND P0, PT, R68.reuse, c[0x0][0x27c], PT ;  /* 0x00009f0044007a0c */ /* 0x04cfe20003f06270 */
[----:B------:R-:W-:Y:S01]  /*c010*/  CS2R R78, SRZ ;  /* 0x00000000004e7805 */ /* 0x000fe2000001ff00 */
[----:B------:R-:W-:Y:S01]  /*c020*/  CS2R R76, SRZ ;  /* 0x00000000004c7805 */ /* 0x000fe2000001ff00 */
[----:B------:R-:W-:Y:S01]  /*c030*/  CS2R R74, SRZ ;  /* 0x00000000004a7805 */ /* 0x000fe2000001ff00 */
[----:B------:R-:W-:Y:S01]  /*c040*/  CS2R R72, SRZ ;  /* 0x0000000000487805 */ /* 0x000fe2000001ff00 */
[----:B------:R-:W-:-:S08]  /*c050*/  IADD3 R14, R68, 0x20, RZ ;  /* 0x00000020440e7810 */ /* 0x000fd00007ffe0ff */
[----:B------:R-:W-:-:S04]  /*c060*/  @!P0 IMAD.WIDE R30, R68, 0x2, R28 ;  /* 0x00000002441e8825 */ /* 0x000fc800078e021c */
[----:B-1--4-:R-:W-:Y:S01]  /*c070*/  @!P0 IMAD.WIDE R32, R68, 0x2, R20 ;  /* 0x0000000244208825 */ /* 0x012fe200078e0214 */
[----:B------:R1:W5:Y:S04]  /*c080*/  @!P0 LD.E.128 R76, [R30.64] ;  /* 0x0000000a1e4c8980 */ /* 0x000368000c101d00 */
[----:B------:R2:W5:Y:S01]  /*c090*/  @!P0 LD.E.128 R72, [R32.64] ;  /* 0x0000000a20488980 */ /* 0x000562000c101d00 */
[----:B------:R-:W-:Y:S01]  /*c0a0*/  ISETP.GE.AND P0, PT, R14, c[0x0][0x27c], PT ;  /* 0x00009f000e007a0c */ /* 0x000fe20003f06270 */
[----:B------:R-:W-:Y:S01]  /*c0b0*/  CS2R R58, SRZ ;  /* 0x00000000003a7805 */ /* 0x000fe2000001ff00 */
[----:B------:R-:W-:Y:S01]  /*c0c0*/  CS2R R56, SRZ ;  /* 0x0000000000387805 */ /* 0x000fe2000001ff00 */
[----:B------:R-:W-:Y:S01]  /*c0d0*/  CS2R R54, SRZ ;  /* 0x0000000000367805 */ /* 0x000fe2000001ff00 */
[----:B------:R-:W-:-:S09]  /*c0e0*/  CS2R R52, SRZ ;  /* 0x0000000000347805 */ /* 0x000fd2000001ff00 */
[----:B------:R-:W-:-:S04]  /*c0f0*/  @!P0 SHF.R.S32.HI R9, RZ, 0x1f, R14 ;  /* 0x0000001fff098819 */ /* 0x000fc8000001140e */
[----:B------:R-:W-:-:S04]  /*c100*/  @!P0 LEA.HI R9, R9, R14, RZ, 0x3 ;  /* 0x0000000e09098211 */ /* 0x000fc800078f18ff */
[----:B------:R-:W-:Y:S02]  /*c110*/  @!P0 LOP3.LUT R9, R9, 0xfffffff8, RZ, 0xc0, !PT ;  /* 0xfffffff809098812 */ /* 0x000fe400078ec0ff */
[----:B------:R-:W-:-:S03]  /*c120*/  IADD3 R14, R68, 0x40, RZ ;  /* 0x00000040440e7810 */ /* 0x000fc60007ffe0ff */
[----:B-1----:R-:W-:-:S04]  /*c130*/  @!P0 IMAD.WIDE R30, R9, 0x2, R28 ;  /* 0x00000002091e8825 */ /* 0x002fc800078e021c */
[----:B--2---:R-:W-:Y:S01]  /*c140*/  @!P0 IMAD.WIDE R32, R9, 0x2, R20 ;  /* 0x0000000209208825 */ /* 0x004fe200078e0214 */
        /* <DEDUP_REMOVED lines=9> */
[----:B------:R-:W-:-:S05]  /*c1e0*/  @!P0 LOP3.LUT R9, R9, 0xfffffff8, RZ, 0xc0, !PT ;  /* 0xfffffff809098812 */ /* 0x000fca00078ec0ff */
[----:B------:R-:W-:-:S04]  /*c1f0*/  @!P0 IMAD.WIDE R28, R9, 0x2, R28 ;  /* 0x00000002091c8825 */ /* 0x000fc800078e021c */
[----:B------:R-:W-:Y:S01]  /*c200*/  @!P0 IMAD.WIDE R20, R9, 0x2, R20 ;  /* 0x0000000209148825 */ /* 0x000fe200078e0214 */
[----:B------:R1:W5:Y:S04]  /*c210*/  @!P0 LD.E.128 R48, [R28.64] ;  /* 0x0000000a1c308980 */ /* 0x000368000c101d00 */
[----:B------:R1:W5:Y:S02]  /*c220*/  @!P0 LD.E.128 R44, [R20.64] ;  /* 0x0000000a142c8980 */ /* 0x000364000c101d00 */
.L_x_1656:
[----:B--23--:R-:W-:Y:S05]  /*c230*/  BSYNC B0 ;  /* 0x0000000000007941 */ /* 0x00cfea0003800000 */
.L_x_1655:
[----:B-----5:R-:W-:Y:S01]  /*c240*/  IMAD.MOV.U32 R9, RZ, RZ, R51 ;  /* 0x000000ffff097224 */ /* 0x020fe200078e0033 */
[----:B------:R-:W-:Y:S01]  /*c250*/  IADD3 R8, R8, 0x40, RZ ;  /* 0x0000004008087810 */ /* 0x000fe20007ffe0ff */
[----:B------:R-:W-:Y:S01]  /*c260*/  IMAD.MOV.U32 R14, RZ, RZ, R48 ;  /* 0x000000ffff0e7224 */ /* 0x000fe200078e0030 */
[----:B-1----:R-:W1:Y:S01]  /*c270*/  SHFL.IDX PT, R12, R12, 0x1, 0x1c1f ;  /* 0x003c1f000c0c7f89 */ /* 0x002e6200000e0000 */
        /* <DEDUP_REMOVED lines=43> */
[----:B------:R2:W3:Y:S01]  /*c530*/  SHFL.IDX PT, R13, R18, 0x1, 0x1c1f ;  /* 0x003c1f00120d7f89 */ /* 0x0004e200000e0000 */
[----:B------:R-:W-:Y:S01]  /*c540*/  BSSY B0, `(.L_x_1657) ;  /* 0x0000036000007945 */ /* 0x000fe20003800000 */
[----:B------:R-:W-:Y:S01]  /*c550*/  PRMT R117, R16, 0x7610, R117 ;  /* 0x0000761010757816 */ /* 0x000fe20000000075 */
[----:B----4-:R-:W-:Y:S01]  /*c560*/  CS2R R20, SRZ ;  /* 0x0000000000147805 */ /* 0x010fe2000001ff00 */
[----:B------:R4:W1:Y:S01]  /*c570*/  SHFL.IDX PT, R11, R17, 0x1, 0x1c1f ;  /* 0x003c1f00110b7f89 */ /* 0x00086200000e0000 */
        /* <DEDUP_REMOVED lines=12> */
[----:B--2---:R-:W-:Y:S01]  /*c640*/  CS2R R18, SRZ ;  /* 0x0000000000127805 */ /* 0x004fe2000001ff00 */
[----:B----4-:R-:W-:Y:S01]  /*c650*/  CS2R R16, SRZ ;  /* 0x0000000000107805 */ /* 0x010fe2000001ff00 */
[----:B------:R-:W-:Y:S05]  /*c660*/  @P0 BRA `(.L_x_1658) ;  /* 0x0000023000000947 */ /* 0x000fea0003800000 */
[C---:B---3--:R-:W-:Y:S01]  /*c670*/  ISETP.GE.AND P0, PT, R68.reuse, c[0x0][0x27c], PT ;  /* 0x00009f0044007a0c */ /* 0x048fe20003f06270 */
[----:B------:R-:W-:Y:S01]  /*c680*/  CS2R R42, SRZ ;  /* 0x00000000002a7805 */ /* 0x000fe2000001ff00 */
[----:B------:R-:W-:Y:S01]  /*c690*/  CS2R R40, SRZ ;  /* 0x0000000000287805 */ /* 0x000fe2000001ff00 */
[----:B------:R-:W-:Y:S01]  /*c6a0*/  CS2R R38, SRZ ;  /* 0x0000000000267805 */ /* 0x000fe2000001ff00 */
[----:B------:R-:W-:Y:S01]  /*c6b0*/  CS2R R36, SRZ ;  /* 0x0000000000247805 */ /* 0x000fe2000001ff00 */
[----:B------:R-:W-:-:S08]  /*c6c0*/  IADD3 R9, R68, 0x20, RZ ;  /* 0x0000002044097810 */ /* 0x000fd00007ffe0ff */
[----:B-1----:R-:W-:-:S04]  /*c6d0*/  @!P0 IMAD.WIDE R14, R68, 0x2, R12 ;  /* 0x00000002440e8825 */ /* 0x002fc800078e020c */
[----:B------:R-:W-:Y:S01]  /*c6e0*/  @!P0 IMAD.WIDE R16, R68, 0x2, R10 ;  /* 0x0000000244108825 */ /* 0x000fe200078e020a */
        /* <DEDUP_REMOVED lines=21> */
[----:B------:R-:W-:Y:S01]  /*c840*/  @!P0 LOP3.LUT R8, R8, 0xfffffff8, RZ, 0xc0, !PT ;  /* 0xfffffff808088812 */ /* 0x000fe200078ec0ff */
[----:B--2---:R-:W-:-:S04]  /*c850*/  CS2R R16, SRZ ;  /* 0x0000000000107805 */ /* 0x004fc8000001ff00 */
[----:B------:R-:W-:-:S04]  /*c860*/  @!P0 IMAD.WIDE R12, R8, 0x2, R12 ;  /* 0x00000002080c8825 */ /* 0x000fc800078e020c */
[----:B------:R-:W-:Y:S01]  /*c870*/  @!P0 IMAD.WIDE R8, R8, 0x2, R10 ;  /* 0x0000000208088825 */ /* 0x000fe200078e020a */
[----:B------:R1:W5:Y:S04]  /*c880*/  @!P0 LD.E.128 R20, [R12.64] ;  /* 0x0000000a0c148980 */ /* 0x000368000c101d00 */
[----:B------:R1:W5:Y:S02]  /*c890*/  @!P0 LD.E.128 R16, [R8.64] ;  /* 0x0000000a08108980 */ /* 0x000364000c101d00 */
.L_x_1658:
[----:B---3--:R-:W-:Y:S05]  /*c8a0*/  BSYNC B0 ;  /* 0x0000000000007941 */ /* 0x008fea0003800000 */
.L_x_1657:
[----:B-1---5:R-:W-:Y:S01]  /*c8b0*/  IMAD.MOV.U32 R11, RZ, RZ, R22 ;  /* 0x000000ffff0b7224 */ /* 0x022fe200078e0016 */
[----:B------:R-:W-:Y:S01]  /*c8c0*/  UIADD3 UR4, -UR13, UR19, URZ ;  /* 0x000000130d047290 */ /* 0x000fe2000fffe13f */
[----:B------:R-:W-:Y:S01]  /*c8d0*/  IMAD.MOV.U32 R10, RZ, RZ, R23 ;  /* 0x000000ffff0a7224 */ /* 0x000fe200078e0017 */
[----:B------:R-:W-:-:S04]  /*c8e0*/  DEPBAR.LE SB0, 0x3 ;  /* 0x000080c00000791a */ /* 0x000fc80000000000 */
        /* <DEDUP_REMOVED lines=64> */
[----:B------:R-:W-:-:S02]  /*ccf0*/  LOP3.LUT R13, R15, 0x38, R68, 0xf8, !PT ;  /* 0x000000380f0d7812 */ /* 0x000fc400078ef844 */
[----:B------:R-:W-:Y:S02]  /*cd00*/  LEA.HI R9, R9, R12, RZ, 0x3 ;  /* 0x0000000c09097211 */ /* 0x000fe400078f18ff */
[----:B------:R-:W-:Y:S02]  /*cd10*/  SHF.R.U32.HI R11, RZ, 0x3, R15 ;  /* 0x00000003ff0b7819 */ /* 0x000fe4000001160f */
[----:B------:R-:W-:Y:S01]  /*cd20*/  LOP3.LUT R10, R15, 0x38, R10, 0xf8, !PT ;  /* 0x000000380f0a7812 */ /* 0x000fe200078ef80a */
[----:B------:R-:W-:Y:S01]  /*cd30*/  IMAD.SHL.U32 R9, R9, 0x400, RZ ;  /* 0x0000040009097824 */ /* 0x000fe200078e00ff */
[----:B------:R-:W-:Y:S02]  /*cd40*/  LOP3.LUT R13, R8, R13, R11, 0xf6, !PT ;  /* 0x0000000d080d7212 */ /* 0x000fe400078ef60b */
[----:B------:R-:W-:Y:S02]  /*cd50*/  LOP3.LUT R11, R10, R11, RZ, 0x3c, !PT ;  /* 0x0000000b0a0b7212 */ /* 0x000fe400078e3cff */
[----:B------:R-:W-:Y:S01]  /*cd60*/  LOP3.LUT R9, R9, 0x7fffe000, RZ, 0xc0, !PT ;  /* 0x7fffe00009097812 */ /* 0x000fe200078ec0ff */
[----:B------:R-:W-:Y:S01]  /*cd70*/  IMAD.SHL.U32 R113, R13, 0x2, RZ ;  /* 0x000000020d717824 */ /* 0x000fe200078e00ff */
[----:B------:R-:W-:-:S02]  /*cd80*/  SHF.R.U64 R74, R74, 0x10, R75 ;  /* 0x000000104a4a7819 */ /* 0x000fc4000000124b */
[----:B------:R-:W-:Y:S02]  /*cd90*/  IADD3 R112, R11, R9, R8 ;  /* 0x000000090b707210 */ /* 0x000fe40007ffe008 */
[----:B------:R-:W1:Y:S01]  /*cda0*/  LDS.128 R12, [R113+0x18100] ;  /* 0x01810000710c7984 */ /* 0x000e620000000c00 */
[----:B------:R-:W-:Y:S02]  /*cdb0*/  SHF.R.U64 R76, R76, 0x10, R77 ;  /* 0x000000104c4c7819 */ /* 0x000fe4000000124d */
[----:B------:R-:W-:Y:S01]  /*cdc0*/  IMAD.SHL.U32 R112, R112, 0x2, RZ ;  /* 0x0000000270707824 */ /* 0x000fe200078e00ff */
[----:B------:R-:W-:Y:S02]  /*cdd0*/  SHF.R.U32.HI R75, RZ, 0x10, R75 ;  /* 0x00000010ff4b7819 */ /* 0x000fe4000001164b */
[----:B------:R-:W-:Y:S02]  /*cde0*/  SHF.R.U32.HI R77, RZ, 0x10, R77 ;  /* 0x00000010ff4d7819 */ /* 0x000fe4000001164d */
[----:B------:R-:W2:Y:S01]  /*cdf0*/  LDS.128 R8, [R112+0x18100] ;  /* 0x0181000070087984 */ /* 0x000ea20000000c00 */
[----:B------:R-:W-:-:S02]  /*ce00*/  PRMT R115, R115, 0x5410, R72 ;  /* 0x0000541073737816 */ /* 0x000fc40000000048 */
[----:B------:R-:W-:Y:S02]  /*ce10*/  PRMT R114, R114, 0x5410, R73 ;  /* 0x0000541072727816 */ /* 0x000fe40000000049 */
[----:B------:R-:W-:Y:S02]  /*ce20*/  PRMT R116, R116, 0x5410, R75 ;  /* 0x0000541074747816 */ /* 0x000fe4000000004b */
[----:B------:R-:W-:Y:S02]  /*ce30*/  SHF.R.U64 R78, R78, 0x10, R79 ;  /* 0x000000104e4e7819 */ /* 0x000fe4000000124f */
[----:B------:R-:W-:Y:S02]  /*ce40*/  PRMT R118, R118, 0x5410, R77 ;  /* 0x0000541076767816 */ /* 0x000fe4000000004d */
[----:B------:R-:W-:Y:S02]  /*ce50*/  SHF.R.U32.HI R79, RZ, 0x10, R79 ;  /* 0x00000010ff4f7819 */ /* 0x000fe4000001164f */
[----:B------:R-:W-:-:S02]  /*ce60*/  PRMT R119, R119, 0x5410, R76 ;  /* 0x0000541077777816 */ /* 0x000fc4000000004c */
[----:B------:R-:W-:Y:S02]  /*ce70*/  PRMT R120, R120, 0x5410, R79 ;  /* 0x0000541078787816 */ /* 0x000fe4000000004f */
[C---:B------:R-:W-:Y:S01]  /*ce80*/  LOP3.LUT R126, R119.reuse, 0xffff0000, RZ, 0xc0, !PT ;  /* 0xffff0000777e7812 */ /* 0x040fe200078ec0ff */
[----:B------:R-:W-:Y:S01]  /*ce90*/  IMAD.U32 R79, R119, 0x10000, RZ ;  /* 0x00010000774f7824 */ /* 0x000fe200078e00ff */
[----:B------:R-:W-:Y:S01]  /*cea0*/  PRMT R121, R121, 0x5410, R78 ;  /* 0x0000541079797816 */ /* 0x000fe2000000004e */
[----:B------:R-:W-:Y:S01]  /*ceb0*/  IMAD.U32 R119, R114, 0x10000, RZ ;  /* 0x0001000072777824 */ /* 0x000fe200078e00ff */
[----:B------:R-:W-:Y:S02]  /*cec0*/  SHF.L.U32 R125, R116, 0x10, RZ ;  /* 0x00000010747d7819 */ /* 0x000fe400000006ff */
[----:B------:R-:W-:Y:S02]  /*ced0*/  PRMT R117, R117, 0x5410, R74 ;  /* 0x0000541075757816 */ /* 0x000fe4000000004a */
[----:B------:R-:W-:-:S02]  /*cee0*/  LOP3.LUT R114, R114, 0xffff0000, RZ, 0xc0, !PT ;  /* 0xffff000072727812 */ /* 0x000fc400078ec0ff */
[----:B------:R-:W-:Y:S02]  /*cef0*/  LOP3.LUT R116, R116, 0xffff0000, RZ, 0xc0, !PT ;  /* 0xffff000074747812 */ /* 0x000fe400078ec0ff */
        /* <DEDUP_REMOVED lines=20> */
[C---:B------:R-:W-:Y:S02]  /*d040*/  FFMA.FTZ R10, R73.reuse, R79, -R10 ;  /* 0x0000004f490a7223 */ /* 0x040fe4000001080a */
[----:B------:R-:W-:Y:S02]  /*d050*/  FFMA.FTZ R76, R73, R9, R76 ;  /* 0x00000009494c7223 */ /* 0x000fe4000001004c */
[C---:B------:R-:W-:Y:S02]  /*d060*/  FMUL.FTZ R79, R15.reuse, R115 ;  /* 0x000000730f4f7220 */ /* 0x040fe40000410000 */
[C---:B------:R-:W-:Y:S01]  /*d070*/  IMAD.U32 R9, R118.reuse, 0x10000, RZ ;  /* 0x0001000076097824 */ /* 0x040fe200078e00ff */
[----:B------:R-:W-:Y:S01]  /*d080*/  LOP3.LUT R118, R118, 0xffff0000, RZ, 0xc0, !PT ;  /* 0xffff000076767812 */ /* 0x000fe200078ec0ff */
[----:B------:R-:W-:-:S02]  /*d090*/  FMUL.FTZ R15, R15, R126 ;  /* 0x0000007e0f0f7220 */ /* 0x000fc40000410000 */
[C---:B------:R-:W-:Y:S02]  /*d0a0*/  FMUL.FTZ R73, R8.reuse, R119 ;  /* 0x0000007708497220 */ /* 0x040fe40000410000 */
[----:B------:R-:W-:Y:S02]  /*d0b0*/  FMUL.FTZ R8, R8, R9 ;  /* 0x0000000908087220 */ /* 0x000fe40000410000 */
[C---:B------:R-:W-:Y:S02]  /*d0c0*/  FFMA.FTZ R79, R72.reuse, R126, -R79 ;  /* 0x0000007e484f7223 */ /* 0x040fe4000001084f */
[----:B------:R-:W-:Y:S02]  /*d0d0*/  FFMA.FTZ R15, R72, R115, R15 ;  /* 0x00000073480f7223 */ /* 0x000fe4000001000f */
[C---:B------:R-:W-:Y:S01]  /*d0e0*/  IMAD.U32 R72, R120.reuse, 0x10000, RZ ;  /* 0x0001000078487824 */ /* 0x040fe200078e00ff */
[----:B------:R-:W-:Y:S01]  /*d0f0*/  LOP3.LUT R120, R120, 0xffff0000, RZ, 0xc0, !PT ;  /* 0xffff000078787812 */ /* 0x000fe200078ec0ff */
[----:B------:R-:W-:-:S02]  /*d100*/  FFMA.FTZ R73, R12, R9, -R73 ;  /* 0x000000090c497223 */ /* 0x000fc40000010849 */
        /* <DEDUP_REMOVED lines=10> */
[-C--:B------:R-:W-:Y:S02]  /*d1b0*/  FMUL.FTZ R123, R123, R115.reuse ;  /* 0x000000737b7b7220 */ /* 0x080fe40000410000 */
[C---:B------:R-:W-:Y:S02]  /*d1c0*/  FMUL.FTZ R8, R124.reuse, R114 ;  /* 0x000000727c087220 */ /* 0x040fe40000410000 */
[----:B------:R-:W-:Y:S02]  /*d1d0*/  FMUL.FTZ R124, R124, R118 ;  /* 0x000000767c7c7220 */ /* 0x000fe40000410000 */
[----:B------:R-:W-:-:S02]  /*d1e0*/  FFMA.FTZ R115, R74, R115, -R13 ;  /* 0x000000734a737223 */ /* 0x000fc4000001080d */
[----:B------:R-:W-:Y:S02]  /*d1f0*/  FFMA.FTZ R123, R74, R12, R123 ;  /* 0x0000000c4a7b7223 */ /* 0x000fe4000001007b */
[----:B------:R-:W-:Y:S02]  /*d200*/  FFMA.FTZ R118, R75, R118, -R8 ;  /* 0x000000764b767223 */ /* 0x000fe40000010808 */
[----:B------:R-:W-:Y:S02]  /*d210*/  FMUL.FTZ R74, R122, R117 ;  /* 0x000000757a4a7220 */ /* 0x000fe40000410000 */
[C---:B------:R-:W-:Y:S01]  /*d220*/  FMUL.FTZ R12, R11.reuse, R116 ;  /* 0x000000740b0c7220 */ /* 0x040fe20000410000 */
[----:B------:R-:W-:Y:S01]  /*d230*/  F2FP.BF16.PACK_AB R13, R118, R73 ;  /* 0x00000049760d723e */ /* 0x000fe200000010ff */
[----:B------:R-:W-:Y:S02]  /*d240*/  FMUL.FTZ R78, R122, R121 ;  /* 0x000000797a4e7220 */ /* 0x000fe40000410000 */
[----:B------:R-:W-:-:S02]  /*d250*/  FMUL.FTZ R8, R11, R120 ;  /* 0x000000780b087220 */ /* 0x000fc40000410000 */
[C---:B------:R-:W-:Y:S02]  /*d260*/  FFMA.FTZ R74, R14.reuse, R121, -R74 ;  /* 0x000000790e4a7223 */ /* 0x040fe4000001084a */
[----:B------:R-:W-:Y:S01]  /*d270*/  FFMA.FTZ R11, R77, R120, -R12 ;  /* 0x000000784d0b7223 */ /* 0x000fe2000001080c */
[----:B------:R-:W-:Y:S01]  /*d280*/  F2FP.BF16.PACK_AB R12, R79, R10 ;  /* 0x0000000a4f0c723e */ /* 0x000fe200000010ff */
[----:B------:R-:W-:Y:S02]  /*d290*/  FFMA.FTZ R124, R75, R114, R124 ;  /* 0x000000724b7c7223 */ /* 0x000fe4000001007c */
[----:B------:R-:W-:Y:S01]  /*d2a0*/  FFMA.FTZ R78, R14, R117, R78 ;  /* 0x000000750e4e7223 */ /* 0x000fe2000001004e */
[----:B------:R-:W-:Y:S01]  /*d2b0*/  F2FP.BF16.PACK_AB R14, R74, R115 ;  /* 0x000000734a0e723e */ /* 0x000fe200000010ff */
[----:B------:R-:W-:Y:S01]  /*d2c0*/  FFMA.FTZ R116, R77, R116, R8 ;  /* 0x000000744d747223 */ /* 0x000fe20000010008 */
[----:B------:R-:W-:Y:S02]  /*d2d0*/  F2FP.BF16.PACK_AB R8, R15, R76 ;  /* 0x0000004c0f08723e */ /* 0x000fe400000010ff */
[----:B------:R-:W-:-:S02]  /*d2e0*/  F2FP.BF16.PACK_AB R15, R11, R72 ;  /* 0x000000480b0f723e */ /* 0x000fc400000010ff */
[----:B------:R-:W-:Y:S02]  /*d2f0*/  F2FP.BF16.PACK_AB R9, R124, R9 ;  /* 0x000000097c09723e */ /* 0x000fe400000010ff */
[----:B------:R-:W-:Y:S01]  /*d300*/  F2FP.BF16.PACK_AB R10, R78, R123 ;  /* 0x0000007b4e0a723e */ /* 0x000fe200000010ff */
[----:B------:R1:W-:Y:S01]  /*d310*/  STS.128 [R113+0x18100], R12 ;  /* 0x0181000c71007388 */ /* 0x0003e20000000c00 */
[----:B------:R-:W-:-:S05]  /*d320*/  F2FP.BF16.PACK_AB R11, R116, R125 ;  /* 0x0000007d740b723e */ /* 0x000fca00000010ff */
[----:B------:R1:W-:Y:S02]  /*d330*/  STS.128 [R112+0x18100], R8 ;  /* 0x0181000870007388 */ /* 0x0003e40000000c00 */
.L_x_1662:
[----:B------:R-:W-:Y:S05]  /*d340*/  BSYNC B0 ;  /* 0x0000000000007941 */ /* 0x000fea0003800000 */
.L_x_1661:
        /* <DEDUP_REMOVED lines=28> */
[----:B------:R-:W-:Y:S01]  /*d510*/  SHF.R.U64 R54, R54, 0x10, R55 ;  /* 0x0000001036367819 */ /* 0x000fe20000001237 */
[----:B------:R-:W-:Y:S01]  /*d520*/  IMAD R8, R7, 0x200, R8 ;  /* 0x0000020007087824 */ /* 0x000fe200078e0208 */
[----:B------:R-:W-:Y:S01]  /*d530*/  SHF.R.U64 R56, R56, 0x10, R57 ;  /* 0x0000001038387819 */ /* 0x000fe20000001239 */
[----:B------:R-:W-:Y:S01]  /*d540*/  IMAD.SHL.U32 R73, R12, 0x2, RZ ;  /* 0x000000020c497824 */ /* 0x000fe200078e00ff */
[----:B------:R-:W-:Y:S02]  /*d550*/  SHF.R.U32.HI R55, RZ, 0x10, R55 ;  /* 0x00000010ff377819 */ /* 0x000fe40000011637 */
[----:B------:R-:W-:-:S02]  /*d560*/  IADD3 R72, R8, R9, RZ ;  /* 0x0000000908487210 */ /* 0x000fc40007ffe0ff */
[----:B------:R-:W1:Y:S01]  /*d570*/  LDS.128 R12, [R73+0x18100] ;  /* 0x01810000490c7984 */ /* 0x000e620000000c00 */
[----:B------:R-:W-:Y:S02]  /*d580*/  SHF.R.U32.HI R57, RZ, 0x10, R57 ;  /* 0x00000010ff397819 */ /* 0x000fe40000011639 */
[----:B------:R-:W-:Y:S01]  /*d590*/  IMAD.SHL.U32 R72, R72, 0x2, RZ ;  /* 0x0000000248487824 */ /* 0x000fe200078e00ff */
[----:B------:R-:W-:Y:S02]  /*d5a0*/  PRMT R105, R105, 0x5410, R52 ;  /* 0x0000541069697816 */ /* 0x000fe40000000034 */
[----:B------:R-:W-:Y:S02]  /*d5b0*/  PRMT R104, R104, 0x5410, R53 ;  /* 0x0000541068687816 */ /* 0x000fe40000000035 */
[----:B------:R-:W2:Y:S01]  /*d5c0*/  LDS.128 R8, [R72+0x18100] ;  /* 0x0181000048087984 */ /* 0x000ea20000000c00 */
        /* <DEDUP_REMOVED lines=34> */
[C---:B------:R-:W-:Y:S01]  /*d7f0*/  SHF.L.U32 R9, R108.reuse, 0x10, RZ ;  /* 0x000000106c097819 */ /* 0x040fe200000006ff */
[C---:B------:R-:W-:Y:S01]  /*d800*/  FMUL.FTZ R59, R15.reuse, R105 ;  /* 0x000000690f3b7220 */ /* 0x040fe20000410000 */
[----:B------:R-:W-:Y:S01]  /*d810*/  LOP3.LUT R108, R108, 0xffff0000, RZ, 0xc0, !PT ;  /* 0xffff00006c6c7812 */ /* 0x000fe200078ec0ff */
[----:B------:R-:W-:-:S02]  /*d820*/  FMUL.FTZ R15, R15, R78 ;  /* 0x0000004e0f0f7220 */ /* 0x000fc40000410000 */
[----:B------:R-:W-:Y:S02]  /*d830*/  FMUL.FTZ R53, R8, R77 ;  /* 0x0000004d08357220 */ /* 0x000fe40000410000 */
[----:B------:R-:W-:Y:S02]  /*d840*/  FFMA.FTZ R59, R52, R78, -R59 ;  /* 0x0000004e343b7223 */ /* 0x000fe4000001083b */
[----:B------:R-:W-:Y:S02]  /*d850*/  FMUL.FTZ R8, R8, R9 ;  /* 0x0000000908087220 */ /* 0x000fe40000410000 */
[C---:B------:R-:W-:Y:S01]  /*d860*/  IMAD.U32 R78, R106.reuse, 0x10000, RZ ;  /* 0x000100006a4e7824 */ /* 0x040fe200078e00ff */
[----:B------:R-:W-:Y:S01]  /*d870*/  LOP3.LUT R106, R106, 0xffff0000, RZ, 0xc0, !PT ;  /* 0xffff00006a6a7812 */ /* 0x000fe200078ec0ff */
        /* <DEDUP_REMOVED lines=39> */
.L_x_1664:
[----:B------:R-:W-:Y:S05]  /*daf0*/  BSYNC B0 ;  /* 0x0000000000007941 */ /* 0x000fea0003800000 */
.L_x_1663:
        /* <DEDUP_REMOVED lines=121> */
.L_x_1660:
[----:B------:R-:W-:Y:S05]  /*e290*/  BSYNC B1 ;  /* 0x0000000000017941 */ /* 0x000fea0003800000 */
.L_x_1659:
        /* <DEDUP_REMOVED lines=17> */
[C---:B------:R-:W-:Y:S02]  /*e3b0*/  LOP3.LUT R13, R9.reuse, 0x38, R68, 0xf8, !PT ;  /* 0x00000038090d7812 */ /* 0x040fe400078ef844 */
[----:B------:R-:W-:Y:S01]  /*e3c0*/  SHF.R.U32.HI R11, RZ, 0x3, R9 ;  /* 0x00000003ff0b7819 */ /* 0x000fe20000011609 */
[----:B------:R-:W-:Y:S01]  /*e3d0*/  IMAD.SHL.U32 R10, R10, 0x400, RZ ;  /* 0x000004000a0a7824 */ /* 0x000fe200078e00ff */
[----:B------:R-:W-:Y:S02]  /*e3e0*/  LOP3.LUT R8, R8, 0xfffffe00, RZ, 0xc0, !PT ;  /* 0xfffffe0008087812 */ /* 0x000fe400078ec0ff */
[----:B------:R-:W-:Y:S02]  /*e3f0*/  LOP3.LUT R12, R9, 0x38, R12, 0xf8, !PT ;  /* 0x00000038090c7812 */ /* 0x000fe400078ef80c */
[----:B------:R-:W-:Y:S02]  /*e400*/  LOP3.LUT R13, R8, R13, R11, 0xf6, !PT ;  /* 0x0000000d080d7212 */ /* 0x000fe400078ef60b */
[----:B------:R-:W-:-:S02]  /*e410*/  LOP3.LUT R11, R12, R11, RZ, 0x3c, !PT ;  /* 0x0000000b0c0b7212 */ /* 0x000fc400078e3cff */
[----:B------:R-:W-:Y:S01]  /*e420*/  LOP3.LUT R10, R10, 0x7fffe000, RZ, 0xc0, !PT ;  /* 0x7fffe0000a0a7812 */ /* 0x000fe200078ec0ff */
[----:B------:R-:W-:Y:S01]  /*e430*/  IMAD.SHL.U32 R45, R13, 0x2, RZ ;  /* 0x000000020d2d7824 */ /* 0x000fe200078e00ff */
[----:B------:R-:W-:Y:S02]  /*e440*/  SHF.R.U32.HI R40, RZ, 0x10, R41 ;  /* 0x00000010ff287819 */ /* 0x000fe40000011629 */
[----:B------:R-:W-:Y:S02]  /*e450*/  IADD3 R44, R11, R10, R8 ;  /* 0x0000000a0b2c7210 */ /* 0x000fe40007ffe008 */
[----:B------:R-:W1:Y:S01]  /*e460*/  LDS.128 R12, [R45+0x18100] ;  /* 0x018100002d0c7984 */ /* 0x000e620000000c00 */
[--C-:B------:R-:W-:Y:S02]  /*e470*/  SHF.R.U64 R41, R42, 0x10, R43.reuse ;  /* 0x000000102a297819 */ /* 0x100fe4000000122b */
[----:B------:R-:W-:Y:S01]  /*e480*/  IMAD.SHL.U32 R44, R44, 0x2, RZ ;  /* 0x000000022c2c7824 */ /* 0x000fe200078e00ff */
[----:B------:R-:W-:-:S02]  /*e490*/  SHF.R.U32.HI R42, RZ, 0x10, R43 ;  /* 0x00000010ff2a7819 */ /* 0x000fc4000001162b */
[--C-:B------:R-:W-:Y:S02]  /*e4a0*/  SHF.R.U64 R43, R36, 0x10, R37.reuse ;  /* 0x00000010242b7819 */ /* 0x100fe40000001225 */
[----:B------:R-:W2:Y:S01]  /*e4b0*/  LDS.128 R8, [R44+0x18100] ;  /* 0x018100002c087984 */ /* 0x000ea20000000c00 */
[----:B------:R-:W-:Y:S02]  /*e4c0*/  SHF.R.U32.HI R36, RZ, 0x10, R37 ;  /* 0x00000010ff247819 */ /* 0x000fe40000011625 */
[----:B------:R-:W-:Y:S02]  /*e4d0*/  SHF.R.U64 R37, R38, 0x10, R39 ;  /* 0x0000001026257819 */ /* 0x000fe40000001227 */
[----:B------:R-:W-:Y:S02]  /*e4e0*/  PRMT R85, R85, 0x5410, R36 ;  /* 0x0000541055557816 */ /* 0x000fe40000000024 */
        /* <DEDUP_REMOVED lines=82> */
.L_x_1666:
[----:B------:R-:W-:Y:S05]  /*ea10*/  BSYNC B0 ;  /* 0x0000000000007941 */ /* 0x000fea0003800000 */
.L_x_1665:
        /* <DEDUP_REMOVED lines=124> */
.L_x_1668:
[----:B------:R-:W-:Y:S05]  /*f1e0*/  BSYNC B0 ;  /* 0x0000000000007941 */ /* 0x000fea0003800000 */
.L_x_1667:
        /* <DEDUP_REMOVED lines=73> */
[C---:B------:R-:W-:Y:S01]  /*f680*/  IMAD.U32 R9, R64.reuse, 0x10000, RZ ;  /* 0x0001000040097824 */ /* 0x040fe200078e00ff */
[----:B------:R-:W-:Y:S01]  /*f690*/  LOP3.LUT R64, R64, 0xffff0000, RZ, 0xc0, !PT ;  /* 0xffff000040407812 */ /* 0x000fe200078ec0ff */
[----:B------:R-:W-:Y:S02]  /*f6a0*/  FMUL.FTZ R23, R15, R61 ;  /* 0x0000003d0f177220 */ /* 0x000fe40000410000 */
[----:B------:R-:W-:-:S02]  /*f6b0*/  FMUL.FTZ R17, R8, R33 ;  /* 0x0000002108117220 */ /* 0x000fc40000410000 */
[-C--:B------:R-:W-:Y:S02]  /*f6c0*/  FMUL.FTZ R15, R15, R32.reuse ;  /* 0x000000200f0f7220 */ /* 0x080fe40000410000 */
[-C--:B------:R-:W-:Y:S02]  /*f6d0*/  FMUL.FTZ R8, R8, R9.reuse ;  /* 0x0000000908087220 */ /* 0x080fe40000410000 */
[----:B------:R-:W-:Y:S02]  /*f6e0*/  FFMA.FTZ R23, R16, R32, -R23 ;  /* 0x0000002010177223 */ /* 0x000fe40000010817 */
[C---:B------:R-:W-:Y:S01]  /*f6f0*/  IMAD.U32 R22, R11.reuse, 0x10000, RZ ;  /* 0x000100000b167824 */ /* 0x040fe200078e00ff */
[----:B------:R-:W-:Y:S01]  /*f700*/  LOP3.LUT R11, R11, 0xffff0000, RZ, 0xc0, !PT ;  /* 0xffff00000b0b7812 */ /* 0x000fe200078ec0ff */
[C---:B------:R-:W-:Y:S01]  /*f710*/  IMAD.U32 R32, R62.reuse, 0x10000, RZ ;  /* 0x000100003e207824 */ /* 0x040fe200078e00ff */
[----:B------:R-:W-:Y:S01]  /*f720*/  LOP3.LUT R62, R62, 0xffff0000, RZ, 0xc0, !PT ;  /* 0xffff00003e3e7812 */ /* 0x000fe200078ec0ff */
[----:B------:R-:W-:-:S02]  /*f730*/  FFMA.FTZ R17, R12, R9, -R17 ;  /* 0x000000090c117223 */ /* 0x000fc40000010811 */
[----:B------:R-:W-:Y:S02]  /*f740*/  FFMA.FTZ R15, R16, R61, R15 ;  /* 0x0000003d100f7223 */ /* 0x000fe4000001000f */
[----:B------:R-:W-:Y:S02]  /*f750*/  FFMA.FTZ R9, R12, R33, R8 ;  /* 0x000000210c097223 */ /* 0x000fe40000010008 */
[C---:B------:R-:W-:Y:S01]  /*f760*/  IMAD.U32 R16, R66.reuse, 0x10000, RZ ;  /* 0x0001000042107824 */ /* 0x040fe200078e00ff */
[----:B------:R-:W-:Y:S01]  /*f770*/  LOP3.LUT R66, R66, 0xffff0000, RZ, 0xc0, !PT ;  /* 0xffff000042427812 */ /* 0x000fe200078ec0ff */
[C---:B------:R-:W-:Y:S01]  /*f780*/  IMAD.U32 R33, R63.reuse, 0x10000, RZ ;  /* 0x000100003f217824 */ /* 0x040fe200078e00ff */
[----:B------:R-:W-:Y:S01]  /*f790*/  LOP3.LUT R63, R63, 0xffff0000, RZ, 0xc0, !PT ;  /* 0xffff00003f3f7812 */ /* 0x000fe200078ec0ff */
[C---:B------:R-:W-:Y:S02]  /*f7a0*/  FMUL.FTZ R8, R22.reuse, R32 ;  /* 0x0000002016087220 */ /* 0x040fe40000410000 */
[----:B------:R-:W-:-:S02]  /*f7b0*/  FMUL.FTZ R22, R22, R16 ;  /* 0x0000001016167220 */ /* 0x000fc40000410000 */
[----:B------:R-:W-:Y:S02]  /*f7c0*/  FMUL.FTZ R12, R30, R33 ;  /* 0x000000211e0c7220 */ /* 0x000fe40000410000 */
[C---:B------:R-:W-:Y:S01]  /*f7d0*/  IMAD.U32 R18, R14.reuse, 0x10000, RZ ;  /* 0x000100000e127824 */ /* 0x040fe200078e00ff */
[----:B------:R-:W-:Y:S01]  /*f7e0*/  LOP3.LUT R14, R14, 0xffff0000, RZ, 0xc0, !PT ;  /* 0xffff00000e0e7812 */ /* 0x000fe200078ec0ff */
        /* <DEDUP_REMOVED lines=27> */
.L_x_1644:
[----:B------:R-:W-:Y:S05]  /*f9a0*/  BSYNC B2 ;  /* 0x0000000000027941 */ /* 0x000fea0003800000 */
.L_x_1626:
[----:B------:R-:W-:-:S04]  /*f9b0*/  DEPBAR.LE SB0, 0x2 ;  /* 0x000080800000791a */ /* 0x000fc80000000000 */
[----:B------:R-:W-:Y:S01]  /*f9c0*/  IMAD.MOV.U32 R186, RZ, RZ, 0x20 ;  /* 0x00000020ffba7424 */ /* 0x000fe200078e00ff */
[----:B------:R-:W-:Y:S01]  /*f9d0*/  BAR.SYNC.DEFER_BLOCKING 0x0 ;  /* 0x0000000000007b1d */ /* 0x000fe20000010000 */
[----:B------:R-:W-:Y:S01]  /*f9e0*/  LOP3.LUT P0, RZ, R132, 0x2, RZ, 0xc0, !PT ;  /* 0x0000000284ff7812 */ /* 0x000fe2000780c0ff */
[----:B------:R-:W-:Y:S01]  /*f9f0*/  IMAD.SHL.U32 R189, R5, 0x2, RZ ;  /* 0x0000000205bd7824 */ /* 0x000fe200078e00ff */
[----:B------:R-:W-:Y:S01]  /*fa00*/  LEA R188, R0, 0x18100, 0x1 ;  /* 0x0001810000bc7811 */ /* 0x000fe200078e08ff */
[----:B------:R-:W-:Y:S01]  /*fa10*/  IMAD.SHL.U32 R187, R2, 0x2, RZ ;  /* 0x0000000202bb7824 */ /* 0x000fe200078e00ff */
[----:B------:R-:W-:Y:S02]  /*fa20*/  SEL R186, R186, 0xffffffe0, !P0 ;  /* 0xffffffe0baba7807 */ /* 0x000fe40004000000 */
[----:B------:R-:W-:Y:S02]  /*fa30*/  PLOP3.LUT P0, PT, PT, PT, UP1, 0x40, 0x0 ;  /* 0x000000000000781c */ /* 0x000fe40003f0e818 */
[----:B------:R-:W-:Y:S01]  /*fa40*/  SHF.L.U32 R60, R0, 0x1, RZ ;  /* 0x00000001003c7819 */ /* 0x000fe200000006ff */
[----:B------:R-:W-:Y:S01]  /*fa50*/  IMAD.IADD R0, R188, 0x1, R187 ;  /* 0x00000001bc007824 */ /* 0x000fe200078e02bb */
[----:B------:R-:W-:-:S04]  /*fa60*/  IADD3 R90, R189, R186, RZ ;  /* 0x000000babd5a7210 */ /* 0x000fc80007ffe0ff */
[----:B------:R-:W2:Y:S04]  /*fa70*/  LDSM.16.M88.4 R60, [R60+0x18100] ;  /* 0x018100003c3c783b */ /* 0x000ea80000000200 */
[----:B------:R3:W4:Y:S04]  /*fa80*/  LDSM.16.M88.4 R44, [R189+0xc100] ;  /* 0x00c10000bd2c783b */ /* 0x0007280000000200 */
[----:B------:R3:W1:Y:S04]  /*fa90*/  LDSM.16.M88.4 R72, [R189+0xc900] ;  /* 0x00c90000bd48783b */ /* 0x0006680000000200 */
[----:B------:R3:W1:Y:S04]  /*faa0*/  LDSM.16.M88.4 R68, [R189+0xd100] ;  /* 0x00d10000bd44783b */ /* 0x0006680000000200 */
[----:B-1----:R3:W1:Y:S04]  /*fab0*/  LDSM.16.M88.4 R28, [R189+0xd900] ;  /* 0x00d90000bd1c783b */ /* 0x0026680000000200 */
        /* <DEDUP_REMOVED lines=15> */
[----:B------:R-:W-:Y:S02]  /*fbb0*/  IADD3 R37, -R216, 0x10, RZ ;  /* 0x00000010d8257810 */ /* 0x000fe40007ffe1ff */
[----:B------:R-:W-:Y:S01]  /*fbc0*/  LOP3.LUT R43, R43, 0xf, RZ, 0xc0, !PT ;  /* 0x0000000f2b2b7812 */ /* 0x000fe200078ec0ff */
[----:B------:R-:W-:Y:S01]  /*fbd0*/  IMAD.IADD R33, R33, 0x1, R5 ;  /* 0x0000000121217824 */ /* 0x000fe200078e0205 */
[----:B------:R-:W-:Y:S01]  /*fbe0*/  SHF.L.U64.HI R27, R214, 0x1, R217 ;  /* 0x00000001d61b7819 */ /* 0x000fe200000102d9 */
[----:B------:R-:W-:Y:S01]  /*fbf0*/  IMAD R5, R203, c[0x0][0x21c], R2 ;  /* 0x00008700cb057a24 */ /* 0x000fe200078e0202 */
[----:B------:R-:W-:Y:S01]  /*fc00*/  LOP3.LUT R37, R37, 0xf, RZ, 0xc0, !PT ;  /* 0x0000000f25257812 */ /* 0x000fe200078ec0ff */
[----:B------:R-:W-:-:S04]  /*fc10*/  IMAD.WIDE.U32 R32, R203, c[0x0][0x218], R32 ;  /* 0x00008600cb207a25 */ /* 0x000fc800078e0020 */
[C---:B------:R-:W-:Y:S01]  /*fc20*/  IMAD.SHL.U32 R2, R213.reuse, 0x2, RZ ;  /* 0x00000002d5027824 */ /* 0x040fe200078e00ff */
[----:B------:R-:W-:Y:S02]  /*fc30*/  IADD3 R26, P0, R26, R32, RZ ;  /* 0x000000201a1a7210 */ /* 0x000fe40007f1e0ff */
[----:B------:R-:W-:Y:S02]  /*fc40*/  SEL R32, RZ, 0x10, P5 ;  /* 0x00000010ff207807 */ /* 0x000fe40002800000 */
[----:B------:R-:W-:Y:S01]  /*fc50*/  IADD3.X R5, R198, R33, R5, P0, !PT ;  /* 0x00000021c6057210 */ /* 0x000fe200007fe405 */
[----:B------:R-:W-:Y:S01]  /*fc60*/  IMAD.SHL.U32 R33, R218, 0x2, RZ ;  /* 0x00000002da217824 */ /* 0x000fe200078e00ff */
[----:B------:R-:W-:Y:S02]  /*fc70*/  LEA R36, P0, R26, c[0x0][0x1f8], 0x1 ;  /* 0x00007e001a247a11 */ /* 0x000fe400078008ff */
[----:B------:R-:W-:Y:S02]  /*fc80*/  IADD3 R48, -R32, 0x10, RZ ;  /* 0x0000001020307810 */ /* 0x000fe40007ffe1ff */
[----:B------:R-:W-:Y:S01]  /*fc90*/  LEA.HI.X R35, R26, c[0x0][0x1fc], R5, 0x1, P0 ;  /* 0x00007f001a237a11 */ /* 0x000fe200000f0c05 */
[----:B------:R-:W5:Y:S01]  /*fca0*/  SHFL.IDX PT, R38, R36, 0x1, 0x181f ;  /* 0x00381f0024267f89 */ /* 0x000f6200000e0000 */
[----:B------:R-:W-:Y:S01]  /*fcb0*/  LOP3.LUT R48, R48, 0xf, RZ, 0xc0, !PT ;  /* 0x0000000f30307812 */ /* 0x000fe200078ec0ff */
[----:B------:R-:W-:Y:S01]  /*fcc0*/  IMAD.SHL.U32 R26, R214, 0x2, RZ ;  /* 0x00000002d61a7824 */ /* 0x000fe200078e00ff */
[----:B------:R-:W-:Y:S01]  /*fcd0*/  SHF.L.U64.HI R5, R213, 0x1, R144 ;  /* 0x00000001d5057819 */ /* 0x000fe20000010290 */
[----:B------:R-:W3:Y:S01]  /*fce0*/  SHFL.IDX PT, R40, R35, 0x1, 0x181f ;  /* 0x00381f0023287f89 */ /* 0x000ee200000e0000 */
[----:B-----5:R-:W-:-:S04]  /*fcf0*/  IADD3 R48, P2, P0, R48, R38, R33 ;  /* 0x0000002630307210 */ /* 0x020fc8000785e021 */
[----:B---3--:R-:W-:Y:S02]  /*fd00*/  IADD3.X R49, RZ, R40, R34, P2, P0 ;  /* 0x00000028ff317210 */ /* 0x008fe400017e0422 */
[----:B------:R-:W-:-:S04]  /*fd10*/  IADD3 R42, P2, P0, R43, R38, R26 ;  /* 0x000000262b2a7210 */ /* 0x000fc8000785e01a */
[----:B------:R-:W-:Y:S02]  /*fd20*/  IADD3.X R43, RZ, R40, R27, P2, P0 ;  /* 0x00000028ff2b7210 */ /* 0x000fe400017e041b */
[----:B------:R-:W-:Y:S02]  /*fd30*/  IADD3 R50, P2, P0, R37, R38, R2 ;  /* 0x0000002625327210 */ /* 0x000fe4000785e002 */
[----:B------:R-:W3:Y:S02]  /*fd40*/  SHFL.IDX PT, R37, R36, RZ, 0x181f ;  /* 0x00181fff24257589 */ /* 0x000ee400000e0000 */
[----:B------:R-:W-:Y:S02]  /*fd50*/  IADD3.X R51, RZ, R40, R5, P2, P0 ;  /* 0x00000028ff337210 */ /* 0x000fe400017e0405 */
[----:B------:R-:W5:Y:S01]  /*fd60*/  SHFL.IDX PT, R38, R35, RZ, 0x181f ;  /* 0x00181fff23267589 */ /* 0x000f6200000e0000 */
[----:B---3--:R-:W-:-:S05]  /*fd70*/  IADD3 R40, P0, R37, R33, RZ ;  /* 0x0000002125287210 */ /* 0x008fca0007f1e0ff */
        /* <DEDUP_REMOVED lines=14> */
.L_x_1669:
[C---:B--234-:R-:W-:Y:S01]  /*fe60*/  HMMA.16816.F32.BF16 R24, R60.reuse, R44, RZ ;  /* 0x0000002c3c18723c */ /* 0x05cfe200000418ff */
        /* <DEDUP_REMOVED lines=10> */
[----:B------:R-:W-:Y:S01]  /*ff10*/  LDSM.16.M88.4 R52, [R184] ;  /* 0x00000000b834783b */ /* 0x000fe20000000200 */
[----:B------:R-:W-:Y:S01]  /*ff20*/  IMAD.IADD R5, R189, 0x1, R191 ;  /* 0x00000001bd057824 */ /* 0x000fe200078e02bf */
[----:B------:R-:W-:Y:S01]  /*ff30*/  UIMAD UR4, UR15, UR4, 0x41 ;  /* 0x000000410f0474a4 */ /* 0x000fe2000f8e0204 */
[----:B------:R-:W-:Y:S01]  /*ff40*/  IMAD.IADD R2, R191, 0x1, R90 ;  /* 0x00000001bf027824 */ /* 0x000fe200078e025a */
[----:B------:R-:W-:Y:S01]  /*ff50*/  LDSM.16.M88.4 R84, [R90+0x10100] ;  /* 0x010100005a54783b */ /* 0x000fe20000000200 */
[----:B------:R-:W-:Y:S01]  /*ff60*/  HMMA.16816.F32.BF16 R40, R60, R72, RZ ;  /* 0x000000483c28723c */ /* 0x000fe200000418ff */
[--C-:B------:R-:W-:Y:S01]  /*ff70*/  IMAD R134, R3, 0x2, R135.reuse ;  /* 0x0000000203867824 */ /* 0x100fe200078e0287 */
[----:B------:R-:W-:Y:S01]  /*ff80*/  UISETP.GE.AND UP0, UPT, UR15, 0x3, UPT ;  /* 0x000000030f00788c */ /* 0x000fe2000bf06270 */
[----:B------:R-:W-:Y:S01]  /*ff90*/  LDSM.16.M88.4 R48, [R5+0xc100] ;  /* 0x00c100000530783b */ /* 0x000fe20000000200 */
[----:B------:R-:W-:-:S02]  /*ffa0*/  IMAD.IADD R182, R187, 0x1, R135 ;  /* 0x00000001bbb67824 */ /* 0x000fc400078e0287 */
[----:B------:R-:W-:Y:S01]  /*ffb0*/  IMAD.IADD R143, R187, 0x1, R134 ;  /* 0x00000001bb8f7824 */ /* 0x000fe200078e0286 */
[----:B------:R-:W-:Y:S01]  /*ffc0*/  LDSM.16.M88.4 R32, [R5+0xc900] ;  /* 0x00c900000520783b */ /* 0x000fe20000000200 */
[----:B------:R-:W-:Y:S01]  /*ffd0*/  HMMA.16816.F32.BF16 R72, R60, R74, RZ ;  /* 0x0000004a3c48723c */ /* 0x000fe200000418ff */
[----:B------:R-:W-:Y:S02]  /*ffe0*/  IMAD R3, R3, 0x2, R182 ;  /* 0x0000000203037824 */ /* 0x000fe400078e02b6 */
[----:B------:R-:W-:Y:S01]  /*fff0*/  LDSM.16.M88.4 R76, [R2+0xd100] ;  /* 0x00d10000024c783b */ /* 0x000fe20000000200 */
[----:B------:R-:W-:-:S03]  /*10000*/  IMAD.IADD R171, R187, 0x1, R134 ;  /* 0x00000001bbab7824 */ /* 0x000fc600078e0286 */
[----:B------:R-:W-:Y:S01]  /*10010*/  LDSM.16.M88.4 R96, [R2+0xf100] ;  /* 0x00f100000260783b */ /* 0x000fe20000000200 */
[C---:B------:R-:W-:Y:S03]  /*10020*/  HMMA.16816.F32.BF16 R36, R60.reuse, R68, RZ ;  /* 0x000000443c24723c */ /* 0x040fe600000418ff */
[----:B------:R-:W0:Y:S05]  /*10030*/  LDGDEPBAR ;  /* 0x00000000000079af */ /* 0x000e2a0000000000 */
[C---:B------:R-:W-:Y:S08]  /*10040*/  HMMA.16816.F32.BF16 R68, R60.reuse, R70, RZ ;  /* 0x000000463c44723c */ /* 0x040ff000000418ff */
[C---:B-1----:R-:W-:Y:S08]  /*10050*/  HMMA.16816.F32.BF16 R64, R60.reuse, R28, RZ ;  /* 0x0000001c3c40723c */ /* 0x042ff000000418ff */
[----:B------:R-:W-:Y:S01]  /*10060*/  HMMA.16816.F32.BF16 R60, R60, R30, RZ ;  /* 0x0000001e3c3c723c */ /* 0x000fe200000418ff */
[----:B------:R-:W-:Y:S07]  /*10070*/  LDSM.16.M88.4 R28, [R5+0xd100] ;  /* 0x00d10000051c783b */ /* 0x000fee0000000200 */
[C---:B------:R-:W-:Y:S08]  /*10080*/  HMMA.16816.F32.BF16 R24, R8.reuse, R12, R24 ;  /* 0x0000000c0818723c */ /* 0x040ff00000041818 */
[C---:B------:R-:W-:Y:S01]  /*10090*/  HMMA.16816.F32.BF16 R44, R8.reuse, R14, R44 ;  /* 0x0000000e082c723c */ /* 0x040fe2000004182c */
        /* <DEDUP_REMOVED lines=8> */
[----:B------:R-:W-:Y:S01]  /*10120*/  HMMA.16816.F32.BF16 R60, R8, R58, R60 ;  /* 0x0000003a083c723c */ /* 0x000fe2000004183c */
[----:B------:R-:W4:Y:S04]  /*10130*/  LDSM.16.M88.4 R8, [R2+0xc900] ;  /* 0x00c900000208783b */ /* 0x000f280000000200 */
[----:B------:R-:W-:Y:S03]  /*10140*/  LDSM.16.M88.4 R56, [R2+0xd900] ;  /* 0x00d900000238783b */ /* 0x000fe60000000200 */
[C---:B-1----:R-:W-:Y:S08]  /*10150*/  HMMA.16816.F32.BF16 R24, R12.reuse, R48, R24 ;  /* 0x000000300c18723c */ /* 0x042ff00000041818 */
        /* <DEDUP_REMOVED lines=8> */
[C---:B--2---:R-:W-:Y:S08]  /*101e0*/  HMMA.16816.F32.BF16 R64, R12.reuse, R16, R64 ;  /* 0x000000100c40723c */ /* 0x044ff00000041840 */
[----:B------:R-:W-:Y:S01]  /*101f0*/  HMMA.16816.F32.BF16 R60, R12, R18, R60 ;  /* 0x000000120c3c723c */ /* 0x000fe2000004183c */
[----:B------:R-:W1:Y:S04]  /*10200*/  LDSM.16.M88.4 R12, [R188+0x4000] ;  /* 0x00400000bc0c783b */ /* 0x000e680000000200 */
[----:B------:R-:W2:Y:S03]  /*10210*/  LDSM.16.M88.4 R16, [R189+0xe900] ;  /* 0x00e90000bd10783b */ /* 0x000ea60000000200 */
[C---:B---3--:R-:W-:Y:S08]  /*10220*/  HMMA.16816.F32.BF16 R24, R52.reuse, R20, R24 ;  /* 0x000000143418723c */ /* 0x048ff00000041818 */
[C---:B------:R-:W-:Y:S01]  /*10230*/  HMMA.16816.F32.BF16 R44, R52.reuse, R22, R44 ;  /* 0x00000016342c723c */ /* 0x040fe2000004182c */
[----:B------:R-:W-:Y:S07]  /*10240*/  LDSM.16.M88.4 R20, [R189+0xf900] ;  /* 0x00f90000bd14783b */ /* 0x000fee0000000200 */
[C---:B----4-:R-:W-:Y:S08]  /*10250*/  HMMA.16816.F32.BF16 R40, R52.reuse, R8, R40 ;  /* 0x000000083428723c */ /* 0x050ff00000041828 */
[C---:B------:R-:W-:Y:S01]  /*10260*/  HMMA.16816.F32.BF16 R72, R52.reuse, R10, R72 ;  /* 0x0000000a3448723c */ /* 0x040fe20000041848 */
[----:B------:R-:W3:Y:S07]  /*10270*/  LDSM.16.M88.4 R8, [R90+0xe100] ;  /* 0x00e100005a08783b */ /* 0x000eee0000000200 */
[----:B------:R-:W-:Y:S08]  /*10280*/  HMMA.16816.F32.BF16 R36, R52, R76, R36 ;  /* 0x0000004c3424723c */ /* 0x000ff00000041824 */
[----:B-1----:R-:W-:Y:S08]  /*10290*/  HMMA.16816.F32.BF16 R24, R12, R32, R24 ;  /* 0x000000200c18723c */ /* 0x002ff00000041818 */
[C---:B------:R-:W-:Y:S01]  /*102a0*/  HMMA.16816.F32.BF16 R68, R52.reuse, R78, R68 ;  /* 0x0000004e3444723c */ /* 0x040fe20000041844 */
[----:B------:R-:W1:Y:S07]  /*102b0*/  LDSM.16.M88.4 R76, [R90+0xf100] ;  /* 0x00f100005a4c783b */ /* 0x000e6e0000000200 */
[C---:B------:R-:W-:Y:S08]  /*102c0*/  HMMA.16816.F32.BF16 R64, R52.reuse, R56, R64 ;  /* 0x000000383440723c */ /* 0x040ff00000041840 */
[----:B------:R-:W-:Y:S01]  /*102d0*/  HMMA.16816.F32.BF16 R60, R52, R58, R60 ;  /* 0x0000003a343c723c */ /* 0x000fe2000004183c */
[----:B------:R-:W-:Y:S04]  /*102e0*/  LDSM.16.M88.4 R56, [R90+0xf900] ;  /* 0x00f900005a38783b */ /* 0x000fe80000000200 */
[----:B------:R-:W-:Y:S03]  /*102f0*/  LDSM.16.M88.4 R52, [R5+0xe900] ;  /* 0x00e900000534783b */ /* 0x000fe60000000200 */
[C---:B------:R-:W-:Y:S01]  /*10300*/  HMMA.16816.F32.BF16 R44, R12.reuse, R34, R44 ;  /* 0x000000220c2c723c */ /* 0x040fe2000004182c */
[----:B------:R-:W-:Y:S07]  /*10310*/  LDSM.16.M88.4 R32, [R185+0x4000] ;  /* 0x00400000b920783b */ /* 0x000fee0000000200 */
[C---:B--2---:R-:W-:Y:S08]  /*10320*/  HMMA.16816.F32.BF16 R40, R12.reuse, R16, R40 ;  /* 0x000000100c28723c */ /* 0x044ff00000041828 */
[C---:B------:R-:W-:Y:S01]  /*10330*/  HMMA.16816.F32.BF16 R72, R12.reuse, R18, R72 ;  /* 0x000000120c48723c */ /* 0x040fe20000041848 */
[----:B------:R-:W2:Y:S07]  /*10340*/  LDSM.16.M88.4 R16, [R5+0xe100] ;  /* 0x00e100000510783b */ /* 0x000eae0000000200 */
[----:B------:R-:W-:Y:S08]  /*10350*/  HMMA.16816.F32.BF16 R36, R12, R48, R36 ;  /* 0x000000300c24723c */ /* 0x000ff00000041824 */
[----:B---3--:R-:W-:Y:S08]  /*10360*/  HMMA.16816.F32.BF16 R24, R28, R8, R24 ;  /* 0x000000081c18723c */ /* 0x008ff00000041818 */
[C---:B------:R-:W-:Y:S01]  /*10370*/  HMMA.16816.F32.BF16 R68, R12.reuse, R50, R68 ;  /* 0x000000320c44723c */ /* 0x040fe20000041844 */
[----:B------:R-:W-:Y:S07]  /*10380*/  LDSM.16.M88.4 R48, [R5+0xf900] ;  /* 0x00f900000530783b */ /* 0x000fee0000000200 */
[C---:B------:R-:W-:Y:S08]  /*10390*/  HMMA.16816.F32.BF16 R64, R12.reuse, R20, R64 ;  /* 0x000000140c40723c */ /* 0x040ff00000041840 */
[----:B------:R-:W-:Y:S01]  /*103a0*/  HMMA.16816.F32.BF16 R60, R12, R22, R60 ;  /* 0x000000160c3c723c */ /* 0x000fe2000004183c */
[----:B------:R-:W3:Y:S04]  /*103b0*/  LDSM.16.M88.4 R20, [R5+0xf100] ;  /* 0x00f100000514783b */ /* 0x000ee80000000200 */
[----:B------:R-:W-:Y:S03]  /*103c0*/  LDSM.16.M88.4 R12, [R2+0xe100] ;  /* 0x00e10000020c783b */ /* 0x000fe60000000200 */
[C---:B------:R-:W-:Y:S01]  /*103d0*/  HMMA.16816.F32.BF16 R44, R28.reuse, R10, R44 ;  /* 0x0000000a1c2c723c */ /* 0x040fe2000004182c */
[----:B------:R-:W4:Y:S07]  /*103e0*/  LDSM.16.M88.4 R8, [R184+0x4000] ;  /* 0x00400000b808783b */ /* 0x000f2e0000000200 */
[C---:B------:R-:W-:Y:S08]  /*103f0*/  HMMA.16816.F32.BF16 R40, R28.reuse, R80, R40 ;  /* 0x000000501c28723c */ /* 0x040ff00000041828 */
[C---:B------:R-:W-:Y:S01]  /*10400*/  HMMA.16816.F32.BF16 R72, R28.reuse, R82, R72 ;  /* 0x000000521c48723c */ /* 0x040fe20000041848 */
[----:B------:R-:W-:Y:S07]  /*10410*/  LDSM.16.M88.4 R80, [R189+0x10900] ;  /* 0x01090000bd50783b */ /* 0x000fee0000000200 */
[----:B-1----:R-:W-:Y:S08]  /*10420*/  HMMA.16816.F32.BF16 R36, R28, R76, R36 ;  /* 0x0000004c1c24723c */ /* 0x002ff00000041824 */
[----:B--2---:R-:W-:Y:S08]  /*10430*/  HMMA.16816.F32.BF16 R24, R32, R16, R24 ;  /* 0x000000102018723c */ /* 0x004ff00000041818 */
[C---:B------:R-:W-:Y:S01]  /*10440*/  HMMA.16816.F32.BF16 R68, R28.reuse, R78, R68 ;  /* 0x0000004e1c44723c */ /* 0x040fe20000041844 */
[----:B------:R-:W-:Y:S07]  /*10450*/  LDSM.16.M88.4 R76, [R189+0x11900] ;  /* 0x01190000bd4c783b */ /* 0x000fee0000000200 */
[C---:B------:R-:W-:Y:S08]  /*10460*/  HMMA.16816.F32.BF16 R64, R28.reuse, R56, R64 ;  /* 0x000000381c40723c */ /* 0x040ff00000041840 */
[----:B------:R-:W-:Y:S01]  /*10470*/  HMMA.16816.F32.BF16 R60, R28, R58, R60 ;  /* 0x0000003a1c3c723c */ /* 0x000fe2000004183c */
[----:B------:R-:W-:Y:S04]  /*10480*/  LDSM.16.M88.4 R28, [R189+0x10100] ;  /* 0x01010000bd1c783b */ /* 0x000fe80000000200 */
[----:B------:R1:W-:Y:S03]  /*10490*/  LDSM.16.M88.4 R56, [R0+0x8000] ;  /* 0x008000000038783b */ /* 0x0003e60000000200 */
[C---:B------:R-:W-:Y:S01]  /*104a0*/  HMMA.16816.F32.BF16 R44, R32.reuse, R18, R44 ;  /* 0x00000012202c723c */ /* 0x040fe2000004182c */
[----:B------:R-:W2:Y:S07]  /*104b0*/  LDSM.16.M88.4 R16, [R188+0x8000] ;  /* 0x00800000bc10783b */ /* 0x000eae0000000200 */
[C---:B------:R-:W-:Y:S08]  /*104c0*/  HMMA.16816.F32.BF16 R40, R32.reuse, R52, R40 ;  /* 0x000000342028723c */ /* 0x040ff00000041828 */
[----:B------:R-:W-:Y:S01]  /*104d0*/  HMMA.16816.F32.BF16 R72, R32, R54, R72 ;  /* 0x000000362048723c */ /* 0x000fe20000041848 */
[----:B------:R-:W5:Y:S01]  /*104e0*/  LDSM.16.M88.4 R52, [R2+0xe900] ;  /* 0x00e900000234783b */ /* 0x000f620000000200 */
[----:B-1----:R-:W-:-:S06]  /*104f0*/  LEA.HI R0, R88, R89, RZ, 0x2 ;  /* 0x0000005958007211 */ /* 0x002fcc00078f10ff */
[----:B---3--:R-:W-:Y:S01]  /*10500*/  HMMA.16816.F32.BF16 R36, R32, R20, R36 ;  /* 0x000000142024723c */ /* 0x008fe20000041824 */
[----:B------:R-:W-:-:S07]  /*10510*/  LOP3.LUT R0, R0, 0xfffffffc, RZ, 0xc0, !PT ;  /* 0xfffffffc00007812 */ /* 0x000fce00078ec0ff */
[----:B----4-:R-:W-:Y:S08]  /*10520*/  HMMA.16816.F32.BF16 R24, R8, R12, R24 ;  /* 0x0000000c0818723c */ /* 0x010ff00000041818 */
[----:B------:R-:W-:Y:S01]  /*10530*/  HMMA.16816.F32.BF16 R68, R32, R22, R68 ;  /* 0x000000162044723c */ /* 0x000fe20000041844 */
[----:B------:R-:W1:Y:S07]  /*10540*/  LDSM.16.M88.4 R20, [R2+0xf900] ;  /* 0x00f900000214783b */ /* 0x000e6e0000000200 */
[C---:B------:R-:W-:Y:S01]  /*10550*/  HMMA.16816.F32.BF16 R44, R8.reuse, R14, R44 ;  /* 0x0000000e082c723c */ /* 0x040fe2000004182c */
[----:B------:R-:W-:Y:S07]  /*10560*/  LDSM.16.M88.4 R12, [R185+0x8000] ;  /* 0x00800000b90c783b */ /* 0x000fee0000000200 */
[----:B------:R-:W-:Y:S08]  /*10570*/  HMMA.16816.F32.BF16 R36, R8, R96, R36 ;  /* 0x000000600824723c */ /* 0x000ff00000041824 */
[----:B--2---:R-:W-:Y:S08]  /*10580*/  HMMA.16816.F32.BF16 R24, R16, R28, R24 ;  /* 0x0000001c1018723c */ /* 0x004ff00000041818 */
[C---:B------:R-:W-:Y:S08]  /*10590*/  HMMA.16816.F32.BF16 R64, R32.reuse, R48, R64 ;  /* 0x000000302040723c */ /* 0x040ff00000041840 */
[----:B------:R-:W-:Y:S01]  /*105a0*/  HMMA.16816.F32.BF16 R60, R32, R50, R60 ;  /* 0x00000032203c723c */ /* 0x000fe2000004183c */
[----:B------:R-:W2:Y:S04]  /*105b0*/  LDSM.16.M88.4 R48, [R90+0x11100] ;  /* 0x011100005a30783b */ /* 0x000ea80000000200 */
[----:B------:R-:W3:Y:S03]  /*105c0*/  LDSM.16.M88.4 R32, [R5+0x10100] ;  /* 0x010100000520783b */ /* 0x000ee60000000200 */
[C---:B-----5:R-:W-:Y:S08]  /*105d0*/  HMMA.16816.F32.BF16 R40, R8.reuse, R52, R40 ;  /* 0x000000340828723c */ /* 0x060ff00000041828 */
[----:B------:R-:W-:Y:S01]  /*105e0*/  HMMA.16816.F32.BF16 R72, R8, R54, R72 ;  /* 0x000000360848723c */ /* 0x000fe20000041848 */
[----:B------:R-:W4:Y:S07]  /*105f0*/  LDSM.16.M88.4 R52, [R90+0x10900] ;  /* 0x010900005a34783b */ /* 0x000f2e0000000200 */
[C---:B------:R-:W-:Y:S01]  /*10600*/  HMMA.16816.F32.BF16 R44, R16.reuse, R30, R44 ;  /* 0x0000001e102c723c */ /* 0x040fe2000004182c */
[----:B------:R-:W5:Y:S07]  /*10610*/  LDSM.16.M88.4 R28, [R5+0x11100] ;  /* 0x01110000051c783b */ /* 0x000f6e0000000200 */
[----:B------:R-:W-:Y:S08]  /*10620*/  HMMA.16816.F32.BF16 R36, R16, R92, R36 ;  /* 0x0000005c1024723c */ /* 0x000ff00000041824 */
[----:B------:R-:W-:Y:S08]  /*10630*/  HMMA.16816.F32.BF16 R24, R56, R84, R24 ;  /* 0x000000543818723c */ /* 0x000ff00000041818 */
[C---:B------:R-:W-:Y:S08]  /*10640*/  HMMA.16816.F32.BF16 R68, R8.reuse, R98, R68 ;  /* 0x000000620844723c */ /* 0x040ff00000041844 */
[C---:B-1----:R-:W-:Y:S08]  /*10650*/  HMMA.16816.F32.BF16 R64, R8.reuse, R20, R64 ;  /* 0x000000140840723c */ /* 0x042ff00000041840 */
[----:B------:R-:W-:Y:S01]  /*10660*/  HMMA.16816.F32.BF16 R60, R8, R22, R60 ;  /* 0x00000016083c723c */ /* 0x000fe2000004183c */
[----:B------:R-:W-:Y:S04]  /*10670*/  LDSM.16.M88.4 R8, [R184+0x8000] ;  /* 0x00800000b808783b */ /* 0x000fe80000000200 */
[----:B------:R-:W1:Y:S03]  /*10680*/  LDSM.16.M88.4 R20, [R2+0x10100] ;  /* 0x010100000214783b */ /* 0x000e660000000200 */
[----:B------:R-:W-:Y:S08]  /*10690*/  HMMA.16816.F32.BF16 R40, R16, R80, R40 ;  /* 0x000000501028723c */ /* 0x000ff00000041828 */
[C---:B------:R-:W-:Y:S01]  /*106a0*/  HMMA.16816.F32.BF16 R44, R56.reuse, R86, R44 ;  /* 0x00000056382c723c */ /* 0x040fe2000004182c */
[----:B------:R-:W1:Y:S07]  /*106b0*/  LDSM.16.M88.4 R84, [R5+0x10900] ;  /* 0x010900000554783b */ /* 0x000e6e0000000200 */
[----:B--2---:R-:W-:Y:S08]  /*106c0*/  HMMA.16816.F32.BF16 R36, R56, R48, R36 ;  /* 0x000000303824723c */ /* 0x004ff00000041824 */
[----:B---3--:R-:W-:Y:S08]  /*106d0*/  HMMA.16816.F32.BF16 R24, R12, R32, R24 ;  /* 0x000000200c18723c */ /* 0x008ff00000041818 */
[C---:B------:R-:W-:Y:S01]  /*106e0*/  HMMA.16816.F32.BF16 R72, R16.reuse, R82, R72 ;  /* 0x000000521048723c */ /* 0x040fe20000041848 */
[----:B------:R-:W-:Y:S07]  /*106f0*/  LDSM.16.M88.4 R80, [R90+0x11900] ;  /* 0x011900005a50783b */ /* 0x000fee0000000200 */
[C---:B------:R-:W-:Y:S08]  /*10700*/  HMMA.16816.F32.BF16 R68, R16.reuse, R94, R68 ;  /* 0x0000005e1044723c */ /* 0x040ff00000041844 */
[C---:B------:R-:W-:Y:S08]  /*10710*/  HMMA.16816.F32.BF16 R64, R16.reuse, R76, R64 ;  /* 0x0000004c1040723c */ /* 0x040ff00000041840 */
[----:B------:R-:W-:Y:S01]  /*10720*/  HMMA.16816.F32.BF16 R60, R16, R78, R60 ;  /* 0x0000004e103c723c */ /* 0x000fe2000004183c */
[----:B------:R-:W2:Y:S07]  /*10730*/  LDSM.16.M88.4 R16, [R2+0x11100] ;  /* 0x011100000210783b */ /* 0x000eae0000000200 */
[----:B----4-:R-:W-:Y:S08]  /*10740*/  HMMA.16816.F32.BF16 R40, R56, R52, R40 ;  /* 0x000000343828723c */ /* 0x010ff00000041828 */
[C---:B------:R-:W-:Y:S01]  /*10750*/  HMMA.16816.F32.BF16 R44, R12.reuse, R34, R44 ;  /* 0x000000220c2c723c */ /* 0x040fe2000004182c */
[----:B------:R-:W3:Y:S07]  /*10760*/  LDSM.16.M88.4 R32, [R2+0x10900] ;  /* 0x010900000220783b */ /* 0x000eee0000000200 */
[----:B-----5:R-:W-:Y:S08]  /*10770*/  HMMA.16816.F32.BF16 R36, R12, R28, R36 ;  /* 0x0000001c0c24723c */ /* 0x020ff00000041824 */
[----:B-1----:R-:W-:Y:S08]  /*10780*/  HMMA.16816.F32.BF16 R24, R8, R20, R24 ;  /* 0x000000140818723c */ /* 0x002ff00000041818 */
[----:B------:R-:W-:Y:S08]  /*10790*/  HMMA.16816.F32.BF16 R40, R12, R84, R40 ;  /* 0x000000540c28723c */ /* 0x000ff00000041828 */
[C---:B--2---:R-:W-:Y:S07]  /*107a0*/  HMMA.16816.F32.BF16 R36, R8.reuse, R16, R36 ;  /* 0x000000100824723c */ /* 0x044fee0000041824 */
[----:B------:R-:W-:Y:S01]  /*107b0*/  LOP3.LUT R16, R6, 0xffffffe0, RZ, 0xc0, !PT ;  /* 0xffffffe006107812 */ /* 0x000fe200078ec0ff */
[----:B------:R-:W-:Y:S01]  /*107c0*/  FMUL.FTZ R28, R24, c[0x0][0x320] ;  /* 0x0000c800181c7a20 */ /* 0x000fe20000410000 */
[----:B------:R-:W-:Y:S01]  /*107d0*/  SHF.R.S32.HI R24, RZ, 0x1f, R7 ;  /* 0x0000001fff187819 */ /* 0x000fe20000011407 */
[C---:B------:R-:W-:Y:S01]  /*107e0*/  HMMA.16816.F32.BF16 R44, R8.reuse, R22, R44 ;  /* 0x00000016082c723c */ /* 0x040fe2000004182c */
[----:B------:R1:W2:Y:S01]  /*107f0*/  LDSM.16.M88.4 R20, [R5+0x11900] ;  /* 0x011900000514783b */ /* 0x0002a20000000200 */
[C---:B------:R-:W-:Y:S01]  /*10800*/  IMAD.IADD R17, R89.reuse, 0x1, -R16 ;  /* 0x0000000159117824 */ /* 0x040fe200078e0a10 */
[----:B------:R-:W-:Y:S01]  /*10810*/  LEA.HI R24, R24, R7, RZ, 0x3 ;  /* 0x0000000718187211 */ /* 0x000fe200078f18ff */
[----:B------:R-:W-:Y:S01]  /*10820*/  IMAD.IADD R89, R89, 0x1, -R0 ;  /* 0x0000000159597824 */ /* 0x000fe200078e0a00 */
[----:B------:R-:W4:Y:S01]  /*10830*/  MUFU.TANH R6, R28 ;  /* 0x0000001c00067308 */ /* 0x000f220000002400 */
[----:B------:R-:W-:Y:S01]  /*10840*/  FMUL.FTZ R25, R25, c[0x0][0x320] ;  /* 0x0000c80019197a20 */ /* 0x000fe20000410000 */
[----:B------:R-:W-:Y:S01]  /*10850*/  LOP3.LUT R24, R24, 0xffffff8, RZ, 0xc0, !PT ;  /* 0x0ffffff818187812 */ /* 0x000fe200078ec0ff */
[----:B---3--:R-:W-:Y:S01]  /*10860*/  HMMA.16816.F32.BF16 R40, R8, R32, R40 ;  /* 0x000000200828723c */ /* 0x008fe20000041828 */
[----:B------:R-:W-:Y:S01]  /*10870*/  SHF.R.S32.HI R0, RZ, 0x1f, R17 ;  /* 0x0000001fff007819 */ /* 0x000fe20000011411 */
[----:B------:R-:W-:-:S02]  /*10880*/  FMUL.FTZ R27, R27, c[0x0][0x320] ;  /* 0x0000c8001b1b7a20 */ /* 0x000fc40000410000 */
[----:B------:R-:W-:Y:S01]  /*10890*/  IMAD.IADD R219, R7, 0x1, -R24 ;  /* 0x0000000107db7824 */ /* 0x000fe200078e0a18 */
[----:B------:R-:W-:Y:S01]  /*108a0*/  LEA.HI R24, R89, R89, RZ, 0x1 ;  /* 0x0000005959187211 */ /* 0x000fe200078f08ff */
[----:B------:R3:W5:Y:S01]  /*108b0*/  MUFU.TANH R16, R25 ;  /* 0x0000001900107308 */ /* 0x0007620000002400 */
[----:B------:R-:W-:Y:S01]  /*108c0*/  FMUL.FTZ R32, R26, c[0x0][0x320] ;  /* 0x0000c8001a207a20 */ /* 0x000fe20000410000 */
[C---:B------:R-:W-:Y:S01]  /*108d0*/  HMMA.16816.F32.BF16 R64, R56.reuse, R80, R64 ;  /* 0x000000503840723c */ /* 0x040fe20000041840 */
[----:B------:R-:W-:Y:S01]  /*108e0*/  LOP3.LUT R24, R24, 0x1ffffffe, RZ, 0xc0, !PT ;  /* 0x1ffffffe18187812 */ /* 0x000fe200078ec0ff */
[----:B------:R-:W-:Y:S02]  /*108f0*/  FMUL.FTZ R36, R36, c[0x0][0x320] ;  /* 0x0000c80024247a20 */ /* 0x000fe40000410000 */
[----:B------:R-:W-:Y:S02]  /*10900*/  FMUL.FTZ R37, R37, c[0x0][0x320] ;  /* 0x0000c80025257a20 */ /* 0x000fe40000410000 */
[----:B------:R-:W-:Y:S01]  /*10910*/  IMAD.IADD R24, R89, 0x1, -R24 ;  /* 0x0000000159187824 */ /* 0x000fe200078e0a18 */
[----:B------:R-:W-:Y:S01]  /*10920*/  MUFU.TANH R212, R36 ;  /* 0x0000002400d47308 */ /* 0x000fe20000002400 */
[----:B-1----:R-:W-:Y:S01]  /*10930*/  LEA.HI R5, R0, R17, RZ, 0x2 ;  /* 0x0000001100057211 */ /* 0x002fe200078f10ff */
[----:B------:R-:W-:Y:S01]  /*10940*/  HMMA.16816.F32.BF16 R72, R56, R54, R72 ;  /* 0x000000363848723c */ /* 0x000fe20000041848 */
[----:B------:R-:W-:-:S02]  /*10950*/  FMUL.FTZ R7, R44, c[0x0][0x320] ;  /* 0x0000c8002c077a20 */ /* 0x000fc40000410000 */
[----:B------:R-:W-:Y:S01]  /*10960*/  LEA.HI.SX32 R26, R5, UR13, 0x1e ;  /* 0x0000000d051a7c11 */ /* 0x000fe2000f8ff2ff */
[----:B------:R-:W-:Y:S02]  /*10970*/  FMUL.FTZ R38, R38, c[0x0][0x320] ;  /* 0x0000c80026267a20 */ /* 0x000fe40000410000 */
[----:B------:R-:W-:Y:S01]  /*10980*/  MUFU.TANH R162, R37 ;  /* 0x0000002500a27308 */ /* 0x000fe20000002400 */
[----:B------:R-:W-:Y:S01]  /*10990*/  FMUL.FTZ R39, R39, c[0x0][0x320] ;  /* 0x0000c80027277a20 */ /* 0x000fe20000410000 */
[----:B------:R-:W-:Y:S01]  /*109a0*/  HMMA.16816.F32.BF16 R68, R56, R50, R68 ;  /* 0x000000323844723c */ /* 0x000fe20000041844 */
[----:B------:R-:W-:Y:S01]  /*109b0*/  IMAD R219, R219, 0x10, R26 ;  /* 0x00000010dbdb7824 */ /* 0x000fe200078e021a */
[----:B------:R-:W-:Y:S01]  /*109c0*/  LOP3.LUT R26, R5, 0x7ffffffc, RZ, 0xc0, !PT ;  /* 0x7ffffffc051a7812 */ /* 0x000fe200078ec0ff */
[----:B------:R-:W-:Y:S02]  /*109d0*/  IMAD.U32 R5, RZ, RZ, UR4 ;  /* 0x00000004ff057e24 */ /* 0x000fe4000f8e00ff */
[----:B------:R-:W-:Y:S01]  /*109e0*/  IMAD R219, R24, 0x8, R219 ;  /* 0x0000000818db7824 */ /* 0x000fe200078e02db */
[----:B------:R-:W1:Y:S01]  /*109f0*/  MUFU.TANH R7, R7 ;  /* 0x0000000700077308 */ /* 0x000e620000002400 */
[----:B------:R-:W-:Y:S01]  /*10a00*/  IMAD.IADD R26, R17, 0x1, -R26 ;  /* 0x00000001111a7824 */ /* 0x000fe200078e0a1a */
[----:B--2---:R-:W-:Y:S01]  /*10a10*/  HMMA.16816.F32.BF16 R64, R12, R20, R64 ;  /* 0x000000140c40723c */ /* 0x004fe20000041840 */
[----:B---3--:R-:W-:Y:S01]  /*10a20*/  @P0 IMAD.HI.U32 R25, R219, c[0x0][0x2c8], RZ ;  /* 0x0000b200db190a27 */ /* 0x008fe200078e00ff */
[----:B------:R-:W-:-:S03]  /*10a30*/  PLOP3.LUT P0, PT, PT, PT, UP2, 0x80, 0x0 ;  /* 0x000000000000781c */ /* 0x000fc60003f0f028 */
[----:B------:R-:W-:Y:S01]  /*10a40*/  IMAD.SHL.U32 R220, R26, 0x2, RZ ;  /* 0x000000021adc7824 */ /* 0x000fe200078e00ff */
[----:B------:R-:W-:Y:S01]  /*10a50*/  MUFU.TANH R0, R32 ;  /* 0x0000002000007308 */ /* 0x000fe20000002400 */
[----:B------:R-:W-:Y:S01]  /*10a60*/  IMAD.MOV.U32 R21, RZ, RZ, R219 ;  /* 0x000000ffff157224 */ /* 0x000fe200078e00db */
[----:B------:R-:W-:Y:S01]  /*10a70*/  HMMA.16816.F32.BF16 R60, R56, R82, R60 ;  /* 0x00000052383c723c */ /* 0x000fe2000004183c */
[----:B------:R-:W-:Y:S01]  /*10a80*/  FMUL.FTZ R24, R45, c[0x0][0x320] ;  /* 0x0000c8002d187a20 */ /* 0x000fe20000410000 */
[----:B------:R-:W-:Y:S01]  /*10a90*/  IADD3 R5, -R220, UR9, R5 ;  /* 0x00000009dc057c10 */ /* 0x000fe2000fffe105 */
[----:B------:R-:W-:-:S03]  /*10aa0*/  FMUL.FTZ R20, R40, c[0x0][0x320] ;  /* 0x0000c80028147a20 */ /* 0x000fc60000410000 */
[----:B------:R-:W-:Y:S01]  /*10ab0*/  MUFU.TANH R32, R27 ;  /* 0x0000001b00207308 */ /* 0x000fe20000002400 */
[----:B------:R-:W-:Y:S01]  /*10ac0*/  @P0 SHF.R.U32.HI R21, RZ, c[0x0][0x2cc], R25 ;  /* 0x0000b300ff150a19 */ /* 0x000fe20000011619 */
[C---:B------:R-:W-:Y:S06]  /*10ad0*/  HMMA.16816.F32.BF16 R72, R12.reuse, R86, R72 ;  /* 0x000000560c48723c */ /* 0x040fec0000041848 */
[----:B------:R-:W2:Y:S02]  /*10ae0*/  MUFU.TANH R24, R24 ;  /* 0x0000001800187308 */ /* 0x000ea40000002400 */
[----:B------:R-:W-:Y:S01]  /*10af0*/  HMMA.16816.F32.BF16 R68, R12, R30, R68 ;  /* 0x0000001e0c44723c */ /* 0x000fe20000041844 */
[----:B------:R-:W-:Y:S01]  /*10b00*/  LDSM.16.M88.4 R28, [R2+0x11900] ;  /* 0x01190000021c783b */ /* 0x000fe20000000200 */
[----:B------:R-:W-:-:S04]  /*10b10*/  DEPBAR.LE SB0, 0x2 ;  /* 0x000080800000791a */ /* 0x000fc80000000000 */
[----:B------:R-:W3:Y:S01]  /*10b20*/  SHFL.IDX PT, R2, R21, RZ, 0x1c1f ;  /* 0x001c1fff15027589 */ /* 0x000ee200000e0000 */
[----:B------:R-:W1:Y:S01]  /*10b30*/  MUFU.TANH R20, R20 ;  /* 0x0000001400147308 */ /* 0x000e620000002400 */
[----:B------:R-:W-:Y:S02]  /*10b40*/  HMMA.16816.F32.BF16 R60, R12, R22, R60 ;  /* 0x000000160c3c723c */ /* 0x000fe4000004183c */
[----:B------:R-:W-:Y:S05]  /*10b50*/  BAR.SYNC.DEFER_BLOCKING 0x0 ;  /* 0x0000000000007b1d */ /* 0x000fea0000010000 */
[----:B------:R-:W-:Y:S01]  /*10b60*/  IADD3 R13, R5, -UR12, RZ ;  /* 0x8000000c050d7c10 */ /* 0x000fe2000fffe0ff */
[C---:B------:R-:W-:Y:S01]  /*10b70*/  HMMA.16816.F32.BF16 R72, R8.reuse, R34, R72 ;  /* 0x000000220848723c */ /* 0x040fe20000041848 */
[----:B------:R-:W-:Y:S01]  /*10b80*/  IADD3 R12, -R220, UR18, RZ ;  /* 0x00000012dc0c7c10 */ /* 0x000fe2000fffe1ff */
[----:B------:R-:W-:Y:S01]  /*10b90*/  FMUL.FTZ R22, R47, c[0x0][0x320] ;  /* 0x0000c8002f167a20 */ /* 0x000fe20000410000 */
[----:B------:R-:W-:Y:S05]  /*10ba0*/  MUFU.TANH R192, R38 ;  /* 0x0000002600c07308 */ /* 0x000fea0000002400 */
[----:B------:R-:W-:Y:S03]  /*10bb0*/  HMMA.16816.F32.BF16 R68, R8, R18, R68 ;  /* 0x000000120844723c */ /* 0x000fe60000041844 */
[----:B------:R-:W-:Y:S01]  /*10bc0*/  MUFU.TANH R22, R22 ;  /* 0x0000001600167308 */ /* 0x000fe20000002400 */
[----:B---3--:R-:W-:-:S03]  /*10bd0*/  IMAD.IADD R5, R13, 0x1, R2 ;  /* 0x000000010d057824 */ /* 0x008fc600078e0202 */
[----:B------:R-:W-:Y:S01]  /*10be0*/  FMUL.FTZ R18, R41, c[0x0][0x320] ;  /* 0x0000c80029127a20 */ /* 0x000fe20000410000 */
[----:B------:R-:W-:Y:S01]  /*10bf0*/  LDSM.16.MT88.4 R108, [R134+0x100] ;  /* 0x00010000866c783b */ /* 0x000fe20000004200 */
[----:B------:R-:W-:Y:S02]  /*10c00*/  IMNMX R2, R12, R5, PT ;  /* 0x000000050c027217 */ /* 0x000fe40003800200 */
[----:B------:R-:W-:Y:S01]  /*10c10*/  MUFU.TANH R168, R39 ;  /* 0x0000002700a87308 */ /* 0x000fe20000002400 */
[----:B------:R-:W-:Y:S01]  /*10c20*/  LDSM.16.MT88.4 R116, [R182+0x100] ;  /* 0x00010000b674783b */ /* 0x000fe20000004200 */
[----:B------:R-:W-:-:S03]  /*10c30*/  ISETP.GT.AND P0, PT, R2, RZ, PT ;  /* 0x000000ff0200720c */ /* 0x000fc60003f04270 */
[----:B------:R-:W-:Y:S01]  /*10c40*/  FMUL.FTZ R14, R72, c[0x0][0x320] ;  /* 0x0000c800480e7a20 */ /* 0x000fe20000410000 */
[C---:B------:R-:W-:Y:S01]  /*10c50*/  HMMA.16816.F32.BF16 R64, R8.reuse, R28, R64 ;  /* 0x0000001c0840723c */ /* 0x040fe20000041840 */
[----:B------:R-:W-:Y:S01]  /*10c60*/  FMUL.FTZ R15, R73, c[0x0][0x320] ;  /* 0x0000c800490f7a20 */ /* 0x000fe20000410000 */
[----:B----4-:R-:W-:Y:S01]  /*10c70*/  FSEL R26, R6, -INF , P0 ;  /* 0xff800000061a7808 */ /* 0x010fe20000000000 */
[----:B------:R-:W3:Y:S01]  /*10c80*/  MUFU.TANH R18, R18 ;  /* 0x0000001200127308 */ /* 0x000ee20000002400 */
[----:B------:R-:W-:Y:S01]  /*10c90*/  ISETP.GT.AND P0, PT, R2, 0x1, PT ;  /* 0x000000010200780c */ /* 0x000fe20003f04270 */
[----:B------:R-:W-:Y:S02]  /*10ca0*/  LDSM.16.MT88.4 R48, [R182+0x2100] ;  /* 0x00210000b630783b */ /* 0x000fe40000004200 */
[----:B------:R-:W-:Y:S01]  /*10cb0*/  FMUL.FTZ R68, R68, c[0x0][0x320] ;  /* 0x0000c80044447a20 */ /* 0x000fe20000410000 */
[----:B-----5:R-:W-:Y:S01]  /*10cc0*/  FSEL R5, R16, -INF , P0 ;  /* 0xff80000010057808 */ /* 0x020fe20000000000 */
[----:B------:R-:W-:Y:S01]  /*10cd0*/  HMMA.16816.F32.BF16 R60, R8, R30, R60 ;  /* 0x0000001e083c723c */ /* 0x000fe2000004183c */
[----:B------:R-:W-:Y:S01]  /*10ce0*/  ISETP.GT.AND P0, PT, R2, 0x8, PT ;  /* 0x000000080200780c */ /* 0x000fe20003f04270 */
[----:B------:R-:W4:Y:S01]  /*10cf0*/  MUFU.TANH R14, R14 ;  /* 0x0000000e000e7308 */ /* 0x000f220000002400 */
[----:B------:R-:W-:Y:S01]  /*10d00*/  FMUL.FTZ R69, R69, c[0x0][0x320] ;  /* 0x0000c80045457a20 */ /* 0x000fe20000410000 */
[----:B------:R-:W5:Y:S01]  /*10d10*/  SHFL.IDX PT, R10, R21, 0x1, 0x1c1f ;  /* 0x003c1f00150a7f89 */ /* 0x000f6200000e0000 */
[----:B-1----:R-:W-:Y:S01]  /*10d20*/  FSEL R28, R7, -INF , P0 ;  /* 0xff800000071c7808 */ /* 0x002fe20000000000 */
[----:B------:R-:W-:Y:S01]  /*10d30*/  FMUL.FTZ R70, R70, c[0x0][0x320] ;  /* 0x0000c80046467a20 */ /* 0x000fe20000410000 */
[----:B------:R-:W-:Y:S01]  /*10d40*/  ISETP.GT.AND P0, PT, R2, 0x9, PT ;  /* 0x000000090200780c */ /* 0x000fe20003f04270 */
[----:B------:R-:W-:Y:S01]  /*10d50*/  FMUL.FTZ R30, R46, c[0x0][0x320] ;  /* 0x0000c8002e1e7a20 */ /* 0x000fe20000410000 */
[----:B------:R-:W-:Y:S01]  /*10d60*/  FMNMX.FTZ R9, R26, R5, !PT ;  /* 0x000000051a097209 */ /* 0x000fe20007810000 */
[----:B------:R-:W1:Y:S01]  /*10d70*/  MUFU.TANH R15, R15 ;  /* 0x0000000f000f7308 */ /* 0x000e620000002400 */
[----:B--2---:R-:W-:Y:S01]  /*10d80*/  FSEL R24, R24, -INF , P0 ;  /* 0xff80000018187808 */ /* 0x004fe20000000000 */
[----:B------:R-:W-:Y:S01]  /*10d90*/  FMUL.FTZ R8, R75, c[0x0][0x320] ;  /* 0x0000c8004b087a20 */ /* 0x000fe20000410000 */
[----:B------:R-:W-:Y:S01]  /*10da0*/  ISETP.GT.AND P0, PT, R2, 0x10, PT ;  /* 0x000000100200780c */ /* 0x000fe20003f04270 */
[----:B------:R-:W-:Y:S01]  /*10db0*/  FMUL.FTZ R71, R71, c[0x0][0x320] ;  /* 0x0000c80047477a20 */ /* 0x000fe20000410000 */
[----:B------:R-:W-:Y:S01]  /*10dc0*/  FMNMX.FTZ R9, R28, R9, !PT ;  /* 0x000000091c097209 */ /* 0x000fe20007810000 */
[----:B------:R-:W-:Y:S01]  /*10dd0*/  FMUL.FTZ R64, R64, c[0x0][0x320] ;  /* 0x0000c80040407a20 */ /* 0x000fe20000410000 */
[----:B------:R-:W-:Y:S01]  /*10de0*/  FSEL R20, R20, -INF , P0 ;  /* 0xff80000014147808 */ /* 0x000fe20000000000 */
[----:B------:R-:W2:Y:S01]  /*10df0*/  MUFU.TANH R194, R68 ;  /* 0x0000004400c27308 */ /* 0x000ea20000002400 */
[----:B------:R-:W-:Y:S01]  /*10e00*/  ISETP.GT.AND P0, PT, R2, 0x11, PT ;  /* 0x000000110200780c */ /* 0x000fe20003f04270 */
[----:B------:R-:W-:Y:S01]  /*10e10*/  FMUL.FTZ R65, R65, c[0x0][0x320] ;  /* 0x0000c80041417a20 */ /* 0x000fe20000410000 */
[----:B------:R-:W-:Y:S01]  /*10e20*/  FMNMX.FTZ R9, R24, R9, !PT ;  /* 0x0000000918097209 */ /* 0x000fe20007810000 */
[----:B------:R-:W-:Y:S01]  /*10e30*/  FMUL.FTZ R66, R66, c[0x0][0x320] ;  /* 0x0000c80042427a20 */ /* 0x000fe20000410000 */
[----:B---3--:R-:W-:Y:S01]  /*10e40*/  FSEL R18, R18, -INF , P0 ;  /* 0xff80000012127808 */ /* 0x008fe20000000000 */
[----:B------:R-:W-:Y:S01]  /*10e50*/  FMUL.FTZ R60, R60, c[0x0][0x320] ;  /* 0x0000c8003c3c7a20 */ /* 0x000fe20000410000 */
[----:B------:R-:W-:Y:S01]  /*10e60*/  ISETP.GT.AND P0, PT, R2, 0x18, PT ;  /* 0x000000180200780c */ /* 0x000fe20003f04270 */
[----:B------:R-:W3:Y:S01]  /*10e70*/  MUFU.TANH R164, R69 ;  /* 0x0000004500a47308 */ /* 0x000ee20000002400 */
[----:B------:R-:W-:Y:S01]  /*10e80*/  FMUL.FTZ R61, R61, c[0x0][0x320] ;  /* 0x0000c8003d3d7a20 */ /* 0x000fe20000410000 */
[----:B------:R-:W-:Y:S01]  /*10e90*/  FMNMX.FTZ R9, R20, R9, !PT ;  /* 0x0000000914097209 */ /* 0x000fe20007810000 */
[----:B-----5:R-:W-:Y:S01]  /*10ea0*/  IMAD.IADD R13, R13, 0x1, R10 ;  /* 0x000000010d0d7824 */ /* 0x020fe200078e020a */
[----:B----4-:R-:W-:Y:S01]  /*10eb0*/  FSEL R16, R14, -INF , P0 ;  /* 0xff8000000e107808 */ /* 0x010fe20000000000 */
[----:B------:R-:W-:Y:S01]  /*10ec0*/  FMUL.FTZ R14, R42, c[0x0][0x320] ;  /* 0x0000c8002a0e7a20 */ /* 0x000fe20000410000 */
[----:B------:R-:W-:Y:S01]  /*10ed0*/  ISETP.GT.AND P0, PT, R2, 0x19, PT ;  /* 0x000000190200780c */ /* 0x000fe20003f04270 */
[----:B------:R-:W-:Y:S01]  /*10ee0*/  FMUL.FTZ R10, R74, c[0x0][0x320] ;  /* 0x0000c8004a0a7a20 */ /* 0x000fe20000410000 */
[----:B------:R-:W4:Y:S01]  /*10ef0*/  MUFU.TANH R180, R64 ;  /* 0x0000004000b47308 */ /* 0x000f220000002400 */
[----:B------:R-:W-:Y:S01]  /*10f00*/  FMNMX.FTZ R9, R18, R9, !PT ;  /* 0x0000000912097209 */ /* 0x000fe20007810000 */
[----:B------:R-:W-:Y:S01]  /*10f10*/  FMUL.FTZ R67, R67, c[0x0][0x320] ;  /* 0x0000c80043437a20 */ /* 0x000fe20000410000 */
[----:B-1----:R-:W-:Y:S01]  /*10f20*/  FSEL R6, R15, -INF , P0 ;  /* 0xff8000000f067808 */ /* 0x002fe20000000000 */
[----:B------:R-:W-:Y:S01]  /*10f30*/  FMUL.FTZ R62, R62, c[0x0][0x320] ;  /* 0x0000c8003e3e7a20 */ /* 0x000fe20000410000 */
[----:B------:R-:W-:Y:S01]  /*10f40*/  ISETP.GT.AND P0, PT, R2, 0x20, PT ;  /* 0x000000200200780c */ /* 0x000fe20003f04270 */
[----:B------:R-:W-:Y:S01]  /*10f50*/  FMUL.FTZ R63, R63, c[0x0][0x320] ;  /* 0x0000c8003f3f7a20 */ /* 0x000fe20000410000 */
[----:B------:R-:W-:Y:S01]  /*10f60*/  FMNMX.FTZ R9, R16, R9, !PT ;  /* 0x0000000910097209 */ /* 0x000fe20007810000 */
[----:B------:R-:W1:Y:S01]  /*10f70*/  MUFU.TANH R178, R65 ;  /* 0x0000004100b27308 */ /* 0x000e620000002400 */
[----:B------:R-:W-:Y:S01]  /*10f80*/  FSEL R212, R212, -INF , P0 ;  /* 0xff800000d4d47808 */ /* 0x000fe20000000000 */
[----:B------:R-:W-:Y:S01]  /*10f90*/  LDSM.16.MT88.4 R80, [R182+0x4100] ;  /* 0x00410000b650783b */ /* 0x000fe20000004200 */
[----:B------:R-:W-:-:S02]  /*10fa0*/  ISETP.GT.AND P0, PT, R2, 0x21, PT ;  /* 0x000000210200780c */ /* 0x000fc40003f04270 */
[----:B------:R-:W-:Y:S01]  /*10fb0*/  FMNMX.FTZ R9, R6, R9, !PT ;  /* 0x0000000906097209 */ /* 0x000fe20007810000 */
[----:B------:R-:W-:Y:S01]  /*10fc0*/  LDSM.16.MT88.4 R124, [R135+0x100] ;  /* 0x00010000877c783b */ /* 0x000fe20000004200 */
[----:B------:R-:W-:Y:S01]  /*10fd0*/  FSEL R162, R162, -INF , P0 ;  /* 0xff800000a2a27808 */ /* 0x000fe20000000000 */
[----:B------:R-:W5:Y:S01]  /*10fe0*/  MUFU.TANH R176, R60 ;  /* 0x0000003c00b07308 */ /* 0x000f620000002400 */
[----:B------:R-:W-:Y:S01]  /*10ff0*/  ISETP.GT.AND P0, PT, R2, 0x28, PT ;  /* 0x000000280200780c */ /* 0x000fe20003f04270 */
[----:B------:R-:W-:Y:S01]  /*11000*/  LDSM.16.MT88.4 R100, [R3+0x100] ;  /* 0x000100000364783b */ /* 0x000fe20000004200 */
[----:B------:R-:W-:Y:S02]  /*11010*/  FMNMX.FTZ R9, R212, R9, !PT ;  /* 0x00000009d4097209 */ /* 0x000fe40007810000 */
[----:B--2---:R-:W-:Y:S01]  /*11020*/  FSEL R194, R194, -INF , P0 ;  /* 0xff800000c2c27808 */ /* 0x004fe20000000000 */
[----:B------:R-:W-:Y:S01]  /*11030*/  LDSM.16.MT88.4 R56, [R134+0x2100] ;  /* 0x002100008638783b */ /* 0x000fe20000004200 */
[----:B------:R-:W-:Y:S01]  /*11040*/  ISETP.GT.AND P0, PT, R2, 0x29, PT ;  /* 0x000000290200780c */ /* 0x000fe20003f04270 */
[----:B------:R-:W2:Y:S01]  /*11050*/  MUFU.TANH R174, R61 ;  /* 0x0000003d00ae7308 */ /* 0x000ea20000002400 */
[----:B------:R-:W-:Y:S01]  /*11060*/  FMNMX.FTZ R9, R162, R9, !PT ;  /* 0x00000009a2097209 */ /* 0x000fe20007810000 */
[----:B------:R-:W-:Y:S01]  /*11070*/  LDSM.16.MT88.4 R72, [R135+0x4100] ;  /* 0x004100008748783b */ /* 0x000fe20000004200 */
[----:B---3--:R-:W-:-:S02]  /*11080*/  FSEL R164, R164, -INF , P0 ;  /* 0xff800000a4a47808 */ /* 0x008fc40000000000 */
[----:B------:R-:W-:Y:S01]  /*11090*/  ISETP.GT.AND P0, PT, R2, 0x30, PT ;  /* 0x000000300200780c */ /* 0x000fe20003f04270 */
[----:B------:R-:W-:Y:S01]  /*110a0*/  LDSM.16.MT88.4 R88, [R134+0x4100] ;  /* 0x004100008658783b */ /* 0x000fe20000004200 */
[----:B------:R-:W-:Y:S01]  /*110b0*/  FMNMX.FTZ R9, R194, R9, !PT ;  /* 0x00000009c2097209 */ /* 0x000fe20007810000 */
[----:B------:R-:W3:Y:S01]  /*110c0*/  MUFU.TANH R30, R30 ;  /* 0x0000001e001e7308 */ /* 0x000ee20000002400 */
[----:B----4-:R-:W-:Y:S01]  /*110d0*/  FSEL R180, R180, -INF , P0 ;  /* 0xff800000b4b47808 */ /* 0x010fe20000000000 */
[----:B------:R-:W-:Y:S01]  /*110e0*/  LDSM.16.MT88.4 R136, [R182+0x2900] ;  /* 0x00290000b688783b */ /* 0x000fe20000004200 */
[----:B------:R-:W-:Y:S02]  /*110f0*/  ISETP.GT.AND P0, PT, R2, 0x31, PT ;  /* 0x000000310200780c */ /* 0x000fe40003f04270 */
[----:B------:R-:W-:Y:S02]  /*11100*/  FMNMX.FTZ R9, R164, R9, !PT ;  /* 0x00000009a4097209 */ /* 0x000fe40007810000 */
[----:B-1----:R-:W-:Y:S01]  /*11110*/  FSEL R178, R178, -INF , P0 ;  /* 0xff800000b2b27808 */ /* 0x002fe20000000000 */
[----:B------:R-:W1:Y:S01]  /*11120*/  MUFU.TANH R14, R14 ;  /* 0x0000000e000e7308 */ /* 0x000e620000002400 */
[----:B------:R-:W-:-:S02]  /*11130*/  ISETP.GT.AND P0, PT, R2, 0x38, PT ;  /* 0x000000380200780c */ /* 0x000fc40003f04270 */
[----:B------:R-:W-:Y:S02]  /*11140*/  FMNMX.FTZ R9, R180, R9, !PT ;  /* 0x00000009b4097209 */ /* 0x000fe40007810000 */
[----:B-----5:R-:W-:Y:S02]  /*11150*/  FSEL R176, R176, -INF , P0 ;  /* 0xff800000b0b07808 */ /* 0x020fe40000000000 */
[----:B------:R-:W-:Y:S01]  /*11160*/  ISETP.GT.AND P0, PT, R2, 0x39, PT ;  /* 0x000000390200780c */ /* 0x000fe20003f04270 */
[----:B------:R-:W-:Y:S01]  /*11170*/  MUFU.TANH R10, R10 ;  /* 0x0000000a000a7308 */ /* 0x000fe20000002400 */
[----:B------:R-:W-:Y:S01]  /*11180*/  IMNMX R2, R12, R13, PT ;  /* 0x0000000d0c027217 */ /* 0x000fe20003800200 */
[----:B------:R-:W-:Y:S01]  /*11190*/  FMUL.FTZ R12, R43, c[0x0][0x320] ;  /* 0x0000c8002b0c7a20 */ /* 0x000fe20000410000 */
[----:B--2---:R-:W-:Y:S01]  /*111a0*/  FSEL R174, R174, -INF , P0 ;  /* 0xff800000aeae7808 */ /* 0x004fe20000000000 */
[----:B------:R-:W-:Y:S01]  /*111b0*/  LDSM.16.MT88.4 R40, [R135+0x2100] ;  /* 0x002100008728783b */ /* 0x000fe20000004200 */
[----:B------:R-:W-:-:S03]  /*111c0*/  ISETP.GT.AND P0, PT, R2, RZ, PT ;  /* 0x000000ff0200720c */ /* 0x000fc60003f04270 */
[----:B------:R-:W2:Y:S01]  /*111d0*/  MUFU.TANH R12, R12 ;  /* 0x0000000c000c7308 */ /* 0x000ea20000002400 */
[----:B------:R-:W-:Y:S02]  /*111e0*/  FSEL R7, R0, -INF , P0 ;  /* 0xff80000000077808 */ /* 0x000fe40000000000 */
[----:B------:R-:W-:-:S04]  /*111f0*/  ISETP.GT.AND P0, PT, R2, 0x1, PT ;  /* 0x000000010200780c */ /* 0x000fc80003f04270 */
[----:B------:R-:W-:Y:S01]  /*11200*/  FSEL R32, R32, -INF , P0 ;  /* 0xff80000020207808 */ /* 0x000fe20000000000 */
[----:B------:R-:W4:Y:S01]  /*11210*/  MUFU.TANH R8, R8 ;  /* 0x0000000800087308 */ /* 0x000f220000002400 */
[----:B------:R-:W-:Y:S02]  /*11220*/  ISETP.GT.AND P0, PT, R2, 0x8, PT ;  /* 0x000000080200780c */ /* 0x000fe40003f04270 */
[----:B------:R-:W-:Y:S02]  /*11230*/  FMNMX.FTZ R11, R7, R32, !PT ;  /* 0x00000020070b7209 */ /* 0x000fe40007810000 */
[----:B---3--:R-:W-:Y:S02]  /*11240*/  FSEL R30, R30, -INF , P0 ;  /* 0xff8000001e1e7808 */ /* 0x008fe40000000000 */
[----:B------:R-:W-:Y:S01]  /*11250*/  ISETP.GT.AND P0, PT, R2, 0x9, PT ;  /* 0x000000090200780c */ /* 0x000fe20003f04270 */
[----:B------:R-:W3:Y:S01]  /*11260*/  MUFU.TANH R190, R70 ;  /* 0x0000004600be7308 */ /* 0x000ee20000002400 */
[----:B------:R-:W-:-:S02]  /*11270*/  FMNMX.FTZ R11, R30, R11, !PT ;  /* 0x0000000b1e0b7209 */ /* 0x000fc40007810000 */
[----:B------:R-:W-:Y:S02]  /*11280*/  FSEL R22, R22, -INF , P0 ;  /* 0xff80000016167808 */ /* 0x000fe40000000000 */
[----:B------:R-:W-:Y:S02]  /*11290*/  ISETP.GT.AND P0, PT, R2, 0x10, PT ;  /* 0x000000100200780c */ /* 0x000fe40003f04270 */
[----:B------:R-:W-:Y:S01]  /*112a0*/  FMNMX.FTZ R11, R22, R11, !PT ;  /* 0x0000000b160b7209 */ /* 0x000fe20007810000 */
[----:B------:R-:W5:Y:S01]  /*112b0*/  MUFU.TANH R170, R71 ;  /* 0x0000004700aa7308 */ /* 0x000f620000002400 */
[----:B-1----:R-:W-:Y:S02]  /*112c0*/  FSEL R14, R14, -INF , P0 ;  /* 0xff8000000e0e7808 */ /* 0x002fe40000000000 */
[----:B------:R-:W-:Y:S02]  /*112d0*/  ISETP.GT.AND P0, PT, R2, 0x11, PT ;  /* 0x000000110200780c */ /* 0x000fe40003f04270 */
[----:B------:R-:W-:-:S02]  /*112e0*/  FMNMX.FTZ R11, R14, R11, !PT ;  /* 0x0000000b0e0b7209 */ /* 0x000fc40007810000 */
[----:B--2---:R-:W-:Y:S01]  /*112f0*/  FSEL R12, R12, -INF , P0 ;  /* 0xff8000000c0c7808 */ /* 0x004fe20000000000 */
[----:B------:R-:W1:Y:S01]  /*11300*/  MUFU.TANH R172, R66 ;  /* 0x0000004200ac7308 */ /* 0x000e620000002400 */
[----:B------:R-:W-:Y:S02]  /*11310*/  ISETP.GT.AND P0, PT, R2, 0x18, PT ;  /* 0x000000180200780c */ /* 0x000fe40003f04270 */
[----:B------:R-:W-:Y:S02]  /*11320*/  FMNMX.FTZ R11, R12, R11, !PT ;  /* 0x0000000b0c0b7209 */ /* 0x000fe40007810000 */
[----:B------:R-:W-:Y:S02]  /*11330*/  FSEL R10, R10, -INF , P0 ;  /* 0xff8000000a0a7808 */ /* 0x000fe40000000000 */
[----:B------:R-:W-:Y:S01]  /*11340*/  ISETP.GT.AND P0, PT, R2, 0x19, PT ;  /* 0x000000190200780c */ /* 0x000fe20003f04270 */
[----:B------:R2:W1:Y:S01]  /*11350*/  MUFU.TANH R142, R67 ;  /* 0x00000043008e7308 */ /* 0x0004620000002400 */
[----:B------:R-:W-:-:S02]  /*11360*/  FMNMX.FTZ R11, R10, R11, !PT ;  /* 0x0000000b0a0b7209 */ /* 0x000fc40007810000 */
[----:B----4-:R-:W-:Y:S02]  /*11370*/  FSEL R8, R8, -INF , P0 ;  /* 0xff80000008087808 */ /* 0x010fe40000000000 */
[----:B------:R-:W-:Y:S02]  /*11380*/  ISETP.GT.AND P0, PT, R2, 0x20, PT ;  /* 0x000000200200780c */ /* 0x000fe40003f04270 */
[----:B------:R-:W-:Y:S01]  /*11390*/  FMNMX.FTZ R13, R8, R11, !PT ;  /* 0x0000000b080d7209 */ /* 0x000fe20007810000 */
[----:B------:R-:W4:Y:S01]  /*113a0*/  MUFU.TANH R140, R62 ;  /* 0x0000003e008c7308 */ /* 0x000f220000002400 */
[----:B------:R-:W-:Y:S02]  /*113b0*/  FSEL R192, R192, -INF , P0 ;  /* 0xff800000c0c07808 */ /* 0x000fe40000000000 */
[----:B------:R-:W-:Y:S02]  /*113c0*/  ISETP.GT.AND P0, PT, R2, 0x21, PT ;  /* 0x000000210200780c */ /* 0x000fe40003f04270 */
[----:B------:R-:W-:-:S02]  /*113d0*/  FMNMX.FTZ R11, R178, R9, !PT ;  /* 0x00000009b20b7209 */ /* 0x000fc40007810000 */
[----:B------:R-:W-:Y:S01]  /*113e0*/  FSEL R168, R168, -INF , P0 ;  /* 0xff800000a8a87808 */ /* 0x000fe20000000000 */
[----:B------:R-:W1:Y:S01]  /*113f0*/  MUFU.TANH R166, R63 ;  /* 0x0000003f00a67308 */ /* 0x000e620000002400 */
[----:B------:R-:W-:Y:S01]  /*11400*/  ISETP.GT.AND P0, PT, R2, 0x28, PT ;  /* 0x000000280200780c */ /* 0x000fe20003f04270 */
[----:B--2---:R-:W-:Y:S01]  /*11410*/  LDSM.16.MT88.4 R64, [R143+0x2100] ;  /* 0x002100008f40783b */ /* 0x004fe20000004200 */
[----:B------:R-:W-:Y:S02]  /*11420*/  FMNMX.FTZ R9, R192, R13, !PT ;  /* 0x0000000dc0097209 */ /* 0x000fe40007810000 */
[----:B---3--:R-:W-:Y:S02]  /*11430*/  FSEL R190, R190, -INF , P0 ;  /* 0xff800000bebe7808 */ /* 0x008fe40000000000 */
[----:B------:R-:W-:Y:S02]  /*11440*/  FMNMX.FTZ R11, R176, R11, !PT ;  /* 0x0000000bb00b7209 */ /* 0x000fe40007810000 */
[----:B------:R-:W-:-:S02]  /*11450*/  ISETP.GT.AND P0, PT, R2, 0x29, PT ;  /* 0x000000290200780c */ /* 0x000fc40003f04270 */
[----:B------:R-:W-:Y:S02]  /*11460*/  FMNMX.FTZ R9, R168, R9, !PT ;  /* 0x00000009a8097209 */ /* 0x000fe40007810000 */
[----:B------:R-:W-:Y:S02]  /*11470*/  FMNMX.FTZ R0, R174, R11, !PT ;  /* 0x0000000bae007209 */ /* 0x000fe40007810000 */
[----:B-----5:R-:W-:Y:S02]  /*11480*/  FSEL R170, R170, -INF , P0 ;  /* 0xff800000aaaa7808 */ /* 0x020fe40000000000 */
[----:B------:R-:W-:Y:S02]  /*11490*/  ISETP.GT.AND P0, PT, R2, 0x30, PT ;  /* 0x000000300200780c */ /* 0x000fe40003f04270 */
[----:B------:R-:W-:Y:S02]  /*114a0*/  FMNMX.FTZ R11, R190, R9, !PT ;  /* 0x00000009be0b7209 */ /* 0x000fe40007810000 */
[----:B------:R-:W2:Y:S01]  /*114b0*/  SHFL.BFLY PT, R9, R0, 0x2, 0x1f ;  /* 0x0c401f0000097f89 */ /* 0x000ea200000e0000 */
[----:B-1----:R-:W-:-:S02]  /*114c0*/  FSEL R172, R172, -INF , P0 ;  /* 0xff800000acac7808 */ /* 0x002fc40000000000 */
[----:B------:R-:W-:Y:S02]  /*114d0*/  ISETP.GT.AND P0, PT, R2, 0x31, PT ;  /* 0x000000310200780c */ /* 0x000fe40003f04270 */
[----:B------:R-:W-:Y:S02]  /*114e0*/  FMNMX.FTZ R11, R170, R11, !PT ;  /* 0x0000000baa0b7209 */ /* 0x000fe40007810000 */
[----:B------:R-:W-:Y:S02]  /*114f0*/  FSEL R142, R142, -INF , P0 ;  /* 0xff8000008e8e7808 */ /* 0x000fe40000000000 */
[----:B------:R-:W-:Y:S02]  /*11500*/  ISETP.GT.AND P0, PT, R2, 0x38, PT ;  /* 0x000000380200780c */ /* 0x000fe40003f04270 */
[----:B------:R-:W-:Y:S02]  /*11510*/  FMNMX.FTZ R11, R172, R11, !PT ;  /* 0x0000000bac0b7209 */ /* 0x000fe40007810000 */
[----:B----4-:R-:W-:-:S02]  /*11520*/  FSEL R140, R140, -INF , P0 ;  /* 0xff8000008c8c7808 */ /* 0x010fc40000000000 */
[----:B------:R-:W-:Y:S02]  /*11530*/  ISETP.GT.AND P0, PT, R2, 0x39, PT ;  /* 0x000000390200780c */ /* 0x000fe40003f04270 */
[----:B------:R-:W-:Y:S02]  /*11540*/  FMNMX.FTZ R11, R142, R11, !PT ;  /* 0x0000000b8e0b7209 */ /* 0x000fe40007810000 */
[----:B------:R-:W-:Y:S02]  /*11550*/  FSEL R166, R166, -INF , P0 ;  /* 0xff800000a6a67808 */ /* 0x000fe40000000000 */
[----:B------:R-:W-:Y:S02]  /*11560*/  FMNMX.FTZ R11, R140, R11, !PT ;  /* 0x0000000b8c0b7209 */ /* 0x000fe40007810000 */
[----:B--2---:R-:W-:Y:S02]  /*11570*/  FMNMX.FTZ R13, R0, R9, !PT ;  /* 0x00000009000d7209 */ /* 0x004fe40007810000 */
        /* <DEDUP_REMOVED lines=18> */
[----:B------:R-:W-:Y:S01]  /*116a0*/  LDSM.16.MT88.4 R16, [R135+0x2900] ;  /* 0x002900008710783b */ /* 0x000fe20000004200 */
[----:B------:R-:W2:Y:S01]  /*116b0*/  MUFU.EX2 R151, R151 ;  /* 0x0000009700977308 */ /* 0x000ea20000000800 */
[--C-:B------:R-:W-:Y:S01]  /*116c0*/  FFMA.FTZ R154, R20, c[0x0][0x2d0], -R141.reuse ;  /* 0x0000b400149a7a23 */ /* 0x100fe2000001088d */
[----:B-1----:R-:W-:Y:S01]  /*116d0*/  FMNMX.FTZ R0, R9, R0, !PT ;  /* 0x0000000009007209 */ /* 0x002fe20007810000 */
[--C-:B------:R-:W-:Y:S02]  /*116e0*/  FFMA.FTZ R157, R212, c[0x0][0x2d0], -R141.reuse ;  /* 0x0000b400d49d7a23 */ /* 0x100fe4000001088d */
        /* <DEDUP_REMOVED lines=8> */
[----:B------:R-:W-:Y:S01]  /*11770*/  PLOP3.LUT P0, PT, PT, PT, UP0, 0x40, 0x0 ;  /* 0x000000000000781c */ /* 0x000fe20003f0e808 */
[----:B------:R-:W-:Y:S01]  /*11780*/  IMAD.IADD R176, R187, 0x1, R135 ;  /* 0x00000001bbb07824 */ /* 0x000fe200078e0287 */
[----:B------:R-:W1:Y:S01]  /*11790*/  MUFU.EX2 R149, R149 ;  /* 0x0000009500957308 */ /* 0x000e620000000800 */
[--C-:B------:R-:W-:Y:S01]  /*117a0*/  FFMA.FTZ R160, R7, c[0x0][0x2d0], -R161.reuse ;  /* 0x0000b40007a07a23 */ /* 0x100fe200000108a1 */
[----:B--2---:R-:W-:Y:S01]  /*117b0*/  F2FP.BF16.PACK_AB R96, R151, R158 ;  /* 0x0000009e9760723e */ /* 0x004fe200000010ff */
[--C-:B------:R-:W-:Y:S01]  /*117c0*/  FFMA.FTZ R155, R32, c[0x0][0x2d0], -R161.reuse ;  /* 0x0000b400209b7a23 */ /* 0x100fe200000108a1 */
[----:B------:R2:W3:Y:S01]  /*117d0*/  LDSM.16.MT88.4 R4, [R3+0x4100] ;  /* 0x004100000304783b */ /* 0x0004e20000004200 */
[----:B------:R-:W-:-:S02]  /*117e0*/  FFMA.FTZ R153, R30, c[0x0][0x2d0], -R161 ;  /* 0x0000b4001e997a23 */ /* 0x000fc400000108a1 */
[--C-:B------:R-:W-:Y:S01]  /*117f0*/  FFMA.FTZ R150, R22, c[0x0][0x2d0], -R161.reuse ;  /* 0x0000b40016967a23 */ /* 0x100fe200000108a1 */
[----:B------:R-:W-:Y:S01]  /*11800*/  MUFU.EX2 R160, R160 ;  /* 0x000000a000a07308 */ /* 0x000fe20000000800 */
[--C-:B------:R-:W-:Y:S01]  /*11810*/  FFMA.FTZ R146, R10, c[0x0][0x2d0], -R161.reuse ;  /* 0x0000b4000a927a23 */ /* 0x100fe200000108a1 */
[----:B------:R-:W-:Y:S01]  /*11820*/  LDSM.16.MT88.4 R20, [R182+0x900] ;  /* 0x00090000b614783b */ /* 0x000fe20000004200 */
[--C-:B------:R-:W-:Y:S02]  /*11830*/  FFMA.FTZ R152, R14, c[0x0][0x2d0], -R161.reuse ;  /* 0x0000b4000e987a23 */ /* 0x100fe400000108a1 */
[--C-:B------:R-:W-:Y:S01]  /*11840*/  FFMA.FTZ R145, R12, c[0x0][0x2d0], -R161.reuse ;  /* 0x0000b4000c917a23 */ /* 0x100fe200000108a1 */
[----:B------:R-:W-:Y:S01]  /*11850*/  LDSM.16.MT88.4 R32, [R182+0x4900] ;  /* 0x00490000b620783b */ /* 0x000fe20000004200 */
[--C-:B------:R-:W-:Y:S01]  /*11860*/  FFMA.FTZ R163, R192, c[0x0][0x2d0], -R161.reuse ;  /* 0x0000b400c0a37a23 */ /* 0x100fe200000108a1 */
[----:B------:R-:W4:Y:S01]  /*11870*/  MUFU.EX2 R155, R155 ;  /* 0x0000009b009b7308 */ /* 0x000f220000000800 */
[----:B-1----:R-:W-:Y:S01]  /*11880*/  F2FP.BF16.PACK_AB R98, R149, R156 ;  /* 0x0000009c9562723e */ /* 0x002fe200000010ff */
[----:B------:R-:W-:Y:S01]  /*11890*/  LDSM.16.MT88.4 R12, [R134+0x2900] ;  /* 0x00290000860c783b */ /* 0x000fe20000004200 */
[----:B------:R-:W-:-:S02]  /*118a0*/  FFMA.FTZ R168, R168, c[0x0][0x2d0], -R161 ;  /* 0x0000b400a8a87a23 */ /* 0x000fc400000108a1 */
[--C-:B------:R-:W-:Y:S01]  /*118b0*/  FFMA.FTZ R165, R190, c[0x0][0x2d0], -R161.reuse ;  /* 0x0000b400bea57a23 */ /* 0x100fe200000108a1 */
[----:B------:R-:W-:Y:S01]  /*118c0*/  LDSM.16.MT88.4 R28, [R135+0x900] ;  /* 0x00090000871c783b */ /* 0x000fe20000004200 */
[----:B------:R-:W-:Y:S01]  /*118d0*/  FFMA.FTZ R170, R170, c[0x0][0x2d0], -R161 ;  /* 0x0000b400aaaa7a23 */ /* 0x000fe200000108a1 */
[----:B------:R-:W-:Y:S01]  /*118e0*/  MUFU.EX2 R153, R153 ;  /* 0x0000009900997308 */ /* 0x000fe20000000800 */
[----:B------:R-:W-:Y:S02]  /*118f0*/  FFMA.FTZ R167, R180, c[0x0][0x2d0], -R141 ;  /* 0x0000b400b4a77a23 */ /* 0x000fe4000001088d */
[----:B--2---:R-:W-:Y:S02]  /*11900*/  FFMA.FTZ R3, R8, c[0x0][0x2d0], -R161 ;  /* 0x0000b40008037a23 */ /* 0x004fe400000108a1 */
[----:B------:R-:W1:Y:S01]  /*11910*/  LDSM.16.MT88.4 R8, [R134+0x900] ;  /* 0x000900008608783b */ /* 0x000e620000004200 */
[--C-:B------:R-:W-:Y:S02]  /*11920*/  FFMA.FTZ R178, R178, c[0x0][0x2d0], -R141.reuse ;  /* 0x0000b400b2b27a23 */ /* 0x100fe4000001088d */
[----:B------:R-:W2:Y:S01]  /*11930*/  MUFU.EX2 R150, R150 ;  /* 0x0000009600967308 */ /* 0x000ea20000000800 */
[----:B----4-:R-:W-:Y:S01]  /*11940*/  F2FP.BF16.PACK_AB R97, R155, R160 ;  /* 0x000000a09b61723e */ /* 0x010fe200000010ff */
[----:B------:R-:W-:-:S02]  /*11950*/  FFMA.FTZ R174, R174, c[0x0][0x2d0], -R141 ;  /* 0x0000b400aeae7a23 */ /* 0x000fc4000001088d */
[--C-:B------:R-:W-:Y:S02]  /*11960*/  FFMA.FTZ R172, R172, c[0x0][0x2d0], -R161.reuse ;  /* 0x0000b400acac7a23 */ /* 0x100fe400000108a1 */
[--C-:B------:R-:W-:Y:S02]  /*11970*/  FFMA.FTZ R173, R142, c[0x0][0x2d0], -R161.reuse ;  /* 0x0000b4008ead7a23 */ /* 0x100fe400000108a1 */
[----:B------:R-:W-:Y:S01]  /*11980*/  MUFU.EX2 R154, R154 ;  /* 0x0000009a009a7308 */ /* 0x000fe20000000800 */
[--C-:B------:R-:W-:Y:S02]  /*11990*/  FFMA.FTZ R175, R140, c[0x0][0x2d0], -R161.reuse ;  /* 0x0000b4008caf7a23 */ /* 0x100fe400000108a1 */
[----:B------:R-:W-:Y:S02]  /*119a0*/  FFMA.FTZ R212, R166, c[0x0][0x2d0], -R161 ;  /* 0x0000b400a6d47a23 */ /* 0x000fe400000108a1 */
[----:B------:R-:W-:Y:S02]  /*119b0*/  FADD.FTZ R151, R158, R151 ;  /* 0x000000979e977221 */ /* 0x000fe40000010000 */
[----:B------:R-:W-:Y:S01]  /*119c0*/  FADD.FTZ R160, R160, R155 ;  /* 0x0000009ba0a07221 */ /* 0x000fe20000010000 */
[----:B--2---:R-:W-:Y:S01]  /*119d0*/  F2FP.BF16.PACK_AB R99, R150, R153 ;  /* 0x000000999663723e */ /* 0x004fe200000010ff */
[----:B------:R-:W2:Y:S01]  /*119e0*/  MUFU.EX2 R147, R147 ;  /* 0x0000009300937308 */ /* 0x000ea20000000800 */
[----:B------:R-:W-:-:S02]  /*119f0*/  FADD.FTZ R156, R156, R151 ;  /* 0x000000979c9c7221 */ /* 0x000fc40000010000 */
[----:B------:R-:W-:Y:S02]  /*11a00*/  FADD.FTZ R153, R153, R160 ;  /* 0x000000a099997221 */ /* 0x000fe40000010000 */
[----:B------:R-:W-:Y:S01]  /*11a10*/  FADD.FTZ R149, R149, R156 ;  /* 0x0000009c95957221 */ /* 0x000fe20000010000 */
[C---:B------:R-:W-:Y:S01]  /*11a20*/  HMMA.16816.F32.BF16 R112, R96.reuse, R108, RZ ;  /* 0x0000006c6070723c */ /* 0x040fe200000418ff */
[----:B------:R-:W-:Y:S01]  /*11a30*/  FADD.FTZ R153, R150, R153 ;  /* 0x0000009996997221 */ /* 0x000fe20000010000 */
        /* <DEDUP_REMOVED lines=56> */
[----:B-1----:R-:W-:Y:S01]  /*11dc0*/  HMMA.16816.F32.BF16 R112, R4, R8, R112 ;  /* 0x000000080470723c */ /* 0x002fe20000041870 */
        /* <DEDUP_REMOVED lines=35> */
[----:B------:R-:W3:Y:S04]  /*12000*/  LDSM.16.MT88.4 R12, [R143+0x3100] ;  /* 0x003100008f0c783b */ /* 0x000ee80000004200 */
[----:B------:R-:W-:Y:S02]  /*12010*/  LDSM.16.MT88.4 R140, [R176+0x3900] ;  /* 0x00390000b08c783b */ /* 0x000fe40000004200 */
        /* <DEDUP_REMOVED lines=102> */
[----:B------:R-:W-:Y:S02]  /*12680*/  SHF.L.U64.HI R10, R218, 0x1, R215 ;  /* 0x00000001da0a7819 */ /* 0x000fe400000102d7 */
        /* <DEDUP_REMOVED lines=9> */
[----:B-1----:R-:W-:Y:S01]  /*12720*/  SEL R8, RZ, 0x10, P5 ;  /* 0x00000010ff087807 */ /* 0x002fe20002800000 */
[----:B------:R-:W-:Y:S02]  /*12730*/  IMAD.SHL.U32 R9, R218, 0x2, RZ ;  /* 0x00000002da097824 */ /* 0x000fe400078e00ff */
[----:B------:R-:W-:Y:S01]  /*12740*/  IMAD.SHL.U32 R3, R213, 0x2, RZ ;  /* 0x00000002d5037824 */ /* 0x000fe200078e00ff */
[----:B------:R-:W-:-:S04]  /*12750*/  IADD3 R18, -R8, 0x10, RZ ;  /* 0x0000001008127810 */ /* 0x000fc80007ffe1ff */
[----:B------:R-:W-:Y:S02]  /*12760*/  LOP3.LUT R18, R18, 0xf, RZ, 0xc0, !PT ;  /* 0x0000000f12127812 */ /* 0x000fe400078ec0ff */
[----:B--2---:R-:W-:Y:S01]  /*12770*/  SHF.R.S32.HI R6, RZ, 0x1f, R203 ;  /* 0x0000001fff067819 */ /* 0x004fe200000114cb */
[----:B------:R-:W-:-:S04]  /*12780*/  IMAD.WIDE.U32 R4, R203, c[0x0][0x1f0], R4 ;  /* 0x00007c00cb047a25 */ /* 0x000fc800078e0004 */
[----:B------:R-:W-:Y:S01]  /*12790*/  IMAD R6, R6, c[0x0][0x1f0], RZ ;  /* 0x00007c0006067a24 */ /* 0x000fe200078e02ff */
[----:B------:R-:W-:-:S03]  /*127a0*/  IADD3 R4, P0, R208, R4, RZ ;  /* 0x00000004d0047210 */ /* 0x000fc60007f1e0ff */
[----:B------:R-:W-:-:S05]  /*127b0*/  IMAD R6, R203, c[0x0][0x1f4], R6 ;  /* 0x00007d00cb067a24 */ /* 0x000fca00078e0206 */
[----:B------:R-:W-:Y:S01]  /*127c0*/  IADD3.X R11, R199, R5, R6, P0, !PT ;  /* 0x00000005c70b7210 */ /* 0x000fe200007fe406 */
[----:B------:R-:W-:Y:S01]  /*127d0*/  IMAD.SHL.U32 R6, R214, 0x2, RZ ;  /* 0x00000002d6067824 */ /* 0x000fe200078e00ff */
        /* <DEDUP_REMOVED lines=32> */
.L_x_1670:
[----:B------:R-:W-:Y:S01]  /*129e0*/  ULDC.64 UR4, c[0x0][0x2c8] ;  /* 0x0000b20000047ab9 */ /* 0x000fe20000000a00 */
[----:B------:R-:W0:Y:S01]  /*129f0*/  LDGDEPBAR ;  /* 0x00000000000079af */ /* 0x000e220000000000 */
[----:B------:R-:W-:-:S04]  /*12a00*/  UIMAD.WIDE.U32 UR6, UR13, UR4, URZ ;  /* 0x000000040d0672a5 */ /* 0x000fc8000f8e003f */
[----:B------:R-:W-:-:S03]  /*12a10*/  @UP2 USHF.R.U32.HI UR13, URZ, UR5, UR7 ;  /* 0x000000053f0d2299 */ /* 0x000fc60008011607 */
[----:B------:R-:W-:Y:S02]  /*12a20*/  UMOV UR6, URZ ;  /* 0x0000003f00067c82 */ /* 0x000fe40008000000 */
[----:B------:R-:W-:Y:S02]  /*12a30*/  UIADD3 UR13, UR13, UR9, -UR12 ;  /* 0x000000090d0d7290 */ /* 0x000fe4000fffe80c */
[----:B------:R-:W-:Y:S02]  /*12a40*/  UMOV UR5, 0x1 ;  /* 0x0000000100057882 */ /* 0x000fe40000000000 */
[----:B------:R-:W-:-:S04]  /*12a50*/  USHF.R.S32.HI UR4, URZ, 0x1f, UR13 ;  /* 0x0000001f3f047899 */ /* 0x000fc8000801140d */
[----:B------:R-:W-:Y:S02]  /*12a60*/  ULEA.HI UR4, UR4, UR13, URZ, 0x6 ;  /* 0x0000000d04047291 */ /* 0x000fe4000f8f303f */
[----:B------:R-:W-:Y:S02]  /*12a70*/  UIADD3 UR13, UR15, -0x2, URZ ;  /* 0xfffffffe0f0d7890 */ /* 0x000fe4000fffe03f */
        /* <DEDUP_REMOVED lines=10> */
[----:B------:R-:W-:Y:S01]  /*12b20*/  IMAD.SHL.U32 R221, R213, 0x2, RZ ;  /* 0x00000002d5dd7824 */ /* 0x000fe200078e00ff */
[----:B-1----:R-:W-:Y:S01]  /*12b30*/  MOV R3, R2 ;  /* 0x0000000200037202 */ /* 0x002fe20000000f00 */
[----:B------:R-:W-:Y:S01]  /*12b40*/  UMOV UR6, URZ ;  /* 0x0000003f00067c82 */ /* 0x000fe20008000000 */
[----:B------:R-:W-:Y:S01]  /*12b50*/  SEL R186, R186, 0xffffffe0, !P1 ;  /* 0xffffffe0baba7807 */ /* 0x000fe20004800000 */
[----:B------:R-:W-:Y:S01]  /*12b60*/  UMOV UR5, 0x1 ;  /* 0x0000000100057882 */ /* 0x000fe20000000000 */
[----:B------:R-:W-:Y:S02]  /*12b70*/  IADD3 R190, R189, 0xc100, RZ ;  /* 0x0000c100bdbe7810 */ /* 0x000fe40007ffe0ff */
[----:B------:R-:W-:-:S02]  /*12b80*/  IADD3 R133, R188, R187, RZ ;  /* 0x000000bbbc857210 */ /* 0x000fc40007ffe0ff */
.L_x_1674:
        /* <DEDUP_REMOVED lines=8> */
[----:B------:R1:W2:Y:S04]  /*12c10*/  LDSM.16.M88.4 R140, [R0+0xc100] ;  /* 0x00c10000008c783b */ /* 0x0002a80000000200 */
[----:B------:R1:W3:Y:S04]  /*12c20*/  LDSM.16.M88.4 R144, [R0+0xc900] ;  /* 0x00c900000090783b */ /* 0x0002e80000000200 */
        /* <DEDUP_REMOVED lines=10> */
[C---:B------:R-:W-:Y:S01]  /*12cd0*/  IMAD.WIDE.U32 R8, R204.reuse, c[0x0][0x208], RZ ;  /* 0x00008200cc087a25 */ /* 0x040fe200078e00ff */
[----:B------:R-:W-:Y:S03]  /*12ce0*/  SHF.R.S32.HI R7, RZ, 0x1f, R203 ;  /* 0x0000001fff077819 */ /* 0x000fe600000114cb */
[----:B------:R-:W-:Y:S02]  /*12cf0*/  IMAD R5, R5, c[0x0][0x208], RZ ;  /* 0x0000820005057a24 */ /* 0x000fe400078e02ff */
[----:B------:R-:W-:Y:S02]  /*12d00*/  IMAD R7, R7, c[0x0][0x218], RZ ;  /* 0x0000860007077a24 */ /* 0x000fe400078e02ff */
[----:B------:R-:W-:Y:S02]  /*12d10*/  IMAD R5, R204, c[0x0][0x20c], R5 ;  /* 0x00008300cc057a24 */ /* 0x000fe400078e0205 */
[----:B------:R-:W-:Y:S02]  /*12d20*/  IMAD R7, R203, c[0x0][0x21c], R7 ;  /* 0x00008700cb077a24 */ /* 0x000fe400078e0207 */
[----:B------:R-:W-:Y:S02]  /*12d30*/  IMAD.IADD R9, R9, 0x1, R5 ;  /* 0x0000000109097824 */ /* 0x000fe400078e0205 */
[----:B------:R-:W-:Y:S02]  /*12d40*/  IMAD R5, R196, c[0x0][0x210], RZ ;  /* 0x00008400c4057a24 */ /* 0x000fe400078e02ff */
[----:B------:R-:W-:Y:S04]  /*12d50*/  IMAD.WIDE.U32 R8, R203, c[0x0][0x218], R8 ;  /* 0x00008600cb087a25 */ /* 0x000fe800078e0008 */
[----:B------:R-:W-:Y:S01]  /*12d60*/  IMAD.SHL.U32 R6, R218, 0x2, RZ ;  /* 0x00000002da067824 */ /* 0x000fe200078e00ff */
[----:B------:R-:W-:Y:S01]  /*12d70*/  IADD3 R5, P0, R5, R8, RZ ;  /* 0x0000000805057210 */ /* 0x000fe20007f1e0ff */
[----:B------:R-:W-:Y:S01]  /*12d80*/  IMAD.SHL.U32 R2, R214, 0x2, RZ ;  /* 0x00000002d6027824 */ /* 0x000fe200078e00ff */
[----:B------:R-:W-:Y:S02]  /*12d90*/  IADD3 R8, -R216, 0x10, RZ ;  /* 0x00000010d8087810 */ /* 0x000fe40007ffe1ff */
[----:B-1----:R-:W-:Y:S02]  /*12da0*/  IADD3.X R0, R198, R9, R7, P0, !PT ;  /* 0x00000009c6007210 */ /* 0x002fe400007fe407 */
[C---:B------:R-:W-:Y:S02]  /*12db0*/  LEA R4, P0, R5.reuse, c[0x0][0x1f8], 0x1 ;  /* 0x00007e0005047a11 */ /* 0x040fe400078008ff */
[----:B------:R-:W-:Y:S02]  /*12dc0*/  SHF.L.U64.HI R7, R218, 0x1, R215 ;  /* 0x00000001da077819 */ /* 0x000fe400000102d7 */
[----:B------:R-:W-:Y:S01]  /*12dd0*/  LEA.HI.X R12, R5, c[0x0][0x1fc], R0, 0x1, P0 ;  /* 0x00007f00050c7a11 */ /* 0x000fe200000f0c00 */
[----:B------:R-:W1:Y:S01]  /*12de0*/  SHFL.IDX PT, R10, R4, 0x1, 0x181f ;  /* 0x00381f00040a7f89 */ /* 0x000e6200000e0000 */
[----:B------:R-:W-:Y:S02]  /*12df0*/  SEL R5, RZ, 0x10, P5 ;  /* 0x00000010ff057807 */ /* 0x000fe40002800000 */
[----:B------:R-:W-:Y:S01]  /*12e00*/  SEL R0, RZ, 0x10, P4 ;  /* 0x00000010ff007807 */ /* 0x000fe20002000000 */
[----:B------:R-:W5:Y:S01]  /*12e10*/  SHFL.IDX PT, R11, R12, 0x1, 0x181f ;  /* 0x00381f000c0b7f89 */ /* 0x000f6200000e0000 */
[----:B------:R-:W-:Y:S02]  /*12e20*/  IADD3 R17, -R5, 0x10, RZ ;  /* 0x0000001005117810 */ /* 0x000fe40007ffe1ff */
[----:B------:R-:W-:Y:S01]  /*12e30*/  IADD3 R9, -R0, 0x10, RZ ;  /* 0x0000001000097810 */ /* 0x000fe20007ffe1ff */
[----:B------:R4:W3:Y:S01]  /*12e40*/  SHFL.IDX PT, R13, R4, RZ, 0x181f ;  /* 0x00181fff040d7589 */ /* 0x0008e200000e0000 */
[----:B------:R-:W-:Y:S02]  /*12e50*/  LOP3.LUT R17, R17, 0xf, RZ, 0xc0, !PT ;  /* 0x0000000f11117812 */ /* 0x000fe400078ec0ff */
[----:B------:R-:W-:Y:S01]  /*12e60*/  LOP3.LUT R9, R9, 0xf, RZ, 0xc0, !PT ;  /* 0x0000000f09097812 */ /* 0x000fe200078ec0ff */
[----:B------:R-:W2:Y:S01]  /*12e70*/  SHFL.IDX PT, R15, R12, RZ, 0x181f ;  /* 0x00181fff0c0f7589 */ /* 0x000ea200000e0000 */
[----:B------:R-:W-:Y:S02]  /*12e80*/  LOP3.LUT R8, R8, 0xf, RZ, 0xc0, !PT ;  /* 0x0000000f08087812 */ /* 0x000fe400078ec0ff */
[----:B------:R-:W-:Y:S02]  /*12e90*/  ISETP.NE.U32.AND P2, PT, R5, RZ, PT ;  /* 0x000000ff0500720c */ /* 0x000fe40003f45070 */
[----:B----4-:R-:W-:Y:S02]  /*12ea0*/  SHF.L.U64.HI R4, R214, 0x1, R217 ;  /* 0x00000001d6047819 */ /* 0x010fe400000102d9 */
[-C--:B-1----:R-:W-:Y:S04]  /*12eb0*/  IADD3 R16, P1, P0, R17, R10.reuse, R6 ;  /* 0x0000000a11107210 */ /* 0x082fe8000783e006 */
[-C--:B-----5:R-:W-:Y:S02]  /*12ec0*/  IADD3.X R17, RZ, R11.reuse, R7, P1, P0 ;  /* 0x0000000bff117210 */ /* 0x0a0fe40000fe0407 */
[-C--:B------:R-:W-:Y:S01]  /*12ed0*/  IADD3 R18, P1, P0, R9, R10.reuse, R2 ;  /* 0x0000000a09127210 */ /* 0x080fe2000783e002 */
[----:B------:R-:W-:Y:S03]  /*12ee0*/  IMAD.U32 R9, RZ, RZ, UR6 ;  /* 0x00000006ff097e24 */ /* 0x000fe6000f8e00ff */
[-C--:B------:R-:W-:Y:S01]  /*12ef0*/  IADD3.X R19, RZ, R11.reuse, R4, P1, P0 ;  /* 0x0000000bff137210 */ /* 0x080fe20000fe0404 */
[----:B------:R-:W-:Y:S01]  /*12f00*/  IMAD R5, R9, 0x6000, R202 ;  /* 0x0000600009057824 */ /* 0x000fe200078e02ca */
[----:B------:R-:W-:Y:S04]  /*12f10*/  IADD3 R10, P1, P0, R8, R10, R221 ;  /* 0x0000000a080a7210 */ /* 0x000fe8000783e0dd */
[----:B------:R-:W-:Y:S02]  /*12f20*/  IADD3.X R11, RZ, R11, R222, P1, P0 ;  /* 0x0000000bff0b7210 */ /* 0x000fe40000fe04de */
[C---:B---3--:R-:W-:Y:S02]  /*12f30*/  IADD3 R6, P1, R13.reuse, R6, RZ ;  /* 0x000000060d067210 */ /* 0x048fe40007f3e0ff */
[----:B------:R-:W-:Y:S03]  /*12f40*/  IADD3 R20, P0, R13, R2, RZ ;  /* 0x000000020d147210 */ /* 0x000fe60007f1e0ff */
[C---:B--2---:R-:W-:Y:S01]  /*12f50*/  IMAD.X R7, R15.reuse, 0x1, R7, P1 ;  /* 0x000000010f077824 */ /* 0x044fe200008e0607 */
        /* <DEDUP_REMOVED lines=11> */
.L_x_1672:
[C---:B-12---:R-:W-:Y:S01]  /*13010*/  HMMA.16816.F32.BF16 R4, R136.reuse, R140, RZ ;  /* 0x0000008c8804723c */ /* 0x046fe200000418ff */
[----:B------:R-:W-:Y:S01]  /*13020*/  LDSM.16.M88.4 R180, [R193+0x4000] ;  /* 0x00400000c1b4783b */ /* 0x000fe20000000200 */
[----:B------:R-:W-:Y:S01]  /*13030*/  UIMAD UR4, UR5, 0x6000, URZ ;  /* 0x00006000050478a4 */ /* 0x000fe2000f8e023f */
[----:B------:R-:W-:Y:S01]  /*13040*/  PLOP3.LUT P0, PT, PT, PT, UP2, 0x80, 0x0 ;  /* 0x000000000000781c */ /* 0x000fe20003f0f028 */
[----:B------:R-:W-:Y:S01]  /*13050*/  USHF.L.U32 UR14, UR13, 0x6, URZ ;  /* 0x000000060d0e7899 */ /* 0x000fe2000800063f */
[CC--:B------:R-:W-:Y:S01]  /*13060*/  IADD3 R0, R191.reuse, R193.reuse, RZ ;  /* 0x000000c1bf007210 */ /* 0x0c0fe20007ffe0ff */
[----:B------:R-:W-:Y:S01]  /*13070*/  UISETP.GE.AND UP0, UPT, UR13, 0x2, UPT ;  /* 0x000000020d00788c */ /* 0x000fe2000bf06270 */
[----:B------:R-:W-:Y:S01]  /*13080*/  IADD3 R2, R191, R192, RZ ;  /* 0x000000c0bf027210 */ /* 0x000fe20007ffe0ff */
[C---:B------:R-:W-:Y:S01]  /*13090*/  HMMA.16816.F32.BF16 R8, R136.reuse, R142, RZ ;  /* 0x0000008e8808723c */ /* 0x040fe200000418ff */
[----:B------:R-:W-:Y:S01]  /*130a0*/  LDSM.16.M88.4 R140, [R185] ;  /* 0x00000000b98c783b */ /* 0x000fe20000000200 */
[----:B------:R-:W-:Y:S01]  /*130b0*/  PLOP3.LUT P1, PT, PT, PT, UP2, 0x80, 0x0 ;  /* 0x000000000000781c */ /* 0x000fe20003f2f028 */
[----:B------:R-:W-:Y:S01]  /*130c0*/  UISETP.GE.AND UP1, UPT, UR6, 0x1, UPT ;  /* 0x000000010600788c */ /* 0x000fe2000bf26270 */
[CC--:B------:R-:W-:Y:S02]  /*130d0*/  IADD3 R195, R186.reuse, R193.reuse, RZ ;  /* 0x000000c1bac37210 */ /* 0x0c0fe40007ffe0ff */
[----:B------:R-:W-:Y:S02]  /*130e0*/  IADD3 R194, R186, R193, R191 ;  /* 0x000000c1bac27210 */ /* 0x000fe40007ffe0bf */
[C---:B---3--:R-:W-:Y:S01]  /*130f0*/  HMMA.16816.F32.BF16 R12, R136.reuse, R144, RZ ;  /* 0x00000090880c723c */ /* 0x048fe200000418ff */
[----:B------:R-:W-:Y:S07]  /*13100*/  LDSM.16.M88.4 R168, [R2] ;  /* 0x0000000002a8783b */ /* 0x000fee0000000200 */
[C---:B------:R-:W-:Y:S01]  /*13110*/  HMMA.16816.F32.BF16 R16, R136.reuse, R146, RZ ;  /* 0x000000928810723c */ /* 0x040fe200000418ff */
[----:B------:R-:W1:Y:S07]  /*13120*/  LDSM.16.M88.4 R144, [R0] ;  /* 0x000000000090783b */ /* 0x000e6e0000000200 */
[C---:B----4-:R-:W-:Y:S01]  /*13130*/  HMMA.16816.F32.BF16 R20, R136.reuse, R24, RZ ;  /* 0x000000188814723c */ /* 0x050fe200000418ff */
[----:B------:R-:W-:Y:S07]  /*13140*/  LDSM.16.M88.4 R172, [R195+0x2800] ;  /* 0x00280000c3ac783b */ /* 0x000fee0000000200 */
[C---:B------:R-:W-:Y:S01]  /*13150*/  HMMA.16816.F32.BF16 R24, R136.reuse, R26, RZ ;  /* 0x0000001a8818723c */ /* 0x040fe200000418ff */
[----:B------:R-:W-:Y:S07]  /*13160*/  LDSM.16.M88.4 R176, [R0+0x2000] ;  /* 0x0020000000b0783b */ /* 0x000fee0000000200 */
        /* <DEDUP_REMOVED lines=17> */
[----:B------:R-:W-:Y:S07]  /*13280*/  LDSM.16.M88.4 R164, [R193+0x3800] ;  /* 0x00380000c1a4783b */ /* 0x000fee0000000200 */
[C---:B------:R-:W-:Y:S01]  /*13290*/  HMMA.16816.F32.BF16 R8, R140.reuse, R146, R8 ;  /* 0x000000928c08723c */ /* 0x040fe20000041808 */
[----:B------:R-:W1:Y:S07]  /*132a0*/  LDSM.16.M88.4 R144, [R2+0x1000] ;  /* 0x001000000290783b */ /* 0x000e6e0000000200 */
        /* <DEDUP_REMOVED lines=97> */
[----:B------:R-:W-:Y:S01]  /*138c0*/  MOV R154, R219 ;  /* 0x000000db009a7202 */ /* 0x000fe20000000f00 */
        /* <DEDUP_REMOVED lines=13> */
[----:B------:R-:W1:Y:S01]  /*139a0*/  LDSM.16.M88.4 R136, [R194+0x5800] ;  /* 0x00580000c288783b */ /* 0x000e620000000200 */
[----:B------:R-:W-:Y:S04]  /*139b0*/  DEPBAR.LE SB0, 0x2 ;  /* 0x000080800000791a */ /* 0x000fe80000000000 */
[----:B------:R-:W-:Y:S02]  /*139c0*/  FMUL.FTZ R148, R6, c[0x0][0x320] ;  /* 0x0000c80006947a20 */ /* 0x000fe40000410000 */
[C---:B---3--:R-:W-:Y:S04]  /*139d0*/  HMMA.16816.F32.BF16 R20, R172.reuse, R140, R20 ;  /* 0x0000008cac14723c */ /* 0x048fe80000041814 */
[----:B------:R-:W-:Y:S01]  /*139e0*/  MUFU.TANH R148, R148 ;  /* 0x0000009400947308 */ /* 0x000fe20000002400 */
[----:B------:R-:W-:Y:S01]  /*139f0*/  BAR.SYNC.DEFER_BLOCKING 0x0 ;  /* 0x0000000000007b1d */ /* 0x000fe20000010000 */
[----:B------:R-:W-:Y:S02]  /*13a00*/  FMUL.FTZ R153, R8, c[0x0][0x320] ;  /* 0x0000c80008997a20 */ /* 0x000fe40000410000 */
        /* <DEDUP_REMOVED lines=8> */
[----:B------:R-:W-:Y:S01]  /*13a90*/  @P1 IMAD.HI.U32 R20, R219, c[0x0][0x2c8], RZ ;  /* 0x0000b200db141a27 */ /* 0x000fe200078e00ff */
[----:B------:R2:W-:Y:S01]  /*13aa0*/  MUFU.TANH R229, R21 ;  /* 0x0000001500e57308 */ /* 0x0005e20000002400 */
[----:B------:R-:W-:Y:S02]  /*13ab0*/  LDSM.16.MT88.4 R140, [R134+UR4+0x2900] ;  /* 0x00290004868c783b */ /* 0x000fe40008004200 */
[----:B------:R-:W-:Y:S01]  /*13ac0*/  FMUL.FTZ R227, R22, c[0x0][0x320] ;  /* 0x0000c80016e37a20 */ /* 0x000fe20000410000 */
[C---:B-1----:R-:W-:Y:S03]  /*13ad0*/  HMMA.16816.F32.BF16 R28, R172.reuse, R136, R28 ;  /* 0x00000088ac1c723c */ /* 0x042fe6000004181c */
[----:B------:R-:W-:Y:S01]  /*13ae0*/  @P0 SHF.R.U32.HI R154, RZ, c[0x0][0x2cc], R20 ;  /* 0x0000b300ff9a0a19 */ /* 0x000fe20000011614 */
[----:B------:R-:W-:Y:S01]  /*13af0*/  FMUL.FTZ R225, R23, c[0x0][0x320] ;  /* 0x0000c80017e17a20 */ /* 0x000fe20000410000 */
[----:B------:R-:W-:Y:S01]  /*13b00*/  MOV R23, UR14 ;  /* 0x0000000e00177c02 */ /* 0x000fe20008000f00 */
[----:B------:R-:W1:Y:S01]  /*13b10*/  MUFU.TANH R0, R0 ;  /* 0x0000000000007308 */ /* 0x000e620000002400 */
[----:B------:R-:W-:Y:S01]  /*13b20*/  FMUL.FTZ R152, R11, c[0x0][0x320] ;  /* 0x0000c8000b987a20 */ /* 0x000fe20000410000 */
[----:B------:R-:W-:Y:S01]  /*13b30*/  HMMA.16816.F32.BF16 R32, R172, R138, R32 ;  /* 0x0000008aac20723c */ /* 0x000fe20000041820 */
[----:B------:R-:W3:Y:S01]  /*13b40*/  SHFL.IDX PT, R22, R154, RZ, 0x1c1f ;  /* 0x001c1fff9a167589 */ /* 0x000ee200000e0000 */
[----:B------:R-:W-:Y:S02]  /*13b50*/  UIADD3 UR14, UR6, 0x1, URZ ;  /* 0x00000001060e7890 */ /* 0x000fe4000fffe03f */
[----:B------:R-:W-:Y:S01]  /*13b60*/  FMUL.FTZ R223, R24, c[0x0][0x320] ;  /* 0x0000c80018df7a20 */ /* 0x000fe20000410000 */
[----:B------:R-:W-:Y:S01]  /*13b70*/  IADD3 R24, -R220, 0x1, -R23 ;  /* 0x00000001dc187810 */ /* 0x000fe20007ffe917 */
[----:B------:R-:W-:Y:S01]  /*13b80*/  FMUL.FTZ R239, R12, c[0x0][0x320] ;  /* 0x0000c8000cef7a20 */ /* 0x000fe20000410000 */
[----:B------:R-:W-:Y:S01]  /*13b90*/  USEL UR6, UR14, URZ, !UP1 ;  /* 0x0000003f0e067287 */ /* 0x000fe2000c800000 */
[----:B------:R-:W4:Y:S01]  /*13ba0*/  MUFU.TANH R149, R149 ;  /* 0x0000009500957308 */ /* 0x000f220000002400 */
[----:B------:R-:W5:Y:S03]  /*13bb0*/  SHFL.IDX PT, R20, R154, 0x1, 0x1c1f ;  /* 0x003c1f009a147f89 */ /* 0x000f6600000e0000 */
[----:B--2---:R-:W-:Y:S01]  /*13bc0*/  MOV R21, UR12 ;  /* 0x0000000c00157c02 */ /* 0x004fe20008000f00 */
[----:B------:R-:W-:Y:S02]  /*13bd0*/  FMUL.FTZ R179, R13, c[0x0][0x320] ;  /* 0x0000c8000db37a20 */ /* 0x000fe40000410000 */
[----:B------:R-:W-:Y:S01]  /*13be0*/  FMUL.FTZ R237, R14, c[0x0][0x320] ;  /* 0x0000c8000eed7a20 */ /* 0x000fe20000410000 */
[----:B------:R-:W-:Y:S01]  /*13bf0*/  IADD3 R21, -R21, UR9, R24 ;  /* 0x0000000915157c10 */ /* 0x000fe2000fffe118 */
[----:B------:R-:W-:Y:S01]  /*13c00*/  FMUL.FTZ R181, R15, c[0x0][0x320] ;  /* 0x0000c8000fb57a20 */ /* 0x000fe20000410000 */
[----:B------:R-:W2:Y:S01]  /*13c10*/  MUFU.TANH R2, R2 ;  /* 0x0000000200027308 */ /* 0x000ea20000002400 */
[----:B------:R-:W-:Y:S01]  /*13c20*/  FMUL.FTZ R235, R16, c[0x0][0x320] ;  /* 0x0000c80010eb7a20 */ /* 0x000fe20000410000 */
[----:B------:R-:W-:Y:S01]  /*13c30*/  LDSM.16.MT88.4 R144, [R135+UR4+0x3900] ;  /* 0x003900048790783b */ /* 0x000fe20008004200 */
[----:B------:R-:W-:Y:S02]  /*13c40*/  FMUL.FTZ R183, R17, c[0x0][0x320] ;  /* 0x0000c80011b77a20 */ /* 0x000fe40000410000 */
[----:B------:R-:W-:Y:S01]  /*13c50*/  FMUL.FTZ R233, R18, c[0x0][0x320] ;  /* 0x0000c80012e97a20 */ /* 0x000fe20000410000 */
[----:B---3--:R-:W-:Y:S01]  /*13c60*/  IADD3 R22, R21, R22, RZ ;  /* 0x0000001615167210 */ /* 0x008fe20007ffe0ff */
[----:B------:R-:W-:Y:S03]  /*13c70*/  FMUL.FTZ R193, R19, c[0x0][0x320] ;  /* 0x0000c80013c17a20 */ /* 0x000fe60000410000 */
[----:B------:R-:W3:Y:S01]  /*13c80*/  MUFU.TANH R153, R153 ;  /* 0x0000009900997308 */ /* 0x000ee20000002400 */
[C---:B------:R-:W-:Y:S01]  /*13c90*/  ISETP.GT.AND P0, PT, R22.reuse, RZ, PT ;  /* 0x000000ff1600720c */ /* 0x040fe20003f04270 */
[----:B------:R-:W-:Y:S01]  /*13ca0*/  FMUL.FTZ R195, R25, c[0x0][0x320] ;  /* 0x0000c80019c37a20 */ /* 0x000fe20000410000 */
[----:B------:R-:W-:Y:S01]  /*13cb0*/  ISETP.GT.AND P2, PT, R22, 0x1, PT ;  /* 0x000000011600780c */ /* 0x000fe20003f44270 */
[----:B------:R-:W-:Y:S01]  /*13cc0*/  FMUL.FTZ R165, R27, c[0x0][0x320] ;  /* 0x0000c8001ba57a20 */ /* 0x000fe20000410000 */
[----:B-----5:R-:W-:Y:S01]  /*13cd0*/  IADD3 R20, R21, R20, RZ ;  /* 0x0000001415147210 */ /* 0x020fe20007ffe0ff */
[----:B------:R-:W-:Y:S01]  /*13ce0*/  FMUL.FTZ R28, R28, c[0x0][0x320] ;  /* 0x0000c8001c1c7a20 */ /* 0x000fe20000410000 */
[----:B-1----:R-:W-:Y:S01]  /*13cf0*/  FSEL R0, R0, -INF , P0 ;  /* 0xff80000000007808 */ /* 0x002fe20000000000 */
[----:B------:R-:W-:Y:S01]  /*13d00*/  FMUL.FTZ R29, R29, c[0x0][0x320] ;  /* 0x0000c8001d1d7a20 */ /* 0x000fe20000410000 */
[C---:B------:R-:W-:Y:S01]  /*13d10*/  ISETP.GT.AND P1, PT, R20.reuse, RZ, PT ;  /* 0x000000ff1400720c */ /* 0x040fe20003f24270 */
[----:B------:R-:W1:Y:S01]  /*13d20*/  MUFU.TANH R150, R150 ;  /* 0x0000009600967308 */ /* 0x000e620000002400 */
[----:B------:R-:W-:Y:S01]  /*13d30*/  ISETP.GT.AND P0, PT, R20, 0x1, PT ;  /* 0x000000011400780c */ /* 0x000fe20003f04270 */
[----:B------:R-:W-:Y:S01]  /*13d40*/  FMUL.FTZ R32, R32, c[0x0][0x320] ;  /* 0x0000c80020207a20 */ /* 0x000fe20000410000 */
[----:B------:R-:W-:Y:S01]  /*13d50*/  FSEL R21, R148, -INF , P1 ;  /* 0xff80000094157808 */ /* 0x000fe20000800000 */
[----:B------:R-:W-:Y:S01]  /*13d60*/  FMUL.FTZ R26, R26, c[0x0][0x320] ;  /* 0x0000c8001a1a7a20 */ /* 0x000fe20000410000 */
[----:B----4-:R-:W-:Y:S01]  /*13d70*/  FSEL R23, R149, -INF , P0 ;  /* 0xff80000095177808 */ /* 0x010fe20000000000 */
[----:B------:R-:W-:Y:S01]  /*13d80*/  FMUL.FTZ R33, R33, c[0x0][0x320] ;  /* 0x0000c80021217a20 */ /* 0x000fe20000410000 */
[----:B------:R-:W-:Y:S01]  /*13d90*/  ISETP.GT.AND P1, PT, R22, 0x8, PT ;  /* 0x000000081600780c */ /* 0x000fe20003f24270 */
[----:B------:R-:W-:Y:S01]  /*13da0*/  FMUL.FTZ R30, R30, c[0x0][0x320] ;  /* 0x0000c8001e1e7a20 */ /* 0x000fe20000410000 */
[----:B------:R-:W-:Y:S01]  /*13db0*/  ISETP.GT.AND P0, PT, R22, 0x9, PT ;  /* 0x000000091600780c */ /* 0x000fe20003f04270 */
[----:B------:R-:W4:Y:S01]  /*13dc0*/  MUFU.TANH R152, R152 ;  /* 0x0000009800987308 */ /* 0x000f220000002400 */
[----:B--2---:R-:W-:Y:S01]  /*13dd0*/  FSEL R25, R2, -INF , P2 ;  /* 0xff80000002197808 */ /* 0x004fe20001000000 */
[----:B------:R-:W-:Y:S01]  /*13de0*/  FMUL.FTZ R31, R31, c[0x0][0x320] ;  /* 0x0000c8001f1f7a20 */ /* 0x000fe20000410000 */
[----:B------:R-:W-:Y:S01]  /*13df0*/  FMNMX.FTZ R2, R0, R3, !PT ;  /* 0x0000000300027209 */ /* 0x000fe20007810000 */
[----:B------:R-:W-:Y:S01]  /*13e00*/  FMUL.FTZ R34, R34, c[0x0][0x320] ;  /* 0x0000c80022227a20 */ /* 0x000fe20000410000 */
[----:B---3--:R-:W-:Y:S01]  /*13e10*/  FSEL R27, R153, -INF , P1 ;  /* 0xff800000991b7808 */ /* 0x008fe20000800000 */
[----:B------:R-:W-:Y:S01]  /*13e20*/  FMUL.FTZ R35, R35, c[0x0][0x320] ;  /* 0x0000c80023237a20 */ /* 0x000fe20000410000 */
[----:B------:R-:W-:Y:S02]  /*13e30*/  ISETP.GT.AND P1, PT, R20, 0x8, PT ;  /* 0x000000081400780c */ /* 0x000fe40003f24270 */
[----:B------:R-:W-:Y:S01]  /*13e40*/  FMNMX.FTZ R2, R25, R2, !PT ;  /* 0x0000000219027209 */ /* 0x000fe20007810000 */
[----:B------:R-:W2:Y:S01]  /*13e50*/  MUFU.TANH R151, R151 ;  /* 0x0000009700977308 */ /* 0x000ea20000002400 */
[----:B------:R-:W-:Y:S02]  /*13e60*/  FMNMX.FTZ R24, R21, R132, !PT ;  /* 0x0000008415187209 */ /* 0x000fe40007810000 */
[----:B------:R-:W-:Y:S02]  /*13e70*/  FMNMX.FTZ R2, R27, R2, !PT ;  /* 0x000000021b027209 */ /* 0x000fe40007810000 */
[----:B-1----:R-:W-:Y:S02]  /*13e80*/  FSEL R173, R150, -INF , P0 ;  /* 0xff80000096ad7808 */ /* 0x002fe40000000000 */
[----:B------:R-:W-:Y:S02]  /*13e90*/  ISETP.GT.AND P0, PT, R20, 0x9, PT ;  /* 0x000000091400780c */ /* 0x000fe40003f04270 */
[----:B------:R-:W-:Y:S01]  /*13ea0*/  FMNMX.FTZ R2, R173, R2, !PT ;  /* 0x00000002ad027209 */ /* 0x000fe20007810000 */
[----:B------:R-:W1:Y:S01]  /*13eb0*/  MUFU.TANH R239, R239 ;  /* 0x000000ef00ef7308 */ /* 0x000e620000002400 */
[----:B------:R-:W-:Y:S02]  /*13ec0*/  FMNMX.FTZ R24, R23, R24, !PT ;  /* 0x0000001817187209 */ /* 0x000fe40007810000 */
[----:B----4-:R-:W-:Y:S02]  /*13ed0*/  FSEL R169, R152, -INF , P0 ;  /* 0xff80000098a97808 */ /* 0x010fe40000000000 */
[C---:B------:R-:W-:Y:S05]  /*13ee0*/  ISETP.GT.AND P0, PT, R22.reuse, 0x11, PT ;  /* 0x000000111600780c */ /* 0x040fea0003f04270 */
[----:B------:R-:W3:Y:S01]  /*13ef0*/  MUFU.TANH R179, R179 ;  /* 0x000000b300b37308 */ /* 0x000ee20000002400 */
[----:B--2---:R-:W-:Y:S02]  /*13f00*/  FSEL R171, R151, -INF , P1 ;  /* 0xff80000097ab7808 */ /* 0x004fe40000800000 */
[----:B------:R-:W-:Y:S02]  /*13f10*/  ISETP.GT.AND P1, PT, R22, 0x10, PT ;  /* 0x000000101600780c */ /* 0x000fe40003f24270 */
[----:B------:R-:W-:Y:S05]  /*13f20*/  FMNMX.FTZ R24, R171, R24, !PT ;  /* 0x00000018ab187209 */ /* 0x000fea0007810000 */
[----:B------:R-:W2:Y:S01]  /*13f30*/  MUFU.TANH R237, R237 ;  /* 0x000000ed00ed7308 */ /* 0x000ea20000002400 */
[----:B------:R-:W-:Y:S02]  /*13f40*/  FMNMX.FTZ R24, R169, R24, !PT ;  /* 0x00000018a9187209 */ /* 0x000fe40007810000 */
[----:B-1----:R-:W-:Y:S02]  /*13f50*/  FSEL R239, R239, -INF , P1 ;  /* 0xff800000efef7808 */ /* 0x002fe40000800000 */
[C---:B------:R-:W-:Y:S02]  /*13f60*/  ISETP.GT.AND P1, PT, R20.reuse, 0x10, PT ;  /* 0x000000101400780c */ /* 0x040fe40003f24270 */
[----:B------:R-:W-:Y:S03]  /*13f70*/  FMNMX.FTZ R2, R239, R2, !PT ;  /* 0x00000002ef027209 */ /* 0x000fe60007810000 */
[----:B------:R-:W1:Y:S01]  /*13f80*/  MUFU.TANH R181, R181 ;  /* 0x000000b500b57308 */ /* 0x000e620000002400 */
[----:B---3--:R-:W-:Y:S02]  /*13f90*/  FSEL R179, R179, -INF , P0 ;  /* 0xff800000b3b37808 */ /* 0x008fe40000000000 */
[----:B------:R-:W-:Y:S02]  /*13fa0*/  ISETP.GT.AND P0, PT, R20, 0x11, PT ;  /* 0x000000111400780c */ /* 0x000fe40003f04270 */
[----:B------:R-:W-:Y:S05]  /*13fb0*/  FMNMX.FTZ R2, R179, R2, !PT ;  /* 0x00000002b3027209 */ /* 0x000fea0007810000 */
[----:B------:R-:W3:Y:S01]  /*13fc0*/  MUFU.TANH R235, R235 ;  /* 0x000000eb00eb7308 */ /* 0x000ee20000002400 */
[----:B--2---:R-:W-:Y:S02]  /*13fd0*/  FSEL R237, R237, -INF , P1 ;  /* 0xff800000eded7808 */ /* 0x004fe40000800000 */
[C---:B------:R-:W-:Y:S02]  /*13fe0*/  ISETP.GT.AND P1, PT, R22.reuse, 0x18, PT ;  /* 0x000000181600780c */ /* 0x040fe40003f24270 */
[----:B------:R-:W-:Y:S05]  /*13ff0*/  FMNMX.FTZ R24, R237, R24, !PT ;  /* 0x00000018ed187209 */ /* 0x000fea0007810000 */
[----:B------:R-:W2:Y:S01]  /*14000*/  MUFU.TANH R183, R183 ;  /* 0x000000b700b77308 */ /* 0x000ea20000002400 */
[----:B-1----:R-:W-:Y:S02]  /*14010*/  FSEL R181, R181, -INF , P0 ;  /* 0xff800000b5b57808 */ /* 0x002fe40000000000 */
[----:B------:R-:W-:Y:S02]  /*14020*/  ISETP.GT.AND P0, PT, R22, 0x19, PT ;  /* 0x000000191600780c */ /* 0x000fe40003f04270 */
[----:B------:R-:W-:Y:S05]  /*14030*/  FMNMX.FTZ R24, R181, R24, !PT ;  /* 0x00000018b5187209 */ /* 0x000fea0007810000 */
[----:B------:R-:W1:Y:S01]  /*14040*/  MUFU.TANH R233, R233 ;  /* 0x000000e900e97308 */ /* 0x000e620000002400 */
[----:B---3--:R-:W-:Y:S02]  /*14050*/  FSEL R235, R235, -INF , P1 ;  /* 0xff800000ebeb7808 */ /* 0x008fe40000800000 */
[C---:B------:R-:W-:Y:S02]  /*14060*/  ISETP.GT.AND P1, PT, R20.reuse, 0x18, PT ;  /* 0x000000181400780c */ /* 0x040fe40003f24270 */
[----:B------:R-:W-:Y:S05]  /*14070*/  FMNMX.FTZ R2, R235, R2, !PT ;  /* 0x00000002eb027209 */ /* 0x000fea0007810000 */
[----:B------:R-:W3:Y:S01]  /*14080*/  MUFU.TANH R193, R193 ;  /* 0x000000c100c17308 */ /* 0x000ee20000002400 */
[----:B--2---:R-:W-:Y:S02]  /*14090*/  FSEL R183, R183, -INF , P0 ;  /* 0xff800000b7b77808 */ /* 0x004fe40000000000 */
[----:B------:R-:W-:Y:S02]  /*140a0*/  ISETP.GT.AND P0, PT, R20, 0x19, PT ;  /* 0x000000191400780c */ /* 0x000fe40003f04270 */
[----:B------:R-:W-:Y:S05]  /*140b0*/  FMNMX.FTZ R2, R183, R2, !PT ;  /* 0x00000002b7027209 */ /* 0x000fea0007810000 */
[----:B------:R-:W2:Y:S01]  /*140c0*/  MUFU.TANH R231, R231 ;  /* 0x000000e700e77308 */ /* 0x000ea20000002400 */
[----:B-1----:R-:W-:Y:S02]  /*140d0*/  FSEL R233, R233, -INF , P1 ;  /* 0xff800000e9e97808 */ /* 0x002fe40000800000 */
[C---:B------:R-:W-:Y:S07]  /*140e0*/  ISETP.GT.AND P1, PT, R22.reuse, 0x20, PT ;  /* 0x000000201600780c */ /* 0x040fee0003f24270 */
[----:B------:R-:W1:Y:S01]  /*140f0*/  MUFU.TANH R227, R227 ;  /* 0x000000e300e37308 */ /* 0x000e620000002400 */
[----:B---3--:R-:W-:Y:S02]  /*14100*/  FSEL R193, R193, -INF , P0 ;  /* 0xff800000c1c17808 */ /* 0x008fe40000000000 */
[----:B------:R-:W-:Y:S07]  /*14110*/  ISETP.GT.AND P0, PT, R22, 0x21, PT ;  /* 0x000000211600780c */ /* 0x000fee0003f04270 */
[----:B------:R-:W3:Y:S01]  /*14120*/  MUFU.TANH R225, R225 ;  /* 0x000000e100e17308 */ /* 0x000ee20000002400 */
[----:B------:R-:W-:Y:S02]  /*14130*/  FSEL R229, R229, -INF , P0 ;  /* 0xff800000e5e57808 */ /* 0x000fe40000000000 */
[C---:B------:R-:W-:Y:S02]  /*14140*/  ISETP.GT.AND P0, PT, R20.reuse, 0x21, PT ;  /* 0x000000211400780c */ /* 0x040fe40003f04270 */
[----:B--2---:R-:W-:Y:S02]  /*14150*/  FSEL R231, R231, -INF , P1 ;  /* 0xff800000e7e77808 */ /* 0x004fe40000800000 */
[----:B------:R-:W-:Y:S02]  /*14160*/  ISETP.GT.AND P1, PT, R20, 0x20, PT ;  /* 0x000000201400780c */ /* 0x000fe40003f24270 */
[----:B------:R-:W-:Y:S01]  /*14170*/  FMNMX.FTZ R2, R231, R2, !PT ;  /* 0x00000002e7027209 */ /* 0x000fe20007810000 */
[----:B------:R-:W2:Y:S03]  /*14180*/  MUFU.TANH R195, R195 ;  /* 0x000000c300c37308 */ /* 0x000ea60000002400 */
[----:B------:R-:W-:Y:S02]  /*14190*/  FMNMX.FTZ R2, R229, R2, !PT ;  /* 0x00000002e5027209 */ /* 0x000fe40007810000 */
[----:B-1----:R-:W-:Y:S02]  /*141a0*/  FSEL R227, R227, -INF , P1 ;  /* 0xff800000e3e37808 */ /* 0x002fe40000800000 */
[C---:B------:R-:W-:Y:S03]  /*141b0*/  ISETP.GT.AND P1, PT, R22.reuse, 0x28, PT ;  /* 0x000000281600780c */ /* 0x040fe60003f24270 */
[----:B------:R-:W1:Y:S01]  /*141c0*/  MUFU.TANH R223, R223 ;  /* 0x000000df00df7308 */ /* 0x000e620000002400 */
[----:B---3--:R-:W-:Y:S02]  /*141d0*/  FSEL R225, R225, -INF , P0 ;  /* 0xff800000e1e17808 */ /* 0x008fe40000000000 */
[C---:B------:R-:W-:Y:S07]  /*141e0*/  ISETP.GT.AND P0, PT, R22.reuse, 0x29, PT ;  /* 0x000000291600780c */ /* 0x040fee0003f04270 */
[----:B------:R-:W3:Y:S01]  /*141f0*/  MUFU.TANH R163, R28 ;  /* 0x0000001c00a37308 */ /* 0x000ee20000002400 */
[----:B--2---:R-:W-:Y:S02]  /*14200*/  FSEL R195, R195, -INF , P0 ;  /* 0xff800000c3c37808 */ /* 0x004fe40000000000 */
[C---:B------:R-:W-:Y:S07]  /*14210*/  ISETP.GT.AND P0, PT, R22.reuse, 0x31, PT ;  /* 0x000000311600780c */ /* 0x040fee0003f04270 */
[----:B------:R-:W2:Y:S01]  /*14220*/  MUFU.TANH R161, R29 ;  /* 0x0000001d00a17308 */ /* 0x000ea20000002400 */
[----:B-1----:R-:W-:Y:S02]  /*14230*/  FSEL R223, R223, -INF , P1 ;  /* 0xff800000dfdf7808 */ /* 0x002fe40000800000 */
[C---:B------:R-:W-:Y:S02]  /*14240*/  ISETP.GT.AND P1, PT, R22.reuse, 0x30, PT ;  /* 0x000000301600780c */ /* 0x040fe40003f24270 */
[----:B------:R-:W-:Y:S05]  /*14250*/  FMNMX.FTZ R2, R223, R2, !PT ;  /* 0x00000002df027209 */ /* 0x000fea0007810000 */
[----:B------:R-:W1:Y:S01]  /*14260*/  MUFU.TANH R155, R32 ;  /* 0x00000020009b7308 */ /* 0x000e620000002400 */
[----:B------:R-:W-:Y:S02]  /*14270*/  FMNMX.FTZ R2, R195, R2, !PT ;  /* 0x00000002c3027209 */ /* 0x000fe40007810000 */
[----:B---3--:R-:W-:Y:S02]  /*14280*/  FSEL R163, R163, -INF , P1 ;  /* 0xff800000a3a37808 */ /* 0x008fe40000800000 */
[C---:B------:R-:W-:Y:S02]  /*14290*/  ISETP.GT.AND P1, PT, R22.reuse, 0x38, PT ;  /* 0x000000381600780c */ /* 0x040fe40003f24270 */
[----:B------:R-:W-:Y:S03]  /*142a0*/  FMNMX.FTZ R2, R163, R2, !PT ;  /* 0x00000002a3027209 */ /* 0x000fe60007810000 */
[----:B------:R-:W3:Y:S01]  /*142b0*/  MUFU.TANH R167, R26 ;  /* 0x0000001a00a77308 */ /* 0x000ee20000002400 */
[----:B--2---:R-:W-:Y:S02]  /*142c0*/  FSEL R161, R161, -INF , P0 ;  /* 0xff800000a1a17808 */ /* 0x004fe40000000000 */
[----:B------:R-:W-:Y:S02]  /*142d0*/  ISETP.GT.AND P0, PT, R22, 0x39, PT ;  /* 0x000000391600780c */ /* 0x000fe40003f04270 */
[----:B------:R-:W-:Y:S05]  /*142e0*/  FMNMX.FTZ R22, R233, R24, !PT ;  /* 0x00000018e9167209 */ /* 0x000fea0007810000 */
[----:B------:R-:W2:Y:S01]  /*142f0*/  MUFU.TANH R153, R33 ;  /* 0x0000002100997308 */ /* 0x000ea20000002400 */
[----:B------:R-:W-:Y:S02]  /*14300*/  FMNMX.FTZ R24, R161, R2, !PT ;  /* 0x00000002a1187209 */ /* 0x000fe40007810000 */
[----:B------:R-:W-:Y:S02]  /*14310*/  FMNMX.FTZ R22, R193, R22, !PT ;  /* 0x00000016c1167209 */ /* 0x000fe40007810000 */
[----:B-1----:R-:W-:Y:S02]  /*14320*/  FSEL R155, R155, -INF , P1 ;  /* 0xff8000009b9b7808 */ /* 0x002fe40000800000 */
[C---:B------:R-:W-:Y:S02]  /*14330*/  ISETP.GT.AND P1, PT, R20.reuse, 0x28, PT ;  /* 0x000000281400780c */ /* 0x040fe40003f24270 */
[----:B------:R-:W-:Y:S01]  /*14340*/  FMNMX.FTZ R22, R227, R22, !PT ;  /* 0x00000016e3167209 */ /* 0x000fe20007810000 */
[----:B------:R-:W1:Y:S01]  /*14350*/  MUFU.TANH R165, R165 ;  /* 0x000000a500a57308 */ /* 0x000e620000002400 */
[----:B------:R-:W-:Y:S02]  /*14360*/  FMNMX.FTZ R24, R155, R24, !PT ;  /* 0x000000189b187209 */ /* 0x000fe40007810000 */
[----:B------:R-:W-:Y:S02]  /*14370*/  FMNMX.FTZ R22, R225, R22, !PT ;  /* 0x00000016e1167209 */ /* 0x000fe40007810000 */
[----:B---3--:R-:W-:Y:S02]  /*14380*/  FSEL R167, R167, -INF , P1 ;  /* 0xff800000a7a77808 */ /* 0x008fe40000800000 */
[C---:B------:R-:W-:Y:S02]  /*14390*/  ISETP.GT.AND P1, PT, R20.reuse, 0x30, PT ;  /* 0x000000301400780c */ /* 0x040fe40003f24270 */
[----:B------:R-:W-:Y:S01]  /*143a0*/  FMNMX.FTZ R22, R167, R22, !PT ;  /* 0x00000016a7167209 */ /* 0x000fe20007810000 */
[----:B------:R-:W3:Y:S01]  /*143b0*/  MUFU.TANH R159, R30 ;  /* 0x0000001e009f7308 */ /* 0x000ee20000002400 */
[----:B--2---:R-:W-:Y:S02]  /*143c0*/  FSEL R153, R153, -INF , P0 ;  /* 0xff80000099997808 */ /* 0x004fe40000000000 */
[C---:B------:R-:W-:Y:S02]  /*143d0*/  ISETP.GT.AND P0, PT, R20.reuse, 0x29, PT ;  /* 0x000000291400780c */ /* 0x040fe40003f04270 */
[----:B------:R-:W-:Y:S05]  /*143e0*/  FMNMX.FTZ R2, R153, R24, !PT ;  /* 0x0000001899027209 */ /* 0x000fea0007810000 */
[----:B------:R-:W2:Y:S01]  /*143f0*/  MUFU.TANH R31, R31 ;  /* 0x0000001f001f7308 */ /* 0x000ea20000002400 */
[----:B------:R-:W4:Y:S01]  /*14400*/  SHFL.BFLY PT, R29, R2, 0x2, 0x1f ;  /* 0x0c401f00021d7f89 */ /* 0x000f2200000e0000 */
[----:B-1----:R-:W-:Y:S02]  /*14410*/  FSEL R165, R165, -INF , P0 ;  /* 0xff800000a5a57808 */ /* 0x002fe40000000000 */
[C---:B------:R-:W-:Y:S02]  /*14420*/  ISETP.GT.AND P0, PT, R20.reuse, 0x31, PT ;  /* 0x000000311400780c */ /* 0x040fe40003f04270 */
[----:B------:R-:W-:Y:S04]  /*14430*/  FMNMX.FTZ R22, R165, R22, !PT ;  /* 0x00000016a5167209 */ /* 0x000fe80007810000 */
[----:B------:R-:W1:Y:S01]  /*14440*/  MUFU.TANH R151, R34 ;  /* 0x0000002200977308 */ /* 0x000e620000002400 */
[----:B---3--:R-:W-:Y:S02]  /*14450*/  FSEL R159, R159, -INF , P1 ;  /* 0xff8000009f9f7808 */ /* 0x008fe40000800000 */
[C---:B------:R-:W-:Y:S02]  /*14460*/  ISETP.GT.AND P1, PT, R20.reuse, 0x38, PT ;  /* 0x000000381400780c */ /* 0x040fe40003f24270 */
[----:B------:R-:W-:Y:S05]  /*14470*/  FMNMX.FTZ R22, R159, R22, !PT ;  /* 0x000000169f167209 */ /* 0x000fea0007810000 */
[----:B------:R-:W3:Y:S01]  /*14480*/  MUFU.TANH R149, R35 ;  /* 0x0000002300957308 */ /* 0x000ee20000002400 */
[----:B--2---:R-:W-:Y:S02]  /*14490*/  FSEL R157, R31, -INF , P0 ;  /* 0xff8000001f9d7808 */ /* 0x004fe40000000000 */
[----:B------:R-:W-:Y:S02]  /*144a0*/  ISETP.GT.AND P0, PT, R20, 0x39, PT ;  /* 0x000000391400780c */ /* 0x000fe40003f04270 */
[----:B------:R-:W-:Y:S02]  /*144b0*/  FMNMX.FTZ R22, R157, R22, !PT ;  /* 0x000000169d167209 */ /* 0x000fe40007810000 */
[----:B----4-:R-:W-:Y:S02]  /*144c0*/  FMNMX.FTZ R31, R2, R29, !PT ;  /* 0x0000001d021f7209 */ /* 0x010fe40007810000 */
[----:B-1----:R-:W-:Y:S03]  /*144d0*/  FSEL R151, R151, -INF , P1 ;  /* 0xff80000097977808 */ /* 0x002fe60000800000 */
[----:B------:R-:W1:Y:S01]  /*144e0*/  SHFL.BFLY PT, R2, R31, 0x1, 0x1f ;  /* 0x0c201f001f027f89 */ /* 0x000e6200000e0000 */
[----:B------:R-:W-:Y:S02]  /*144f0*/  FMNMX.FTZ R22, R151, R22, !PT ;  /* 0x0000001697167209 */ /* 0x000fe40007810000 */
[----:B---3--:R-:W-:Y:S04]  /*14500*/  FSEL R149, R149, -INF , P0 ;  /* 0xff80000095957808 */ /* 0x008fe80000000000 */
[----:B------:R-:W-:Y:S05]  /*14510*/  FMNMX.FTZ R24, R149, R22, !PT ;  /* 0x0000001695187209 */ /* 0x000fea0007810000 */
[----:B------:R-:W2:Y:S01]  /*14520*/  SHFL.BFLY PT, R33, R24, 0x2, 0x1f ;  /* 0x0c401f0018217f89 */ /* 0x000ea200000e0000 */
[----:B-1----:R-:W-:Y:S04]  /*14530*/  FMNMX.FTZ R2, R31, R2, !PT ;  /* 0x000000021f027209 */ /* 0x002fe80007810000 */
[C---:B------:R-:W-:Y:S01]  /*14540*/  FSETP.NEU.FTZ.AND P1, PT, R2.reuse, -INF , PT ;  /* 0xff8000000200780b */ /* 0x040fe20003f3d000 */
[C---:B------:R-:W-:Y:S03]  /*14550*/  FMUL.FTZ R150, R2.reuse, c[0x0][0x2d0] ;  /* 0x0000b40002967a20 */ /* 0x040fe60000410000 */
[----:B------:R-:W-:Y:S02]  /*14560*/  FSEL R4, R2, RZ, P1 ;  /* 0x000000ff02047208 */ /* 0x000fe40000800000 */
[----:B------:R-:W-:Y:S03]  /*14570*/  FSEL R150, R150, RZ, P1 ;  /* 0x000000ff96967208 */ /* 0x000fe60000800000 */
[----:B------:R-:W-:Y:S02]  /*14580*/  FADD.FTZ R4, -R4, R3 ;  /* 0x0000000304047221 */ /* 0x000fe40000010100 */
[--C-:B------:R-:W-:Y:S02]  /*14590*/  FFMA.FTZ R177, R0, c[0x0][0x2d0], -R150.reuse ;  /* 0x0000b40000b17a23 */ /* 0x100fe40000010896 */
[--C-:B------:R-:W-:Y:S01]  /*145a0*/  FFMA.FTZ R174, R173, c[0x0][0x2d0], -R150.reuse ;  /* 0x0000b400adae7a23 */ /* 0x100fe20000010896 */
[----:B--2---:R-:W-:Y:S01]  /*145b0*/  FMNMX.FTZ R29, R24, R33, !PT ;  /* 0x00000021181d7209 */ /* 0x004fe20007810000 */
[--C-:B------:R-:W-:Y:S01]  /*145c0*/  FFMA.FTZ R176, R25, c[0x0][0x2d0], -R150.reuse ;  /* 0x0000b40019b07a23 */ /* 0x100fe20000010896 */
[----:B------:R-:W-:Y:S01]  /*145d0*/  IADD3 R24, R135, UR4, RZ ;  /* 0x0000000487187c10 */ /* 0x000fe2000fffe0ff */
[--C-:B------:R-:W-:Y:S01]  /*145e0*/  FFMA.FTZ R175, R27, c[0x0][0x2d0], -R150.reuse ;  /* 0x0000b4001baf7a23 */ /* 0x100fe20000010896 */
[----:B------:R-:W-:Y:S01]  /*145f0*/  MUFU.EX2 R177, R177 ;  /* 0x000000b100b17308 */ /* 0x000fe20000000800 */
[----:B------:R-:W1:Y:S01]  /*14600*/  SHFL.BFLY PT, R20, R29, 0x1, 0x1f ;  /* 0x0c201f001d147f89 */ /* 0x000e6200000e0000 */
[----:B------:R-:W-:Y:S01]  /*14610*/  IADD3 R168, R187, R24, RZ ;  /* 0x00000018bba87210 */ /* 0x000fe20007ffe0ff */
[--C-:B------:R-:W-:Y:S02]  /*14620*/  FFMA.FTZ R230, R161, c[0x0][0x2d0], -R150.reuse ;  /* 0x0000b400a1e67a23 */ /* 0x100fe40000010896 */
[--C-:B------:R-:W-:Y:S02]  /*14630*/  FFMA.FTZ R178, R239, c[0x0][0x2d0], -R150.reuse ;  /* 0x0000b400efb27a23 */ /* 0x100fe40000010896 */
        /* <DEDUP_REMOVED lines=9> */
[----:B------:R-:W-:Y:S01]  /*146d0*/  FFMA.FTZ R226, R195, c[0x0][0x2d0], -R150 ;  /* 0x0000b400c3e27a23 */ /* 0x000fe20000010896 */
[----:B-1----:R-:W-:Y:S02]  /*146e0*/  FMNMX.FTZ R0, R29, R20, !PT ;  /* 0x000000141d007209 */ /* 0x002fe40007810000 */
[----:B------:R-:W-:Y:S02]  /*146f0*/  LDSM.16.MT88.4 R28, [R134+UR4+0x100] ;  /* 0x00010004861c783b */ /* 0x000fe40008004200 */
[C---:B------:R-:W-:Y:S01]  /*14700*/  FSETP.NEU.FTZ.AND P0, PT, R0.reuse, -INF , PT ;  /* 0xff8000000000780b */ /* 0x040fe20003f1d000 */
[C---:B------:R-:W-:Y:S03]  /*14710*/  FMUL.FTZ R148, R0.reuse, c[0x0][0x2d0] ;  /* 0x0000b40000947a20 */ /* 0x040fe60000410000 */
[----:B------:R-:W1:Y:S01]  /*14720*/  MUFU.EX2 R174, R174 ;  /* 0x000000ae00ae7308 */ /* 0x000e620000000800 */
[----:B------:R-:W-:Y:S02]  /*14730*/  FSEL R5, R0, RZ, P0 ;  /* 0x000000ff00057208 */ /* 0x000fe40000000000 */
[----:B------:R-:W-:Y:S02]  /*14740*/  FSEL R148, R148, RZ, P0 ;  /* 0x000000ff94947208 */ /* 0x000fe40000000000 */
[----:B--2---:R-:W-:Y:S01]  /*14750*/  F2FP.BF16.PACK_AB R136, R176, R177 ;  /* 0x000000b1b088723e */ /* 0x004fe200000010ff */
[----:B------:R-:W-:Y:S01]  /*14760*/  FADD.FTZ R3, -R5, R132 ;  /* 0x0000008405037221 */ /* 0x000fe20000010100 */
[----:B------:R-:W-:Y:S01]  /*14770*/  PLOP3.LUT P0, PT, PT, PT, UP0, 0x80, 0x0 ;  /* 0x000000000000781c */ /* 0x000fe20003f0f008 */
[--C-:B------:R-:W-:Y:S02]  /*14780*/  FFMA.FTZ R173, R21, c[0x0][0x2d0], -R148.reuse ;  /* 0x0000b40015ad7a23 */ /* 0x100fe40000010894 */
[----:B------:R-:W-:Y:S01]  /*14790*/  MUFU.EX2 R178, R178 ;  /* 0x000000b200b27308 */ /* 0x000fe20000000800 */
[--C-:B------:R-:W-:Y:S02]  /*147a0*/  FFMA.FTZ R172, R23, c[0x0][0x2d0], -R148.reuse ;  /* 0x0000b40017ac7a23 */ /* 0x100fe40000010894 */
[----:B------:R-:W2:Y:S01]  /*147b0*/  LDSM.16.MT88.4 R20, [R135+UR4+0x100] ;  /* 0x000100048714783b */ /* 0x000ea20008004200 */
[--C-:B------:R-:W-:Y:S02]  /*147c0*/  FFMA.FTZ R171, R171, c[0x0][0x2d0], -R148.reuse ;  /* 0x0000b400abab7a23 */ /* 0x100fe40000010894 */
[--C-:B------:R-:W-:Y:S02]  /*147d0*/  FFMA.FTZ R170, R169, c[0x0][0x2d0], -R148.reuse ;  /* 0x0000b400a9aa7a23 */ /* 0x100fe40000010894 */
[----:B------:R-:W-:Y:S02]  /*147e0*/  FMUL.FTZ R132, R4, c[0x0][0x2d0] ;  /* 0x0000b40004847a20 */ /* 0x000fe40000410000 */
[----:B------:R-:W-:Y:S01]  /*147f0*/  FMUL.FTZ R7, R3, c[0x0][0x2d0] ;  /* 0x0000b40003077a20 */ /* 0x000fe20000410000 */
[----:B------:R-:W-:Y:S01]  /*14800*/  MUFU.EX2 R173, R173 ;  /* 0x000000ad00ad7308 */ /* 0x000fe20000000800 */
[--C-:B------:R-:W-:Y:S01]  /*14810*/  FFMA.FTZ R195, R167, c[0x0][0x2d0], -R148.reuse ;  /* 0x0000b400a7c37a23 */ /* 0x100fe20000010894 */
[----:B-1----:R-:W-:Y:S01]  /*14820*/  F2FP.BF16.PACK_AB R138, R174, R175 ;  /* 0x000000afae8a723e */ /* 0x002fe200000010ff */
[--C-:B------:R-:W-:Y:S02]  /*14830*/  FFMA.FTZ R228, R165, c[0x0][0x2d0], -R148.reuse ;  /* 0x0000b400a5e47a23 */ /* 0x100fe40000010894 */
[----:B------:R-:W-:Y:S01]  /*14840*/  LDSM.16.MT88.4 R164, [R168+0x5900] ;  /* 0x00590000a8a4783b */ /* 0x000fe20000004200 */
[--C-:B------:R-:W-:Y:S02]  /*14850*/  FFMA.FTZ R231, R159, c[0x0][0x2d0], -R148.reuse ;  /* 0x0000b4009fe77a23 */ /* 0x100fe40000010894 */
[--C-:B------:R-:W-:Y:S02]  /*14860*/  FFMA.FTZ R232, R157, c[0x0][0x2d0], -R148.reuse ;  /* 0x0000b4009de87a23 */ /* 0x100fe40000010894 */
[----:B------:R-:W1:Y:S01]  /*14870*/  MUFU.EX2 R132, R132 ;  /* 0x0000008400847308 */ /* 0x000e620000000800 */
[--C-:B------:R-:W-:Y:S02]  /*14880*/  FFMA.FTZ R235, R151, c[0x0][0x2d0], -R148.reuse ;  /* 0x0000b40097eb7a23 */ /* 0x100fe40000010894 */
[--C-:B------:R-:W-:Y:S02]  /*14890*/  FFMA.FTZ R180, R237, c[0x0][0x2d0], -R148.reuse ;  /* 0x0000b400edb47a23 */ /* 0x100fe40000010894 */
[--C-:B------:R-:W-:Y:S02]  /*148a0*/  FFMA.FTZ R181, R181, c[0x0][0x2d0], -R148.reuse ;  /* 0x0000b400b5b57a23 */ /* 0x100fe40000010894 */
[----:B------:R-:W-:Y:S02]  /*148b0*/  FFMA.FTZ R192, R233, c[0x0][0x2d0], -R148 ;  /* 0x0000b400e9c07a23 */ /* 0x000fe40000010894 */
[----:B------:R-:W-:Y:S01]  /*148c0*/  FFMA.FTZ R233, R155, c[0x0][0x2d0], -R150 ;  /* 0x0000b4009be97a23 */ /* 0x000fe20000010896 */
[----:B------:R-:W3:Y:S01]  /*148d0*/  MUFU.EX2 R3, R7 ;  /* 0x0000000700037308 */ /* 0x000ee20000000800 */
[--C-:B------:R-:W-:Y:S02]  /*148e0*/  FFMA.FTZ R193, R193, c[0x0][0x2d0], -R148.reuse ;  /* 0x0000b400c1c17a23 */ /* 0x100fe40000010894 */
[----:B------:R-:W-:Y:S02]  /*148f0*/  FFMA.FTZ R224, R227, c[0x0][0x2d0], -R148 ;  /* 0x0000b400e3e07a23 */ /* 0x000fe40000010894 */
[--C-:B------:R-:W-:Y:S02]  /*14900*/  FFMA.FTZ R227, R163, c[0x0][0x2d0], -R150.reuse ;  /* 0x0000b400a3e37a23 */ /* 0x100fe40000010896 */
[----:B------:R-:W-:Y:S01]  /*14910*/  LDSM.16.MT88.4 R160, [R135+UR4+0x5900] ;  /* 0x0059000487a0783b */ /* 0x000fe20008004200 */
[----:B------:R-:W-:Y:S02]  /*14920*/  FFMA.FTZ R150, R153, c[0x0][0x2d0], -R150 ;  /* 0x0000b40099967a23 */ /* 0x000fe40000010896 */
[----:B------:R-:W4:Y:S01]  /*14930*/  MUFU.EX2 R172, R172 ;  /* 0x000000ac00ac7308 */ /* 0x000f220000000800 */
[--C-:B------:R-:W-:Y:S02]  /*14940*/  FFMA.FTZ R225, R225, c[0x0][0x2d0], -R148.reuse ;  /* 0x0000b400e1e17a23 */ /* 0x100fe40000010894 */
[----:B------:R-:W-:Y:S02]  /*14950*/  FFMA.FTZ R148, R149, c[0x0][0x2d0], -R148 ;  /* 0x0000b40095947a23 */ /* 0x000fe40000010894 */
[C---:B-1----:R-:W-:Y:S01]  /*14960*/  FMUL.FTZ R4, R132.reuse, R128 ;  /* 0x0000008084047220 */ /* 0x042fe20000410000 */
[----:B------:R-:W-:Y:S01]  /*14970*/  LDSM.16.MT88.4 R152, [R134+UR4+0x3900] ;  /* 0x003900048698783b */ /* 0x000fe20008004200 */
[C---:B------:R-:W-:Y:S02]  /*14980*/  FMUL.FTZ R5, R132.reuse, R129 ;  /* 0x0000008184057220 */ /* 0x040fe40000410000 */
[C---:B------:R-:W-:Y:S01]  /*14990*/  FMUL.FTZ R8, R132.reuse, R124 ;  /* 0x0000007c84087220 */ /* 0x040fe20000410000 */
[----:B------:R-:W-:Y:S01]  /*149a0*/  MUFU.EX2 R171, R171 ;  /* 0x000000ab00ab7308 */ /* 0x000fe20000000800 */
[C---:B------:R-:W-:Y:S02]  /*149b0*/  FMUL.FTZ R9, R132.reuse, R125 ;  /* 0x0000007d84097220 */ /* 0x040fe40000410000 */
[C---:B------:R-:W-:Y:S02]  /*149c0*/  FMUL.FTZ R12, R132.reuse, R120 ;  /* 0x00000078840c7220 */ /* 0x040fe40000410000 */
[C---:B---3--:R-:W-:Y:S02]  /*149d0*/  FMUL.FTZ R6, R3.reuse, R130 ;  /* 0x0000008203067220 */ /* 0x048fe40000410000 */
[C---:B------:R-:W-:Y:S02]  /*149e0*/  FMUL.FTZ R7, R3.reuse, R131 ;  /* 0x0000008303077220 */ /* 0x040fe40000410000 */
[C---:B------:R-:W-:Y:S01]  /*149f0*/  FMUL.FTZ R10, R3.reuse, R126 ;  /* 0x0000007e030a7220 */ /* 0x040fe20000410000 */
[----:B------:R-:W1:Y:S01]  /*14a00*/  MUFU.EX2 R170, R170 ;  /* 0x000000aa00aa7308 */ /* 0x000e620000000800 */
[C---:B------:R-:W-:Y:S01]  /*14a10*/  FMUL.FTZ R11, R3.reuse, R127 ;  /* 0x0000007f030b7220 */ /* 0x040fe20000410000 */
[----:B------:R-:W-:Y:S01]  /*14a20*/  LDSM.16.MT88.4 R128, [R168+0x2900] ;  /* 0x00290000a880783b */ /* 0x000fe20000004200 */
[----:B------:R-:W-:Y:S01]  /*14a30*/  FMUL.FTZ R13, R132, R121 ;  /* 0x00000079840d7220 */ /* 0x000fe20000410000 */
[----:B----4-:R-:W-:Y:S01]  /*14a40*/  F2FP.BF16.PACK_AB R137, R172, R173 ;  /* 0x000000adac89723e */ /* 0x010fe200000010ff */
        /* <DEDUP_REMOVED lines=14> */
[----:B-1----:R-:W-:Y:S01]  /*14b30*/  F2FP.BF16.PACK_AB R139, R170, R171 ;  /* 0x000000abaa8b723e */ /* 0x002fe200000010ff */
[C---:B------:R-:W-:Y:S01]  /*14b40*/  FMUL.FTZ R36, R132.reuse, R36 ;  /* 0x0000002484247220 */ /* 0x040fe20000410000 */
[----:B------:R-:W-:Y:S01]  /*14b50*/  LDSM.16.MT88.4 R100, [R134+UR4+0x2100] ;  /* 0x002100048664783b */ /* 0x000fe20008004200 */
[C---:B------:R-:W-:Y:S02]  /*14b60*/  FMUL.FTZ R37, R132.reuse, R37 ;  /* 0x0000002584257220 */ /* 0x040fe40000410000 */
[C---:B------:R-:W-:Y:S02]  /*14b70*/  FMUL.FTZ R38, R3.reuse, R38 ;  /* 0x0000002603267220 */ /* 0x040fe40000410000 */
[C---:B--2---:R-:W-:Y:S01]  /*14b80*/  HMMA.16816.F32.BF16 R4, R136.reuse, R20, R4 ;  /* 0x000000148804723c */ /* 0x044fe20000041804 */
[----:B------:R-:W1:Y:S04]  /*14b90*/  MUFU.EX2 R179, R179 ;  /* 0x000000b300b37308 */ /* 0x000e680000000800 */
[----:B------:R-:W-:Y:S02]  /*14ba0*/  FMUL.FTZ R39, R3, R39 ;  /* 0x0000002703277220 */ /* 0x000fe40000410000 */
[----:B------:R-:W-:Y:S01]  /*14bb0*/  FMUL.FTZ R21, R132, R113 ;  /* 0x0000007184157220 */ /* 0x000fe20000410000 */
[C---:B------:R-:W-:Y:S03]  /*14bc0*/  HMMA.16816.F32.BF16 R8, R136.reuse, R22, R8 ;  /* 0x000000168808723c */ /* 0x040fe60000041808 */
[----:B------:R-:W-:Y:S01]  /*14bd0*/  MUFU.EX2 R180, R180 ;  /* 0x000000b400b47308 */ /* 0x000fe20000000800 */
[----:B------:R-:W-:Y:S01]  /*14be0*/  IADD3 R20, R134, UR4, RZ ;  /* 0x0000000486147c10 */ /* 0x000fe2000fffe0ff */
[C---:B------:R-:W-:Y:S01]  /*14bf0*/  FMUL.FTZ R40, R132.reuse, R40 ;  /* 0x0000002884287220 */ /* 0x040fe20000410000 */
[----:B---3--:R-:W-:Y:S02]  /*14c00*/  LDSM.16.MT88.4 R148, [R168+0x3900] ;  /* 0x00390000a894783b */ /* 0x008fe40000004200 */
[C---:B------:R-:W-:Y:S04]  /*14c10*/  HMMA.16816.F32.BF16 R12, R136.reuse, R24, R12 ;  /* 0x00000018880c723c */ /* 0x040fe8000004180c */
[----:B------:R-:W-:Y:S01]  /*14c20*/  IADD3 R169, R187, R20, RZ ;  /* 0x00000014bba97210 */ /* 0x000fe20007ffe0ff */
[C---:B------:R-:W-:Y:S01]  /*14c30*/  FMUL.FTZ R20, R132.reuse, R112 ;  /* 0x0000007084147220 */ /* 0x040fe20000410000 */
[----:B------:R-:W2:Y:S01]  /*14c40*/  MUFU.EX2 R181, R181 ;  /* 0x000000b500b57308 */ /* 0x000ea20000000800 */
[C---:B------:R-:W-:Y:S01]  /*14c50*/  FMUL.FTZ R22, R3.reuse, R114 ;  /* 0x0000007203167220 */ /* 0x040fe20000410000 */
[C---:B------:R-:W-:Y:S01]  /*14c60*/  HMMA.16816.F32.BF16 R16, R136.reuse, R26, R16 ;  /* 0x0000001a8810723c */ /* 0x040fe20000041810 */
[----:B------:R-:W3:Y:S03]  /*14c70*/  LDSM.16.MT88.4 R120, [R169+0x100] ;  /* 0x00010000a978783b */ /* 0x000ee60000004200 */
[C---:B------:R-:W-:Y:S02]  /*14c80*/  FMUL.FTZ R23, R3.reuse, R115 ;  /* 0x0000007303177220 */ /* 0x040fe40000410000 */
[C---:B------:R-:W-:Y:S02]  /*14c90*/  FMUL.FTZ R24, R132.reuse, R108 ;  /* 0x0000006c84187220 */ /* 0x040fe40000410000 */
[C---:B------:R-:W-:Y:S01]  /*14ca0*/  FMUL.FTZ R25, R132.reuse, R109 ;  /* 0x0000006d84197220 */ /* 0x040fe20000410000 */
[----:B------:R-:W4:Y:S01]  /*14cb0*/  LDSM.16.MT88.4 R112, [R135+UR4+0x2100] ;  /* 0x002100048770783b */ /* 0x000f220008004200 */
[----:B------:R-:W-:Y:S01]  /*14cc0*/  MUFU.EX2 R182, R182 ;  /* 0x000000b600b67308 */ /* 0x000fe20000000800 */
[C---:B------:R-:W-:Y:S03]  /*14cd0*/  HMMA.16816.F32.BF16 R20, R136.reuse, R28, R20 ;  /* 0x0000001c8814723c */ /* 0x040fe60000041814 */
[C---:B------:R-:W-:Y:S02]  /*14ce0*/  FMUL.FTZ R26, R3.reuse, R110 ;  /* 0x0000006e031a7220 */ /* 0x040fe40000410000 */
[C---:B------:R-:W-:Y:S01]  /*14cf0*/  FMUL.FTZ R27, R3.reuse, R111 ;  /* 0x0000006f031b7220 */ /* 0x040fe20000410000 */
[----:B------:R-:W-:Y:S01]  /*14d00*/  LDSM.16.MT88.4 R156, [R169+0x3900] ;  /* 0x00390000a99c783b */ /* 0x000fe20000004200 */
[C---:B------:R-:W-:Y:S02]  /*14d10*/  FMUL.FTZ R28, R132.reuse, R104 ;  /* 0x00000068841c7220 */ /* 0x040fe40000410000 */
[C---:B------:R-:W-:Y:S01]  /*14d20*/  FMUL.FTZ R29, R132.reuse, R105 ;  /* 0x00000069841d7220 */ /* 0x040fe20000410000 */
[----:B------:R-:W5:Y:S02]  /*14d30*/  MUFU.EX2 R183, R183 ;  /* 0x000000b700b77308 */ /* 0x000f640000000800 */
[C---:B------:R-:W-:Y:S02]  /*14d40*/  HMMA.16816.F32.BF16 R24, R136.reuse, R30, R24 ;  /* 0x0000001e8818723c */ /* 0x040fe40000041818 */
[----:B------:R-:W-:Y:S01]  /*14d50*/  LDSM.16.MT88.4 R108, [R169+0x2100] ;  /* 0x00210000a96c783b */ /* 0x000fe20000004200 */
[C---:B------:R-:W-:Y:S02]  /*14d60*/  FMUL.FTZ R41, R132.reuse, R41 ;  /* 0x0000002984297220 */ /* 0x040fe40000410000 */
[C---:B------:R-:W-:Y:S02]  /*14d70*/  FMUL.FTZ R42, R3.reuse, R42 ;  /* 0x0000002a032a7220 */ /* 0x040fe40000410000 */
[C---:B------:R-:W-:Y:S01]  /*14d80*/  FMUL.FTZ R30, R3.reuse, R106 ;  /* 0x0000006a031e7220 */ /* 0x040fe20000410000 */
[----:B------:R-:W-:Y:S01]  /*14d90*/  MUFU.EX2 R192, R192 ;  /* 0x000000c000c07308 */ /* 0x000fe20000000800 */
[C---:B------:R-:W-:Y:S02]  /*14da0*/  FMUL.FTZ R31, R3.reuse, R107 ;  /* 0x0000006b031f7220 */ /* 0x040fe40000410000 */
[----:B------:R-:W1:Y:S01]  /*14db0*/  LDSM.16.MT88.4 R104, [R168+0x2100] ;  /* 0x00210000a868783b */ /* 0x000e620000004200 */
[C---:B------:R-:W-:Y:S02]  /*14dc0*/  FMUL.FTZ R43, R3.reuse, R43 ;  /* 0x0000002b032b7220 */ /* 0x040fe40000410000 */
[C---:B------:R-:W-:Y:S02]  /*14dd0*/  FMUL.FTZ R44, R132.reuse, R44 ;  /* 0x0000002c842c7220 */ /* 0x040fe40000410000 */
[C---:B------:R-:W-:Y:S01]  /*14de0*/  FMUL.FTZ R45, R132.reuse, R45 ;  /* 0x0000002d842d7220 */ /* 0x040fe20000410000 */
[C---:B---3--:R-:W-:Y:S01]  /*14df0*/  HMMA.16816.F32.BF16 R28, R136.reuse, R120, R28 ;  /* 0x00000078881c723c */ /* 0x048fe2000004181c */
[----:B------:R-:W3:Y:S02]  /*14e00*/  MUFU.EX2 R193, R193 ;  /* 0x000000c100c17308 */ /* 0x000ee40000000800 */
[C---:B------:R-:W-:Y:S02]  /*14e10*/  FMUL.FTZ R46, R3.reuse, R46 ;  /* 0x0000002e032e7220 */ /* 0x040fe40000410000 */
[C---:B------:R-:W-:Y:S02]  /*14e20*/  FMUL.FTZ R47, R3.reuse, R47 ;  /* 0x0000002f032f7220 */ /* 0x040fe40000410000 */
[C---:B------:R-:W-:Y:S01]  /*14e30*/  FMUL.FTZ R48, R132.reuse, R48 ;  /* 0x0000003084307220 */ /* 0x040fe20000410000 */
[C---:B------:R-:W-:Y:S01]  /*14e40*/  HMMA.16816.F32.BF16 R32, R136.reuse, R122, R32 ;  /* 0x0000007a8820723c */ /* 0x040fe20000041820 */
[----:B------:R-:W-:Y:S02]  /*14e50*/  LDSM.16.MT88.4 R120, [R169+0x900] ;  /* 0x00090000a978783b */ /* 0x000fe40000004200 */
[----:B------:R-:W-:Y:S01]  /*14e60*/  MUFU.EX2 R194, R194 ;  /* 0x000000c200c27308 */ /* 0x000fe20000000800 */
        /* <DEDUP_REMOVED lines=28> */
[C---:B------:R-:W-:Y:S01]  /*15030*/  FMUL.FTZ R64, R132.reuse, R64 ;  /* 0x0000004084407220 */ /* 0x040fe20000410000 */
[----:B------:R-:W-:Y:S01]  /*15040*/  MUFU.EX2 R226, R226 ;  /* 0x000000e200e27308 */ /* 0x000fe20000000800 */
[C---:B------:R-:W-:Y:S03]  /*15050*/  FMUL.FTZ R65, R132.reuse, R65 ;  /* 0x0000004184417220 */ /* 0x040fe60000410000 */
[C---:B------:R-:W-:Y:S03]  /*15060*/  HMMA.16816.F32.BF16 R60, R136.reuse, R108, R60 ;  /* 0x0000006c883c723c */ /* 0x040fe6000004183c */
[C---:B------:R-:W-:Y:S02]  /*15070*/  FMUL.FTZ R66, R3.reuse, R66 ;  /* 0x0000004203427220 */ /* 0x040fe40000410000 */
[C---:B------:R-:W-:Y:S01]  /*15080*/  FMUL.FTZ R67, R3.reuse, R67 ;  /* 0x0000004303437220 */ /* 0x040fe20000410000 */
[----:B------:R-:W-:Y:S01]  /*15090*/  MUFU.EX2 R195, R195 ;  /* 0x000000c300c37308 */ /* 0x000fe20000000800 */
[C---:B------:R-:W-:Y:S02]  /*150a0*/  FMUL.FTZ R68, R132.reuse, R68 ;  /* 0x0000004484447220 */ /* 0x040fe40000410000 */
[C---:B------:R-:W-:Y:S03]  /*150b0*/  FMUL.FTZ R69, R132.reuse, R69 ;  /* 0x0000004584457220 */ /* 0x040fe60000410000 */
[C---:B------:R-:W-:Y:S01]  /*150c0*/  HMMA.16816.F32.BF16 R64, R136.reuse, R110, R64 ;  /* 0x0000006e8840723c */ /* 0x040fe20000041840 */
[----:B------:R-:W2:Y:S02]  /*150d0*/  LDSM.16.MT88.4 R108, [R134+UR4+0x4100] ;  /* 0x00410004866c783b */ /* 0x000ea40008004200 */
[C---:B------:R-:W-:Y:S01]  /*150e0*/  FMUL.FTZ R70, R3.reuse, R70 ;  /* 0x0000004603467220 */ /* 0x040fe20000410000 */
[----:B------:R-:W-:Y:S01]  /*150f0*/  MUFU.EX2 R228, R228 ;  /* 0x000000e400e47308 */ /* 0x000fe20000000800 */
[C---:B------:R-:W-:Y:S02]  /*15100*/  FMUL.FTZ R71, R3.reuse, R71 ;  /* 0x0000004703477220 */ /* 0x040fe40000410000 */
[C---:B------:R-:W-:Y:S02]  /*15110*/  FMUL.FTZ R72, R132.reuse, R72 ;  /* 0x0000004884487220 */ /* 0x040fe40000410000 */
[C---:B------:R-:W-:Y:S03]  /*15120*/  FMUL.FTZ R73, R132.reuse, R73 ;  /* 0x0000004984497220 */ /* 0x040fe60000410000 */
[C---:B-1----:R-:W-:Y:S02]  /*15130*/  HMMA.16816.F32.BF16 R68, R136.reuse, R104, R68 ;  /* 0x000000688844723c */ /* 0x042fe40000041844 */
[----:B------:R-:W-:Y:S01]  /*15140*/  MUFU.EX2 R227, R227 ;  /* 0x000000e300e37308 */ /* 0x000fe20000000800 */
[C---:B------:R-:W-:Y:S02]  /*15150*/  FMUL.FTZ R74, R3.reuse, R74 ;  /* 0x0000004a034a7220 */ /* 0x040fe40000410000 */
[C---:B------:R-:W-:Y:S02]  /*15160*/  FMUL.FTZ R75, R3.reuse, R75 ;  /* 0x0000004b034b7220 */ /* 0x040fe40000410000 */
[C---:B------:R-:W-:Y:S02]  /*15170*/  FMUL.FTZ R84, R132.reuse, R84 ;  /* 0x0000005484547220 */ /* 0x040fe40000410000 */
[C---:B------:R-:W-:Y:S03]  /*15180*/  FMUL.FTZ R85, R132.reuse, R85 ;  /* 0x0000005584557220 */ /* 0x040fe60000410000 */
[C---:B------:R-:W-:Y:S01]  /*15190*/  HMMA.16816.F32.BF16 R72, R136.reuse, R106, R72 ;  /* 0x0000006a8848723c */ /* 0x040fe20000041848 */
[----:B------:R-:W1:Y:S01]  /*151a0*/  LDSM.16.MT88.4 R104, [R169+0x4100] ;  /* 0x00410000a968783b */ /* 0x000e620000004200 */
[----:B------:R-:W1:Y:S01]  /*151b0*/  MUFU.EX2 R230, R230 ;  /* 0x000000e600e67308 */ /* 0x000e620000000800 */
[C---:B------:R-:W-:Y:S02]  /*151c0*/  FMUL.FTZ R76, R132.reuse, R76 ;  /* 0x0000004c844c7220 */ /* 0x040fe40000410000 */
[C---:B------:R-:W-:Y:S02]  /*151d0*/  FMUL.FTZ R77, R132.reuse, R77 ;  /* 0x0000004d844d7220 */ /* 0x040fe40000410000 */
[C---:B------:R-:W-:Y:S02]  /*151e0*/  FMUL.FTZ R78, R3.reuse, R78 ;  /* 0x0000004e034e7220 */ /* 0x040fe40000410000 */
[C---:B------:R-:W-:Y:S03]  /*151f0*/  FMUL.FTZ R79, R3.reuse, R79 ;  /* 0x0000004f034f7220 */ /* 0x040fe60000410000 */
[C---:B------:R-:W-:Y:S01]  /*15200*/  FMUL.FTZ R86, R3.reuse, R86 ;  /* 0x0000005603567220 */ /* 0x040fe20000410000 */
[----:B------:R-:W-:Y:S01]  /*15210*/  MUFU.EX2 R231, R231 ;  /* 0x000000e700e77308 */ /* 0x000fe20000000800 */
[C---:B------:R-:W-:Y:S02]  /*15220*/  FMUL.FTZ R87, R3.reuse, R87 ;  /* 0x0000005703577220 */ /* 0x040fe40000410000 */
[C---:B----4-:R-:W-:Y:S03]  /*15230*/  HMMA.16816.F32.BF16 R76, R136.reuse, R100, R76 ;  /* 0x00000064884c723c */ /* 0x050fe6000004184c */
[C---:B------:R-:W-:Y:S02]  /*15240*/  FMUL.FTZ R80, R132.reuse, R80 ;  /* 0x0000005084507220 */ /* 0x040fe40000410000 */
[C---:B------:R-:W-:Y:S02]  /*15250*/  FMUL.FTZ R81, R132.reuse, R81 ;  /* 0x0000005184517220 */ /* 0x040fe40000410000 */
[----:B------:R-:W-:Y:S01]  /*15260*/  FMUL.FTZ R82, R3, R82 ;  /* 0x0000005203527220 */ /* 0x000fe20000410000 */
[----:B------:R-:W-:Y:S01]  /*15270*/  F2FP.BF16.PACK_AB R100, R179, R178 ;  /* 0x000000b2b364723e */ /* 0x000fe200000010ff */
[----:B------:R-:W-:Y:S01]  /*15280*/  FMUL.FTZ R83, R3, R83 ;  /* 0x0000005303537220 */ /* 0x000fe20000410000 */
[----:B------:R-:W4:Y:S02]  /*15290*/  MUFU.EX2 R232, R232 ;  /* 0x000000e800e87308 */ /* 0x000f240000000800 */
[C---:B------:R-:W-:Y:S01]  /*152a0*/  FMUL.FTZ R88, R132.reuse, R88 ;  /* 0x0000005884587220 */ /* 0x040fe20000410000 */
[----:B--2---:R-:W-:Y:S01]  /*152b0*/  F2FP.BF16.PACK_AB R101, R181, R180 ;  /* 0x000000b4b565723e */ /* 0x004fe200000010ff */
[C---:B------:R-:W-:Y:S02]  /*152c0*/  FMUL.FTZ R89, R132.reuse, R89 ;  /* 0x0000005984597220 */ /* 0x040fe40000410000 */
[C---:B------:R-:W-:Y:S03]  /*152d0*/  HMMA.16816.F32.BF16 R80, R136.reuse, R102, R80 ;  /* 0x000000668850723c */ /* 0x040fe60000041850 */
[C---:B------:R-:W-:Y:S01]  /*152e0*/  FMUL.FTZ R90, R3.reuse, R90 ;  /* 0x0000005a035a7220 */ /* 0x040fe20000410000 */
[----:B------:R-:W2:Y:S01]  /*152f0*/  MUFU.EX2 R233, R233 ;  /* 0x000000e900e97308 */ /* 0x000ea20000000800 */
[----:B------:R-:W-:Y:S02]  /*15300*/  FMUL.FTZ R91, R3, R91 ;  /* 0x0000005b035b7220 */ /* 0x000fe40000410000 */
[C---:B------:R-:W-:Y:S01]  /*15310*/  FMUL.FTZ R92, R132.reuse, R92 ;  /* 0x0000005c845c7220 */ /* 0x040fe20000410000 */
[C---:B------:R-:W-:Y:S04]  /*15320*/  HMMA.16816.F32.BF16 R84, R136.reuse, R108, R84 ;  /* 0x0000006c8854723c */ /* 0x040fe80000041854 */
[C---:B------:R-:W-:Y:S01]  /*15330*/  FMUL.FTZ R93, R132.reuse, R93 ;  /* 0x0000005d845d7220 */ /* 0x040fe20000410000 */
[----:B-----5:R-:W-:Y:S01]  /*15340*/  F2FP.BF16.PACK_AB R102, R183, R182 ;  /* 0x000000b6b766723e */ /* 0x020fe200000010ff */
[----:B------:R-:W-:Y:S01]  /*15350*/  FMUL.FTZ R94, R3, R94 ;  /* 0x0000005e035e7220 */ /* 0x000fe20000410000 */
[----:B---3--:R-:W-:Y:S01]  /*15360*/  F2FP.BF16.PACK_AB R103, R193, R192 ;  /* 0x000000c0c167723e */ /* 0x008fe200000010ff */
[C---:B------:R-:W-:Y:S01]  /*15370*/  HMMA.16816.F32.BF16 R88, R136.reuse, R110, R88 ;  /* 0x0000006e8858723c */ /* 0x040fe20000041858 */
[----:B------:R-:W3:Y:S01]  /*15380*/  LDSM.16.MT88.4 R108, [R168+0x900] ;  /* 0x00090000a86c783b */ /* 0x000ee20000004200 */
[----:B------:R-:W5:Y:S02]  /*15390*/  MUFU.EX2 R235, R235 ;  /* 0x000000eb00eb7308 */ /* 0x000f640000000800 */
        /* <DEDUP_REMOVED lines=10> */
[----:B------:R-:W-:Y:S02]  /*15440*/  FADD.FTZ R176, R176, R177 ;  /* 0x000000b1b0b07221 */ /* 0x000fe40000010000 */
[----:B------:R-:W-:Y:S02]  /*15450*/  FADD.FTZ R172, R172, R173 ;  /* 0x000000adacac7221 */ /* 0x000fe40000010000 */
[----:B------:R-:W-:Y:S01]  /*15460*/  F2FP.BF16.PACK_AB R136, R230, R227 ;  /* 0x000000e3e688723e */ /* 0x000fe200000010ff */
[C---:B------:R-:W-:Y:S05]  /*15470*/  HMMA.16816.F32.BF16 R4, R100.reuse, R112, R4 ;  /* 0x000000706404723c */ /* 0x040fea0000041804 */
[----:B----4-:R-:W-:Y:S01]  /*15480*/  F2FP.BF16.PACK_AB R137, R232, R231 ;  /* 0x000000e7e889723e */ /* 0x010fe200000010ff */
[----:B------:R-:W-:Y:S01]  /*15490*/  FADD.FTZ R3, R175, R176 ;  /* 0x000000b0af037221 */ /* 0x000fe20000010000 */
[----:B--2---:R-:W-:Y:S01]  /*154a0*/  F2FP.BF16.PACK_AB R138, R234, R233 ;  /* 0x000000e9ea8a723e */ /* 0x004fe200000010ff */
[C---:B------:R-:W-:Y:S01]  /*154b0*/  HMMA.16816.F32.BF16 R8, R100.reuse, R114, R8 ;  /* 0x000000726408723c */ /* 0x040fe20000041808 */
[----:B------:R-:W-:Y:S03]  /*154c0*/  LDSM.16.MT88.4 R112, [R168+0x4900] ;  /* 0x00490000a870783b */ /* 0x000fe60000004200 */
[----:B-----5:R-:W-:Y:S01]  /*154d0*/  F2FP.BF16.PACK_AB R139, R236, R235 ;  /* 0x000000ebec8b723e */ /* 0x020fe200000010ff */
[----:B------:R-:W-:Y:S03]  /*154e0*/  FADD.FTZ R3, R174, R3 ;  /* 0x00000003ae037221 */ /* 0x000fe60000010000 */
[C---:B---3--:R-:W-:Y:S04]  /*154f0*/  HMMA.16816.F32.BF16 R12, R100.reuse, R108, R12 ;  /* 0x0000006c640c723c */ /* 0x048fe8000004180c */
[----:B------:R-:W-:Y:S04]  /*15500*/  FADD.FTZ R178, R178, R3 ;  /* 0x00000003b2b27221 */ /* 0x000fe80000010000 */
[C---:B------:R-:W-:Y:S01]  /*15510*/  HMMA.16816.F32.BF16 R16, R100.reuse, R110, R16 ;  /* 0x0000006e6410723c */ /* 0x040fe20000041810 */
[----:B------:R-:W2:Y:S03]  /*15520*/  LDSM.16.MT88.4 R108, [R135+UR4+0x4900] ;  /* 0x00490004876c783b */ /* 0x000ea60008004200 */
        /* <DEDUP_REMOVED lines=32> */
[----:B------:R-:W-:Y:S02]  /*15730*/  F2FP.BF16.PACK_AB R100, R229, R194 ;  /* 0x000000c2e564723e */ /* 0x000fe400000010ff */
[----:B------:R-:W-:Y:S03]  /*15740*/  F2FP.BF16.PACK_AB R101, R225, R224 ;  /* 0x000000e0e165723e */ /* 0x000fe600000010ff */
[----:B------:R-:W-:Y:S02]  /*15750*/  F2FP.BF16.PACK_AB R102, R226, R223 ;  /* 0x000000dfe266723e */ /* 0x000fe400000010ff */
[----:B------:R-:W-:Y:S07]  /*15760*/  F2FP.BF16.PACK_AB R103, R228, R195 ;  /* 0x000000c3e467723e */ /* 0x000fee00000010ff */
[C---:B--2---:R-:W-:Y:S08]  /*15770*/  HMMA.16816.F32.BF16 R4, R100.reuse, R108, R4 ;  /* 0x0000006c6404723c */ /* 0x044ff00000041804 */
[C---:B------:R-:W-:Y:S01]  /*15780*/  HMMA.16816.F32.BF16 R8, R100.reuse, R110, R8 ;  /* 0x0000006e6408723c */ /* 0x040fe20000041808 */
[----:B------:R-:W2:Y:S07]  /*15790*/  LDSM.16.MT88.4 R108, [R134+UR4+0x3100] ;  /* 0x00310004866c783b */ /* 0x000eae0008004200 */
        /* <DEDUP_REMOVED lines=31> */
[C---:B------:R-:W-:Y:S08]  /*15990*/  HMMA.16816.F32.BF16 R124, R136.reuse, R126, R8 ;  /* 0x0000007e887c723c */ /* 0x040ff00000041808 */
[C---:B-1----:R-:W-:Y:S08]  /*159a0*/  HMMA.16816.F32.BF16 R120, R136.reuse, R116, R12 ;  /* 0x000000748878723c */ /* 0x042ff0000004180c */
[C---:B------:R-:W-:Y:S08]  /*159b0*/  HMMA.16816.F32.BF16 R116, R136.reuse, R118, R16 ;  /* 0x000000768874723c */ /* 0x040ff00000041810 */
[C---:B------:R-:W-:Y:S01]  /*159c0*/  HMMA.16816.F32.BF16 R112, R136.reuse, R104, R20 ;  /* 0x000000688870723c */ /* 0x040fe20000041814 */
[----:B------:R-:W1:Y:S07]  /*159d0*/  LDSM.16.MT88.4 R20, [R134+UR4+0x5900] ;  /* 0x005900048614783b */ /* 0x000e6e0008004200 */
[C---:B------:R-:W-:Y:S01]  /*159e0*/  HMMA.16816.F32.BF16 R108, R136.reuse, R106, R24 ;  /* 0x0000006a886c723c */ /* 0x040fe20000041818 */
[----:B------:R-:W2:Y:S07]  /*159f0*/  LDSM.16.MT88.4 R24, [R169+0x5900] ;  /* 0x00590000a918783b */ /* 0x000eae0000004200 */
        /* <DEDUP_REMOVED lines=23> */
[----:B------:R-:W-:Y:S03]  /*15b70*/  FADD.FTZ R20, R229, R20 ;  /* 0x00000014e5147221 */ /* 0x000fe60000010000 */
[----:B------:R-:W-:Y:S01]  /*15b80*/  FADD.FTZ R22, R224, R193 ;  /* 0x000000c1e0167221 */ /* 0x000fe20000010000 */
[C---:B--2---:R-:W-:Y:S04]  /*15b90*/  HMMA.16816.F32.BF16 R92, R136.reuse, R24, R92 ;  /* 0x00000018885c723c */ /* 0x044fe8000004185c */
[----:B------:R-:W-:Y:S02]  /*15ba0*/  FADD.FTZ R22, R225, R22 ;  /* 0x00000016e1167221 */ /* 0x000fe40000010000 */
[----:B------:R-:W-:Y:S02]  /*15bb0*/  FADD.FTZ R223, R223, R20 ;  /* 0x00000014dfdf7221 */ /* 0x000fe40000010000 */
[----:B------:R-:W-:Y:S01]  /*15bc0*/  FADD.FTZ R195, R195, R22 ;  /* 0x00000016c3c37221 */ /* 0x000fe20000010000 */
[----:B------:R-:W-:Y:S03]  /*15bd0*/  HMMA.16816.F32.BF16 R96, R136, R26, R96 ;  /* 0x0000001a8860723c */ /* 0x000fe60000041860 */
[----:B------:R-:W-:Y:S02]  /*15be0*/  FADD.FTZ R226, R226, R223 ;  /* 0x000000dfe2e27221 */ /* 0x000fe40000010000 */
[----:B------:R-:W-:Y:S02]  /*15bf0*/  FADD.FTZ R228, R228, R195 ;  /* 0x000000c3e4e47221 */ /* 0x000fe40000010000 */
[----:B------:R-:W-:Y:S02]  /*15c00*/  FADD.FTZ R227, R227, R226 ;  /* 0x000000e2e3e37221 */ /* 0x000fe40000010000 */
[----:B------:R-:W-:Y:S03]  /*15c10*/  FADD.FTZ R231, R231, R228 ;  /* 0x000000e4e7e77221 */ /* 0x000fe60000010000 */
        /* <DEDUP_REMOVED lines=8> */
[----:B------:R-:W-:Y:S01]  /*15ca0*/  USHF.L.U32 UR4, UR13, 0x6, URZ ;  /* 0x000000060d047899 */ /* 0x000fe2000800063f */
[----:B------:R-:W-:Y:S05]  /*15cb0*/  IMAD.MOV.U32 R203, RZ, RZ, RZ ;  /* 0x000000ffffcb7224 */ /* 0x000fea00078e00ff */
[----:B------:R-:W-:Y:S05]  /*15cc0*/  IMAD.U32 R3, RZ, RZ, UR4 ;  /* 0x00000004ff037e24 */ /* 0x000fea000f8e00ff */
[----:B------:R-:W-:Y:S04]  /*15cd0*/  IADD3 R3, R206, UR8, R3 ;  /* 0x00000008ce037c10 */ /* 0x000fe8000fffe003 */
[----:B------:R-:W-:Y:S05]  /*15ce0*/  IADD3 R204, R3, -0x80, RZ ;  /* 0xffffff8003cc7810 */ /* 0x000fea0007ffe0ff */
[----:B------:R-:W-:Y:S04]  /*15cf0*/  @P2 IMAD.HI.U32 R4, R204, c[0x0][0x2bc], RZ ;  /* 0x0000af00cc042a27 */ /* 0x000fe800078e00ff */
[----:B------:R-:W-:Y:S01]  /*15d00*/  IMAD.MOV.U32 R3, RZ, RZ, R204 ;  /* 0x000000ffff037224 */ /* 0x000fe200078e00cc */
[----:B------:R-:W-:Y:S04]  /*15d10*/  @P2 SHF.R.U32.HI R3, RZ, c[0x0][0x2c0], R4 ;  /* 0x0000b000ff032a19 */ /* 0x000fe80000011604 */
        /* <DEDUP_REMOVED lines=8> */
[----:B------:R1:W2:Y:S04]  /*15da0*/  @!P3 LDG.E R203, [R8.64] ;  /* 0x0000000a08cbb981 */ /* 0x0002a8000c1e1900 */
[----:B------:R-:W-:Y:S04]  /*15db0*/  IMAD R3, R3, c[0x0][0x1e0], RZ ;  /* 0x0000780003037a24 */ /* 0x000fe800078e02ff */
[----:B------:R-:W-:Y:S04]  /*15dc0*/  IMAD R3, R204, c[0x0][0x1e4], R3 ;  /* 0x00007900cc037a24 */ /* 0x000fe800078e0203 */
[----:B------:R-:W-:Y:S01]  /*15dd0*/  IMAD.IADD R5, R5, 0x1, R3 ;  /* 0x0000000105057824 */ /* 0x000fe200078e0203 */
[----:B-1----:R-:W-:Y:S02]  /*15de0*/  SEL R8, RZ, 0x10, P5 ;  /* 0x00000010ff087807 */ /* 0x002fe40002800000 */
[----:B------:R-:W-:Y:S02]  /*15df0*/  IADD3 R9, -R216, 0x10, RZ ;  /* 0x00000010d8097810 */ /* 0x000fe40007ffe1ff */
[----:B------:R-:W-:Y:S02]  /*15e00*/  IADD3 R16, -R8, 0x10, RZ ;  /* 0x0000001008107810 */ /* 0x000fe40007ffe1ff */
[----:B------:R-:W-:Y:S02]  /*15e10*/  LOP3.LUT R9, R9, 0xf, RZ, 0xc0, !PT ;  /* 0x0000000f09097812 */ /* 0x000fe400078ec0ff */
[----:B------:R-:W-:Y:S02]  /*15e20*/  LOP3.LUT R16, R16, 0xf, RZ, 0xc0, !PT ;  /* 0x0000000f10107812 */ /* 0x000fe400078ec0ff */
[----:B------:R-:W-:Y:S02]  /*15e30*/  ISETP.NE.U32.AND P2, PT, R8, RZ, PT ;  /* 0x000000ff0800720c */ /* 0x000fe40003f45070 */
[----:B--2---:R-:W-:Y:S01]  /*15e40*/  SHF.R.S32.HI R6, RZ, 0x1f, R203 ;  /* 0x0000001fff067819 */ /* 0x004fe200000114cb */
[C---:B------:R-:W-:Y:S04]  /*15e50*/  IMAD.WIDE.U32 R4, R203.reuse, c[0x0][0x1f0], R4 ;  /* 0x00007c00cb047a25 */ /* 0x040fe800078e0004 */
[----:B------:R-:W-:Y:S01]  /*15e60*/  IMAD R6, R6, c[0x0][0x1f0], RZ ;  /* 0x00007c0006067a24 */ /* 0x000fe200078e02ff */
[----:B------:R-:W-:Y:S03]  /*15e70*/  IADD3 R4, P0, R208, R4, RZ ;  /* 0x00000004d0047210 */ /* 0x000fe60007f1e0ff */
[----:B------:R-:W-:Y:S05]  /*15e80*/  IMAD R6, R203, c[0x0][0x1f4], R6 ;  /* 0x00007d00cb067a24 */ /* 0x000fea00078e0206 */
[----:B------:R-:W-:Y:S01]  /*15e90*/  IADD3.X R3, R199, R5, R6, P0, !PT ;  /* 0x00000005c7037210 */ /* 0x000fe200007fe406 */
[----:B------:R-:W-:Y:S01]  /*15ea0*/  IMAD.SHL.U32 R5, R218, 0x2, RZ ;  /* 0x00000002da057824 */ /* 0x000fe200078e00ff */
[----:B------:R-:W-:Y:S02]  /*15eb0*/  LEA R7, P0, R4, c[0x0][0x1c8], 0x1 ;  /* 0x0000720004077a11 */ /* 0x000fe400078008ff */
[----:B------:R-:W-:Y:S02]  /*15ec0*/  SHF.L.U64.HI R6, R218, 0x1, R215 ;  /* 0x00000001da067819 */ /* 0x000fe400000102d7 */
[----:B------:R-:W-:Y:S01]  /*15ed0*/  LEA.HI.X R15, R4, c[0x0][0x1cc], R3, 0x1, P0 ;  /* 0x00007300040f7a11 */ /* 0x000fe200000f0c03 */
[----:B------:R-:W1:Y:S01]  /*15ee0*/  SHFL.IDX PT, R12, R7, 0x1, 0x181f ;  /* 0x00381f00070c7f89 */ /* 0x000e6200000e0000 */
[----:B------:R-:W-:Y:S01]  /*15ef0*/  SEL R4, RZ, 0x10, P4 ;  /* 0x00000010ff047807 */ /* 0x000fe20002000000 */
[----:B------:R-:W-:Y:S02]  /*15f00*/  IMAD.SHL.U32 R3, R214, 0x2, RZ ;  /* 0x00000002d6037824 */ /* 0x000fe400078e00ff */
[----:B------:R-:W2:Y:S01]  /*15f10*/  SHFL.IDX PT, R11, R15, 0x1, 0x181f ;  /* 0x00381f000f0b7f89 */ /* 0x000ea200000e0000 */
[----:B------:R-:W-:Y:S03]  /*15f20*/  IADD3 R10, -R4, 0x10, RZ ;  /* 0x00000010040a7810 */ /* 0x000fe60007ffe1ff */
[----:B------:R3:W4:Y:S01]  /*15f30*/  SHFL.IDX PT, R14, R7, RZ, 0x181f ;  /* 0x00181fff070e7589 */ /* 0x00072200000e0000 */
[----:B------:R-:W-:Y:S03]  /*15f40*/  LOP3.LUT R10, R10, 0xf, RZ, 0xc0, !PT ;  /* 0x0000000f0a0a7812 */ /* 0x000fe600078ec0ff */
[----:B------:R-:W5:Y:S01]  /*15f50*/  SHFL.IDX PT, R13, R15, RZ, 0x181f ;  /* 0x00181fff0f0d7589 */ /* 0x000f6200000e0000 */
[-C--:B-1----:R-:W-:Y:S04]  /*15f60*/  IADD3 R16, P1, P0, R16, R12.reuse, R5 ;  /* 0x0000000c10107210 */ /* 0x082fe8000783e005 */
[-C--:B--2---:R-:W-:Y:S02]  /*15f70*/  IADD3.X R17, RZ, R11.reuse, R6, P1, P0 ;  /* 0x0000000bff117210 */ /* 0x084fe40000fe0406 */
[-C--:B------:R-:W-:Y:S01]  /*15f80*/  IADD3 R18, P1, P0, R10, R12.reuse, R3 ;  /* 0x0000000c0a127210 */ /* 0x080fe2000783e003 */
[----:B------:R-:W-:Y:S01]  /*15f90*/  IMAD.U32 R10, RZ, RZ, UR6 ;  /* 0x00000006ff0a7e24 */ /* 0x000fe2000f8e00ff */
[----:B---3--:R-:W-:Y:S03]  /*15fa0*/  SHF.L.U64.HI R7, R214, 0x1, R217 ;  /* 0x00000001d6077819 */ /* 0x008fe600000102d9 */
[----:B------:R-:W-:Y:S01]  /*15fb0*/  IMAD R10, R10, 0x3000, R205 ;  /* 0x000030000a0a7824 */ /* 0x000fe200078e02cd */
[-C--:B------:R-:W-:Y:S02]  /*15fc0*/  IADD3.X R19, RZ, R11.reuse, R7, P1, P0 ;  /* 0x0000000bff137210 */ /* 0x080fe40000fe0407 */
[----:B------:R-:W-:Y:S04]  /*15fd0*/  IADD3 R20, P1, P0, R9, R12, R221 ;  /* 0x0000000c09147210 */ /* 0x000fe8000783e0dd */
[----:B------:R-:W-:Y:S02]  /*15fe0*/  IADD3.X R21, RZ, R11, R222, P1, P0 ;  /* 0x0000000bff157210 */ /* 0x000fe40000fe04de */
[C---:B----4-:R-:W-:Y:S02]  /*15ff0*/  IADD3 R22, P1, R14.reuse, R5, RZ ;  /* 0x000000050e167210 */ /* 0x050fe40007f3e0ff */
[----:B------:R-:W-:Y:S01]  /*16000*/  IADD3 R24, P0, R14, R3, RZ ;  /* 0x000000030e187210 */ /* 0x000fe20007f1e0ff */
[----:B------:R-:W-:Y:S02]  /*16010*/  IMAD.SHL.U32 R3, R10, 0x2, RZ ;  /* 0x000000020a037824 */ /* 0x000fe400078e00ff */
[C---:B-----5:R-:W-:Y:S01]  /*16020*/  IMAD.X R23, R13.reuse, 0x1, R6, P1 ;  /* 0x000000010d177824 */ /* 0x060fe200008e0606 */
        /* <DEDUP_REMOVED lines=11> */
.L_x_1673:
[----:B------:R-:W-:Y:S01]  /*160e0*/  UISETP.GT.AND UP0, UPT, UR13, UR7, UPT ;  /* 0x000000070d00728c */ /* 0x000fe2000bf04270 */
[----:B------:R-:W0:Y:S01]  /*160f0*/  LDGDEPBAR ;  /* 0x00000000000079af */ /* 0x000e220000000000 */
[----:B------:R-:W-:Y:S01]  /*16100*/  UIADD3 UR4, UR5, 0x1, URZ ;  /* 0x0000000105047890 */ /* 0x000fe2000fffe03f */
[----:B------:R-:W-:Y:S01]  /*16110*/  IMAD.MOV.U32 R132, RZ, RZ, R0 ;  /* 0x000000ffff847224 */ /* 0x000fe200078e0000 */
[----:B------:R-:W-:Y:S01]  /*16120*/  UISETP.GE.AND UP1, UPT, UR5, 0x1, UPT ;  /* 0x000000010500788c */ /* 0x000fe2000bf26270 */
[----:B-1----:R-:W-:Y:S01]  /*16130*/  MOV R3, R2 ;  /* 0x0000000200037202 */ /* 0x002fe20000000f00 */
[----:B------:R-:W-:Y:S01]  /*16140*/  UIADD3 UR13, UR13, -0x1, URZ ;  /* 0xffffffff0d0d7890 */ /* 0x000fe2000fffe03f */
[----:B------:R-:W-:Y:S01]  /*16150*/  PLOP3.LUT P0, PT, PT, PT, UP0, 0x80, 0x0 ;  /* 0x000000000000781c */ /* 0x000fe20003f0f008 */
[----:B------:R-:W-:Y:S11]  /*16160*/  USEL UR5, UR4, URZ, !UP1 ;  /* 0x0000003f04057287 */ /* 0x000ff6000c800000 */
[----:B------:R-:W-:Y:S01]  /*16170*/  @!UPT UIADD3 URZ, URZ, URZ, URZ ;  /* 0x0000003f3f3ff290 */ /* 0x000fe2000fffe03f */
[----:B------:R-:W-:-:S05]  /*16180*/  @P0 BRA `(.L_x_1674) ;  /* 0xffffca0000000947 */ /* 0x000fca000383ffff */
.L_x_1671:
[----:B------:R-:W-:-:S13]  /*16190*/  ISETP.LE.AND P0, PT, RZ, UR13, PT ;  /* 0x0000000dff007c0c */ /* 0x000fda000bf03270 */
[----:B------:R-:W-:Y:S05]  /*161a0*/  @!P0 BRA `(.L_x_1675) ;  /* 0x00002fb000008947 */ /* 0x000fea0003800000 */
[----:B------:R-:W2:Y:S01]  /*161b0*/  S2R R4, SR_TID.X ;  /* 0x0000000000047919 */ /* 0x000ea20000002100 */
[----:B------:R-:W-:Y:S01]  /*161c0*/  IMAD.MOV.U32 R192, RZ, RZ, 0x40 ;  /* 0x00000040ffc07424 */ /* 0x000fe200078e00ff */
[C---:B------:R-:W-:Y:S01]  /*161d0*/  SHF.L.U64.HI R215, R218.reuse, 0x1, R215 ;  /* 0x00000001dad77819 */ /* 0x040fe200000102d7 */
[----:B------:R-:W-:Y:S01]  /*161e0*/  IMAD.SHL.U32 R218, R218, 0x2, RZ ;  /* 0x00000002dada7824 */ /* 0x000fe200078e00ff */
[C---:B------:R-:W-:Y:S01]  /*161f0*/  SHF.L.U64.HI R217, R214.reuse, 0x1, R217 ;  /* 0x00000001d6d97819 */ /* 0x040fe200000102d9 */
[----:B------:R-:W-:Y:S02]  /*16200*/  IMAD.SHL.U32 R214, R214, 0x2, RZ ;  /* 0x00000002d6d67824 */ /* 0x000fe400078e00ff */
[----:B------:R-:W-:Y:S02]  /*16210*/  IMAD.MOV.U32 R133, RZ, RZ, R2 ;  /* 0x000000ffff857224 */ /* 0x000fe400078e0002 */
[----:B------:R-:W-:Y:S01]  /*16220*/  IMAD.IADD R190, R188, 0x1, R187 ;  /* 0x00000001bcbe7824 */ /* 0x000fe200078e02bb */
[----:B-12---:R-:W-:-:S04]  /*16230*/  SHF.R.S32.HI R3, RZ, 0x1f, R4 ;  /* 0x0000001fff037819 */ /* 0x006fc80000011404 */
[----:B------:R-:W-:-:S04]  /*16240*/  LEA.HI R3, R3, R4, RZ, 0x3 ;  /* 0x0000000403037211 */ /* 0x000fc800078f18ff */
[----:B------:R-:W-:-:S05]  /*16250*/  LOP3.LUT R3, R3, 0xfffffff8, RZ, 0xc0, !PT ;  /* 0xfffffff803037812 */ /* 0x000fca00078ec0ff */
[----:B------:R-:W-:Y:S01]  /*16260*/  IMAD.IADD R3, R4, 0x1, -R3 ;  /* 0x0000000104037824 */ /* 0x000fe200078e0a03 */
[----:B------:R-:W-:-:S04]  /*16270*/  SHF.R.S32.HI R4, RZ, 0x1f, R213 ;  /* 0x0000001fff047819 */ /* 0x000fc800000114d5 */
[----:B------:R-:W-:Y:S01]  /*16280*/  LOP3.LUT P0, RZ, R3, 0x4, RZ, 0xc0, !PT ;  /* 0x0000000403ff7812 */ /* 0x000fe2000780c0ff */
[----:B------:R-:W-:Y:S01]  /*16290*/  IMAD.MOV.U32 R3, RZ, RZ, R0 ;  /* 0x000000ffff037224 */ /* 0x000fe200078e0000 */
[C---:B------:R-:W-:Y:S01]  /*162a0*/  SHF.L.U64.HI R193, R213.reuse, 0x1, R4 ;  /* 0x00000001d5c17819 */ /* 0x040fe20000010204 */
[----:B------:R-:W-:Y:S01]  /*162b0*/  IMAD.SHL.U32 R213, R213, 0x2, RZ ;  /* 0x00000002d5d57824 */ /* 0x000fe200078e00ff */
[----:B------:R-:W-:Y:S02]  /*162c0*/  SEL R192, R192, 0xffffffc0, !P0 ;  /* 0xffffffc0c0c07807 */ /* 0x000fe40004000000 */
.L_x_1678:
        /* <DEDUP_REMOVED lines=26> */
[----:B------:R-:W-:Y:S05]  /*16470*/  IMAD.WIDE.U32 R8, R203, c[0x0][0x218], R8 ;  /* 0x00008600cb087a25 */ /* 0x000fea00078e0008 */
[----:B------:R-:W-:Y:S04]  /*16480*/  IADD3 R5, P0, R5, R8, RZ ;  /* 0x0000000805057210 */ /* 0x000fe80007f1e0ff */
[----:B------:R-:W-:Y:S02]  /*16490*/  IADD3.X R0, R198, R9, R7, P0, !PT ;  /* 0x00000009c6007210 */ /* 0x000fe400007fe407 */
[C---:B------:R-:W-:Y:S04]  /*164a0*/  LEA R20, P0, R5.reuse, c[0x0][0x1f8], 0x1 ;  /* 0x00007e0005147a11 */ /* 0x040fe800078008ff */
[----:B------:R-:W-:Y:S01]  /*164b0*/  LEA.HI.X R6, R5, c[0x0][0x1fc], R0, 0x1, P0 ;  /* 0x00007f0005067a11 */ /* 0x000fe200000f0c00 */
[----:B------:R-:W5:Y:S01]  /*164c0*/  SHFL.IDX PT, R9, R20, RZ, 0x181f ;  /* 0x00181fff14097589 */ /* 0x000f6200000e0000 */
[----:B------:R-:W-:Y:S03]  /*164d0*/  IMAD.U32 R5, RZ, RZ, UR6 ;  /* 0x00000006ff057e24 */ /* 0x000fe6000f8e00ff */
[----:B------:R-:W4:Y:S01]  /*164e0*/  SHFL.IDX PT, R2, R6, RZ, 0x181f ;  /* 0x00181fff06027589 */ /* 0x000f2200000e0000 */
[----:B------:R-:W-:Y:S03]  /*164f0*/  IMAD R4, R5, 0x6000, R202 ;  /* 0x0000600005047824 */ /* 0x000fe600078e02ca */
[----:B------:R-:W3:Y:S04]  /*16500*/  SHFL.IDX PT, R7, R20, 0x1, 0x181f ;  /* 0x00381f0014077f89 */ /* 0x000ee800000e0000 */
[----:B------:R2:W1:Y:S01]  /*16510*/  SHFL.IDX PT, R0, R6, 0x1, 0x181f ;  /* 0x00381f0006007f89 */ /* 0x00046200000e0000 */
[C---:B-----5:R-:W-:Y:S02]  /*16520*/  IADD3 R10, P0, R9.reuse, R218, RZ ;  /* 0x000000da090a7210 */ /* 0x060fe40007f1e0ff */
[C---:B------:R-:W-:Y:S02]  /*16530*/  IADD3 R8, P1, R9.reuse, R214, RZ ;  /* 0x000000d609087210 */ /* 0x040fe40007f3e0ff */
[C---:B----4-:R-:W-:Y:S02]  /*16540*/  IADD3.X R11, R2.reuse, R215, RZ, P0, !PT ;  /* 0x000000d7020b7210 */ /* 0x050fe400007fe4ff */
[----:B------:R-:W-:Y:S01]  /*16550*/  IADD3 R14, P0, R9, R213, RZ ;  /* 0x000000d5090e7210 */ /* 0x000fe20007f1e0ff */
[C---:B------:R-:W-:Y:S01]  /*16560*/  IMAD.X R9, R2.reuse, 0x1, R217, P1 ;  /* 0x0000000102097824 */ /* 0x040fe200008e06d9 */
[C---:B---3--:R-:W-:Y:S01]  /*16570*/  IADD3 R12, P2, R7.reuse, R218, RZ ;  /* 0x000000da070c7210 */ /* 0x048fe20007f5e0ff */
[----:B------:R3:W-:Y:S02]  /*16580*/  LDGSTS.E.BYPASS.LTC128B.128 [R4], [R10.64], !P5 ;  /* 0x000000000a047fae */ /* 0x0007e4000e901d4a */
[----:B------:R-:W-:Y:S01]  /*16590*/  IMAD.X R15, R2, 0x1, R193, P0 ;  /* 0x00000001020f7824 */ /* 0x000fe200000e06c1 */
[C---:B--2---:R-:W-:Y:S01]  /*165a0*/  IADD3 R6, P1, R7.reuse, R214, RZ ;  /* 0x000000d607067210 */ /* 0x044fe20007f3e0ff */
[----:B------:R3:W-:Y:S01]  /*165b0*/  LDGSTS.E.BYPASS.LTC128B.128 [R4+0x2000], [R8.64], !P4 ;  /* 0x0200000008047fae */ /* 0x0007e2000e101d4a */
[C---:B-1----:R-:W-:Y:S02]  /*165c0*/  IADD3.X R13, R0.reuse, R215, RZ, P2, !PT ;  /* 0x000000d7000d7210 */ /* 0x042fe400017fe4ff */
[----:B------:R-:W-:Y:S01]  /*165d0*/  IADD3 R20, P0, R7, R213, RZ ;  /* 0x000000d507147210 */ /* 0x000fe20007f1e0ff */
[----:B------:R3:W-:Y:S01]  /*165e0*/  LDGSTS.E.BYPASS.LTC128B.128 [R4+0x4000], [R14.64], !P6 ;  /* 0x040000000e047fae */ /* 0x0007e2000f101d4a */
[C---:B------:R-:W-:Y:S02]  /*165f0*/  IMAD.X R7, R0.reuse, 0x1, R217, P1 ;  /* 0x0000000100077824 */ /* 0x040fe400008e06d9 */
[----:B------:R-:W-:Y:S01]  /*16600*/  IADD3.X R21, R0, R193, RZ, P0, !PT ;  /* 0x000000c100157210 */ /* 0x000fe200007fe4ff */
[----:B------:R3:W-:Y:S04]  /*16610*/  LDGSTS.E.BYPASS.LTC128B.128 [R4+0x1000], [R12.64], !P5 ;  /* 0x010000000c047fae */ /* 0x0007e8000e901d4a */
[----:B------:R3:W-:Y:S04]  /*16620*/  LDGSTS.E.BYPASS.LTC128B.128 [R4+0x3000], [R6.64], !P4 ;  /* 0x0300000006047fae */ /* 0x0007e8000e101d4a */
[----:B------:R3:W-:Y:S02]  /*16630*/  LDGSTS.E.BYPASS.LTC128B.128 [R4+0x5000], [R20.64], !P6 ;  /* 0x0500000014047fae */ /* 0x0007e4000f101d4a */
.L_x_1676:
        /* <DEDUP_REMOVED lines=218> */
[----:B---3--:R-:W-:Y:S02]  /*173e0*/  FMNMX.FTZ R0, R181, R0, !PT ;  /* 0x00000000b5007209 */ /* 0x008fe40007810000 */
[----:B------:R-:W-:Y:S07]  /*173f0*/  IADD3 R16, R134, UR4, RZ ;  /* 0x0000000486107c10 */ /* 0x000fee000fffe0ff */
        /* <DEDUP_REMOVED lines=43> */
[----:B------:R-:W-:Y:S02]  /*176b0*/  IADD3 R8, R135, UR4, RZ ;  /* 0x0000000487087c10 */ /* 0x000fe4000fffe0ff */
[----:B-1----:R-:W-:Y:S05]  /*176c0*/  FMNMX.FTZ R2, R11, R2, !PT ;  /* 0x000000020b027209 */ /* 0x002fea0007810000 */
[----:B------:R-:W1:Y:S01]  /*176d0*/  SHFL.BFLY PT, R0, R9, 0x1, 0x1f ;  /* 0x0c201f0009007f89 */ /* 0x000e6200000e0000 */
[C---:B------:R-:W-:Y:S01]  /*176e0*/  FADD.FTZ R4, -R2.reuse, R133 ;  /* 0x0000008502047221 */ /* 0x040fe20000010100 */
[----:B------:R-:W-:Y:S01]  /*176f0*/  IADD3 R133, R187, R8, RZ ;  /* 0x00000008bb857210 */ /* 0x000fe20007ffe0ff */
[----:B------:R-:W-:Y:S02]  /*17700*/  FMUL.FTZ R148, R2, c[0x0][0x2d0] ;  /* 0x0000b40002947a20 */ /* 0x000fe40000410000 */
[----:B------:R-:W-:Y:S02]  /*17710*/  FMUL.FTZ R132, R4, c[0x0][0x2d0] ;  /* 0x0000b40004847a20 */ /* 0x000fe40000410000 */
[--C-:B------:R-:W-:Y:S01]  /*17720*/  FFMA.FTZ R171, R145, c[0x0][0x2d0], -R148.reuse ;  /* 0x0000b40091ab7a23 */ /* 0x100fe20000010894 */
[----:B------:R-:W2:Y:S01]  /*17730*/  LDSM.16.MT88.4 R20, [R133+0x100] ;  /* 0x000100008514783b */ /* 0x000ea20000004200 */
[--C-:B------:R-:W-:Y:S02]  /*17740*/  FFMA.FTZ R172, R165, c[0x0][0x2d0], -R148.reuse ;  /* 0x0000b400a5ac7a23 */ /* 0x100fe40000010894 */
[--C-:B------:R-:W-:Y:S01]  /*17750*/  FFMA.FTZ R170, R167, c[0x0][0x2d0], -R148.reuse ;  /* 0x0000b400a7aa7a23 */ /* 0x100fe20000010894 */
[----:B------:R-:W3:Y:S01]  /*17760*/  MUFU.EX2 R132, R132 ;  /* 0x0000008400847308 */ /* 0x000ee20000000800 */
[--C-:B------:R-:W-:Y:S02]  /*17770*/  FFMA.FTZ R169, R169, c[0x0][0x2d0], -R148.reuse ;  /* 0x0000b400a9a97a23 */ /* 0x100fe40000010894 */
[--C-:B------:R-:W-:Y:S01]  /*17780*/  FFMA.FTZ R178, R163, c[0x0][0x2d0], -R148.reuse ;  /* 0x0000b400a3b27a23 */ /* 0x100fe20000010894 */
[----:B------:R-:W-:Y:S01]  /*17790*/  LDSM.16.MT88.4 R136, [R133+0x2900] ;  /* 0x002900008588783b */ /* 0x000fe20000004200 */
[--C-:B------:R-:W-:Y:S02]  /*177a0*/  FFMA.FTZ R191, R157, c[0x0][0x2d0], -R148.reuse ;  /* 0x0000b4009dbf7a23 */ /* 0x100fe40000010894 */
[--C-:B------:R-:W-:Y:S01]  /*177b0*/  FFMA.FTZ R219, R153, c[0x0][0x2d0], -R148.reuse ;  /* 0x0000b40099db7a23 */ /* 0x100fe20000010894 */
[----:B-1----:R-:W-:Y:S02]  /*177c0*/  FMNMX.FTZ R0, R9, R0, !PT ;  /* 0x0000000009007209 */ /* 0x002fe40007810000 */
[----:B------:R-:W-:Y:S01]  /*177d0*/  MUFU.EX2 R172, R172 ;  /* 0x000000ac00ac7308 */ /* 0x000fe20000000800 */
[--C-:B------:R-:W-:Y:S02]  /*177e0*/  FFMA.FTZ R222, R151, c[0x0][0x2d0], -R148.reuse ;  /* 0x0000b40097de7a23 */ /* 0x100fe40000010894 */
[--C-:B------:R-:W-:Y:S02]  /*177f0*/  FFMA.FTZ R223, R149, c[0x0][0x2d0], -R148.reuse ;  /* 0x0000b40095df7a23 */ /* 0x100fe40000010894 */
[C---:B------:R-:W-:Y:S02]  /*17800*/  FMUL.FTZ R145, R0.reuse, c[0x0][0x2d0] ;  /* 0x0000b40000917a20 */ /* 0x040fe40000410000 */
[----:B------:R-:W-:Y:S02]  /*17810*/  FADD.FTZ R4, -R0, R3 ;  /* 0x0000000300047221 */ /* 0x000fe40000010100 */
[--C-:B------:R-:W-:Y:S01]  /*17820*/  FFMA.FTZ R168, R166, c[0x0][0x2d0], -R145.reuse ;  /* 0x0000b400a6a87a23 */ /* 0x100fe20000010891 */
[----:B------:R-:W1:Y:S01]  /*17830*/  MUFU.EX2 R171, R171 ;  /* 0x000000ab00ab7308 */ /* 0x000e620000000800 */
[--C-:B------:R-:W-:Y:S01]  /*17840*/  FFMA.FTZ R167, R164, c[0x0][0x2d0], -R145.reuse ;  /* 0x0000b400a4a77a23 */ /* 0x100fe20000010891 */
[----:B------:R-:W-:Y:S01]  /*17850*/  IADD3 R164, R187, R16, RZ ;  /* 0x00000010bba47210 */ /* 0x000fe20007ffe0ff */
[--C-:B------:R-:W-:Y:S02]  /*17860*/  FFMA.FTZ R166, R216, c[0x0][0x2d0], -R145.reuse ;  /* 0x0000b400d8a67a23 */ /* 0x100fe40000010891 */
[--C-:B------:R-:W-:Y:S02]  /*17870*/  FFMA.FTZ R165, R174, c[0x0][0x2d0], -R145.reuse ;  /* 0x0000b400aea57a23 */ /* 0x100fe40000010891 */
[----:B------:R-:W-:Y:S02]  /*17880*/  FMUL.FTZ R3, R4, c[0x0][0x2d0] ;  /* 0x0000b40004037a20 */ /* 0x000fe40000410000 */
[C---:B---3--:R-:W-:Y:S01]  /*17890*/  FMUL.FTZ R4, R132.reuse, R128 ;  /* 0x0000008084047220 */ /* 0x048fe20000410000 */
        /* <DEDUP_REMOVED lines=8> */
[C---:B------:R-:W-:Y:S01]  /*17920*/  FMUL.FTZ R25, R132.reuse, R109 ;  /* 0x0000006d84197220 */ /* 0x040fe20000410000 */
[----:B-1----:R-:W-:Y:S01]  /*17930*/  F2FP.BF16.PACK_AB R128, R171, R172 ;  /* 0x000000acab80723e */ /* 0x002fe200000010ff */
[C---:B------:R-:W-:Y:S02]  /*17940*/  FMUL.FTZ R32, R132.reuse, R100 ;  /* 0x0000006484207220 */ /* 0x040fe40000410000 */
[----:B------:R-:W-:Y:S02]  /*17950*/  FMUL.FTZ R33, R132, R101 ;  /* 0x0000006584217220 */ /* 0x000fe40000410000 */
[--C-:B------:R-:W-:Y:S01]  /*17960*/  FFMA.FTZ R183, R160, c[0x0][0x2d0], -R145.reuse ;  /* 0x0000b400a0b77a23 */ /* 0x100fe20000010891 */
[----:B------:R-:W1:Y:S01]  /*17970*/  MUFU.EX2 R169, R169 ;  /* 0x000000a900a97308 */ /* 0x000e620000000800 */
[--C-:B------:R-:W-:Y:S02]  /*17980*/  FFMA.FTZ R216, R155, c[0x0][0x2d0], -R148.reuse ;  /* 0x0000b4009bd87a23 */ /* 0x100fe40000010894 */
[--C-:B------:R-:W-:Y:S02]  /*17990*/  FFMA.FTZ R195, R156, c[0x0][0x2d0], -R145.reuse ;  /* 0x0000b4009cc37a23 */ /* 0x100fe40000010891 */
[--C-:B------:R-:W-:Y:S02]  /*179a0*/  FFMA.FTZ R220, R154, c[0x0][0x2d0], -R145.reuse ;  /* 0x0000b4009adc7a23 */ /* 0x100fe40000010891 */
[--C-:B------:R-:W-:Y:S02]  /*179b0*/  FFMA.FTZ R221, R152, c[0x0][0x2d0], -R145.reuse ;  /* 0x0000b40098dd7a23 */ /* 0x100fe40000010891 */
[----:B------:R-:W-:Y:S01]  /*179c0*/  LDSM.16.MT88.4 R152, [R134+UR4+0x3900] ;  /* 0x003900048698783b */ /* 0x000fe20008004200 */
[----:B------:R-:W-:Y:S01]  /*179d0*/  MUFU.EX2 R168, R168 ;  /* 0x000000a800a87308 */ /* 0x000fe20000000800 */
[--C-:B------:R-:W-:Y:S02]  /*179e0*/  FFMA.FTZ R224, R150, c[0x0][0x2d0], -R145.reuse ;  /* 0x0000b40096e07a23 */ /* 0x100fe40000010891 */
[--C-:B------:R-:W-:Y:S02]  /*179f0*/  FFMA.FTZ R225, R146, c[0x0][0x2d0], -R145.reuse ;  /* 0x0000b40092e17a23 */ /* 0x100fe40000010891 */
[C---:B---3--:R-:W-:Y:S02]  /*17a00*/  FMUL.FTZ R6, R3.reuse, R130 ;  /* 0x0000008203067220 */ /* 0x048fe40000410000 */
[C---:B------:R-:W-:Y:S02]  /*17a10*/  FMUL.FTZ R7, R3.reuse, R131 ;  /* 0x0000008303077220 */ /* 0x040fe40000410000 */
[C---:B------:R-:W-:Y:S01]  /*17a20*/  FMUL.FTZ R10, R3.reuse, R126 ;  /* 0x0000007e030a7220 */ /* 0x040fe20000410000 */
[----:B------:R-:W3:Y:S01]  /*17a30*/  MUFU.EX2 R167, R167 ;  /* 0x000000a700a77308 */ /* 0x000ee20000000800 */
        /* <DEDUP_REMOVED lines=18> */
[----:B---3--:R-:W-:Y:S01]  /*17b60*/  F2FP.BF16.PACK_AB R129, R167, R168 ;  /* 0x000000a8a781723e */ /* 0x008fe200000010ff */
        /* <DEDUP_REMOVED lines=306> */
[----:B------:R-:W-:Y:S05]  /*18e90*/  IMAD R3, R204, c[0x0][0x1e4], R3 ;  /* 0x00007900cc037a24 */ /* 0x000fea00078e0203 */
[----:B------:R-:W-:Y:S01]  /*18ea0*/  IADD3 R5, R5, R3, RZ ;  /* 0x0000000305057210 */ /* 0x000fe20007ffe0ff */
[----:B-1----:R-:W-:Y:S04]  /*18eb0*/  IMAD.U32 R8, RZ, RZ, UR6 ;  /* 0x00000006ff087e24 */ /* 0x002fe8000f8e00ff */
[----:B------:R-:W-:Y:S01]  /*18ec0*/  IMAD R8, R8, 0x3000, R205 ;  /* 0x0000300008087824 */ /* 0x000fe200078e02cd */
[----:B--2---:R-:W-:Y:S01]  /*18ed0*/  SHF.R.S32.HI R6, RZ, 0x1f, R203 ;  /* 0x0000001fff067819 */ /* 0x004fe200000114cb */
[C---:B------:R-:W-:Y:S04]  /*18ee0*/  IMAD.WIDE.U32 R4, R203.reuse, c[0x0][0x1f0], R4 ;  /* 0x00007c00cb047a25 */ /* 0x040fe800078e0004 */
[----:B------:R-:W-:Y:S01]  /*18ef0*/  IMAD R6, R6, c[0x0][0x1f0], RZ ;  /* 0x00007c0006067a24 */ /* 0x000fe200078e02ff */
[----:B------:R-:W-:Y:S03]  /*18f00*/  IADD3 R4, P0, R208, R4, RZ ;  /* 0x00000004d0047210 */ /* 0x000fe60007f1e0ff */
[----:B------:R-:W-:Y:S05]  /*18f10*/  IMAD R6, R203, c[0x0][0x1f4], R6 ;  /* 0x00007d00cb067a24 */ /* 0x000fea00078e0206 */
[----:B------:R-:W-:Y:S02]  /*18f20*/  IADD3.X R3, R199, R5, R6, P0, !PT ;  /* 0x00000005c7037210 */ /* 0x000fe400007fe406 */
[C---:B------:R-:W-:Y:S04]  /*18f30*/  LEA R17, P0, R4.reuse, c[0x0][0x1c8], 0x1 ;  /* 0x0000720004117a11 */ /* 0x040fe800078008ff */
[----:B------:R-:W-:Y:S01]  /*18f40*/  LEA.HI.X R16, R4, c[0x0][0x1cc], R3, 0x1, P0 ;  /* 0x0000730004107a11 */ /* 0x000fe200000f0c03 */
[----:B------:R-:W1:Y:S01]  /*18f50*/  SHFL.IDX PT, R7, R17, RZ, 0x181f ;  /* 0x00181fff11077589 */ /* 0x000e6200000e0000 */
[----:B------:R-:W-:Y:S03]  /*18f60*/  IMAD.SHL.U32 R3, R8, 0x2, RZ ;  /* 0x0000000208037824 */ /* 0x000fe600078e00ff */
[----:B------:R-:W2:Y:S04]  /*18f70*/  SHFL.IDX PT, R6, R16, RZ, 0x181f ;  /* 0x00181fff10067589 */ /* 0x000ea800000e0000 */
[----:B------:R-:W3:Y:S04]  /*18f80*/  SHFL.IDX PT, R5, R17, 0x1, 0x181f ;  /* 0x00381f0011057f89 */ /* 0x000ee800000e0000 */
[----:B------:R4:W5:Y:S01]  /*18f90*/  SHFL.IDX PT, R4, R16, 0x1, 0x181f ;  /* 0x00381f0010047f89 */ /* 0x00096200000e0000 */
[C---:B-1----:R-:W-:Y:S02]  /*18fa0*/  IADD3 R12, P0, R7.reuse, R218, RZ ;  /* 0x000000da070c7210 */ /* 0x042fe40007f1e0ff */
[C---:B------:R-:W-:Y:S03]  /*18fb0*/  IADD3 R10, P1, R7.reuse, R214, RZ ;  /* 0x000000d6070a7210 */ /* 0x040fe60007f3e0ff */
[C---:B--2---:R-:W-:Y:S01]  /*18fc0*/  IMAD.X R13, R6.reuse, 0x1, R215, P0 ;  /* 0x00000001060d7824 */ /* 0x044fe200000e06d7 */
[----:B------:R-:W-:Y:S02]  /*18fd0*/  IADD3 R14, P0, R7, R213, RZ ;  /* 0x000000d5070e7210 */ /* 0x000fe40007f1e0ff */
[C---:B------:R-:W-:Y:S02]  /*18fe0*/  IADD3.X R11, R6.reuse, R217, RZ, P1, !PT ;  /* 0x000000d9060b7210 */ /* 0x040fe40000ffe4ff */
[----:B------:R1:W-:Y:S01]  /*18ff0*/  LDGSTS.E.BYPASS.LTC128B.128 [R3+0xc100], [R12.64], !P5 ;  /* 0x0c1000000c037fae */ /* 0x0003e2000e901d4a */
[C---:B---3--:R-:W-:Y:S01]  /*19000*/  IADD3 R8, P2, R5.reuse, R218, RZ ;  /* 0x000000da05087210 */ /* 0x048fe20007f5e0ff */
[----:B------:R-:W-:Y:S01]  /*19010*/  IMAD.X R15, R6, 0x1, R193, P0 ;  /* 0x00000001060f7824 */ /* 0x000fe200000e06c1 */
        /* <DEDUP_REMOVED lines=10> */
.L_x_1677:
        /* <DEDUP_REMOVED lines=10> */
.L_x_1675:
[----:B------:R-:W2:Y:S01]  /*19160*/  SHFL.BFLY PT, R4, R207, 0x2, 0x1f ;  /* 0x0c401f00cf047f89 */ /* 0x000ea200000e0000 */
[----:B------:R-:W-:-:S02]  /*19170*/  MOV R11, 0xff800000 ;  /* 0xff800000000b7802 */ /* 0x000fc40000000f00 */
[----:B------:R-:W-:Y:S01]  /*19180*/  MOV R12, 0xff800000 ;  /* 0xff800000000c7802 */ /* 0x000fe20000000f00 */
[----:B-1----:R-:W1:Y:S01]  /*19190*/  SHFL.BFLY PT, R3, R212, 0x2, 0x1f ;  /* 0x0c401f00d4037f89 */ /* 0x002e6200000e0000 */
[----:B------:R-:W-:Y:S01]  /*191a0*/  PLOP3.LUT P2, PT, PT, PT, PT, 0x8, 0x0 ;  /* 0x000000000000781c */ /* 0x000fe20003f4e170 */
[----:B--2---:R-:W-:Y:S02]  /*191b0*/  FADD.FTZ R7, R4, R207 ;  /* 0x000000cf04077221 */ /* 0x004fe40000010000 */
[----:B------:R-:W-:Y:S01]  /*191c0*/  CS2R R4, SRZ ;  /* 0x0000000000047805 */ /* 0x000fe2000001ff00 */
[----:B-1----:R-:W-:Y:S02]  /*191d0*/  FADD.FTZ R8, R3, R212 ;  /* 0x000000d403087221 */ /* 0x002fe40000010000 */
[----:B------:R-:W1:Y:S04]  /*191e0*/  SHFL.BFLY PT, R6, R7, 0x1, 0x1f ;  /* 0x0c201f0007067f89 */ /* 0x000e6800000e0000 */
[----:B------:R-:W2:Y:S01]  /*191f0*/  SHFL.BFLY PT, R3, R8, 0x1, 0x1f ;  /* 0x0c201f0008037f89 */ /* 0x000ea200000e0000 */
[----:B-1----:R-:W-:-:S02]  /*19200*/  FADD.FTZ R6, R7, R6 ;  /* 0x0000000607067221 */ /* 0x002fc40000010000 */
[----:B--2---:R-:W-:-:S03]  /*19210*/  FADD.FTZ R3, R3, R8 ;  /* 0x0000000803037221 */ /* 0x004fc60000010000 */
[----:B------:R-:W-:Y:S02]  /*19220*/  FSETP.NE.FTZ.AND P1, PT, R6, RZ, PT ;  /* 0x000000ff0600720b */ /* 0x000fe40003f35000 */
[----:B------:R-:W-:-:S11]  /*19230*/  FSETP.NE.FTZ.AND P0, PT, R3, RZ, PT ;  /* 0x000000ff0300720b */ /* 0x000fd60003f15000 */
[----:B------:R-:W1:Y:S01]  /*19240*/  @P1 MUFU.RCP R5, R6 ;  /* 0x0000000600051308 */ /* 0x000e620000001000 */
[----:B------:R-:W-:Y:S02]  /*19250*/  @P1 MOV R14, 0x3f317218 ;  /* 0x3f317218000e1802 */ /* 0x000fe40000000f00 */
[----:B------:R-:W-:-:S05]  /*19260*/  @P0 MOV R15, 0x3f317218 ;  /* 0x3f317218000f0802 */ /* 0x000fca0000000f00 */
[----:B------:R-:W2:Y:S08]  /*19270*/  @P1 MUFU.LG2 R6, R6 ;  /* 0x0000000600061308 */ /* 0x000eb00000000c00 */
[----:B------:R-:W-:Y:S01]  /*19280*/  @P0 MUFU.RCP R4, R3 ;  /* 0x0000000300040308 */ /* 0x000fe20000001000 */
[C---:B-1----:R-:W-:Y:S02]  /*19290*/  FMUL.FTZ R128, R5.reuse, R128 ;  /* 0x0000008005807220 */ /* 0x042fe40000410000 */
[----:B------:R-:W-:-:S02]  /*192a0*/  FMUL.FTZ R129, R5, R129 ;  /* 0x0000008105817220 */ /* 0x000fc40000410000 */
[C---:B------:R-:W-:Y:S02]  /*192b0*/  FMUL.FTZ R124, R5.reuse, R124 ;  /* 0x0000007c057c7220 */ /* 0x040fe40000410000 */
[C---:B------:R-:W-:Y:S01]  /*192c0*/  FMUL.FTZ R125, R5.reuse, R125 ;  /* 0x0000007d057d7220 */ /* 0x040fe20000410000 */
[----:B------:R-:W1:Y:S01]  /*192d0*/  @P0 MUFU.LG2 R3, R3 ;  /* 0x0000000300030308 */ /* 0x000e620000000c00 */
[----:B--2---:R-:W-:Y:S02]  /*192e0*/  @P1 FMUL.FTZ R13, R6, 0.69314718246459960938 ;  /* 0x3f317218060d1820 */ /* 0x004fe40000410000 */
[----:B------:R-:W-:Y:S02]  /*192f0*/  @P1 FMUL.FTZ R6, R14, c[0x0][0x2d0] ;  /* 0x0000b4000e061a20 */ /* 0x000fe40000410000 */
[C---:B------:R-:W-:Y:S02]  /*19300*/  FMUL.FTZ R120, R5.reuse, R120 ;  /* 0x0000007805787220 */ /* 0x040fe40000410000 */
[----:B------:R-:W-:-:S02]  /*19310*/  FMUL.FTZ R121, R5, R121 ;  /* 0x0000007905797220 */ /* 0x000fc40000410000 */
[C---:B------:R-:W-:Y:S02]  /*19320*/  FMUL.FTZ R116, R5.reuse, R116 ;  /* 0x0000007405747220 */ /* 0x040fe40000410000 */
[C---:B------:R-:W-:Y:S02]  /*19330*/  FMUL.FTZ R117, R5.reuse, R117 ;  /* 0x0000007505757220 */ /* 0x040fe40000410000 */
[C---:B------:R-:W-:Y:S02]  /*19340*/  FMUL.FTZ R112, R5.reuse, R112 ;  /* 0x0000007005707220 */ /* 0x040fe40000410000 */
[----:B------:R-:W-:Y:S02]  /*19350*/  FMUL.FTZ R113, R5, R113 ;  /* 0x0000007105717220 */ /* 0x000fe40000410000 */
[----:B-1----:R-:W-:Y:S02]  /*19360*/  @P0 FMUL.FTZ R14, R3, 0.69314718246459960938 ;  /* 0x3f317218030e0820 */ /* 0x002fe40000410000 */
        /* <DEDUP_REMOVED lines=89> */
.L_x_1617:
[----:B------:R-:W-:Y:S01]  /*19900*/  SHF.R.S32.HI R0, RZ, 0x1f, R196 ;  /* 0x0000001fff007819 */ /* 0x000fe200000114c4 */
[----:B------:R-:W-:Y:S05]  /*19910*/  @P2 BRA `(.L_x_1679) ;  /* 0x0000169000002947 */ /* 0x000fea0003800000 */
[----:B------:R-:W1:Y:S01]  /*19920*/  S2R R2, SR_TID.X ;  /* 0x0000000000027919 */ /* 0x000e620000002100 */
[----:B------:R-:W-:Y:S02]  /*19930*/  F2FP.BF16.PACK_AB R9, R10, R9 ;  /* 0x000000090a09723e */ /* 0x000fe400000010ff */
        /* <DEDUP_REMOVED lines=12> */
[----:B-1----:R-:W-:Y:S02]  /*19a00*/  SHF.R.S32.HI R3, RZ, 0x1f, R2 ;  /* 0x0000001fff037819 */ /* 0x002fe40000011402 */
[----:B------:R-:W-:Y:S02]  /*19a10*/  F2FP.BF16.PACK_AB R108, R109, R108 ;  /* 0x0000006c6d6c723e */ /* 0x000fe400000010ff */
[----:B------:R-:W-:-:S02]  /*19a20*/  LEA.HI R4, R3, R2, RZ, 0x2 ;  /* 0x0000000203047211 */ /* 0x000fc400078f10ff */
[----:B------:R-:W-:Y:S02]  /*19a30*/  F2FP.BF16.PACK_AB R110, R111, R110 ;  /* 0x0000006e6f6e723e */ /* 0x000fe400000010ff */
        /* <DEDUP_REMOVED lines=24> */
[----:B------:R-:W-:Y:S01]  /*19bc0*/  F2FP.BF16.PACK_AB R40, R41, R40 ;  /* 0x000000282928723e */ /* 0x000fe200000010ff */
[----:B------:R-:W-:Y:S01]  /*19bd0*/  IMAD.SHL.U32 R17, R16, 0x2, RZ ;  /* 0x0000000210117824 */ /* 0x000fe200078e00ff */
[----:B------:R-:W-:Y:S02]  /*19be0*/  F2FP.BF16.PACK_AB R42, R43, R42 ;  /* 0x0000002a2b2a723e */ /* 0x000fe400000010ff */
[----:B------:R-:W-:Y:S02]  /*19bf0*/  F2FP.BF16.PACK_AB R44, R45, R44 ;  /* 0x0000002c2d2c723e */ /* 0x000fe400000010ff */
        /* <DEDUP_REMOVED lines=12> */
[--C-:B------:R-:W-:Y:S01]  /*19cc0*/  IMAD.IADD R13, R10, 0x1, R5.reuse ;  /* 0x000000010a0d7824 */ /* 0x100fe200078e0205 */
[----:B------:R-:W-:Y:S01]  /*19cd0*/  STS [R5+0x400], R126 ;  /* 0x0004007e05007388 */ /* 0x000fe20000000800 */
[----:B------:R-:W-:Y:S01]  /*19ce0*/  F2FP.BF16.PACK_AB R50, R51, R50 ;  /* 0x000000323332723e */ /* 0x000fe200000010ff */
[----:B------:R-:W-:Y:S01]  /*19cf0*/  IMAD.MOV.U32 R10, RZ, RZ, 0x4 ;  /* 0x00000004ff0a7424 */ /* 0x000fe200078e00ff */
[----:B------:R-:W-:Y:S01]  /*19d00*/  F2FP.BF16.PACK_AB R52, R53, R52 ;  /* 0x000000343534723e */ /* 0x000fe200000010ff */
[--C-:B------:R-:W-:Y:S01]  /*19d10*/  IMAD.IADD R21, R17, 0x1, R14.reuse ;  /* 0x0000000111157824 */ /* 0x100fe200078e020e */
        /* <DEDUP_REMOVED lines=36> */
[----:B------:R-:W-:Y:S01]  /*19f60*/  ISETP.NE.U32.AND P1, PT, RZ, c[0x0][0x508], PT ;  /* 0x00014200ff007a0c */ /* 0x000fe20003f25070 */
[----:B------:R-:W-:Y:S01]  /*19f70*/  STS [R17+0x4080], R36 ;  /* 0x0040802411007388 */ /* 0x000fe20000000800 */
[----:B------:R-:W-:Y:S02]  /*19f80*/  ISETP.NE.U32.AND P0, PT, RZ, c[0x0][0x500], PT ;  /* 0x00014000ff007a0c */ /* 0x000fe40003f05070 */
[----:B------:R-:W-:Y:S01]  /*19f90*/  ISETP.NE.AND.EX P1, PT, RZ, c[0x0][0x50c], PT, P1 ;  /* 0x00014300ff007a0c */ /* 0x000fe20003f25310 */
[----:B------:R-:W-:Y:S01]  /*19fa0*/  STS [R17+0x4480], R38 ;  /* 0x0044802611007388 */ /* 0x000fe20000000800 */
[----:B------:R-:W-:-:S03]  /*19fb0*/  ISETP.NE.AND.EX P0, PT, RZ, c[0x0][0x504], PT, P0 ;  /* 0x00014100ff007a0c */ /* 0x000fc60003f05300 */
        /* <DEDUP_REMOVED lines=26> */
[----:B-1----:R-:W-:-:S03]  /*1a160*/  IMAD.WIDE R18, R197, R10, c[0x0][0x500] ;  /* 0x00014000c5127625 */ /* 0x002fc600078e020a */
[----:B------:R3:W-:Y:S04]  /*1a170*/  STS [R25+0x8080], R8 ;  /* 0x0080800819007388 */ /* 0x0007e80000000800 */
[----:B------:R3:W-:Y:S04]  /*1a180*/  STS [R25+0x8480], R94 ;  /* 0x0084805e19007388 */ /* 0x0007e80000000800 */
[----:B------:R3:W-:Y:S04]  /*1a190*/  STS [R27+0x8000], R96 ;  /* 0x008000601b007388 */ /* 0x0007e80000000800 */
[----:B------:R3:W-:Y:S04]  /*1a1a0*/  STS [R27+0x8400], R98 ;  /* 0x008400621b007388 */ /* 0x0007e80000000800 */
[----:B------:R-:W-:Y:S01]  /*1a1b0*/  BAR.SYNC.DEFER_BLOCKING 0x1, 0x100 ;  /* 0x0044000000007b1d */ /* 0x000fe20000010000 */
[----:B------:R-:W-:-:S02]  /*1a1c0*/  IMAD.MOV.U32 R5, RZ, RZ, c[0x0][0x388] ;  /* 0x0000e200ff057624 */ /* 0x000fc400078e00ff */
[----:B--2---:R-:W-:-:S03]  /*1a1d0*/  @P1 IMAD.WIDE R20, R197, R10, c[0x0][0x508] ;  /* 0x00014200c5141625 */ /* 0x004fc600078e020a */
        /* <DEDUP_REMOVED lines=10> */
.L_x_1680:
[----:B---3--:R-:W-:Y:S01]  /*1a280*/  LOP3.LUT R7, R6, 0xffffffe0, RZ, 0xc0, !PT ;  /* 0xffffffe006077812 */ /* 0x008fe200078ec0ff */
        /* <DEDUP_REMOVED lines=8> */
[----:B------:R-:W-:Y:S01]  /*1a310*/  BSSY B0, `(.L_x_1681) ;  /* 0x0000081000007945 */ /* 0x000fe20003800000 */
[----:B------:R-:W-:-:S02]  /*1a320*/  SHF.R.S32.HI R7, RZ, 0x1f, R8 ;  /* 0x0000001fff077819 */ /* 0x000fc40000011408 */
[----:B------:R-:W-:Y:S01]  /*1a330*/  LOP3.LUT R13, R13, 0xffffff8, RZ, 0xc0, !PT ;  /* 0x0ffffff80d0d7812 */ /* 0x000fe200078ec0ff */
[----:B------:R-:W-:Y:S01]  /*1a340*/  IMAD.IADD R15, R15, 0x1, -R6 ;  /* 0x000000010f0f7824 */ /* 0x000fe200078e0a06 */
[----:B------:R-:W-:Y:S02]  /*1a350*/  LEA.HI R7, R7, R8, RZ, 0x2 ;  /* 0x0000000807077211 */ /* 0x000fe400078f10ff */
[----:B------:R-:W-:Y:S01]  /*1a360*/  IADD3 R4, R4, -R13, RZ ;  /* 0x8000000d04047210 */ /* 0x000fe20007ffe0ff */
[----:B------:R-:W-:Y:S01]  /*1a370*/  IMAD R13, R17, c[0x0][0x3a0], RZ ;  /* 0x0000e800110d7a24 */ /* 0x000fe200078e02ff */
[----:B------:R-:W-:Y:S02]  /*1a380*/  SHF.R.S32.HI R7, RZ, 0x2, R7 ;  /* 0x00000002ff077819 */ /* 0x000fe40000011407 */
[----:B------:R-:W-:Y:S01]  /*1a390*/  ISETP.NE.AND P1, PT, R9, 0x1, PT ;  /* 0x000000010900780c */ /* 0x000fe20003f25270 */
[----:B------:R-:W-:Y:S01]  /*1a3a0*/  IMAD R13, R16, c[0x0][0x3a4], R13 ;  /* 0x0000e900100d7a24 */ /* 0x000fe200078e020d */
[----:B------:R-:W-:Y:S01]  /*1a3b0*/  LOP3.LUT P2, RZ, R8, 0x3, RZ, 0xc0, !PT ;  /* 0x0000000308ff7812 */ /* 0x000fe2000784c0ff */
[----:B------:R-:W-:Y:S01]  /*1a3c0*/  IMAD R4, R4, 0x10, R7 ;  /* 0x0000001004047824 */ /* 0x000fe200078e0207 */
[----:B------:R-:W-:Y:S01]  /*1a3d0*/  LEA.HI R8, R3, R2, RZ, 0x3 ;  /* 0x0000000203087211 */ /* 0x000fe200078f18ff */
[----:B------:R-:W-:Y:S01]  /*1a3e0*/  IMAD R7, R0, c[0x0][0x490], RZ ;  /* 0x0001240000077a24 */ /* 0x000fe200078e02ff */
[----:B------:R-:W-:Y:S01]  /*1a3f0*/  MOV R18, R16 ;  /* 0x0000001000127202 */ /* 0x000fe20000000f00 */
[----:B------:R-:W-:Y:S01]  /*1a400*/  IMAD R6, R15, 0x8, R4 ;  /* 0x000000080f067824 */ /* 0x000fe200078e0204 */
[----:B------:R-:W-:Y:S01]  /*1a410*/  LEA.HI R3, R3, R2, RZ, 0x6 ;  /* 0x0000000203037211 */ /* 0x000fe200078f30ff */
[----:B------:R-:W-:Y:S01]  /*1a420*/  IMAD R17, R196, c[0x0][0x494], R7 ;  /* 0x00012500c4117a24 */ /* 0x000fe200078e0207 */
[----:B------:R-:W-:Y:S01]  /*1a430*/  LOP3.LUT R7, R8, 0xfffffff8, RZ, 0xc0, !PT ;  /* 0xfffffff808077812 */ /* 0x000fe200078ec0ff */
[----:B------:R-:W-:Y:S01]  /*1a440*/  IMAD.WIDE.U32 R14, R16, c[0x0][0x3a0], RZ ;  /* 0x0000e800100e7a25 */ /* 0x000fe200078e00ff */
[----:B-1----:R-:W-:-:S02]  /*1a450*/  LEA R9, R57, R6, 0x7 ;  /* 0x0000000639097211 */ /* 0x002fc400078e38ff */
[----:B------:R-:W-:Y:S01]  /*1a460*/  SHF.R.S32.HI R8, RZ, 0x3, R8 ;  /* 0x00000003ff087819 */ /* 0x000fe20000011408 */
[----:B------:R-:W-:Y:S01]  /*1a470*/  IMAD.WIDE.U32 R18, R196, c[0x0][0x490], R18 ;  /* 0x00012400c4127a25 */ /* 0x000fe200078e0012 */
[----:B------:R-:W-:-:S03]  /*1a480*/  IADD3 R15, R15, R13, RZ ;  /* 0x0000000d0f0f7210 */ /* 0x000fc60007ffe0ff */
[----:B------:R-:W-:-:S04]  /*1a490*/  @P1 IMAD.HI.U32 R10, R9, c[0x0][0x4ec], RZ ;  /* 0x00013b00090a1a27 */ /* 0x000fc800078e00ff */
[----:B------:R-:W-:Y:S01]  /*1a4a0*/  IMAD.MOV.U32 R6, RZ, RZ, R9 ;  /* 0x000000ffff067224 */ /* 0x000fe200078e0009 */
[----:B------:R-:W-:Y:S01]  /*1a4b0*/  @P1 SHF.R.U32.HI R6, RZ, c[0x0][0x4f0], R10 ;  /* 0x00013c00ff061a19 */ /* 0x000fe2000001160a */
[----:B------:R-:W-:Y:S01]  /*1a4c0*/  IMAD.IADD R7, R2, 0x1, -R7 ;  /* 0x0000000102077824 */ /* 0x000fe200078e0a07 */
[----:B------:R-:W-:Y:S01]  /*1a4d0*/  SHF.R.S32.HI R2, RZ, 0x1f, R197 ;  /* 0x0000001fff027819 */ /* 0x000fe200000114c5 */
[----:B------:R-:W-:Y:S01]  /*1a4e0*/  IMAD.IADD R19, R19, 0x1, R17 ;  /* 0x0000000113137824 */ /* 0x000fe200078e0211 */
[----:B------:R-:W-:Y:S01]  /*1a4f0*/  SEL R197, R197, RZ, !P0 ;  /* 0x000000ffc5c57207 */ /* 0x000fe20004000000 */
[----:B------:R-:W-:Y:S01]  /*1a500*/  IMAD R17, R0, c[0x0][0x3e8], RZ ;  /* 0x0000fa0000117a24 */ /* 0x000fe200078e02ff */
[----:B------:R-:W-:Y:S01]  /*1a510*/  SEL R2, R2, RZ, !P0 ;  /* 0x000000ff02027207 */ /* 0x000fe20004000000 */
[----:B------:R-:W-:Y:S01]  /*1a520*/  IMAD.MOV R10, RZ, RZ, -R6 ;  /* 0x000000ffff0a7224 */ /* 0x000fe200078e0a06 */
[----:B------:R-:W-:Y:S01]  /*1a530*/  LEA R0, R7, R8, 0x5 ;  /* 0x0000000807007211 */ /* 0x000fe200078e28ff */
[----:B------:R-:W-:-:S02]  /*1a540*/  IMAD R17, R196, c[0x0][0x3ec], R17 ;  /* 0x0000fb00c4117a24 */ /* 0x000fc400078e0211 */
[----:B------:R-:W-:-:S04]  /*1a550*/  IMAD.WIDE.U32 R14, R196, c[0x0][0x3e8], R14 ;  /* 0x0000fa00c40e7a25 */ /* 0x000fc800078e000e */
[----:B------:R-:W-:Y:S01]  /*1a560*/  IMAD R10, R10, c[0x0][0x4e8], R9 ;  /* 0x00013a000a0a7a24 */ /* 0x000fe200078e0209 */
[----:B------:R-:W-:Y:S01]  /*1a570*/  IADD3 R15, R15, R17, RZ ;  /* 0x000000110f0f7210 */ /* 0x000fe20007ffe0ff */
[----:B------:R-:W-:-:S04]  /*1a580*/  IMAD.WIDE.U32 R18, R197, c[0x0][0x498], R18 ;  /* 0x00012600c5127a25 */ /* 0x000fc800078e0012 */
        /* <DEDUP_REMOVED lines=15> */
[----:B------:R-:W-:Y:S02]  /*1a680*/  IMAD R17, R10, c[0x0][0x48c], R17 ;  /* 0x000123000a117a24 */ /* 0x000fe400078e0211 */
[----:B------:R-:W-:Y:S01]  /*1a690*/  IMAD.SHL.U32 R0, R7, 0x8, RZ ;  /* 0x0000000807007824 */ /* 0x000fe200078e00ff */
[----:B------:R-:W-:Y:S01]  /*1a6a0*/  LEA R7, P0, R20, c[0x0][0x450], 0x2 ;  /* 0x0001140014077a11 */ /* 0x000fe200078010ff */
[----:B------:R-:W-:Y:S01]  /*1a6b0*/  IMAD R10, R2, c[0x0][0x3f0], RZ ;  /* 0x0000fc00020a7a24 */ /* 0x000fe200078e02ff */
[----:B------:R-:W-:Y:S01]  /*1a6c0*/  IADD3 R17, R21, R17, RZ ;  /* 0x0000001115117210 */ /* 0x000fe20007ffe0ff */
[----:B------:R-:W-:Y:S01]  /*1a6d0*/  IMAD.WIDE.U32 R14, R197, c[0x0][0x3f0], R14 ;  /* 0x0000fc00c50e7a25 */ /* 0x000fe200078e000e */
[----:B------:R-:W-:Y:S01]  /*1a6e0*/  SHF.R.U32.HI R2, RZ, 0x3, R13 ;  /* 0x00000003ff027819 */ /* 0x000fe2000001160d */
[----:B------:R-:W-:Y:S01]  /*1a6f0*/  SHFL.IDX PT, R48, R7, RZ, 0x1c1f ;  /* 0x001c1fff07307589 */ /* 0x000fe200000e0000 */
[----:B------:R-:W-:Y:S01]  /*1a700*/  LOP3.LUT R13, R13, 0x38, R0, 0xf8, !PT ;  /* 0x000000380d0d7812 */ /* 0x000fe200078ef800 */
[----:B------:R-:W-:Y:S01]  /*1a710*/  IMAD R10, R197, c[0x0][0x3f4], R10 ;  /* 0x0000fd00c50a7a24 */ /* 0x000fe200078e020a */
[----:B------:R-:W-:Y:S01]  /*1a720*/  LEA.HI.X R17, R20, c[0x0][0x454], R17, 0x2, P0 ;  /* 0x0001150014117a11 */ /* 0x000fe200000f1411 */
[----:B------:R-:W-:Y:S01]  /*1a730*/  SHFL.IDX PT, R50, R7, 0x1, 0x1c1f ;  /* 0x003c1f0007327f89 */ /* 0x000fe200000e0000 */
[----:B------:R-:W-:Y:S01]  /*1a740*/  LOP3.LUT R13, R13, R2, RZ, 0x3c, !PT ;  /* 0x000000020d0d7212 */ /* 0x000fe200078e3cff */
[----:B------:R-:W-:-:S02]  /*1a750*/  IMAD.MOV R2, RZ, RZ, -R6 ;  /* 0x000000ffff027224 */ /* 0x000fc400078e0a06 */
[----:B------:R-:W1:Y:S01]  /*1a760*/  SHFL.IDX PT, R49, R17, RZ, 0x1c1f ;  /* 0x001c1fff11317589 */ /* 0x000e6200000e0000 */
[----:B------:R-:W-:Y:S02]  /*1a770*/  IMAD.IADD R19, R15, 0x1, R10 ;  /* 0x000000010f137824 */ /* 0x000fe400078e020a */
[----:B------:R-:W-:Y:S01]  /*1a780*/  IMAD R15, R2, c[0x0][0x4e8], R9 ;  /* 0x00013a00020f7a24 */ /* 0x000fe200078e0209 */
[----:B------:R-:W2:Y:S01]  /*1a790*/  SHFL.IDX PT, R51, R17, 0x1, 0x1c1f ;  /* 0x003c1f0011337f89 */ /* 0x000ea200000e0000 */
[----:B------:R-:W-:Y:S01]  /*1a7a0*/  LEA R9, R57, R4, 0x7 ;  /* 0x0000000439097211 */ /* 0x000fe200078e38ff */
[----:B-----5:R-:W-:Y:S01]  /*1a7b0*/  IMAD R2, R5, c[0x0][0x4e8], RZ ;  /* 0x00013a0005027a24 */ /* 0x020fe200078e02ff */
[----:B------:R-:W-:Y:S01]  /*1a7c0*/  LEA R57, R57, R8, 0x7 ;  /* 0x0000000839397211 */ /* 0x000fe200078e38ff */
[----:B------:R-:W-:Y:S01]  /*1a7d0*/  IMAD R21, R16, c[0x0][0x3e0], RZ ;  /* 0x0000f80010157a24 */ /* 0x000fe200078e02ff */
[C---:B------:R-:W-:Y:S01]  /*1a7e0*/  IADD3 R5, R9.reuse, 0x8, RZ ;  /* 0x0000000809057810 */ /* 0x040fe20007ffe0ff */
[----:B------:R-:W-:Y:S01]  /*1a7f0*/  IMAD.MOV.U32 R18, RZ, RZ, R14 ;  /* 0x000000ffff127224 */ /* 0x000fe200078e000e */
[-C--:B------:R-:W-:Y:S01]  /*1a800*/  ISETP.GE.OR P1, PT, R9, R2.reuse, P2 ;  /* 0x000000020900720c */ /* 0x080fe20001726670 */
[C---:B------:R-:W-:Y:S01]  /*1a810*/  IMAD R21, R6.reuse, c[0x0][0x3e4], R21 ;  /* 0x0000f90006157a24 */ /* 0x040fe200078e0215 */
[----:B------:R-:W-:Y:S01]  /*1a820*/  ISETP.GE.OR P0, PT, R5, R2, P2 ;  /* 0x000000020500720c */ /* 0x000fe20001706670 */
[----:B------:R-:W-:Y:S01]  /*1a830*/  IMAD.WIDE.U32 R18, R6, c[0x0][0x3e0], R18 ;  /* 0x0000f80006127a25 */ /* 0x000fe200078e0012 */
[----:B------:R-:W-:-:S02]  /*1a840*/  SHF.L.U32 R6, R3, 0x3, RZ ;  /* 0x0000000303067819 */ /* 0x000fc400000006ff */
        /* <DEDUP_REMOVED lines=45> */
.L_x_1682:
[----:B--2---:R-:W-:Y:S05]  /*1ab20*/  BSYNC B0 ;  /* 0x0000000000007941 */ /* 0x004fea0003800000 */
.L_x_1681:
        /* <DEDUP_REMOVED lines=23> */
.L_x_1684:
[----:B------:R-:W-:Y:S05]  /*1aca0*/  BSYNC B0 ;  /* 0x0000000000007941 */ /* 0x000fea0003800000 */
.L_x_1683:
        /* <DEDUP_REMOVED lines=23> */
.L_x_1686:
[----:B------:R-:W-:Y:S05]  /*1ae20*/  BSYNC B0 ;  /* 0x0000000000007941 */ /* 0x000fea0003800000 */
.L_x_1685:
        /* <DEDUP_REMOVED lines=24> */
.L_x_1679:
        /* <DEDUP_REMOVED lines=18> */
.L_x_1687:
[----:B-1----:R-:W1:Y:S01]  /*1b0d0*/  S2R R2, SR_TID.X ;  /* 0x0000000000027919 */ /* 0x002e620000002100 */
[----:B------:R-:W-:Y:S01]  /*1b0e0*/  SHF.R.S32.HI R5, RZ, 0x1f, R197 ;  /* 0x0000001fff057819 */ /* 0x000fe200000114c5 */
[----:B------:R-:W-:Y:S01]  /*1b0f0*/  BSSY B0, `(.L_x_1688) ;  /* 0x0000026000007945 */ /* 0x000fe20003800000 */
[----:B------:R-:W-:-:S02]  /*1b100*/  SEL R197, R197, RZ, !P0 ;  /* 0x000000ffc5c57207 */ /* 0x000fc40004000000 */
[----:B------:R-:W-:Y:S02]  /*1b110*/  SEL R5, R5, RZ, !P0 ;  /* 0x000000ff05057207 */ /* 0x000fe40004000000 */
[----:B-1----:R-:W-:-:S13]  /*1b120*/  ISETP.GT.AND P1, PT, R2, 0x7f, PT ;  /* 0x0000007f0200780c */ /* 0x002fda0003f24270 */
        /* <DEDUP_REMOVED lines=34> */
.L_x_1689:
[----:B------:R-:W-:Y:S05]  /*1b350*/  BSYNC B0 ;  /* 0x0000000000007941 */ /* 0x000fea0003800000 */
.L_x_1688:
        /* <DEDUP_REMOVED lines=64> */
.L_x_1691:
[----:B------:R-:W-:Y:S05]  /*1b760*/  BSYNC B0 ;  /* 0x0000000000007941 */ /* 0x000fea0003800000 */
.L_x_1690:
        /* <DEDUP_REMOVED lines=21> */
.L_x_1693:
[----:B------:R-:W-:Y:S05]  /*1b8c0*/  BSYNC B0 ;  /* 0x0000000000007941 */ /* 0x000fea0003800000 */
.L_x_1692:
        /* <DEDUP_REMOVED lines=21> */
.L_x_1695:
[----:B------:R-:W-:Y:S05]  /*1ba20*/  BSYNC B0 ;  /* 0x0000000000007941 */ /* 0x000fea0003800000 */
.L_x_1694:
        /* <DEDUP_REMOVED lines=22> */
.L_x_1696:
        /* <DEDUP_REMOVED lines=15> */
.L_x_1724:


//--------------------- .nv.shared._ZN7cutlass13device_kernelIN5flash19enable_sm80_to_sm89INS1_16FlashAttnFwdSm80INS1_25CollectiveMainloopFwdSm80ILi8ELi1ELb0EN4cute5tupleIJNS5_1CILi128EEENS7_ILi64EEENS7_ILi192EEEEEELi192ENS_10bfloat16_tEfNS_4arch4Sm80ELb0ELb0ELb1ELb0ELb1ELb0ELb1ELb0EEENS1_21CollectiveEpilogueFwdINS6_IJS8_SA_S9_EEENS6_IJNS7_ILi1EEESI_SI_EEESC_SE_Li256ELb0ELb1ELb0ELb0EEENS1_19SingleTileSchedulerILb0ELb0ELb1ELi128EEEEEEEEEvNT_6ParamsE --------------------------
	.section	.nv.shared._ZN7cutlass13device_kernelIN5flash19enable_sm80_to_sm89INS1_16FlashAttnFwdSm80INS1_25CollectiveMainloopFwdSm80ILi8ELi1ELb0EN4cute5tupleIJNS5_1CILi128EEENS7_ILi64EEENS7_ILi192EEEEEELi192ENS_10bfloat16_tEfNS_4arch4Sm80ELb0ELb0ELb1ELb0ELb1ELb0ELb1ELb0EEENS1_21CollectiveEpilogueFwdINS6_IJS8_SA_S9_EEENS6_IJNS7_ILi1EEESI_SI_EEESC_SE_Li256ELb0ELb1ELb0ELb0EEENS1_19SingleTileSchedulerILb0ELb0ELb1ELi128EEEEEEEEEvNT_6ParamsE,"aw",@nobits
	.sectionflags	@""
	.align	16


//--------------------- .nv.global                --------------------------
	.section	.nv.global,"aw",@nobits
.nv.global:
	.type		_ZN80_INTERNAL_6ba24531_44_flash_fwd_hdim192_bf16_paged_softcap_sm80_cu_2acf44d3_29174cute1_E,@object
	.size		_ZN80_INTERNAL_6ba24531_44_flash_fwd_hdim192_bf16_paged_softcap_sm80_cu_2acf44d3_29174cute1_E,(_ZN80_INTERNAL_6ba24531_44_flash_fwd_hdim192_bf16_paged_softcap_sm80_cu_2acf44d3_29174cuda3std3__45__cpo6cbeginE - _ZN80_INTERNAL_6ba24531_44_flash_fwd_hdim192_bf16_paged_softcap_sm80_cu_2acf44d3_29174cute1_E)
_ZN80_INTERNAL_6ba24531_44_flash_fwd_hdim192_bf16_paged_softcap_sm80_cu_2acf44d3_29174cute1_E:
	.zero		1
	.type		_ZN80_INTERNAL_6ba24531_44_flash_fwd_hdim192_bf16_paged_softcap_sm80_cu_2acf44d3_29174cuda3std3__45__cpo6cbeginE,@object
	.size		_ZN80_INTERNAL_6ba24531_44_flash_fwd_hdim192_bf16_paged_softcap_sm80_cu_2acf44d3_29174cuda3std3__45__cpo6cbeginE,(_ZN80_INTERNAL_6ba24531_44_flash_fwd_hdim192_bf16_paged_softcap_sm80_cu_2acf44d3_29174cuda3std3__48in_placeE - _ZN80_INTERNAL_6ba24531_44_flash_fwd_hdim192_bf16_paged_softcap_sm80_cu_2acf44d3_29174cuda3std3__45__cpo6cbeginE)
_ZN80_INTERNAL_6ba24531_44_flash_fwd_hdim192_bf16_paged_softcap_sm80_cu_2acf44d3_29174cuda3std3__45__cpo6cbeginE:
	.zero		1
	.type		_ZN80_INTERNAL_6ba24531_44_flash_fwd_hdim192_bf16_paged_softcap_sm80_cu_2acf44d3_29174cuda3std3__48in_placeE,@object
	.size		_ZN80_INTERNAL_6ba24531_44_flash_fwd_hdim192_bf16_paged_softcap_sm80_cu_2acf44d3_29174cuda3std3__48in_placeE,(_ZN80_INTERNAL_6ba24531_44_flash_fwd_hdim192_bf16_paged_softcap_sm80_cu_2acf44d3_29174cuda3std6ranges3__45__cpo9iter_moveE - _ZN80_INTERNAL_6ba24531_44_flash_fwd_hdim192_bf16_paged_softcap_sm80_cu_2acf44d3_29174cuda3std3__48in_placeE)
_ZN80_INTERNAL_6ba24531_44_flash_fwd_hdim192_bf16_paged_softcap_sm80_cu_2acf44d3_29174cuda3std3__48in_placeE:
	.zero		1
	.type		_ZN80_INTERNAL_6ba24531_44_flash_fwd_hdim192_bf16_paged_softcap_sm80_cu_2acf44d3_29174cuda3std6ranges3__45__cpo9iter_moveE,@object
	.size		_ZN80_INTERNAL_6ba24531_44_flash_fwd_hdim192_bf16_paged_softcap_sm80_cu_2acf44d3_29174cuda3std6ranges3__45__cpo9iter_moveE,(_ZN80_INTERNAL_6ba24531_44_flash_fwd_hdim192_bf16_paged_softcap_sm80_cu_2acf44d3_29174cuda3std3__45__cpo5beginE - _ZN80_INTERNAL_6ba24531_44_flash_fwd_hdim192_bf16_paged_softcap_sm80_cu_2acf44d3_29174cuda3std6ranges3__45__cpo9iter_moveE)
_ZN80_INTERNAL_6ba24531_44_flash_fwd_hdim192_bf16_paged_softcap_sm80_cu_2acf44d3_29174cuda3std6ranges3__45__cpo9iter_moveE:
	.zero		1
	.type		_ZN80_INTERNAL_6ba24531_44_flash_fwd_hdim192_bf16_paged_softcap_sm80_cu_2acf44d3_29174cuda3std3__45__cpo5beginE,@object
	.size		_ZN80_INTERNAL_6ba24531_44_flash_fwd_hdim192_bf16_paged_softcap_sm80_cu_2acf44d3_29174cuda3std3__45__cpo5beginE,(_ZN80_INTERNAL_6ba24531_44_flash_fwd_hdim192_bf16_paged_softcap_sm80_cu_2acf44d3_29174cuda3std3__482_GLOBAL__N__6ba24531_44_flash_fwd_hdim192_bf16_paged_softcap_sm80_cu_2acf44d3_29176ignoreE - _ZN80_INTERNAL_6ba24531_44_flash_fwd_hdim192_bf16_paged_softcap_sm80_cu_2acf44d3_29174cuda3std3__45__cpo5beginE)
_ZN80_INTERNAL_6ba24531_44_flash_fwd_hdim192_bf16_paged_softcap_sm80_cu_2acf44d3_29174cuda3std3__45__cpo5beginE:
	.zero		1
	.type		_ZN80_INTERNAL_6ba24531_44_flash_fwd_hdim192_bf16_paged_softcap_sm80_cu_2acf44d3_29174cuda3std3__482_GLOBAL__N__6ba24531_44_flash_fwd_hdim192_bf16_paged_softcap_sm80_cu_2acf44d3_29176ignoreE,@object
	.size		_ZN80_INTERNAL_6ba24531_44_flash_fwd_hdim192_bf16_paged_softcap_sm80_cu_2acf44d3_29174cuda3std3__482_GLOBAL__N__6ba24531_44_flash_fwd_hdim192_bf16_paged_softcap_sm80_cu_2acf44d3_29176ignoreE,(_ZN80_INTERNAL_6ba24531_44_flash_fwd_hdim192_bf16_paged_softcap_sm80_cu_2acf44d3_29174cute7productE - _ZN80_INTERNAL_6ba24531_44_flash_fwd_hdim192_bf16_paged_softcap_sm80_cu_2acf44d3_29174cuda3std3__482_GLOBAL__N__6ba24531_44_flash_fwd_hdim192_bf16_paged_softcap_sm80_cu_2acf44d3_29176ignoreE)
_ZN80_INTERNAL_6ba24531_44_flash_fwd_hdim192_bf16_paged_softcap_sm80_cu_2acf44d3_29174cuda3std3__482_GLOBAL__N__6ba24531_44_flash_fwd_hdim192_bf16_paged_softcap_sm80_cu_2acf44d3_29176ignoreE:
	.zero		1
	.type		_ZN80_INTERNAL_6ba24531_44_flash_fwd_hdim192_bf16_paged_softcap_sm80_cu_2acf44d3_29174cute7productE,@object
	.size		_ZN80_INTERNAL_6ba24531_44_flash_fwd_hdim192_bf16_paged_softcap_sm80_cu_2acf44d3_29174cute7productE,(_ZN80_INTERNAL_6ba24531_44_flash_fwd_hdim192_bf16_paged_softcap_sm80_cu_2acf44d3_29174cuda3std3__45__cpo3endE - _ZN80_INTERNAL_6ba24531_44_flash_fwd_hdim192_bf16_paged_softcap_sm80_cu_2acf44d3_29174cute7productE)
_ZN80_INTERNAL_6ba24531_44_flash_fwd_hdim192_bf16_paged_softcap_sm80_cu_2acf44d3_29174cute7productE:
	.zero		1
	.type		_ZN80_INTERNAL_6ba24531_44_flash_fwd_hdim192_bf16_paged_softcap_sm80_cu_2acf44d3_29174cuda3std3__45__cpo3endE,@object
	.size		_ZN80_INTERNAL_6ba24531_44_flash_fwd_hdim192_bf16_paged_softcap_sm80_cu_2acf44d3_29174cuda3std3__45__cpo3endE,(_ZN80_INTERNAL_6ba24531_44_flash_fwd_hdim192_bf16_paged_softcap_sm80_cu_2acf44d3_29174cuda3std3__419piecewise_constructE - _ZN80_INTERNAL_6ba24531_44_flash_fwd_hdim192_bf16_paged_softcap_sm80_cu_2acf44d3_29174cuda3std3__45__cpo3endE)
_ZN80_INTERNAL_6ba24531_44_flash_fwd_hdim192_bf16_paged_softcap_sm80_cu_2acf44d3_29174cuda3std3__45__cpo3endE:
	.zero		1
	.type		_ZN80_INTERNAL_6ba24531_44_flash_fwd_hdim192_bf16_paged_softcap_sm80_cu_2acf44d3_29174cuda3std3__419piecewise_constructE,@object
	.size		_ZN80_INTERNAL_6ba24531_44_flash_fwd_hdim192_bf16_paged_softcap_sm80_cu_2acf44d3_29174cuda3std3__419piecewise_constructE,(_ZN80_INTERNAL_6ba24531_44_flash_fwd_hdim192_bf16_paged_softcap_sm80_cu_2acf44d3_29174cuda3std3__45__cpo4cendE - _ZN80_INTERNAL_6ba24531_44_flash_fwd_hdim192_bf16_paged_softcap_sm80_cu_2acf44d3_29174cuda3std3__419piecewise_constructE)
_ZN80_INTERNAL_6ba24531_44_flash_fwd_hdim192_bf16_paged_softcap_sm80_cu_2acf44d3_29174cuda3std3__419piecewise_constructE:
	.zero		1
	.type		_ZN80_INTERNAL_6ba24531_44_flash_fwd_hdim192_bf16_paged_softcap_sm80_cu_2acf44d3_29174cuda3std3__45__cpo4cendE,@object
	.size		_ZN80_INTERNAL_6ba24531_44_flash_fwd_hdim192_bf16_paged_softcap_sm80_cu_2acf44d3_29174cuda3std3__45__cpo4cendE,(_ZN80_INTERNAL_6ba24531_44_flash_fwd_hdim192_bf16_paged_softcap_sm80_cu_2acf44d3_29174cuda3std6ranges3__45__cpo4swapE - _ZN80_INTERNAL_6ba24531_44_flash_fwd_hdim192_bf16_paged_softcap_sm80_cu_2acf44d3_29174cuda3std3__45__cpo4cendE)
_ZN80_INTERNAL_6ba24531_44_flash_fwd_hdim192_bf16_paged_softcap_sm80_cu_2acf44d3_29174cuda3std3__45__cpo4cendE:
	.zero		1
	.type		_ZN80_INTERNAL_6ba24531_44_flash_fwd_hdim192_bf16_paged_softcap_sm80_cu_2acf44d3_29174cuda3std6ranges3__45__cpo4swapE,@object
	.size		_ZN80_INTERNAL_6ba24531_44_flash_fwd_hdim192_bf16_paged_softcap_sm80_cu_2acf44d3_29174cuda3std6ranges3__45__cpo4swapE,(.L_7 - _ZN80_INTERNAL_6ba24531_44_flash_fwd_hdim192_bf16_paged_softcap_sm80_cu_2acf44d3_29174cuda3std6ranges3__45__cpo4swapE)
_ZN80_INTERNAL_6ba24531_44_flash_fwd_hdim192_bf16_paged_softcap_sm80_cu_2acf44d3_29174cuda3std6ranges3__45__cpo4swapE:
	.zero		1
.L_7:


//--------------------- .nv.shared._ZN7cutlass13device_kernelIN5flash19enable_sm80_to_sm89INS1_16FlashAttnFwdSm80INS1_25CollectiveMainloopFwdSm80ILi8ELi1ELb0EN4cute5tupleIJNS5_1CILi128EEENS7_ILi64EEENS7_ILi192EEEEEELi192ENS_10bfloat16_tEfNS_4arch4Sm80ELb0ELb0ELb1ELb1ELb1ELb0ELb1ELb0EEENS1_21CollectiveEpilogueFwdINS6_IJS8_SA_S9_EEENS6_IJNS7_ILi1EEESI_SI_EEESC_SE_Li256ELb1ELb1ELb0ELb0EEENS1_19SingleTileSchedulerILb1ELb0ELb1ELi128EEEEEEEEEvNT_6ParamsE --------------------------
	.section	.nv.shared._ZN7cutlass13device_kernelIN5flash19enable_sm80_to_sm89INS1_16FlashAttnFwdSm80INS1_25CollectiveMainloopFwdSm80ILi8ELi1ELb0EN4cute5tupleIJNS5_1CILi128EEENS7_ILi64EEENS7_ILi192EEEEEELi192ENS_10bfloat16_tEfNS_4arch4Sm80ELb0ELb0ELb1ELb1ELb1ELb0ELb1ELb0EEENS1_21CollectiveEpilogueFwdINS6_IJS8_SA_S9_EEENS6_IJNS7_ILi1EEESI_SI_EEESC_SE_Li256ELb1ELb1ELb0ELb0EEENS1_19SingleTileSchedulerILb1ELb0ELb1ELi128EEEEEEEEEvNT_6ParamsE,"aw",@nobits
	.sectionflags	@""
	.align	16


//--------------------- .nv.shared._ZN7cutlass13device_kernelIN5flash19enable_sm80_to_sm89INS1_16FlashAttnFwdSm80INS1_25CollectiveMainloopFwdSm80ILi8ELi1ELb0EN4cute5tupleIJNS5_1CILi128EEENS7_ILi64EEENS7_ILi192EEEEEELi192ENS_10bfloat16_tEfNS_4arch4Sm80ELb0ELb0ELb1ELb1ELb1ELb1ELb1ELb0EEENS1_21CollectiveEpilogueFwdINS6_IJS8_SA_S9_EEENS6_IJNS7_ILi1EEESI_SI_EEESC_SE_Li256ELb1ELb1ELb0ELb0EEENS1_19SingleTileSchedulerILb1ELb0ELb1ELi128EEEEEEEEEvNT_6ParamsE --------------------------
	.section	.nv.shared._ZN7cutlass13device_kernelIN5flash19enable_sm80_to_sm89INS1_16FlashAttnFwdSm80INS1_25CollectiveMainloopFwdSm80ILi8ELi1ELb0EN4cute5tupleIJNS5_1CILi128EEENS7_ILi64EEENS7_ILi192EEEEEELi192ENS_10bfloat16_tEfNS_4arch4Sm80ELb0ELb0ELb1ELb1ELb1ELb1ELb1ELb0EEENS1_21CollectiveEpilogueFwdINS6_IJS8_SA_S9_EEENS6_IJNS7_ILi1EEESI_SI_EEESC_SE_Li256ELb1ELb1ELb0ELb0EEENS1_19SingleTileSchedulerILb1ELb0ELb1ELi128EEEEEEEEEvNT_6ParamsE,"aw",@nobits
	.sectionflags	@""
	.align	16


//--------------------- .nv.shared._ZN7cutlass13device_kernelIN5flash19enable_sm80_to_sm89INS1_16FlashAttnFwdSm80INS1_25CollectiveMainloopFwdSm80ILi8ELi1ELb0EN4cute5tupleIJNS5_1CILi128EEENS7_ILi64EEENS7_ILi192EEEEEELi192ENS_10bfloat16_tEfNS_4arch4Sm80ELb0ELb1ELb1ELb0ELb1ELb0ELb1ELb0EEENS1_21CollectiveEpilogueFwdINS6_IJS8_SA_S9_EEENS6_IJNS7_ILi1EEESI_SI_EEESC_SE_Li256ELb0ELb1ELb0ELb0EEENS1_19SingleTileSchedulerILb0ELb0ELb1ELi128EEEEEEEEEvNT_6ParamsE --------------------------
	.section	.nv.shared._ZN7cutlass13device_kernelIN5flash19enable_sm80_to_sm89INS1_16FlashAttnFwdSm80INS1_25CollectiveMainloopFwdSm80ILi8ELi1ELb0EN4cute5tupleIJNS5_1CILi128EEENS7_ILi64EEENS7_ILi192EEEEEELi192ENS_10bfloat16_tEfNS_4arch4Sm80ELb0ELb1ELb1ELb0ELb1ELb0ELb1ELb0EEENS1_21CollectiveEpilogueFwdINS6_IJS8_SA_S9_EEENS6_IJNS7_ILi1EEESI_SI_EEESC_SE_Li256ELb0ELb1ELb0ELb0EEENS1_19SingleTileSchedulerILb0ELb0ELb1ELi128EEEEEEEEEvNT_6ParamsE,"aw",@nobits
	.sectionflags	@""
	.align	16


//--------------------- .nv.shared._ZN7cutlass13device_kernelIN5flash19enable_sm80_to_sm89INS1_16FlashAttnFwdSm80INS1_25CollectiveMainloopFwdSm80ILi8ELi1ELb0EN4cute5tupleIJNS5_1CILi128EEENS7_ILi64EEENS7_ILi192EEEEEELi192ENS_10bfloat16_tEfNS_4arch4Sm80ELb0ELb1ELb1ELb1ELb1ELb0ELb1ELb0EEENS1_21CollectiveEpilogueFwdINS6_IJS8_SA_S9_EEENS6_IJNS7_ILi1EEESI_SI_EEESC_SE_Li256ELb1ELb1ELb0ELb0EEENS1_19SingleTileSchedulerILb1ELb0ELb1ELi128EEEEEEEEEvNT_6ParamsE --------------------------
	.section	.nv.shared._ZN7cutlass13device_kernelIN5flash19enable_sm80_to_sm89INS1_16FlashAttnFwdSm80INS1_25CollectiveMainloopFwdSm80ILi8ELi1ELb0EN4cute5tupleIJNS5_1CILi128EEENS7_ILi64EEENS7_ILi192EEEEEELi192ENS_10bfloat16_tEfNS_4arch4Sm80ELb0ELb1ELb1ELb1ELb1ELb0ELb1ELb0EEENS1_21CollectiveEpilogueFwdINS6_IJS8_SA_S9_EEENS6_IJNS7_ILi1EEESI_SI_EEESC_SE_Li256ELb1ELb1ELb0ELb0EEENS1_19SingleTileSchedulerILb1ELb0ELb1ELi128EEEEEEEEEvNT_6ParamsE,"aw",@nobits
	.sectionflags	@""
	.align	16


//--------------------- .nv.shared._ZN7cutlass13device_kernelIN5flash19enable_sm80_to_sm89INS1_16FlashAttnFwdSm80INS1_25CollectiveMainloopFwdSm80ILi8ELi1ELb0EN4cute5tupleIJNS5_1CILi128EEENS7_ILi64EEENS7_ILi192EEEEEELi192ENS_10bfloat16_tEfNS_4arch4Sm80ELb0ELb1ELb1ELb1ELb1ELb1ELb1ELb0EEENS1_21CollectiveEpilogueFwdINS6_IJS8_SA_S9_EEENS6_IJNS7_ILi1EEESI_SI_EEESC_SE_Li256ELb1ELb1ELb0ELb0EEENS1_19SingleTileSchedulerILb1ELb0ELb1ELi128EEEEEEEEEvNT_6ParamsE --------------------------
	.section	.nv.shared._ZN7cutlass13device_kernelIN5flash19enable_sm80_to_sm89INS1_16FlashAttnFwdSm80INS1_25CollectiveMainloopFwdSm80ILi8ELi1ELb0EN4cute5tupleIJNS5_1CILi128EEENS7_ILi64EEENS7_ILi192EEEEEELi192ENS_10bfloat16_tEfNS_4arch4Sm80ELb0ELb1ELb1ELb1ELb1ELb1ELb1ELb0EEENS1_21CollectiveEpilogueFwdINS6_IJS8_SA_S9_EEENS6_IJNS7_ILi1EEESI_SI_EEESC_SE_Li256ELb1ELb1ELb0ELb0EEENS1_19SingleTileSchedulerILb1ELb0ELb1ELi128EEEEEEEEEvNT_6ParamsE,"aw",@nobits
	.sectionflags	@""
	.align	16


//--------------------- .nv.shared._ZN7cutlass13device_kernelIN5flash19enable_sm80_to_sm89INS1_16FlashAttnFwdSm80INS1_25CollectiveMainloopFwdSm80ILi8ELi1ELb0EN4cute5tupleIJNS5_1CILi128EEENS7_ILi64EEENS7_ILi192EEEEEELi192ENS_10bfloat16_tEfNS_4arch4Sm80ELb1ELb0ELb1ELb0ELb1ELb0ELb1ELb0EEENS1_21CollectiveEpilogueFwdINS6_IJS8_SA_S9_EEENS6_IJNS7_ILi1EEESI_SI_EEESC_SE_Li256ELb0ELb1ELb0ELb0EEENS1_30DynamicPersistentTileSchedulerILi256ELi256ELb0ELb1ELb0EEEEEEEEEvNT_6ParamsE --------------------------
	.section	.nv.shared._ZN7cutlass13device_kernelIN5flash19enable_sm80_to_sm89INS1_16FlashAttnFwdSm80INS1_25CollectiveMainloopFwdSm80ILi8ELi1ELb0EN4cute5tupleIJNS5_1CILi128EEENS7_ILi64EEENS7_ILi192EEEEEELi192ENS_10bfloat16_tEfNS_4arch4Sm80ELb1ELb0ELb1ELb0ELb1ELb0ELb1ELb0EEENS1_21CollectiveEpilogueFwdINS6_IJS8_SA_S9_EEENS6_IJNS7_ILi1EEESI_SI_EEESC_SE_Li256ELb0ELb1ELb0ELb0EEENS1_30DynamicPersistentTileSchedulerILi256ELi256ELb0ELb1ELb0EEEEEEEEEvNT_6ParamsE,"aw",@nobits
	.sectionflags	@""
	.align	16


//--------------------- .nv.shared._ZN7cutlass13device_kernelIN5flash19enable_sm80_to_sm89INS1_16FlashAttnFwdSm80INS1_25CollectiveMainloopFwdSm80ILi8ELi1ELb0EN4cute5tupleIJNS5_1CILi128EEENS7_ILi64EEENS7_ILi192EEEEEELi192ENS_10bfloat16_tEfNS_4arch4Sm80ELb1ELb0ELb1ELb1ELb1ELb0ELb1ELb0EEENS1_21CollectiveEpilogueFwdINS6_IJS8_SA_S9_EEENS6_IJNS7_ILi1EEESI_SI_EEESC_SE_Li256ELb1ELb1ELb0ELb0EEENS1_19SingleTileSchedulerILb1ELb0ELb1ELi128EEEEEEEEEvNT_6ParamsE --------------------------
	.section	.nv.shared._ZN7cutlass13device_kernelIN5flash19enable_sm80_to_sm89INS1_16FlashAttnFwdSm80INS1_25CollectiveMainloopFwdSm80ILi8ELi1ELb0EN4cute5tupleIJNS5_1CILi128EEENS7_ILi64EEENS7_ILi192EEEEEELi192ENS_10bfloat16_tEfNS_4arch4Sm80ELb1ELb0ELb1ELb1ELb1ELb0ELb1ELb0EEENS1_21CollectiveEpilogueFwdINS6_IJS8_SA_S9_EEENS6_IJNS7_ILi1EEESI_SI_EEESC_SE_Li256ELb1ELb1ELb0ELb0EEENS1_19SingleTileSchedulerILb1ELb0ELb1ELi128EEEEEEEEEvNT_6ParamsE,"aw",@nobits
	.sectionflags	@""
	.align	16


//--------------------- .nv.shared._ZN7cutlass13device_kernelIN5flash19enable_sm80_to_sm89INS1_16FlashAttnFwdSm80INS1_25CollectiveMainloopFwdSm80ILi8ELi1ELb0EN4cute5tupleIJNS5_1CILi128EEENS7_ILi64EEENS7_ILi192EEEEEELi192ENS_10bfloat16_tEfNS_4arch4Sm80ELb1ELb0ELb1ELb1ELb1ELb1ELb1ELb0EEENS1_21CollectiveEpilogueFwdINS6_IJS8_SA_S9_EEENS6_IJNS7_ILi1EEESI_SI_EEESC_SE_Li256ELb1ELb1ELb0ELb0EEENS1_19SingleTileSchedulerILb1ELb0ELb1ELi128EEEEEEEEEvNT_6ParamsE --------------------------
	.section	.nv.shared._ZN7cutlass13device_kernelIN5flash19enable_sm80_to_sm89INS1_16FlashAttnFwdSm80INS1_25CollectiveMainloopFwdSm80ILi8ELi1ELb0EN4cute5tupleIJNS5_1CILi128EEENS7_ILi64EEENS7_ILi192EEEEEELi192ENS_10bfloat16_tEfNS_4arch4Sm80ELb1ELb0ELb1ELb1ELb1ELb1ELb1ELb0EEENS1_21CollectiveEpilogueFwdINS6_IJS8_SA_S9_EEENS6_IJNS7_ILi1EEESI_SI_EEESC_SE_Li256ELb1ELb1ELb0ELb0EEENS1_19SingleTileSchedulerILb1ELb0ELb1ELi128EEEEEEEEEvNT_6ParamsE,"aw",@nobits
	.sectionflags	@""
	.align	16


//--------------------- .nv.shared._ZN7cutlass13device_kernelIN5flash19enable_sm80_to_sm89INS1_16FlashAttnFwdSm80INS1_25CollectiveMainloopFwdSm80ILi8ELi2ELb0EN4cute5tupleIJNS5_1CILi128EEENS7_ILi64EEENS7_ILi192EEEEEELi192ENS_10bfloat16_tEfNS_4arch4Sm80ELb0ELb0ELb1ELb0ELb1ELb0ELb1ELb0EEENS1_21CollectiveEpilogueFwdINS6_IJS8_SA_S9_EEENS6_IJNS7_ILi1EEESI_SI_EEESC_SE_Li256ELb0ELb1ELb0ELb0EEENS1_19SingleTileSchedulerILb0ELb0ELb1ELi128EEEEEEEEEvNT_6ParamsE --------------------------
	.section	.nv.shared._ZN7cutlass13device_kernelIN5flash19enable_sm80_to_sm89INS1_16FlashAttnFwdSm80INS1_25CollectiveMainloopFwdSm80ILi8ELi2ELb0EN4cute5tupleIJNS5_1CILi128EEENS7_ILi64EEENS7_ILi192EEEEEELi192ENS_10bfloat16_tEfNS_4arch4Sm80ELb0ELb0ELb1ELb0ELb1ELb0ELb1ELb0EEENS1_21CollectiveEpilogueFwdINS6_IJS8_SA_S9_EEENS6_IJNS7_ILi1EEESI_SI_EEESC_SE_Li256ELb0ELb1ELb0ELb0EEENS1_19SingleTileSchedulerILb0ELb0ELb1ELi128EEEEEEEEEvNT_6ParamsE,"aw",@nobits
	.sectionflags	@""
	.align	16


//--------------------- .nv.shared._ZN7cutlass13device_kernelIN5flash19enable_sm80_to_sm89INS1_16FlashAttnFwdSm80INS1_25CollectiveMainloopFwdSm80ILi8ELi2ELb0EN4cute5tupleIJNS5_1CILi128EEENS7_ILi64EEENS7_ILi192EEEEEELi192ENS_10bfloat16_tEfNS_4arch4Sm80ELb0ELb0ELb1ELb1ELb1ELb0ELb1ELb0EEENS1_21CollectiveEpilogueFwdINS6_IJS8_SA_S9_EEENS6_IJNS7_ILi1EEESI_SI_EEESC_SE_Li256ELb1ELb1ELb0ELb0EEENS1_19SingleTileSchedulerILb1ELb0ELb1ELi128EEEEEEEEEvNT_6ParamsE --------------------------
	.section	.nv.shared._ZN7cutlass13device_kernelIN5flash19enable_sm80_to_sm89INS1_16FlashAttnFwdSm80INS1_25CollectiveMainloopFwdSm80ILi8ELi2ELb0EN4cute5tupleIJNS5_1CILi128EEENS7_ILi64EEENS7_ILi192EEEEEELi192ENS_10bfloat16_tEfNS_4arch4Sm80ELb0ELb0ELb1ELb1ELb1ELb0ELb1ELb0EEENS1_21CollectiveEpilogueFwdINS6_IJS8_SA_S9_EEENS6_IJNS7_ILi1EEESI_SI_EEESC_SE_Li256ELb1ELb1ELb0ELb0EEENS1_19SingleTileSchedulerILb1ELb0ELb1ELi128EEEEEEEEEvNT_6ParamsE,"aw",@nobits
	.sectionflags	@""
	.align	16


//--------------------- .nv.shared._ZN7cutlass13device_kernelIN5flash19enable_sm80_to_sm89INS1_16FlashAttnFwdSm80INS1_25CollectiveMainloopFwdSm80ILi8ELi2ELb0EN4cute5tupleIJNS5_1CILi128EEENS7_ILi64EEENS7_ILi192EEEEEELi192ENS_10bfloat16_tEfNS_4arch4Sm80ELb0ELb0ELb1ELb1ELb1ELb1ELb1ELb0EEENS1_21CollectiveEpilogueFwdINS6_IJS8_SA_S9_EEENS6_IJNS7_ILi1EEESI_SI_EEESC_SE_Li256ELb1ELb1ELb0ELb0EEENS1_19SingleTileSchedulerILb1ELb0ELb1ELi128EEEEEEEEEvNT_6ParamsE --------------------------
	.section	.nv.shared._ZN7cutlass13device_kernelIN5flash19enable_sm80_to_sm89INS1_16FlashAttnFwdSm80INS1_25CollectiveMainloopFwdSm80ILi8ELi2ELb0EN4cute5tupleIJNS5_1CILi128EEENS7_ILi64EEENS7_ILi192EEEEEELi192ENS_10bfloat16_tEfNS_4arch4Sm80ELb0ELb0ELb1ELb1ELb1ELb1ELb1ELb0EEENS1_21CollectiveEpilogueFwdINS6_IJS8_SA_S9_EEENS6_IJNS7_ILi1EEESI_SI_EEESC_SE_Li256ELb1ELb1ELb0ELb0EEENS1_19SingleTileSchedulerILb1ELb0ELb1ELi128EEEEEEEEEvNT_6ParamsE,"aw",@nobits
	.sectionflags	@""
	.align	16


//--------------------- .nv.shared._ZN7cutlass13device_kernelIN5flash19enable_sm80_to_sm89INS1_16FlashAttnFwdSm80INS1_25CollectiveMainloopFwdSm80ILi8ELi2ELb0EN4cute5tupleIJNS5_1CILi128EEENS7_ILi64EEENS7_ILi192EEEEEELi192ENS_10bfloat16_tEfNS_4arch4Sm80ELb0ELb1ELb1ELb0ELb1ELb0ELb1ELb0EEENS1_21CollectiveEpilogueFwdINS6_IJS8_SA_S9_EEENS6_IJNS7_ILi1EEESI_SI_EEESC_SE_Li256ELb0ELb1ELb0ELb0EEENS1_19SingleTileSchedulerILb0ELb0ELb1ELi128EEEEEEEEEvNT_6ParamsE --------------------------
	.section	.nv.shared._ZN7cutlass13device_kernelIN5flash19enable_sm80_to_sm89INS1_16FlashAttnFwdSm80INS1_25CollectiveMainloopFwdSm80ILi8ELi2ELb0EN4cute5tupleIJNS5_1CILi128EEENS7_ILi64EEENS7_ILi192EEEEEELi192ENS_10bfloat16_tEfNS_4arch4Sm80ELb0ELb1ELb1ELb0ELb1ELb0ELb1ELb0EEENS1_21CollectiveEpilogueFwdINS6_IJS8_SA_S9_EEENS6_IJNS7_ILi1EEESI_SI_EEESC_SE_Li256ELb0ELb1ELb0ELb0EEENS1_19SingleTileSchedulerILb0ELb0ELb1ELi128EEEEEEEEEvNT_6ParamsE,"aw",@nobits
	.sectionflags	@""
	.align	16


//--------------------- .nv.shared._ZN7cutlass13device_kernelIN5flash19enable_sm80_to_sm89INS1_16FlashAttnFwdSm80INS1_25CollectiveMainloopFwdSm80ILi8ELi2ELb0EN4cute5tupleIJNS5_1CILi128EEENS7_ILi64EEENS7_ILi192EEEEEELi192ENS_10bfloat16_tEfNS_4arch4Sm80ELb0ELb1ELb1ELb1ELb1ELb0ELb1ELb0EEENS1_21CollectiveEpilogueFwdINS6_IJS8_SA_S9_EEENS6_IJNS7_ILi1EEESI_SI_EEESC_SE_Li256ELb1ELb1ELb0ELb0EEENS1_19SingleTileSchedulerILb1ELb0ELb1ELi128EEEEEEEEEvNT_6ParamsE --------------------------
	.section	.nv.shared._ZN7cutlass13device_kernelIN5flash19enable_sm80_to_sm89INS1_16FlashAttnFwdSm80INS1_25CollectiveMainloopFwdSm80ILi8ELi2ELb0EN4cute5tupleIJNS5_1CILi128EEENS7_ILi64EEENS7_ILi192EEEEEELi192ENS_10bfloat16_tEfNS_4arch4Sm80ELb0ELb1ELb1ELb1ELb1ELb0ELb1ELb0EEENS1_21CollectiveEpilogueFwdINS6_IJS8_SA_S9_EEENS6_IJNS7_ILi1EEESI_SI_EEESC_SE_Li256ELb1ELb1ELb0ELb0EEENS1_19SingleTileSchedulerILb1ELb0ELb1ELi128EEEEEEEEEvNT_6ParamsE,"aw",@nobits
	.sectionflags	@""
	.align	16


//--------------------- .nv.shared._ZN7cutlass13device_kernelIN5flash19enable_sm80_to_sm89INS1_16FlashAttnFwdSm80INS1_25CollectiveMainloopFwdSm80ILi8ELi2ELb0EN4cute5tupleIJNS5_1CILi128EEENS7_ILi64EEENS7_ILi192EEEEEELi192ENS_10bfloat16_tEfNS_4arch4Sm80ELb0ELb1ELb1ELb1ELb1ELb1ELb1ELb0EEENS1_21CollectiveEpilogueFwdINS6_IJS8_SA_S9_EEENS6_IJNS7_ILi1EEESI_SI_EEESC_SE_Li256ELb1ELb1ELb0ELb0EEENS1_19SingleTileSchedulerILb1ELb0ELb1ELi128EEEEEEEEEvNT_6ParamsE --------------------------
	.section	.nv.shared._ZN7cutlass13device_kernelIN5flash19enable_sm80_to_sm89INS1_16FlashAttnFwdSm80INS1_25CollectiveMainloopFwdSm80ILi8ELi2ELb0EN4cute5tupleIJNS5_1CILi128EEENS7_ILi64EEENS7_ILi192EEEEEELi192ENS_10bfloat16_tEfNS_4arch4Sm80ELb0ELb1ELb1ELb1ELb1ELb1ELb1ELb0EEENS1_21CollectiveEpilogueFwdINS6_IJS8_SA_S9_EEENS6_IJNS7_ILi1EEESI_SI_EEESC_SE_Li256ELb1ELb1ELb0ELb0EEENS1_19SingleTileSchedulerILb1ELb0ELb1ELi128EEEEEEEEEvNT_6ParamsE,"aw",@nobits
	.sectionflags	@""
	.align	16


//--------------------- .nv.shared._ZN7cutlass13device_kernelIN5flash19enable_sm80_to_sm89INS1_16FlashAttnFwdSm80INS1_25CollectiveMainloopFwdSm80ILi8ELi2ELb0EN4cute5tupleIJNS5_1CILi128EEENS7_ILi64EEENS7_ILi192EEEEEELi192ENS_10bfloat16_tEfNS_4arch4Sm80ELb1ELb0ELb1ELb0ELb1ELb0ELb1ELb0EEENS1_21CollectiveEpilogueFwdINS6_IJS8_SA_S9_EEENS6_IJNS7_ILi1EEESI_SI_EEESC_SE_Li256ELb0ELb1ELb0ELb0EEENS1_30DynamicPersistentTileSchedulerILi256ELi256ELb0ELb1ELb0EEEEEEEEEvNT_6ParamsE --------------------------
	.section	.nv.shared._ZN7cutlass13device_kernelIN5flash19enable_sm80_to_sm89INS1_16FlashAttnFwdSm80INS1_25CollectiveMainloopFwdSm80ILi8ELi2ELb0EN4cute5tupleIJNS5_1CILi128EEENS7_ILi64EEENS7_ILi192EEEEEELi192ENS_10bfloat16_tEfNS_4arch4Sm80ELb1ELb0ELb1ELb0ELb1ELb0ELb1ELb0EEENS1_21CollectiveEpilogueFwdINS6_IJS8_SA_S9_EEENS6_IJNS7_ILi1EEESI_SI_EEESC_SE_Li256ELb0ELb1ELb0ELb0EEENS1_30DynamicPersistentTileSchedulerILi256ELi256ELb0ELb1ELb0EEEEEEEEEvNT_6ParamsE,"aw",@nobits
	.sectionflags	@""
	.align	16


//--------------------- .nv.shared._ZN7cutlass13device_kernelIN5flash19enable_sm80_to_sm89INS1_16FlashAttnFwdSm80INS1_25CollectiveMainloopFwdSm80ILi8ELi2ELb0EN4cute5tupleIJNS5_1CILi128EEENS7_ILi64EEENS7_ILi192EEEEEELi192ENS_10bfloat16_tEfNS_4arch4Sm80ELb1ELb0ELb1ELb1ELb1ELb0ELb1ELb0EEENS1_21CollectiveEpilogueFwdINS6_IJS8_SA_S9_EEENS6_IJNS7_ILi1EEESI_SI_EEESC_SE_Li256ELb1ELb1ELb0ELb0EEENS1_19SingleTileSchedulerILb1ELb0ELb1ELi128EEEEEEEEEvNT_6ParamsE --------------------------
	.section	.nv.shared._ZN7cutlass13device_kernelIN5flash19enable_sm80_to_sm89INS1_16FlashAttnFwdSm80INS1_25CollectiveMainloopFwdSm80ILi8ELi2ELb0EN4cute5tupleIJNS5_1CILi128EEENS7_ILi64EEENS7_ILi192EEEEEELi192ENS_10bfloat16_tEfNS_4arch4Sm80ELb1ELb0ELb1ELb1ELb1ELb0ELb1ELb0EEENS1_21CollectiveEpilogueFwdINS6_IJS8_SA_S9_EEENS6_IJNS7_ILi1EEESI_SI_EEESC_SE_Li256ELb1ELb1ELb0ELb0EEENS1_19SingleTileSchedulerILb1ELb0ELb1ELi128EEEEEEEEEvNT_6ParamsE,"aw",@nobits
	.sectionflags	@""
	.align	16


//--------------------- .nv.shared._ZN7cutlass13device_kernelIN5flash19enable_sm80_to_sm89INS1_16FlashAttnFwdSm80INS1_25CollectiveMainloopFwdSm80ILi8ELi2ELb0EN4cute5tupleIJNS5_1CILi128EEENS7_ILi64EEENS7_ILi192EEEEEELi192ENS_10bfloat16_tEfNS_4arch4Sm80ELb1ELb0ELb1ELb1ELb1ELb1ELb1ELb0EEENS1_21CollectiveEpilogueFwdINS6_IJS8_SA_S9_EEENS6_IJNS7_ILi1EEESI_SI_EEESC_SE_Li256ELb1ELb1ELb0ELb0EEENS1_19SingleTileSchedulerILb1ELb0ELb1ELi128EEEEEEEEEvNT_6ParamsE --------------------------
	.section	.nv.shared._ZN7cutlass13device_kernelIN5flash19enable_sm80_to_sm89INS1_16FlashAttnFwdSm80INS1_25CollectiveMainloopFwdSm80ILi8ELi2ELb0EN4cute5tupleIJNS5_1CILi128EEENS7_ILi64EEENS7_ILi192EEEEEELi192ENS_10bfloat16_tEfNS_4arch4Sm80ELb1ELb0ELb1ELb1ELb1ELb1ELb1ELb0EEENS1_21CollectiveEpilogueFwdINS6_IJS8_SA_S9_EEENS6_IJNS7_ILi1EEESI_SI_EEESC_SE_Li256ELb1ELb1ELb0ELb0EEENS1_19SingleTileSchedulerILb1ELb0ELb1ELi128EEEEEEEEEvNT_6ParamsE,"aw",@nobits
	.sectionflags	@""
	.align	16
